// Copyright (c) 2024, Jay Shah, Ganesh Bikshandi, Ying Zhang, Vijay Thakkar, Pradeep Ramani, Tri Dao.
// Splitting the different template instantiations to different files to speed up compilation.
// This file is auto-generated. See "generate_kernels.py"

#include "flash_fwd_launch_template.h"

#ifndef FLASHATTENTION_DISABLE_SM8x
#ifndef FLASHATTENTION_DISABLE_HDIM192
template void run_mha_fwd_<80, cutlass::half_t, 192, 192, false, true, true, true>(Flash_fwd_params &params, cudaStream_t stream);
template void run_mha_fwd_<86, cutlass::half_t, 192, 192, false, true, true, true>(Flash_fwd_params &params, cudaStream_t stream);
#endif
#endif


// ===== COMPILED SASS (sm_80) =====

	.target	sm_80

	.elftype	@"ET_EXEC"


//--------------------- .note.nv.tkinfo           --------------------------
	.section	.note.nv.tkinfo,"",@"SHT_NOTE"
	.sectionflags	@"SHF_NOTE_NV_TKINFO"
	.tkinfo
        /*0018*/ 	.word	0x00000002
        /*0030*/ 	.string	""
        /*0030*/ 	.string	"ptxas"
        /*0030*/ 	.string	"Cuda compilation tools, release 13.0, V13.0.88"
        /*0030*/ 	.string	"Build cuda_13.0.r13.0/compiler.36424714_0"
        /*0030*/ 	.string	"-arch sm_80 -m 64 "



//--------------------- .note.nv.cuinfo           --------------------------
	.section	.note.nv.cuinfo,"",@"SHT_NOTE"
	.sectionflags	@"SHF_NOTE_NV_CUINFO"
        /*0018*/ 	.short	0x0002
        /*001a*/ 	.short	0x0050
        /*001c*/ 	.short	0x0082
	.zero		2


//--------------------- .nv.info                  --------------------------
	.section	.nv.info,"",@"SHT_CUDA_INFO"
	.align	4


	//----- nvinfo : EIATTR_REGCOUNT
	.align		4
        /*0000*/ 	.byte	0x04, 0x2f
        /*0002*/ 	.short	(.L_12 - .L_11)
	.align		4
.L_11:
        /*0004*/ 	.word	index@(_ZN7cutlass13device_kernelIN5flash19enable_sm80_to_sm89INS1_16FlashAttnFwdSm80INS1_25CollectiveMainloopFwdSm80ILi8ELi2ELb0EN4cute5tupleIJNS5_1CILi128EEENS7_ILi64EEENS7_ILi192EEEEEELi192ENS_6half_tEfNS_4arch4Sm80ELb1ELb0ELb1ELb1ELb1ELb1ELb1ELb0EEENS1_21CollectiveEpilogueFwdINS6_IJS8_SA_S9_EEENS6_IJNS7_ILi1EEESI_SI_EEESC_SE_Li256ELb1ELb1ELb0ELb0EEENS1_19SingleTileSchedulerILb1ELb0ELb1ELi128EEEEEEEEEvNT_6ParamsE)
        /*0008*/ 	.word	0x000000f2


	//----- nvinfo : EIATTR_FRAME_SIZE
	.align		4
.L_12:
        /*000c*/ 	.byte	0x04, 0x11
        /*000e*/ 	.short	(.L_14 - .L_13)
	.align		4
.L_13:
        /*0010*/ 	.word	index@(_ZN7cutlass13device_kernelIN5flash19enable_sm80_to_sm89INS1_16FlashAttnFwdSm80INS1_25CollectiveMainloopFwdSm80ILi8ELi2ELb0EN4cute5tupleIJNS5_1CILi128EEENS7_ILi64EEENS7_ILi192EEEEEELi192ENS_6half_tEfNS_4arch4Sm80ELb1ELb0ELb1ELb1ELb1ELb1ELb1ELb0EEENS1_21CollectiveEpilogueFwdINS6_IJS8_SA_S9_EEENS6_IJNS7_ILi1EEESI_SI_EEESC_SE_Li256ELb1ELb1ELb0ELb0EEENS1_19SingleTileSchedulerILb1ELb0ELb1ELi128EEEEEEEEEvNT_6ParamsE)
        /*0014*/ 	.word	0x00000000


	//----- nvinfo : EIATTR_REGCOUNT
	.align		4
.L_14:
        /*0018*/ 	.byte	0x04, 0x2f
        /*001a*/ 	.short	(.L_16 - .L_15)
	.align		4
.L_15:
        /*001c*/ 	.word	index@(_ZN7cutlass13device_kernelIN5flash19enable_sm80_to_sm89INS1_16FlashAttnFwdSm80INS1_25CollectiveMainloopFwdSm80ILi8ELi2ELb0EN4cute5tupleIJNS5_1CILi128EEENS7_ILi64EEENS7_ILi192EEEEEELi192ENS_6half_tEfNS_4arch4Sm80ELb1ELb0ELb1ELb1ELb1ELb0ELb1ELb0EEENS1_21CollectiveEpilogueFwdINS6_IJS8_SA_S9_EEENS6_IJNS7_ILi1EEESI_SI_EEESC_SE_Li256ELb1ELb1ELb0ELb0EEENS1_19SingleTileSchedulerILb1ELb0ELb1ELi128EEEEEEEEEvNT_6ParamsE)
        /*0020*/ 	.word	0x000000fe


	//----- nvinfo : EIATTR_FRAME_SIZE
	.align		4
.L_16:
        /*0024*/ 	.byte	0x04, 0x11
        /*0026*/ 	.short	(.L_18 - .L_17)
	.align		4
.L_17:
        /*0028*/ 	.word	index@(_ZN7cutlass13device_kernelIN5flash19enable_sm80_to_sm89INS1_16FlashAttnFwdSm80INS1_25CollectiveMainloopFwdSm80ILi8ELi2ELb0EN4cute5tupleIJNS5_1CILi128EEENS7_ILi64EEENS7_ILi192EEEEEELi192ENS_6half_tEfNS_4arch4Sm80ELb1ELb0ELb1ELb1ELb1ELb0ELb1ELb0EEENS1_21CollectiveEpilogueFwdINS6_IJS8_SA_S9_EEENS6_IJNS7_ILi1EEESI_SI_EEESC_SE_Li256ELb1ELb1ELb0ELb0EEENS1_19SingleTileSchedulerILb1ELb0ELb1ELi128EEEEEEEEEvNT_6ParamsE)
        /*002c*/ 	.word	0x00000000


	//----- nvinfo : EIATTR_REGCOUNT
	.align		4
.L_18:
        /*0030*/ 	.byte	0x04, 0x2f
        /*0032*/ 	.short	(.L_20 - .L_19)
	.align		4
.L_19:
        /*0034*/ 	.word	index@(_ZN7cutlass13device_kernelIN5flash19enable_sm80_to_sm89INS1_16FlashAttnFwdSm80INS1_25CollectiveMainloopFwdSm80ILi8ELi2ELb0EN4cute5tupleIJNS5_1CILi128EEENS7_ILi64EEENS7_ILi192EEEEEELi192ENS_6half_tEfNS_4arch4Sm80ELb1ELb0ELb1ELb0ELb1ELb0ELb1ELb0EEENS1_21CollectiveEpilogueFwdINS6_IJS8_SA_S9_EEENS6_IJNS7_ILi1EEESI_SI_EEESC_SE_Li256ELb0ELb1ELb0ELb0EEENS1_30DynamicPersistentTileSchedulerILi256ELi256ELb0ELb1ELb0EEEEEEEEEvNT_6ParamsE)
        /*0038*/ 	.word	0x000000ff


	//----- nvinfo : EIATTR_FRAME_SIZE
	.align		4
.L_20:
        /*003c*/ 	.byte	0x04, 0x11
        /*003e*/ 	.short	(.L_22 - .L_21)
	.align		4
.L_21:
        /*0040*/ 	.word	index@($__internal_3_$__cuda_sm70_shflsync_idx_p)
        /*0044*/ 	.word	0x00000000


	//----- nvinfo : EIATTR_FRAME_SIZE
	.align		4
.L_22:
        /*0048*/ 	.byte	0x04, 0x11
        /*004a*/ 	.short	(.L_24 - .L_23)
	.align		4
.L_23:
        /*004c*/ 	.word	index@($__internal_2_$__cuda_sm70_shflsync_bfly_p)
        /*0050*/ 	.word	0x00000000


	//----- nvinfo : EIATTR_FRAME_SIZE
	.align		4
.L_24:
        /*0054*/ 	.byte	0x04, 0x11
        /*0056*/ 	.short	(.L_26 - .L_25)
	.align		4
.L_25:
        /*0058*/ 	.word	index@(_ZN7cutlass13device_kernelIN5flash19enable_sm80_to_sm89INS1_16FlashAttnFwdSm80INS1_25CollectiveMainloopFwdSm80ILi8ELi2ELb0EN4cute5tupleIJNS5_1CILi128EEENS7_ILi64EEENS7_ILi192EEEEEELi192ENS_6half_tEfNS_4arch4Sm80ELb1ELb0ELb1ELb0ELb1ELb0ELb1ELb0EEENS1_21CollectiveEpilogueFwdINS6_IJS8_SA_S9_EEENS6_IJNS7_ILi1EEESI_SI_EEESC_SE_Li256ELb0ELb1ELb0ELb0EEENS1_30DynamicPersistentTileSchedulerILi256ELi256ELb0ELb1ELb0EEEEEEEEEvNT_6ParamsE)
        /*005c*/ 	.word	0x00000040


	//----- nvinfo : EIATTR_REGCOUNT
	.align		4
.L_26:
        /*0060*/ 	.byte	0x04, 0x2f
        /*0062*/ 	.short	(.L_28 - .L_27)
	.align		4
.L_27:
        /*0064*/ 	.word	index@(_ZN7cutlass13device_kernelIN5flash19enable_sm80_to_sm89INS1_16FlashAttnFwdSm80INS1_25CollectiveMainloopFwdSm80ILi8ELi2ELb0EN4cute5tupleIJNS5_1CILi128EEENS7_ILi64EEENS7_ILi192EEEEEELi192ENS_6half_tEfNS_4arch4Sm80ELb0ELb1ELb1ELb1ELb1ELb1ELb1ELb0EEENS1_21CollectiveEpilogueFwdINS6_IJS8_SA_S9_EEENS6_IJNS7_ILi1EEESI_SI_EEESC_SE_Li256ELb1ELb1ELb0ELb0EEENS1_19SingleTileSchedulerILb1ELb0ELb1ELi128EEEEEEEEEvNT_6ParamsE)
        /*0068*/ 	.word	0x000000f1


	//----- nvinfo : EIATTR_FRAME_SIZE
	.align		4
.L_28:
        /*006c*/ 	.byte	0x04, 0x11
        /*006e*/ 	.short	(.L_30 - .L_29)
	.align		4
.L_29:
        /*0070*/ 	.word	index@(_ZN7cutlass13device_kernelIN5flash19enable_sm80_to_sm89INS1_16FlashAttnFwdSm80INS1_25CollectiveMainloopFwdSm80ILi8ELi2ELb0EN4cute5tupleIJNS5_1CILi128EEENS7_ILi64EEENS7_ILi192EEEEEELi192ENS_6half_tEfNS_4arch4Sm80ELb0ELb1ELb1ELb1ELb1ELb1ELb1ELb0EEENS1_21CollectiveEpilogueFwdINS6_IJS8_SA_S9_EEENS6_IJNS7_ILi1EEESI_SI_EEESC_SE_Li256ELb1ELb1ELb0ELb0EEENS1_19SingleTileSchedulerILb1ELb0ELb1ELi128EEEEEEEEEvNT_6ParamsE)
        /*0074*/ 	.word	0x00000000


	//----- nvinfo : EIATTR_REGCOUNT
	.align		4
.L_30:
        /*0078*/ 	.byte	0x04, 0x2f
        /*007a*/ 	.short	(.L_32 - .L_31)
	.align		4
.L_31:
        /*007c*/ 	.word	index@(_ZN7cutlass13device_kernelIN5flash19enable_sm80_to_sm89INS1_16FlashAttnFwdSm80INS1_25CollectiveMainloopFwdSm80ILi8ELi2ELb0EN4cute5tupleIJNS5_1CILi128EEENS7_ILi64EEENS7_ILi192EEEEEELi192ENS_6half_tEfNS_4arch4Sm80ELb0ELb1ELb1ELb1ELb1ELb0ELb1ELb0EEENS1_21CollectiveEpilogueFwdINS6_IJS8_SA_S9_EEENS6_IJNS7_ILi1EEESI_SI_EEESC_SE_Li256ELb1ELb1ELb0ELb0EEENS1_19SingleTileSchedulerILb1ELb0ELb1ELi128EEEEEEEEEvNT_6ParamsE)
        /*0080*/ 	.word	0x000000fe


	//----- nvinfo : EIATTR_FRAME_SIZE
	.align		4
.L_32:
        /*0084*/ 	.byte	0x04, 0x11
        /*0086*/ 	.short	(.L_34 - .L_33)
	.align		4
.L_33:
        /*0088*/ 	.word	index@(_ZN7cutlass13device_kernelIN5flash19enable_sm80_to_sm89INS1_16FlashAttnFwdSm80INS1_25CollectiveMainloopFwdSm80ILi8ELi2ELb0EN4cute5tupleIJNS5_1CILi128EEENS7_ILi64EEENS7_ILi192EEEEEELi192ENS_6half_tEfNS_4arch4Sm80ELb0ELb1ELb1ELb1ELb1ELb0ELb1ELb0EEENS1_21CollectiveEpilogueFwdINS6_IJS8_SA_S9_EEENS6_IJNS7_ILi1EEESI_SI_EEESC_SE_Li256ELb1ELb1ELb0ELb0EEENS1_19SingleTileSchedulerILb1ELb0ELb1ELi128EEEEEEEEEvNT_6ParamsE)
        /*008c*/ 	.word	0x00000000


	//----- nvinfo : EIATTR_REGCOUNT
	.align		4
.L_34:
        /*0090*/ 	.byte	0x04, 0x2f
        /*0092*/ 	.short	(.L_36 - .L_35)
	.align		4
.L_35:
        /*0094*/ 	.word	index@(_ZN7cutlass13device_kernelIN5flash19enable_sm80_to_sm89INS1_16FlashAttnFwdSm80INS1_25CollectiveMainloopFwdSm80ILi8ELi2ELb0EN4cute5tupleIJNS5_1CILi128EEENS7_ILi64EEENS7_ILi192EEEEEELi192ENS_6half_tEfNS_4arch4Sm80ELb0ELb1ELb1ELb0ELb1ELb0ELb1ELb0EEENS1_21CollectiveEpilogueFwdINS6_IJS8_SA_S9_EEENS6_IJNS7_ILi1EEESI_SI_EEESC_SE_Li256ELb0ELb1ELb0ELb0EEENS1_19SingleTileSchedulerILb0ELb0ELb1ELi128EEEEEEEEEvNT_6ParamsE)
        /*0098*/ 	.word	0x000000ff


	//----- nvinfo : EIATTR_FRAME_SIZE
	.align		4
.L_36:
        /*009c*/ 	.byte	0x04, 0x11
        /*009e*/ 	.short	(.L_38 - .L_37)
	.align		4
.L_37:
        /*00a0*/ 	.word	index@(_ZN7cutlass13device_kernelIN5flash19enable_sm80_to_sm89INS1_16FlashAttnFwdSm80INS1_25CollectiveMainloopFwdSm80ILi8ELi2ELb0EN4cute5tupleIJNS5_1CILi128EEENS7_ILi64EEENS7_ILi192EEEEEELi192ENS_6half_tEfNS_4arch4Sm80ELb0ELb1ELb1ELb0ELb1ELb0ELb1ELb0EEENS1_21CollectiveEpilogueFwdINS6_IJS8_SA_S9_EEENS6_IJNS7_ILi1EEESI_SI_EEESC_SE_Li256ELb0ELb1ELb0ELb0EEENS1_19SingleTileSchedulerILb0ELb0ELb1ELi128EEEEEEEEEvNT_6ParamsE)
        /*00a4*/ 	.word	0x00000000


	//----- nvinfo : EIATTR_REGCOUNT
	.align		4
.L_38:
        /*00a8*/ 	.byte	0x04, 0x2f
        /*00aa*/ 	.short	(.L_40 - .L_39)
	.align		4
.L_39:
        /*00ac*/ 	.word	index@(_ZN7cutlass13device_kernelIN5flash19enable_sm80_to_sm89INS1_16FlashAttnFwdSm80INS1_25CollectiveMainloopFwdSm80ILi8ELi2ELb0EN4cute5tupleIJNS5_1CILi128EEENS7_ILi64EEENS7_ILi192EEEEEELi192ENS_6half_tEfNS_4arch4Sm80ELb0ELb0ELb1ELb1ELb1ELb1ELb1ELb0EEENS1_21CollectiveEpilogueFwdINS6_IJS8_SA_S9_EEENS6_IJNS7_ILi1EEESI_SI_EEESC_SE_Li256ELb1ELb1ELb0ELb0EEENS1_19SingleTileSchedulerILb1ELb0ELb1ELi128EEEEEEEEEvNT_6ParamsE)
        /*00b0*/ 	.word	0x000000ec


	//----- nvinfo : EIATTR_FRAME_SIZE
	.align		4
.L_40:
        /*00b4*/ 	.byte	0x04, 0x11
        /*00b6*/ 	.short	(.L_42 - .L_41)
	.align		4
.L_41:
        /*00b8*/ 	.word	index@(_ZN7cutlass13device_kernelIN5flash19enable_sm80_to_sm89INS1_16FlashAttnFwdSm80INS1_25CollectiveMainloopFwdSm80ILi8ELi2ELb0EN4cute5tupleIJNS5_1CILi128EEENS7_ILi64EEENS7_ILi192EEEEEELi192ENS_6half_tEfNS_4arch4Sm80ELb0ELb0ELb1ELb1ELb1ELb1ELb1ELb0EEENS1_21CollectiveEpilogueFwdINS6_IJS8_SA_S9_EEENS6_IJNS7_ILi1EEESI_SI_EEESC_SE_Li256ELb1ELb1ELb0ELb0EEENS1_19SingleTileSchedulerILb1ELb0ELb1ELi128EEEEEEEEEvNT_6ParamsE)
        /*00bc*/ 	.word	0x00000000


	//----- nvinfo : EIATTR_REGCOUNT
	.align		4
.L_42:
        /*00c0*/ 	.byte	0x04, 0x2f
        /*00c2*/ 	.short	(.L_44 - .L_43)
	.align		4
.L_43:
        /*00c4*/ 	.word	index@(_ZN7cutlass13device_kernelIN5flash19enable_sm80_to_sm89INS1_16FlashAttnFwdSm80INS1_25CollectiveMainloopFwdSm80ILi8ELi2ELb0EN4cute5tupleIJNS5_1CILi128EEENS7_ILi64EEENS7_ILi192EEEEEELi192ENS_6half_tEfNS_4arch4Sm80ELb0ELb0ELb1ELb1ELb1ELb0ELb1ELb0EEENS1_21CollectiveEpilogueFwdINS6_IJS8_SA_S9_EEENS6_IJNS7_ILi1EEESI_SI_EEESC_SE_Li256ELb1ELb1ELb0ELb0EEENS1_19SingleTileSchedulerILb1ELb0ELb1ELi128EEEEEEEEEvNT_6ParamsE)
        /*00c8*/ 	.word	0x000000f1


	//----- nvinfo : EIATTR_FRAME_SIZE
	.align		4
.L_44:
        /*00cc*/ 	.byte	0x04, 0x11
        /*00ce*/ 	.short	(.L_46 - .L_45)
	.align		4
.L_45:
        /*00d0*/ 	.word	index@(_ZN7cutlass13device_kernelIN5flash19enable_sm80_to_sm89INS1_16FlashAttnFwdSm80INS1_25CollectiveMainloopFwdSm80ILi8ELi2ELb0EN4cute5tupleIJNS5_1CILi128EEENS7_ILi64EEENS7_ILi192EEEEEELi192ENS_6half_tEfNS_4arch4Sm80ELb0ELb0ELb1ELb1ELb1ELb0ELb1ELb0EEENS1_21CollectiveEpilogueFwdINS6_IJS8_SA_S9_EEENS6_IJNS7_ILi1EEESI_SI_EEESC_SE_Li256ELb1ELb1ELb0ELb0EEENS1_19SingleTileSchedulerILb1ELb0ELb1ELi128EEEEEEEEEvNT_6ParamsE)
        /*00d4*/ 	.word	0x00000000


	//----- nvinfo : EIATTR_REGCOUNT
	.align		4
.L_46:
        /*00d8*/ 	.byte	0x04, 0x2f
        /*00da*/ 	.short	(.L_48 - .L_47)
	.align		4
.L_47:
        /*00dc*/ 	.word	index@(_ZN7cutlass13device_kernelIN5flash19enable_sm80_to_sm89INS1_16FlashAttnFwdSm80INS1_25CollectiveMainloopFwdSm80ILi8ELi2ELb0EN4cute5tupleIJNS5_1CILi128EEENS7_ILi64EEENS7_ILi192EEEEEELi192ENS_6half_tEfNS_4arch4Sm80ELb0ELb0ELb1ELb0ELb1ELb0ELb1ELb0EEENS1_21CollectiveEpilogueFwdINS6_IJS8_SA_S9_EEENS6_IJNS7_ILi1EEESI_SI_EEESC_SE_Li256ELb0ELb1ELb0ELb0EEENS1_19SingleTileSchedulerILb0ELb0ELb1ELi128EEEEEEEEEvNT_6ParamsE)
        /*00e0*/ 	.word	0x000000ef


	//----- nvinfo : EIATTR_FRAME_SIZE
	.align		4
.L_48:
        /*00e4*/ 	.byte	0x04, 0x11
        /*00e6*/ 	.short	(.L_50 - .L_49)
	.align		4
.L_49:
        /*00e8*/ 	.word	index@(_ZN7cutlass13device_kernelIN5flash19enable_sm80_to_sm89INS1_16FlashAttnFwdSm80INS1_25CollectiveMainloopFwdSm80ILi8ELi2ELb0EN4cute5tupleIJNS5_1CILi128EEENS7_ILi64EEENS7_ILi192EEEEEELi192ENS_6half_tEfNS_4arch4Sm80ELb0ELb0ELb1ELb0ELb1ELb0ELb1ELb0EEENS1_21CollectiveEpilogueFwdINS6_IJS8_SA_S9_EEENS6_IJNS7_ILi1EEESI_SI_EEESC_SE_Li256ELb0ELb1ELb0ELb0EEENS1_19SingleTileSchedulerILb0ELb0ELb1ELi128EEEEEEEEEvNT_6ParamsE)
        /*00ec*/ 	.word	0x00000000


	//----- nvinfo : EIATTR_REGCOUNT
	.align		4
.L_50:
        /*00f0*/ 	.byte	0x04, 0x2f
        /*00f2*/ 	.short	(.L_52 - .L_51)
	.align		4
.L_51:
        /*00f4*/ 	.word	index@(_ZN7cutlass13device_kernelIN5flash19enable_sm80_to_sm89INS1_16FlashAttnFwdSm80INS1_25CollectiveMainloopFwdSm80ILi8ELi1ELb0EN4cute5tupleIJNS5_1CILi128EEENS7_ILi64EEENS7_ILi192EEEEEELi192ENS_6half_tEfNS_4arch4Sm80ELb1ELb0ELb1ELb1ELb1ELb1ELb1ELb0EEENS1_21CollectiveEpilogueFwdINS6_IJS8_SA_S9_EEENS6_IJNS7_ILi1EEESI_SI_EEESC_SE_Li256ELb1ELb1ELb0ELb0EEENS1_19SingleTileSchedulerILb1ELb0ELb1ELi128EEEEEEEEEvNT_6ParamsE)
        /*00f8*/ 	.word	0x000000f4


	//----- nvinfo : EIATTR_FRAME_SIZE
	.align		4
.L_52:
        /*00fc*/ 	.byte	0x04, 0x11
        /*00fe*/ 	.short	(.L_54 - .L_53)
	.align		4
.L_53:
        /*0100*/ 	.word	index@(_ZN7cutlass13device_kernelIN5flash19enable_sm80_to_sm89INS1_16FlashAttnFwdSm80INS1_25CollectiveMainloopFwdSm80ILi8ELi1ELb0EN4cute5tupleIJNS5_1CILi128EEENS7_ILi64EEENS7_ILi192EEEEEELi192ENS_6half_tEfNS_4arch4Sm80ELb1ELb0ELb1ELb1ELb1ELb1ELb1ELb0EEENS1_21CollectiveEpilogueFwdINS6_IJS8_SA_S9_EEENS6_IJNS7_ILi1EEESI_SI_EEESC_SE_Li256ELb1ELb1ELb0ELb0EEENS1_19SingleTileSchedulerILb1ELb0ELb1ELi128EEEEEEEEEvNT_6ParamsE)
        /*0104*/ 	.word	0x00000000


	//----- nvinfo : EIATTR_REGCOUNT
	.align		4
.L_54:
        /*0108*/ 	.byte	0x04, 0x2f
        /*010a*/ 	.short	(.L_56 - .L_55)
	.align		4
.L_55:
        /*010c*/ 	.word	index@(_ZN7cutlass13device_kernelIN5flash19enable_sm80_to_sm89INS1_16FlashAttnFwdSm80INS1_25CollectiveMainloopFwdSm80ILi8ELi1ELb0EN4cute5tupleIJNS5_1CILi128EEENS7_ILi64EEENS7_ILi192EEEEEELi192ENS_6half_tEfNS_4arch4Sm80ELb1ELb0ELb1ELb1ELb1ELb0ELb1ELb0EEENS1_21CollectiveEpilogueFwdINS6_IJS8_SA_S9_EEENS6_IJNS7_ILi1EEESI_SI_EEESC_SE_Li256ELb1ELb1ELb0ELb0EEENS1_19SingleTileSchedulerILb1ELb0ELb1ELi128EEEEEEEEEvNT_6ParamsE)
        /*0110*/ 	.word	0x000000ff


	//----- nvinfo : EIATTR_FRAME_SIZE
	.align		4
.L_56:
        /*0114*/ 	.byte	0x04, 0x11
        /*0116*/ 	.short	(.L_58 - .L_57)
	.align		4
.L_57:
        /*0118*/ 	.word	index@(_ZN7cutlass13device_kernelIN5flash19enable_sm80_to_sm89INS1_16FlashAttnFwdSm80INS1_25CollectiveMainloopFwdSm80ILi8ELi1ELb0EN4cute5tupleIJNS5_1CILi128EEENS7_ILi64EEENS7_ILi192EEEEEELi192ENS_6half_tEfNS_4arch4Sm80ELb1ELb0ELb1ELb1ELb1ELb0ELb1ELb0EEENS1_21CollectiveEpilogueFwdINS6_IJS8_SA_S9_EEENS6_IJNS7_ILi1EEESI_SI_EEESC_SE_Li256ELb1ELb1ELb0ELb0EEENS1_19SingleTileSchedulerILb1ELb0ELb1ELi128EEEEEEEEEvNT_6ParamsE)
        /*011c*/ 	.word	0x00000000


	//----- nvinfo : EIATTR_REGCOUNT
	.align		4
.L_58:
        /*0120*/ 	.byte	0x04, 0x2f
        /*0122*/ 	.short	(.L_60 - .L_59)
	.align		4
.L_59:
        /*0124*/ 	.word	index@(_ZN7cutlass13device_kernelIN5flash19enable_sm80_to_sm89INS1_16FlashAttnFwdSm80INS1_25CollectiveMainloopFwdSm80ILi8ELi1ELb0EN4cute5tupleIJNS5_1CILi128EEENS7_ILi64EEENS7_ILi192EEEEEELi192ENS_6half_tEfNS_4arch4Sm80ELb1ELb0ELb1ELb0ELb1ELb0ELb1ELb0EEENS1_21CollectiveEpilogueFwdINS6_IJS8_SA_S9_EEENS6_IJNS7_ILi1EEESI_SI_EEESC_SE_Li256ELb0ELb1ELb0ELb0EEENS1_30DynamicPersistentTileSchedulerILi256ELi256ELb0ELb1ELb0EEEEEEEEEvNT_6ParamsE)
        /*0128*/ 	.word	0x000000ff


	//----- nvinfo : EIATTR_FRAME_SIZE
	.align		4
.L_60:
        /*012c*/ 	.byte	0x04, 0x11
        /*012e*/ 	.short	(.L_62 - .L_61)
	.align		4
.L_61:
        /*0130*/ 	.word	index@($__internal_1_$__cuda_sm70_shflsync_idx_p)
        /*0134*/ 	.word	0x00000000


	//----- nvinfo : EIATTR_FRAME_SIZE
	.align		4
.L_62:
        /*0138*/ 	.byte	0x04, 0x11
        /*013a*/ 	.short	(.L_64 - .L_63)
	.align		4
.L_63:
        /*013c*/ 	.word	index@($__internal_0_$__cuda_sm70_shflsync_bfly_p)
        /*0140*/ 	.word	0x00000000


	//----- nvinfo : EIATTR_FRAME_SIZE
	.align		4
.L_64:
        /*0144*/ 	.byte	0x04, 0x11
        /*0146*/ 	.short	(.L_66 - .L_65)
	.align		4
.L_65:
        /*0148*/ 	.word	index@(_ZN7cutlass13device_kernelIN5flash19enable_sm80_to_sm89INS1_16FlashAttnFwdSm80INS1_25CollectiveMainloopFwdSm80ILi8ELi1ELb0EN4cute5tupleIJNS5_1CILi128EEENS7_ILi64EEENS7_ILi192EEEEEELi192ENS_6half_tEfNS_4arch4Sm80ELb1ELb0ELb1ELb0ELb1ELb0ELb1ELb0EEENS1_21CollectiveEpilogueFwdINS6_IJS8_SA_S9_EEENS6_IJNS7_ILi1EEESI_SI_EEESC_SE_Li256ELb0ELb1ELb0ELb0EEENS1_30DynamicPersistentTileSchedulerILi256ELi256ELb0ELb1ELb0EEEEEEEEEvNT_6ParamsE)
        /*014c*/ 	.word	0x00000030


	//----- nvinfo : EIATTR_REGCOUNT
	.align		4
.L_66:
        /*0150*/ 	.byte	0x04, 0x2f
        /*0152*/ 	.short	(.L_68 - .L_67)
	.align		4
.L_67:
        /*0154*/ 	.word	index@(_ZN7cutlass13device_kernelIN5flash19enable_sm80_to_sm89INS1_16FlashAttnFwdSm80INS1_25CollectiveMainloopFwdSm80ILi8ELi1ELb0EN4cute5tupleIJNS5_1CILi128EEENS7_ILi64EEENS7_ILi192EEEEEELi192ENS_6half_tEfNS_4arch4Sm80ELb0ELb1ELb1ELb1ELb1ELb1ELb1ELb0EEENS1_21CollectiveEpilogueFwdINS6_IJS8_SA_S9_EEENS6_IJNS7_ILi1EEESI_SI_EEESC_SE_Li256ELb1ELb1ELb0ELb0EEENS1_19SingleTileSchedulerILb1ELb0ELb1ELi128EEEEEEEEEvNT_6ParamsE)
        /*0158*/ 	.word	0x000000fb


	//----- nvinfo : EIATTR_FRAME_SIZE
	.align		4
.L_68:
        /*015c*/ 	.byte	0x04, 0x11
        /*015e*/ 	.short	(.L_70 - .L_69)
	.align		4
.L_69:
        /*0160*/ 	.word	index@(_ZN7cutlass13device_kernelIN5flash19enable_sm80_to_sm89INS1_16FlashAttnFwdSm80INS1_25CollectiveMainloopFwdSm80ILi8ELi1ELb0EN4cute5tupleIJNS5_1CILi128EEENS7_ILi64EEENS7_ILi192EEEEEELi192ENS_6half_tEfNS_4arch4Sm80ELb0ELb1ELb1ELb1ELb1ELb1ELb1ELb0EEENS1_21CollectiveEpilogueFwdINS6_IJS8_SA_S9_EEENS6_IJNS7_ILi1EEESI_SI_EEESC_SE_Li256ELb1ELb1ELb0ELb0EEENS1_19SingleTileSchedulerILb1ELb0ELb1ELi128EEEEEEEEEvNT_6ParamsE)
        /*0164*/ 	.word	0x00000000


	//----- nvinfo : EIATTR_REGCOUNT
	.align		4
.L_70:
        /*0168*/ 	.byte	0x04, 0x2f
        /*016a*/ 	.short	(.L_72 - .L_71)
	.align		4
.L_71:
        /*016c*/ 	.word	index@(_ZN7cutlass13device_kernelIN5flash19enable_sm80_to_sm89INS1_16FlashAttnFwdSm80INS1_25CollectiveMainloopFwdSm80ILi8ELi1ELb0EN4cute5tupleIJNS5_1CILi128EEENS7_ILi64EEENS7_ILi192EEEEEELi192ENS_6half_tEfNS_4arch4Sm80ELb0ELb1ELb1ELb1ELb1ELb0ELb1ELb0EEENS1_21CollectiveEpilogueFwdINS6_IJS8_SA_S9_EEENS6_IJNS7_ILi1EEESI_SI_EEESC_SE_Li256ELb1ELb1ELb0ELb0EEENS1_19SingleTileSchedulerILb1ELb0ELb1ELi128EEEEEEEEEvNT_6ParamsE)
        /*0170*/ 	.word	0x000000ff


	//----- nvinfo : EIATTR_FRAME_SIZE
	.align		4
.L_72:
        /*0174*/ 	.byte	0x04, 0x11
        /*0176*/ 	.short	(.L_74 - .L_73)
	.align		4
.L_73:
        /*0178*/ 	.word	index@(_ZN7cutlass13device_kernelIN5flash19enable_sm80_to_sm89INS1_16FlashAttnFwdSm80INS1_25CollectiveMainloopFwdSm80ILi8ELi1ELb0EN4cute5tupleIJNS5_1CILi128EEENS7_ILi64EEENS7_ILi192EEEEEELi192ENS_6half_tEfNS_4arch4Sm80ELb0ELb1ELb1ELb1ELb1ELb0ELb1ELb0EEENS1_21CollectiveEpilogueFwdINS6_IJS8_SA_S9_EEENS6_IJNS7_ILi1EEESI_SI_EEESC_SE_Li256ELb1ELb1ELb0ELb0EEENS1_19SingleTileSchedulerILb1ELb0ELb1ELi128EEEEEEEEEvNT_6ParamsE)
        /*017c*/ 	.word	0x00000000


	//----- nvinfo : EIATTR_REGCOUNT
	.align		4
.L_74:
        /*0180*/ 	.byte	0x04, 0x2f
        /*0182*/ 	.short	(.L_76 - .L_75)
	.align		4
.L_75:
        /*0184*/ 	.word	index@(_ZN7cutlass13device_kernelIN5flash19enable_sm80_to_sm89INS1_16FlashAttnFwdSm80INS1_25CollectiveMainloopFwdSm80ILi8ELi1ELb0EN4cute5tupleIJNS5_1CILi128EEENS7_ILi64EEENS7_ILi192EEEEEELi192ENS_6half_tEfNS_4arch4Sm80ELb0ELb1ELb1ELb0ELb1ELb0ELb1ELb0EEENS1_21CollectiveEpilogueFwdINS6_IJS8_SA_S9_EEENS6_IJNS7_ILi1EEESI_SI_EEESC_SE_Li256ELb0ELb1ELb0ELb0EEENS1_19SingleTileSchedulerILb0ELb0ELb1ELi128EEEEEEEEEvNT_6ParamsE)
        /*0188*/ 	.word	0x000000ff


	//----- nvinfo : EIATTR_FRAME_SIZE
	.align		4
.L_76:
        /*018c*/ 	.byte	0x04, 0x11
        /*018e*/ 	.short	(.L_78 - .L_77)
	.align		4
.L_77:
        /*0190*/ 	.word	index@(_ZN7cutlass13device_kernelIN5flash19enable_sm80_to_sm89INS1_16FlashAttnFwdSm80INS1_25CollectiveMainloopFwdSm80ILi8ELi1ELb0EN4cute5tupleIJNS5_1CILi128EEENS7_ILi64EEENS7_ILi192EEEEEELi192ENS_6half_tEfNS_4arch4Sm80ELb0ELb1ELb1ELb0ELb1ELb0ELb1ELb0EEENS1_21CollectiveEpilogueFwdINS6_IJS8_SA_S9_EEENS6_IJNS7_ILi1EEESI_SI_EEESC_SE_Li256ELb0ELb1ELb0ELb0EEENS1_19SingleTileSchedulerILb0ELb0ELb1ELi128EEEEEEEEEvNT_6ParamsE)
        /*0194*/ 	.word	0x00000000


	//----- nvinfo : EIATTR_REGCOUNT
	.align		4
.L_78:
        /*0198*/ 	.byte	0x04, 0x2f
        /*019a*/ 	.short	(.L_80 - .L_79)
	.align		4
.L_79:
        /*019c*/ 	.word	index@(_ZN7cutlass13device_kernelIN5flash19enable_sm80_to_sm89INS1_16FlashAttnFwdSm80INS1_25CollectiveMainloopFwdSm80ILi8ELi1ELb0EN4cute5tupleIJNS5_1CILi128EEENS7_ILi64EEENS7_ILi192EEEEEELi192ENS_6half_tEfNS_4arch4Sm80ELb0ELb0ELb1ELb1ELb1ELb1ELb1ELb0EEENS1_21CollectiveEpilogueFwdINS6_IJS8_SA_S9_EEENS6_IJNS7_ILi1EEESI_SI_EEESC_SE_Li256ELb1ELb1ELb0ELb0EEENS1_19SingleTileSchedulerILb1ELb0ELb1ELi128EEEEEEEEEvNT_6ParamsE)
        /*01a0*/ 	.word	0x000000ff


	//----- nvinfo : EIATTR_FRAME_SIZE
	.align		4
.L_80:
        /*01a4*/ 	.byte	0x04, 0x11
        /*01a6*/ 	.short	(.L_82 - .L_81)
	.align		4
.L_81:
        /*01a8*/ 	.word	index@(_ZN7cutlass13device_kernelIN5flash19enable_sm80_to_sm89INS1_16FlashAttnFwdSm80INS1_25CollectiveMainloopFwdSm80ILi8ELi1ELb0EN4cute5tupleIJNS5_1CILi128EEENS7_ILi64EEENS7_ILi192EEEEEELi192ENS_6half_tEfNS_4arch4Sm80ELb0ELb0ELb1ELb1ELb1ELb1ELb1ELb0EEENS1_21CollectiveEpilogueFwdINS6_IJS8_SA_S9_EEENS6_IJNS7_ILi1EEESI_SI_EEESC_SE_Li256ELb1ELb1ELb0ELb0EEENS1_19SingleTileSchedulerILb1ELb0ELb1ELi128EEEEEEEEEvNT_6ParamsE)
        /*01ac*/ 	.word	0x00000000


	//----- nvinfo : EIATTR_REGCOUNT
	.align		4
.L_82:
        /*01b0*/ 	.byte	0x04, 0x2f
        /*01b2*/ 	.short	(.L_84 - .L_83)
	.align		4
.L_83:
        /*01b4*/ 	.word	index@(_ZN7cutlass13device_kernelIN5flash19enable_sm80_to_sm89INS1_16FlashAttnFwdSm80INS1_25CollectiveMainloopFwdSm80ILi8ELi1ELb0EN4cute5tupleIJNS5_1CILi128EEENS7_ILi64EEENS7_ILi192EEEEEELi192ENS_6half_tEfNS_4arch4Sm80ELb0ELb0ELb1ELb1ELb1ELb0ELb1ELb0EEENS1_21CollectiveEpilogueFwdINS6_IJS8_SA_S9_EEENS6_IJNS7_ILi1EEESI_SI_EEESC_SE_Li256ELb1ELb1ELb0ELb0EEENS1_19SingleTileSchedulerILb1ELb0ELb1ELi128EEEEEEEEEvNT_6ParamsE)
        /*01b8*/ 	.word	0x000000ff


	//----- nvinfo : EIATTR_FRAME_SIZE
	.align		4
.L_84:
        /*01bc*/ 	.byte	0x04, 0x11
        /*01be*/ 	.short	(.L_86 - .L_85)
	.align		4
.L_85:
        /*01c0*/ 	.word	index@(_ZN7cutlass13device_kernelIN5flash19enable_sm80_to_sm89INS1_16FlashAttnFwdSm80INS1_25CollectiveMainloopFwdSm80ILi8ELi1ELb0EN4cute5tupleIJNS5_1CILi128EEENS7_ILi64EEENS7_ILi192EEEEEELi192ENS_6half_tEfNS_4arch4Sm80ELb0ELb0ELb1ELb1ELb1ELb0ELb1ELb0EEENS1_21CollectiveEpilogueFwdINS6_IJS8_SA_S9_EEENS6_IJNS7_ILi1EEESI_SI_EEESC_SE_Li256ELb1ELb1ELb0ELb0EEENS1_19SingleTileSchedulerILb1ELb0ELb1ELi128EEEEEEEEEvNT_6ParamsE)
        /*01c4*/ 	.word	0x00000000


	//----- nvinfo : EIATTR_REGCOUNT
	.align		4
.L_86:
        /*01c8*/ 	.byte	0x04, 0x2f
        /*01ca*/ 	.short	(.L_88 - .L_87)
	.align		4
.L_87:
        /*01cc*/ 	.word	index@(_ZN7cutlass13device_kernelIN5flash19enable_sm80_to_sm89INS1_16FlashAttnFwdSm80INS1_25CollectiveMainloopFwdSm80ILi8ELi1ELb0EN4cute5tupleIJNS5_1CILi128EEENS7_ILi64EEENS7_ILi192EEEEEELi192ENS_6half_tEfNS_4arch4Sm80ELb0ELb0ELb1ELb0ELb1ELb0ELb1ELb0EEENS1_21CollectiveEpilogueFwdINS6_IJS8_SA_S9_EEENS6_IJNS7_ILi1EEESI_SI_EEESC_SE_Li256ELb0ELb1ELb0ELb0EEENS1_19SingleTileSchedulerILb0ELb0ELb1ELi128EEEEEEEEEvNT_6ParamsE)
        /*01d0*/ 	.word	0x000000ff


	//----- nvinfo : EIATTR_FRAME_SIZE
	.align		4
.L_88:
        /*01d4*/ 	.byte	0x04, 0x11
        /*01d6*/ 	.short	(.L_90 - .L_89)
	.align		4
.L_89:
        /*01d8*/ 	.word	index@(_ZN7cutlass13device_kernelIN5flash19enable_sm80_to_sm89INS1_16FlashAttnFwdSm80INS1_25CollectiveMainloopFwdSm80ILi8ELi1ELb0EN4cute5tupleIJNS5_1CILi128EEENS7_ILi64EEENS7_ILi192EEEEEELi192ENS_6half_tEfNS_4arch4Sm80ELb0ELb0ELb1ELb0ELb1ELb0ELb1ELb0EEENS1_21CollectiveEpilogueFwdINS6_IJS8_SA_S9_EEENS6_IJNS7_ILi1EEESI_SI_EEESC_SE_Li256ELb0ELb1ELb0ELb0EEENS1_19SingleTileSchedulerILb0ELb0ELb1ELi128EEEEEEEEEvNT_6ParamsE)
        /*01dc*/ 	.word	0x00000000


	//----- nvinfo : EIATTR_MIN_STACK_SIZE
	.align		4
.L_90:
        /*01e0*/ 	.byte	0x04, 0x12
        /*01e2*/ 	.short	(.L_92 - .L_91)
	.align		4
.L_91:
        /*01e4*/ 	.word	index@(_ZN7cutlass13device_kernelIN5flash19enable_sm80_to_sm89INS1_16FlashAttnFwdSm80INS1_25CollectiveMainloopFwdSm80ILi8ELi1ELb0EN4cute5tupleIJNS5_1CILi128EEENS7_ILi64EEENS7_ILi192EEEEEELi192ENS_6half_tEfNS_4arch4Sm80ELb0ELb0ELb1ELb0ELb1ELb0ELb1ELb0EEENS1_21CollectiveEpilogueFwdINS6_IJS8_SA_S9_EEENS6_IJNS7_ILi1EEESI_SI_EEESC_SE_Li256ELb0ELb1ELb0ELb0EEENS1_19SingleTileSchedulerILb0ELb0ELb1ELi128EEEEEEEEEvNT_6ParamsE)
        /*01e8*/ 	.word	0x00000000


	//----- nvinfo : EIATTR_MIN_STACK_SIZE
	.align		4
.L_92:
        /*01ec*/ 	.byte	0x04, 0x12
        /*01ee*/ 	.short	(.L_94 - .L_93)
	.align		4
.L_93:
        /*01f0*/ 	.word	index@(_ZN7cutlass13device_kernelIN5flash19enable_sm80_to_sm89INS1_16FlashAttnFwdSm80INS1_25CollectiveMainloopFwdSm80ILi8ELi1ELb0EN4cute5tupleIJNS5_1CILi128EEENS7_ILi64EEENS7_ILi192EEEEEELi192ENS_6half_tEfNS_4arch4Sm80ELb0ELb0ELb1ELb1ELb1ELb0ELb1ELb0EEENS1_21CollectiveEpilogueFwdINS6_IJS8_SA_S9_EEENS6_IJNS7_ILi1EEESI_SI_EEESC_SE_Li256ELb1ELb1ELb0ELb0EEENS1_19SingleTileSchedulerILb1ELb0ELb1ELi128EEEEEEEEEvNT_6ParamsE)
        /*01f4*/ 	.word	0x00000000


	//----- nvinfo : EIATTR_MIN_STACK_SIZE
	.align		4
.L_94:
        /*01f8*/ 	.byte	0x04, 0x12
        /*01fa*/ 	.short	(.L_96 - .L_95)
	.align		4
.L_95:
        /*01fc*/ 	.word	index@(_ZN7cutlass13device_kernelIN5flash19enable_sm80_to_sm89INS1_16FlashAttnFwdSm80INS1_25CollectiveMainloopFwdSm80ILi8ELi1ELb0EN4cute5tupleIJNS5_1CILi128EEENS7_ILi64EEENS7_ILi192EEEEEELi192ENS_6half_tEfNS_4arch4Sm80ELb0ELb0ELb1ELb1ELb1ELb1ELb1ELb0EEENS1_21CollectiveEpilogueFwdINS6_IJS8_SA_S9_EEENS6_IJNS7_ILi1EEESI_SI_EEESC_SE_Li256ELb1ELb1ELb0ELb0EEENS1_19SingleTileSchedulerILb1ELb0ELb1ELi128EEEEEEEEEvNT_6ParamsE)
        /*0200*/ 	.word	0x00000000


	//----- nvinfo : EIATTR_MIN_STACK_SIZE
	.align		4
.L_96:
        /*0204*/ 	.byte	0x04, 0x12
        /*0206*/ 	.short	(.L_98 - .L_97)
	.align		4
.L_97:
        /*0208*/ 	.word	index@(_ZN7cutlass13device_kernelIN5flash19enable_sm80_to_sm89INS1_16FlashAttnFwdSm80INS1_25CollectiveMainloopFwdSm80ILi8ELi1ELb0EN4cute5tupleIJNS5_1CILi128EEENS7_ILi64EEENS7_ILi192EEEEEELi192ENS_6half_tEfNS_4arch4Sm80ELb0ELb1ELb1ELb0ELb1ELb0ELb1ELb0EEENS1_21CollectiveEpilogueFwdINS6_IJS8_SA_S9_EEENS6_IJNS7_ILi1EEESI_SI_EEESC_SE_Li256ELb0ELb1ELb0ELb0EEENS1_19SingleTileSchedulerILb0ELb0ELb1ELi128EEEEEEEEEvNT_6ParamsE)
        /*020c*/ 	.word	0x00000000


	//----- nvinfo : EIATTR_MIN_STACK_SIZE
	.align		4
.L_98:
        /*0210*/ 	.byte	0x04, 0x12
        /*0212*/ 	.short	(.L_100 - .L_99)
	.align		4
.L_99:
        /*0214*/ 	.word	index@(_ZN7cutlass13device_kernelIN5flash19enable_sm80_to_sm89INS1_16FlashAttnFwdSm80INS1_25CollectiveMainloopFwdSm80ILi8ELi1ELb0EN4cute5tupleIJNS5_1CILi128EEENS7_ILi64EEENS7_ILi192EEEEEELi192ENS_6half_tEfNS_4arch4Sm80ELb0ELb1ELb1ELb1ELb1ELb0ELb1ELb0EEENS1_21CollectiveEpilogueFwdINS6_IJS8_SA_S9_EEENS6_IJNS7_ILi1EEESI_SI_EEESC_SE_Li256ELb1ELb1ELb0ELb0EEENS1_19SingleTileSchedulerILb1ELb0ELb1ELi128EEEEEEEEEvNT_6ParamsE)
        /*0218*/ 	.word	0x00000000


	//----- nvinfo : EIATTR_MIN_STACK_SIZE
	.align		4
.L_100:
        /*021c*/ 	.byte	0x04, 0x12
        /*021e*/ 	.short	(.L_102 - .L_101)
	.align		4
.L_101:
        /*0220*/ 	.word	index@(_ZN7cutlass13device_kernelIN5flash19enable_sm80_to_sm89INS1_16FlashAttnFwdSm80INS1_25CollectiveMainloopFwdSm80ILi8ELi1ELb0EN4cute5tupleIJNS5_1CILi128EEENS7_ILi64EEENS7_ILi192EEEEEELi192ENS_6half_tEfNS_4arch4Sm80ELb0ELb1ELb1ELb1ELb1ELb1ELb1ELb0EEENS1_21CollectiveEpilogueFwdINS6_IJS8_SA_S9_EEENS6_IJNS7_ILi1EEESI_SI_EEESC_SE_Li256ELb1ELb1ELb0ELb0EEENS1_19SingleTileSchedulerILb1ELb0ELb1ELi128EEEEEEEEEvNT_6ParamsE)
        /*0224*/ 	.word	0x00000000


	//----- nvinfo : EIATTR_MIN_STACK_SIZE
	.align		4
.L_102:
        /*0228*/ 	.byte	0x04, 0x12
        /*022a*/ 	.short	(.L_104 - .L_103)
	.align		4
.L_103:
        /*022c*/ 	.word	index@(_ZN7cutlass13device_kernelIN5flash19enable_sm80_to_sm89INS1_16FlashAttnFwdSm80INS1_25CollectiveMainloopFwdSm80ILi8ELi1ELb0EN4cute5tupleIJNS5_1CILi128EEENS7_ILi64EEENS7_ILi192EEEEEELi192ENS_6half_tEfNS_4arch4Sm80ELb1ELb0ELb1ELb0ELb1ELb0ELb1ELb0EEENS1_21CollectiveEpilogueFwdINS6_IJS8_SA_S9_EEENS6_IJNS7_ILi1EEESI_SI_EEESC_SE_Li256ELb0ELb1ELb0ELb0EEENS1_30DynamicPersistentTileSchedulerILi256ELi256ELb0ELb1ELb0EEEEEEEEEvNT_6ParamsE)
        /*0230*/ 	.word	0x00000030


	//----- nvinfo : EIATTR_MIN_STACK_SIZE
	.align		4
.L_104:
        /*0234*/ 	.byte	0x04, 0x12
        /*0236*/ 	.short	(.L_106 - .L_105)
	.align		4
.L_105:
        /*0238*/ 	.word	index@(_ZN7cutlass13device_kernelIN5flash19enable_sm80_to_sm89INS1_16FlashAttnFwdSm80INS1_25CollectiveMainloopFwdSm80ILi8ELi1ELb0EN4cute5tupleIJNS5_1CILi128EEENS7_ILi64EEENS7_ILi192EEEEEELi192ENS_6half_tEfNS_4arch4Sm80ELb1ELb0ELb1ELb1ELb1ELb0ELb1ELb0EEENS1_21CollectiveEpilogueFwdINS6_IJS8_SA_S9_EEENS6_IJNS7_ILi1EEESI_SI_EEESC_SE_Li256ELb1ELb1ELb0ELb0EEENS1_19SingleTileSchedulerILb1ELb0ELb1ELi128EEEEEEEEEvNT_6ParamsE)
        /*023c*/ 	.word	0x00000000


	//----- nvinfo : EIATTR_MIN_STACK_SIZE
	.align		4
.L_106:
        /*0240*/ 	.byte	0x04, 0x12
        /*0242*/ 	.short	(.L_108 - .L_107)
	.align		4
.L_107:
        /*0244*/ 	.word	index@(_ZN7cutlass13device_kernelIN5flash19enable_sm80_to_sm89INS1_16FlashAttnFwdSm80INS1_25CollectiveMainloopFwdSm80ILi8ELi1ELb0EN4cute5tupleIJNS5_1CILi128EEENS7_ILi64EEENS7_ILi192EEEEEELi192ENS_6half_tEfNS_4arch4Sm80ELb1ELb0ELb1ELb1ELb1ELb1ELb1ELb0EEENS1_21CollectiveEpilogueFwdINS6_IJS8_SA_S9_EEENS6_IJNS7_ILi1EEESI_SI_EEESC_SE_Li256ELb1ELb1ELb0ELb0EEENS1_19SingleTileSchedulerILb1ELb0ELb1ELi128EEEEEEEEEvNT_6ParamsE)
        /*0248*/ 	.word	0x00000000


	//----- nvinfo : EIATTR_MIN_STACK_SIZE
	.align		4
.L_108:
        /*024c*/ 	.byte	0x04, 0x12
        /*024e*/ 	.short	(.L_110 - .L_109)
	.align		4
.L_109:
        /*0250*/ 	.word	index@(_ZN7cutlass13device_kernelIN5flash19enable_sm80_to_sm89INS1_16FlashAttnFwdSm80INS1_25CollectiveMainloopFwdSm80ILi8ELi2ELb0EN4cute5tupleIJNS5_1CILi128EEENS7_ILi64EEENS7_ILi192EEEEEELi192ENS_6half_tEfNS_4arch4Sm80ELb0ELb0ELb1ELb0ELb1ELb0ELb1ELb0EEENS1_21CollectiveEpilogueFwdINS6_IJS8_SA_S9_EEENS6_IJNS7_ILi1EEESI_SI_EEESC_SE_Li256ELb0ELb1ELb0ELb0EEENS1_19SingleTileSchedulerILb0ELb0ELb1ELi128EEEEEEEEEvNT_6ParamsE)
        /*0254*/ 	.word	0x00000000


	//----- nvinfo : EIATTR_MIN_STACK_SIZE
	.align		4
.L_110:
        /*0258*/ 	.byte	0x04, 0x12
        /*025a*/ 	.short	(.L_112 - .L_111)
	.align		4
.L_111:
        /*025c*/ 	.word	index@(_ZN7cutlass13device_kernelIN5flash19enable_sm80_to_sm89INS1_16FlashAttnFwdSm80INS1_25CollectiveMainloopFwdSm80ILi8ELi2ELb0EN4cute5tupleIJNS5_1CILi128EEENS7_ILi64EEENS7_ILi192EEEEEELi192ENS_6half_tEfNS_4arch4Sm80ELb0ELb0ELb1ELb1ELb1ELb0ELb1ELb0EEENS1_21CollectiveEpilogueFwdINS6_IJS8_SA_S9_EEENS6_IJNS7_ILi1EEESI_SI_EEESC_SE_Li256ELb1ELb1ELb0ELb0EEENS1_19SingleTileSchedulerILb1ELb0ELb1ELi128EEEEEEEEEvNT_6ParamsE)
        /*0260*/ 	.word	0x00000000


	//----- nvinfo : EIATTR_MIN_STACK_SIZE
	.align		4
.L_112:
        /*0264*/ 	.byte	0x04, 0x12
        /*0266*/ 	.short	(.L_114 - .L_113)
	.align		4
.L_113:
        /*0268*/ 	.word	index@(_ZN7cutlass13device_kernelIN5flash19enable_sm80_to_sm89INS1_16FlashAttnFwdSm80INS1_25CollectiveMainloopFwdSm80ILi8ELi2ELb0EN4cute5tupleIJNS5_1CILi128EEENS7_ILi64EEENS7_ILi192EEEEEELi192ENS_6half_tEfNS_4arch4Sm80ELb0ELb0ELb1ELb1ELb1ELb1ELb1ELb0EEENS1_21CollectiveEpilogueFwdINS6_IJS8_SA_S9_EEENS6_IJNS7_ILi1EEESI_SI_EEESC_SE_Li256ELb1ELb1ELb0ELb0EEENS1_19SingleTileSchedulerILb1ELb0ELb1ELi128EEEEEEEEEvNT_6ParamsE)
        /*026c*/ 	.word	0x00000000


	//----- nvinfo : EIATTR_MIN_STACK_SIZE
	.align		4
.L_114:
        /*0270*/ 	.byte	0x04, 0x12
        /*0272*/ 	.short	(.L_116 - .L_115)
	.align		4
.L_115:
        /*0274*/ 	.word	index@(_ZN7cutlass13device_kernelIN5flash19enable_sm80_to_sm89INS1_16FlashAttnFwdSm80INS1_25CollectiveMainloopFwdSm80ILi8ELi2ELb0EN4cute5tupleIJNS5_1CILi128EEENS7_ILi64EEENS7_ILi192EEEEEELi192ENS_6half_tEfNS_4arch4Sm80ELb0ELb1ELb1ELb0ELb1ELb0ELb1ELb0EEENS1_21CollectiveEpilogueFwdINS6_IJS8_SA_S9_EEENS6_IJNS7_ILi1EEESI_SI_EEESC_SE_Li256ELb0ELb1ELb0ELb0EEENS1_19SingleTileSchedulerILb0ELb0ELb1ELi128EEEEEEEEEvNT_6ParamsE)
        /*0278*/ 	.word	0x00000000


	//----- nvinfo : EIATTR_MIN_STACK_SIZE
	.align		4
.L_116:
        /*027c*/ 	.byte	0x04, 0x12
        /*027e*/ 	.short	(.L_118 - .L_117)
	.align		4
.L_117:
        /*0280*/ 	.word	index@(_ZN7cutlass13device_kernelIN5flash19enable_sm80_to_sm89INS1_16FlashAttnFwdSm80INS1_25CollectiveMainloopFwdSm80ILi8ELi2ELb0EN4cute5tupleIJNS5_1CILi128EEENS7_ILi64EEENS7_ILi192EEEEEELi192ENS_6half_tEfNS_4arch4Sm80ELb0ELb1ELb1ELb1ELb1ELb0ELb1ELb0EEENS1_21CollectiveEpilogueFwdINS6_IJS8_SA_S9_EEENS6_IJNS7_ILi1EEESI_SI_EEESC_SE_Li256ELb1ELb1ELb0ELb0EEENS1_19SingleTileSchedulerILb1ELb0ELb1ELi128EEEEEEEEEvNT_6ParamsE)
        /*0284*/ 	.word	0x00000000


	//----- nvinfo : EIATTR_MIN_STACK_SIZE
	.align		4
.L_118:
        /*0288*/ 	.byte	0x04, 0x12
        /*028a*/ 	.short	(.L_120 - .L_119)
	.align		4
.L_119:
        /*028c*/ 	.word	index@(_ZN7cutlass13device_kernelIN5flash19enable_sm80_to_sm89INS1_16FlashAttnFwdSm80INS1_25CollectiveMainloopFwdSm80ILi8ELi2ELb0EN4cute5tupleIJNS5_1CILi128EEENS7_ILi64EEENS7_ILi192EEEEEELi192ENS_6half_tEfNS_4arch4Sm80ELb0ELb1ELb1ELb1ELb1ELb1ELb1ELb0EEENS1_21CollectiveEpilogueFwdINS6_IJS8_SA_S9_EEENS6_IJNS7_ILi1EEESI_SI_EEESC_SE_Li256ELb1ELb1ELb0ELb0EEENS1_19SingleTileSchedulerILb1ELb0ELb1ELi128EEEEEEEEEvNT_6ParamsE)
        /*0290*/ 	.word	0x00000000


	//----- nvinfo : EIATTR_MIN_STACK_SIZE
	.align		4
.L_120:
        /*0294*/ 	.byte	0x04, 0x12
        /*0296*/ 	.short	(.L_122 - .L_121)
	.align		4
.L_121:
        /*0298*/ 	.word	index@(_ZN7cutlass13device_kernelIN5flash19enable_sm80_to_sm89INS1_16FlashAttnFwdSm80INS1_25CollectiveMainloopFwdSm80ILi8ELi2ELb0EN4cute5tupleIJNS5_1CILi128EEENS7_ILi64EEENS7_ILi192EEEEEELi192ENS_6half_tEfNS_4arch4Sm80ELb1ELb0ELb1ELb0ELb1ELb0ELb1ELb0EEENS1_21CollectiveEpilogueFwdINS6_IJS8_SA_S9_EEENS6_IJNS7_ILi1EEESI_SI_EEESC_SE_Li256ELb0ELb1ELb0ELb0EEENS1_30DynamicPersistentTileSchedulerILi256ELi256ELb0ELb1ELb0EEEEEEEEEvNT_6ParamsE)
        /*029c*/ 	.word	0x00000040


	//----- nvinfo : EIATTR_MIN_STACK_SIZE
	.align		4
.L_122:
        /*02a0*/ 	.byte	0x04, 0x12
        /*02a2*/ 	.short	(.L_124 - .L_123)
	.align		4
.L_123:
        /*02a4*/ 	.word	index@(_ZN7cutlass13device_kernelIN5flash19enable_sm80_to_sm89INS1_16FlashAttnFwdSm80INS1_25CollectiveMainloopFwdSm80ILi8ELi2ELb0EN4cute5tupleIJNS5_1CILi128EEENS7_ILi64EEENS7_ILi192EEEEEELi192ENS_6half_tEfNS_4arch4Sm80ELb1ELb0ELb1ELb1ELb1ELb0ELb1ELb0EEENS1_21CollectiveEpilogueFwdINS6_IJS8_SA_S9_EEENS6_IJNS7_ILi1EEESI_SI_EEESC_SE_Li256ELb1ELb1ELb0ELb0EEENS1_19SingleTileSchedulerILb1ELb0ELb1ELi128EEEEEEEEEvNT_6ParamsE)
        /*02a8*/ 	.word	0x00000000


	//----- nvinfo : EIATTR_MIN_STACK_SIZE
	.align		4
.L_124:
        /*02ac*/ 	.byte	0x04, 0x12
        /*02ae*/ 	.short	(.L_126 - .L_125)
	.align		4
.L_125:
        /*02b0*/ 	.word	index@(_ZN7cutlass13device_kernelIN5flash19enable_sm80_to_sm89INS1_16FlashAttnFwdSm80INS1_25CollectiveMainloopFwdSm80ILi8ELi2ELb0EN4cute5tupleIJNS5_1CILi128EEENS7_ILi64EEENS7_ILi192EEEEEELi192ENS_6half_tEfNS_4arch4Sm80ELb1ELb0ELb1ELb1ELb1ELb1ELb1ELb0EEENS1_21CollectiveEpilogueFwdINS6_IJS8_SA_S9_EEENS6_IJNS7_ILi1EEESI_SI_EEESC_SE_Li256ELb1ELb1ELb0ELb0EEENS1_19SingleTileSchedulerILb1ELb0ELb1ELi128EEEEEEEEEvNT_6ParamsE)
        /*02b4*/ 	.word	0x00000000
.L_126:


//--------------------- .nv.info._ZN7cutlass13device_kernelIN5flash19enable_sm80_to_sm89INS1_16FlashAttnFwdSm80INS1_25CollectiveMainloopFwdSm80ILi8ELi1ELb0EN4cute5tupleIJNS5_1CILi128EEENS7_ILi64EEENS7_ILi192EEEEEELi192ENS_6half_tEfNS_4arch4Sm80ELb0ELb0ELb1ELb0ELb1ELb0ELb1ELb0EEENS1_21CollectiveEpilogueFwdINS6_IJS8_SA_S9_EEENS6_IJNS7_ILi1EEESI_SI_EEESC_SE_Li256ELb0ELb1ELb0ELb0EEENS1_19SingleTileSchedulerILb0ELb0ELb1ELi128EEEEEEEEEvNT_6ParamsE --------------------------
	.section	.nv.info._ZN7cutlass13device_kernelIN5flash19enable_sm80_to_sm89INS1_16FlashAttnFwdSm80INS1_25CollectiveMainloopFwdSm80ILi8ELi1ELb0EN4cute5tupleIJNS5_1CILi128EEENS7_ILi64EEENS7_ILi192EEEEEELi192ENS_6half_tEfNS_4arch4Sm80ELb0ELb0ELb1ELb0ELb1ELb0ELb1ELb0EEENS1_21CollectiveEpilogueFwdINS6_IJS8_SA_S9_EEENS6_IJNS7_ILi1EEESI_SI_EEESC_SE_Li256ELb0ELb1ELb0ELb0EEENS1_19SingleTileSchedulerILb0ELb0ELb1ELi128EEEEEEEEEvNT_6ParamsE,"",@"SHT_CUDA_INFO"
	.sectionflags	@""
	.align	4


	//----- nvinfo : EIATTR_CUDA_API_VERSION
	.align		4
        /*0000*/ 	.byte	0x04, 0x37
        /*0002*/ 	.short	(.L_128 - .L_127)
.L_127:
        /*0004*/ 	.word	0x00000082


	//----- nvinfo : EIATTR_SW2861232_WAR
	.align		4
.L_128:
        /*0008*/ 	.byte	0x01, 0x35
	.zero		2


	//----- nvinfo : EIATTR_PARAM_CBANK
	.align		4
        /*000c*/ 	.byte	0x04, 0x0a
        /*000e*/ 	.short	(.L_130 - .L_129)
	.align		4
.L_129:
        /*0010*/ 	.word	index@(.nv.constant0._ZN7cutlass13device_kernelIN5flash19enable_sm80_to_sm89INS1_16FlashAttnFwdSm80INS1_25CollectiveMainloopFwdSm80ILi8ELi1ELb0EN4cute5tupleIJNS5_1CILi128EEENS7_ILi64EEENS7_ILi192EEEEEELi192ENS_6half_tEfNS_4arch4Sm80ELb0ELb0ELb1ELb0ELb1ELb0ELb1ELb0EEENS1_21CollectiveEpilogueFwdINS6_IJS8_SA_S9_EEENS6_IJNS7_ILi1EEESI_SI_EEESC_SE_Li256ELb0ELb1ELb0ELb0EEENS1_19SingleTileSchedulerILb0ELb0ELb1ELi128EEEEEEEEEvNT_6ParamsE)
        /*0014*/ 	.short	0x0160
        /*0016*/ 	.short	0x0418


	//----- nvinfo : EIATTR_CBANK_PARAM_SIZE
	.align		4
.L_130:
        /*0018*/ 	.byte	0x03, 0x19
        /*001a*/ 	.short	0x0418


	//----- nvinfo : EIATTR_KPARAM_INFO
	.align		4
        /*001c*/ 	.byte	0x04, 0x17
        /*001e*/ 	.short	(.L_132 - .L_131)
.L_131:
        /*0020*/ 	.word	0x00000000
        /*0024*/ 	.short	0x0000
        /*0026*/ 	.short	0x0000
        /*0028*/ 	.byte	0x00, 0xf0, 0x61, 0x10


	//----- nvinfo : EIATTR_MAXREG_COUNT
	.align		4
.L_132:
        /*002c*/ 	.byte	0x03, 0x1b
        /*002e*/ 	.short	0x00ff


	//----- nvinfo : EIATTR_NUM_BARRIERS
	.align		4
        /*0030*/ 	.byte	0x02, 0x4c
        /*0032*/ 	.byte	0x02
	.zero		1


	//----- nvinfo : EIATTR_MERCURY_ISA_VERSION
	.align		4
        /*0034*/ 	.byte	0x03, 0x5f
        /*0036*/ 	.short	0x0000


	//----- nvinfo : EIATTR_COOP_GROUP_MASK_REGIDS
	.align		4
        /*0038*/ 	.byte	0x04, 0x29
        /*003a*/ 	.short	(.L_134 - .L_133)


	//   ....[0]....
.L_133:
        /*003c*/ 	.word	0xffffffff


	//   ....[1]....
        /*0040*/ 	.word	0xffffffff


	//   ....[2]....
        /*0044*/ 	.word	0xffffffff


	//   ....[3]....
        /*0048*/ 	.word	0xffffffff


	//   ....[4]....
        /*004c*/ 	.word	0xffffffff


	//   ....[5]....
        /*0050*/ 	.word	0xffffffff


	//   ....[6]....
        /*0054*/ 	.word	0xffffffff


	//   ....[7]....
        /*0058*/ 	.word	0xffffffff


	//   ....[8]....
        /*005c*/ 	.word	0xffffffff


	//   ....[9]....
        /*0060*/ 	.word	0xffffffff


	//   ....[10]....
        /*0064*/ 	.word	0xffffffff


	//   ....[11]....
        /*0068*/ 	.word	0xffffffff


	//   ....[12]....
        /*006c*/ 	.word	0xffffffff


	//   ....[13]....
        /*0070*/ 	.word	0xffffffff


	//   ....[14]....
        /*0074*/ 	.word	0xffffffff


	//   ....[15]....
        /*0078*/ 	.word	0xffffffff


	//   ....[16]....
        /*007c*/ 	.word	0xffffffff


	//   ....[17]....
        /*0080*/ 	.word	0xffffffff


	//   ....[18]....
        /*0084*/ 	.word	0xffffffff


	//   ....[19]....
        /*0088*/ 	.word	0xffffffff


	//   ....[20]....
        /*008c*/ 	.word	0xffffffff


	//   ....[21]....
        /*0090*/ 	.word	0xffffffff


	//   ....[22]....
        /*0094*/ 	.word	0xffffffff


	//   ....[23]....
        /*0098*/ 	.word	0xffffffff


	//   ....[24]....
        /*009c*/ 	.word	0xffffffff


	//   ....[25]....
        /*00a0*/ 	.word	0xffffffff


	//   ....[26]....
        /*00a4*/ 	.word	0xffffffff


	//   ....[27]....
        /*00a8*/ 	.word	0xffffffff


	//   ....[28]....
        /*00ac*/ 	.word	0xffffffff


	//   ....[29]....
        /*00b0*/ 	.word	0xffffffff


	//   ....[30]....
        /*00b4*/ 	.word	0xffffffff


	//   ....[31]....
        /*00b8*/ 	.word	0xffffffff


	//   ....[32]....
        /*00bc*/ 	.word	0xffffffff


	//   ....[33]....
        /*00c0*/ 	.word	0xffffffff


	//   ....[34]....
        /*00c4*/ 	.word	0xffffffff


	//   ....[35]....
        /*00c8*/ 	.word	0xffffffff


	//   ....[36]....
        /*00cc*/ 	.word	0xffffffff


	//   ....[37]....
        /*00d0*/ 	.word	0xffffffff


	//   ....[38]....
        /*00d4*/ 	.word	0xffffffff


	//   ....[39]....
        /*00d8*/ 	.word	0xffffffff


	//   ....[40]....
        /*00dc*/ 	.word	0xffffffff


	//   ....[41]....
        /*00e0*/ 	.word	0xffffffff


	//   ....[42]....
        /*00e4*/ 	.word	0xffffffff


	//   ....[43]....
        /*00e8*/ 	.word	0xffffffff


	//   ....[44]....
        /*00ec*/ 	.word	0xffffffff


	//   ....[45]....
        /*00f0*/ 	.word	0xffffffff


	//   ....[46]....
        /*00f4*/ 	.word	0xffffffff


	//   ....[47]....
        /*00f8*/ 	.word	0xffffffff


	//   ....[48]....
        /*00fc*/ 	.word	0xffffffff


	//   ....[49]....
        /*0100*/ 	.word	0xffffffff


	//   ....[50]....
        /*0104*/ 	.word	0xffffffff


	//   ....[51]....
        /*0108*/ 	.word	0xffffffff


	//----- nvinfo : EIATTR_COOP_GROUP_INSTR_OFFSETS
	.align		4
.L_134:
        /*010c*/ 	.byte	0x04, 0x28
        /*010e*/ 	.short	(.L_136 - .L_135)


	//   ....[0]....
.L_135:
        /*0110*/ 	.word	0x00000610


	//   ....[1]....
        /*0114*/ 	.word	0x00000650


	//   ....[2]....
        /*0118*/ 	.word	0x00000680


	//   ....[3]....
        /*011c*/ 	.word	0x000006b0


	//   ....[4]....
        /*0120*/ 	.word	0x000006e0


	//   ....[5]....
        /*0124*/ 	.word	0x00000910


	//   ....[6]....
        /*0128*/ 	.word	0x00000a90


	//   ....[7]....
        /*012c*/ 	.word	0x00000aa0


	//   ....[8]....
        /*0130*/ 	.word	0x00000f40


	//   ....[9]....
        /*0134*/ 	.word	0x00000f70


	//   ....[10]....
        /*0138*/ 	.word	0x00000fb0


	//   ....[11]....
        /*013c*/ 	.word	0x00000fd0


	//   ....[12]....
        /*0140*/ 	.word	0x00001580


	//   ....[13]....
        /*0144*/ 	.word	0x000015b0


	//   ....[14]....
        /*0148*/ 	.word	0x000015e0


	//   ....[15]....
        /*014c*/ 	.word	0x00001600


	//   ....[16]....
        /*0150*/ 	.word	0x00002880


	//   ....[17]....
        /*0154*/ 	.word	0x000028b0


	//   ....[18]....
        /*0158*/ 	.word	0x000028e0


	//   ....[19]....
        /*015c*/ 	.word	0x00002910


	//   ....[20]....
        /*0160*/ 	.word	0x000030c0


	//   ....[21]....
        /*0164*/ 	.word	0x000030e0


	//   ....[22]....
        /*0168*/ 	.word	0x00003100


	//   ....[23]....
        /*016c*/ 	.word	0x00003120


	//   ....[24]....
        /*0170*/ 	.word	0x000044b0


	//   ....[25]....
        /*0174*/ 	.word	0x000044c0


	//   ....[26]....
        /*0178*/ 	.word	0x00004540


	//   ....[27]....
        /*017c*/ 	.word	0x00004570


	//   ....[28]....
        /*0180*/ 	.word	0x000047b0


	//   ....[29]....
        /*0184*/ 	.word	0x000047d0


	//   ....[30]....
        /*0188*/ 	.word	0x000047f0


	//   ....[31]....
        /*018c*/ 	.word	0x00004810


	//   ....[32]....
        /*0190*/ 	.word	0x00005990


	//   ....[33]....
        /*0194*/ 	.word	0x000059b0


	//   ....[34]....
        /*0198*/ 	.word	0x000059f0


	//   ....[35]....
        /*019c*/ 	.word	0x00005a00


	//   ....[36]....
        /*01a0*/ 	.word	0x00007060


	//   ....[37]....
        /*01a4*/ 	.word	0x000070a0


	//   ....[38]....
        /*01a8*/ 	.word	0x00007180


	//   ....[39]....
        /*01ac*/ 	.word	0x000071b0


	//   ....[40]....
        /*01b0*/ 	.word	0x00008530


	//   ....[41]....
        /*01b4*/ 	.word	0x00008540


	//   ....[42]....
        /*01b8*/ 	.word	0x00008560


	//   ....[43]....
        /*01bc*/ 	.word	0x00008570


	//   ....[44]....
        /*01c0*/ 	.word	0x00008580


	//   ....[45]....
        /*01c4*/ 	.word	0x00008660


	//   ....[46]....
        /*01c8*/ 	.word	0x000087c0


	//   ....[47]....
        /*01cc*/ 	.word	0x000087f0


	//   ....[48]....
        /*01d0*/ 	.word	0x00008920


	//   ....[49]....
        /*01d4*/ 	.word	0x00008950


	//   ....[50]....
        /*01d8*/ 	.word	0x00008a80


	//   ....[51]....
        /*01dc*/ 	.word	0x00008aa0


	//----- nvinfo : EIATTR_EXIT_INSTR_OFFSETS
	.align		4
.L_136:
        /*01e0*/ 	.byte	0x04, 0x1c
        /*01e2*/ 	.short	(.L_138 - .L_137)


	//   ....[0]....
.L_137:
        /*01e4*/ 	.word	0x00000030


	//   ....[1]....
        /*01e8*/ 	.word	0x00008ab0


	//   ....[2]....
        /*01ec*/ 	.word	0x00008b60


	//   ....[3]....
        /*01f0*/ 	.word	0x00008bc0


	//----- nvinfo : EIATTR_CTAIDZ_USED
	.align		4
.L_138:
        /*01f4*/ 	.byte	0x01, 0x04
	.zero		2


	//----- nvinfo : EIATTR_MAX_THREADS
	.align		4
        /*01f8*/ 	.byte	0x04, 0x05
        /*01fa*/ 	.short	(.L_140 - .L_139)
.L_139:
        /*01fc*/ 	.word	0x00000100
        /*0200*/ 	.word	0x00000001
        /*0204*/ 	.word	0x00000001


	//----- nvinfo : EIATTR_CRS_STACK_SIZE
	.align		4
.L_140:
        /*0208*/ 	.byte	0x04, 0x1e
        /*020a*/ 	.short	(.L_142 - .L_141)
.L_141:
        /*020c*/ 	.word	0x00000000
.L_142:


//--------------------- .nv.info._ZN7cutlass13device_kernelIN5flash19enable_sm80_to_sm89INS1_16FlashAttnFwdSm80INS1_25CollectiveMainloopFwdSm80ILi8ELi1ELb0EN4cute5tupleIJNS5_1CILi128EEENS7_ILi64EEENS7_ILi192EEEEEELi192ENS_6half_tEfNS_4arch4Sm80ELb0ELb0ELb1ELb1ELb1ELb0ELb1ELb0EEENS1_21CollectiveEpilogueFwdINS6_IJS8_SA_S9_EEENS6_IJNS7_ILi1EEESI_SI_EEESC_SE_Li256ELb1ELb1ELb0ELb0EEENS1_19SingleTileSchedulerILb1ELb0ELb1ELi128EEEEEEEEEvNT_6ParamsE --------------------------
	.section	.nv.info._ZN7cutlass13device_kernelIN5flash19enable_sm80_to_sm89INS1_16FlashAttnFwdSm80INS1_25CollectiveMainloopFwdSm80ILi8ELi1ELb0EN4cute5tupleIJNS5_1CILi128EEENS7_ILi64EEENS7_ILi192EEEEEELi192ENS_6half_tEfNS_4arch4Sm80ELb0ELb0ELb1ELb1ELb1ELb0ELb1ELb0EEENS1_21CollectiveEpilogueFwdINS6_IJS8_SA_S9_EEENS6_IJNS7_ILi1EEESI_SI_EEESC_SE_Li256ELb1ELb1ELb0ELb0EEENS1_19SingleTileSchedulerILb1ELb0ELb1ELi128EEEEEEEEEvNT_6ParamsE,"",@"SHT_CUDA_INFO"
	.sectionflags	@""
	.align	4


	//----- nvinfo : EIATTR_CUDA_API_VERSION
	.align		4
        /*0000*/ 	.byte	0x04, 0x37
        /*0002*/ 	.short	(.L_144 - .L_143)
.L_143:
        /*0004*/ 	.word	0x00000082


	//----- nvinfo : EIATTR_SW2861232_WAR
	.align		4
.L_144:
        /*0008*/ 	.byte	0x01, 0x35
	.zero		2


	//----- nvinfo : EIATTR_PARAM_CBANK
	.align		4
        /*000c*/ 	.byte	0x04, 0x0a
        /*000e*/ 	.short	(.L_146 - .L_145)
	.align		4
.L_145:
        /*0010*/ 	.word	index@(.nv.constant0._ZN7cutlass13device_kernelIN5flash19enable_sm80_to_sm89INS1_16FlashAttnFwdSm80INS1_25CollectiveMainloopFwdSm80ILi8ELi1ELb0EN4cute5tupleIJNS5_1CILi128EEENS7_ILi64EEENS7_ILi192EEEEEELi192ENS_6half_tEfNS_4arch4Sm80ELb0ELb0ELb1ELb1ELb1ELb0ELb1ELb0EEENS1_21CollectiveEpilogueFwdINS6_IJS8_SA_S9_EEENS6_IJNS7_ILi1EEESI_SI_EEESC_SE_Li256ELb1ELb1ELb0ELb0EEENS1_19SingleTileSchedulerILb1ELb0ELb1ELi128EEEEEEEEEvNT_6ParamsE)
        /*0014*/ 	.short	0x0160
        /*0016*/ 	.short	0x0418


	//----- nvinfo : EIATTR_CBANK_PARAM_SIZE
	.align		4
.L_146:
        /*0018*/ 	.byte	0x03, 0x19
        /*001a*/ 	.short	0x0418


	//----- nvinfo : EIATTR_KPARAM_INFO
	.align		4
        /*001c*/ 	.byte	0x04, 0x17
        /*001e*/ 	.short	(.L_148 - .L_147)
.L_147:
        /*0020*/ 	.word	0x00000000
        /*0024*/ 	.short	0x0000
        /*0026*/ 	.short	0x0000
        /*0028*/ 	.byte	0x00, 0xf0, 0x61, 0x10


	//----- nvinfo : EIATTR_MAXREG_COUNT
	.align		4
.L_148:
        /*002c*/ 	.byte	0x03, 0x1b
        /*002e*/ 	.short	0x00ff


	//----- nvinfo : EIATTR_NUM_BARRIERS
	.align		4
        /*0030*/ 	.byte	0x02, 0x4c
        /*0032*/ 	.byte	0x02
	.zero		1


	//----- nvinfo : EIATTR_MERCURY_ISA_VERSION
	.align		4
        /*0034*/ 	.byte	0x03, 0x5f
        /*0036*/ 	.short	0x0000


	//----- nvinfo : EIATTR_COOP_GROUP_MASK_REGIDS
	.align		4
        /*0038*/ 	.byte	0x04, 0x29
        /*003a*/ 	.short	(.L_150 - .L_149)


	//   ....[0]....
.L_149:
        /*003c*/ 	.word	0xffffffff


	//   ....[1]....
        /*0040*/ 	.word	0xffffffff


	//   ....[2]....
        /*0044*/ 	.word	0xffffffff


	//   ....[3]....
        /*0048*/ 	.word	0xffffffff


	//   ....[4]....
        /*004c*/ 	.word	0xffffffff


	//   ....[5]....
        /*0050*/ 	.word	0xffffffff


	//   ....[6]....
        /*0054*/ 	.word	0xffffffff


	//   ....[7]....
        /*0058*/ 	.word	0xffffffff


	//   ....[8]....
        /*005c*/ 	.word	0xffffffff


	//   ....[9]....
        /*0060*/ 	.word	0xffffffff


	//   ....[10]....
        /*0064*/ 	.word	0xffffffff


	//   ....[11]....
        /*0068*/ 	.word	0xffffffff


	//   ....[12]....
        /*006c*/ 	.word	0xffffffff


	//   ....[13]....
        /*0070*/ 	.word	0xffffffff


	//   ....[14]....
        /*0074*/ 	.word	0xffffffff


	//   ....[15]....
        /*0078*/ 	.word	0xffffffff


	//   ....[16]....
        /*007c*/ 	.word	0xffffffff


	//   ....[17]....
        /*0080*/ 	.word	0xffffffff


	//   ....[18]....
        /*0084*/ 	.word	0xffffffff


	//   ....[19]....
        /*0088*/ 	.word	0xffffffff


	//   ....[20]....
        /*008c*/ 	.word	0xffffffff


	//   ....[21]....
        /*0090*/ 	.word	0xffffffff


	//   ....[22]....
        /*0094*/ 	.word	0xffffffff


	//   ....[23]....
        /*0098*/ 	.word	0xffffffff


	//   ....[24]....
        /*009c*/ 	.word	0xffffffff


	//   ....[25]....
        /*00a0*/ 	.word	0xffffffff


	//   ....[26]....
        /*00a4*/ 	.word	0xffffffff


	//   ....[27]....
        /*00a8*/ 	.word	0xffffffff


	//   ....[28]....
        /*00ac*/ 	.word	0xffffffff


	//   ....[29]....
        /*00b0*/ 	.word	0xffffffff


	//   ....[30]....
        /*00b4*/ 	.word	0xffffffff


	//   ....[31]....
        /*00b8*/ 	.word	0xffffffff


	//   ....[32]....
        /*00bc*/ 	.word	0xffffffff


	//   ....[33]....
        /*00c0*/ 	.word	0xffffffff


	//   ....[34]....
        /*00c4*/ 	.word	0xffffffff


	//   ....[35]....
        /*00c8*/ 	.word	0xffffffff


	//   ....[36]....
        /*00cc*/ 	.word	0xffffffff


	//   ....[37]....
        /*00d0*/ 	.word	0xffffffff


	//   ....[38]....
        /*00d4*/ 	.word	0xffffffff


	//   ....[39]....
        /*00d8*/ 	.word	0xffffffff


	//   ....[40]....
        /*00dc*/ 	.word	0xffffffff


	//   ....[41]....
        /*00e0*/ 	.word	0xffffffff


	//   ....[42]....
        /*00e4*/ 	.word	0xffffffff


	//   ....[43]....
        /*00e8*/ 	.word	0xffffffff


	//   ....[44]....
        /*00ec*/ 	.word	0xffffffff


	//   ....[45]....
        /*00f0*/ 	.word	0xffffffff


	//   ....[46]....
        /*00f4*/ 	.word	0xffffffff


	//   ....[47]....
        /*00f8*/ 	.word	0xffffffff


	//   ....[48]....
        /*00fc*/ 	.word	0xffffffff


	//   ....[49]....
        /*0100*/ 	.word	0xffffffff


	//   ....[50]....
        /*0104*/ 	.word	0xffffffff


	//   ....[51]....
        /*0108*/ 	.word	0xffffffff


	//   ....[52]....
        /*010c*/ 	.word	0xffffffff


	//   ....[53]....
        /*0110*/ 	.word	0xffffffff


	//   ....[54]....
        /*0114*/ 	.word	0xffffffff


	//   ....[55]....
        /*0118*/ 	.word	0xffffffff


	//   ....[56]....
        /*011c*/ 	.word	0xffffffff


	//   ....[57]....
        /*0120*/ 	.word	0xffffffff


	//   ....[58]....
        /*0124*/ 	.word	0xffffffff


	//   ....[59]....
        /*0128*/ 	.word	0xffffffff


	//   ....[60]....
        /*012c*/ 	.word	0xffffffff


	//----- nvinfo : EIATTR_COOP_GROUP_INSTR_OFFSETS
	.align		4
.L_150:
        /*0130*/ 	.byte	0x04, 0x28
        /*0132*/ 	.short	(.L_152 - .L_151)


	//   ....[0]....
.L_151:
        /*0134*/ 	.word	0x00000090


	//   ....[1]....
        /*0138*/ 	.word	0x00001080


	//   ....[2]....
        /*013c*/ 	.word	0x000010b0


	//   ....[3]....
        /*0140*/ 	.word	0x00001290


	//   ....[4]....
        /*0144*/ 	.word	0x000012c0


	//   ....[5]....
        /*0148*/ 	.word	0x000013e0


	//   ....[6]....
        /*014c*/ 	.word	0x00001410


	//   ....[7]....
        /*0150*/ 	.word	0x00001520


	//   ....[8]....
        /*0154*/ 	.word	0x00001560


	//   ....[9]....
        /*0158*/ 	.word	0x00001c80


	//   ....[10]....
        /*015c*/ 	.word	0x00001cb0


	//   ....[11]....
        /*0160*/ 	.word	0x00001ce0


	//   ....[12]....
        /*0164*/ 	.word	0x00001d10


	//   ....[13]....
        /*0168*/ 	.word	0x00001d40


	//   ....[14]....
        /*016c*/ 	.word	0x00001d70


	//   ....[15]....
        /*0170*/ 	.word	0x00001da0


	//   ....[16]....
        /*0174*/ 	.word	0x00001dd0


	//   ....[17]....
        /*0178*/ 	.word	0x00003210


	//   ....[18]....
        /*017c*/ 	.word	0x00003240


	//   ....[19]....
        /*0180*/ 	.word	0x00003260


	//   ....[20]....
        /*0184*/ 	.word	0x00003270


	//   ....[21]....
        /*0188*/ 	.word	0x00003a30


	//   ....[22]....
        /*018c*/ 	.word	0x00003a50


	//   ....[23]....
        /*0190*/ 	.word	0x00003a70


	//   ....[24]....
        /*0194*/ 	.word	0x00003a90


	//   ....[25]....
        /*0198*/ 	.word	0x00004c90


	//   ....[26]....
        /*019c*/ 	.word	0x00004ca0


	//   ....[27]....
        /*01a0*/ 	.word	0x00004cb0


	//   ....[28]....
        /*01a4*/ 	.word	0x00004cc0


	//   ....[29]....
        /*01a8*/ 	.word	0x00004f90


	//   ....[30]....
        /*01ac*/ 	.word	0x00004fb0


	//   ....[31]....
        /*01b0*/ 	.word	0x00004ff0


	//   ....[32]....
        /*01b4*/ 	.word	0x00005030


	//   ....[33]....
        /*01b8*/ 	.word	0x00006120


	//   ....[34]....
        /*01bc*/ 	.word	0x00006130


	//   ....[35]....
        /*01c0*/ 	.word	0x00006190


	//   ....[36]....
        /*01c4*/ 	.word	0x000061a0


	//   ....[37]....
        /*01c8*/ 	.word	0x00007800


	//   ....[38]....
        /*01cc*/ 	.word	0x00007830


	//   ....[39]....
        /*01d0*/ 	.word	0x00007880


	//   ....[40]....
        /*01d4*/ 	.word	0x00007890


	//   ....[41]....
        /*01d8*/ 	.word	0x00008ef0


	//   ....[42]....
        /*01dc*/ 	.word	0x00008f30


	//   ....[43]....
        /*01e0*/ 	.word	0x00008f70


	//   ....[44]....
        /*01e4*/ 	.word	0x00008fb0


	//   ....[45]....
        /*01e8*/ 	.word	0x000091b0


	//   ....[46]....
        /*01ec*/ 	.word	0x000091c0


	//   ....[47]....
        /*01f0*/ 	.word	0x00009340


	//   ....[48]....
        /*01f4*/ 	.word	0x00009370


	//   ....[49]....
        /*01f8*/ 	.word	0x000094c0


	//   ....[50]....
        /*01fc*/ 	.word	0x000094f0


	//   ....[51]....
        /*0200*/ 	.word	0x00009640


	//   ....[52]....
        /*0204*/ 	.word	0x00009660


	//   ....[53]....
        /*0208*/ 	.word	0x00009f80


	//   ....[54]....
        /*020c*/ 	.word	0x00009fb0


	//   ....[55]....
        /*0210*/ 	.word	0x0000a0e0


	//   ....[56]....
        /*0214*/ 	.word	0x0000a110


	//   ....[57]....
        /*0218*/ 	.word	0x0000a240


	//   ....[58]....
        /*021c*/ 	.word	0x0000a270


	//   ....[59]....
        /*0220*/ 	.word	0x0000a3a0


	//   ....[60]....
        /*0224*/ 	.word	0x0000a3c0


	//----- nvinfo : EIATTR_EXIT_INSTR_OFFSETS
	.align		4
.L_152:
        /*0228*/ 	.byte	0x04, 0x1c
        /*022a*/ 	.short	(.L_154 - .L_153)


	//   ....[0]....
.L_153:
        /*022c*/ 	.word	0x00000440


	//   ....[1]....
        /*0230*/ 	.word	0x00009670


	//   ....[2]....
        /*0234*/ 	.word	0x00009740


	//   ....[3]....
        /*0238*/ 	.word	0x000097a0


	//   ....[4]....
        /*023c*/ 	.word	0x0000a3d0


	//   ....[5]....
        /*0240*/ 	.word	0x0000a480


	//   ....[6]....
        /*0244*/ 	.word	0x0000a4e0


	//----- nvinfo : EIATTR_CTAIDZ_USED
	.align		4
.L_154:
        /*0248*/ 	.byte	0x01, 0x04
	.zero		2


	//----- nvinfo : EIATTR_MAX_THREADS
	.align		4
        /*024c*/ 	.byte	0x04, 0x05
        /*024e*/ 	.short	(.L_156 - .L_155)
.L_155:
        /*0250*/ 	.word	0x00000100
        /*0254*/ 	.word	0x00000001
        /*0258*/ 	.word	0x00000001


	//----- nvinfo : EIATTR_CRS_STACK_SIZE
	.align		4
.L_156:
        /*025c*/ 	.byte	0x04, 0x1e
        /*025e*/ 	.short	(.L_158 - .L_157)
.L_157:
        /*0260*/ 	.word	0x00000000
.L_158:


//--------------------- .nv.info._ZN7cutlass13device_kernelIN5flash19enable_sm80_to_sm89INS1_16FlashAttnFwdSm80INS1_25CollectiveMainloopFwdSm80ILi8ELi1ELb0EN4cute5tupleIJNS5_1CILi128EEENS7_ILi64EEENS7_ILi192EEEEEELi192ENS_6half_tEfNS_4arch4Sm80ELb0ELb0ELb1ELb1ELb1ELb1ELb1ELb0EEENS1_21CollectiveEpilogueFwdINS6_IJS8_SA_S9_EEENS6_IJNS7_ILi1EEESI_SI_EEESC_SE_Li256ELb1ELb1ELb0ELb0EEENS1_19SingleTileSchedulerILb1ELb0ELb1ELi128EEEEEEEEEvNT_6ParamsE --------------------------
	.section	.nv.info._ZN7cutlass13device_kernelIN5flash19enable_sm80_to_sm89INS1_16FlashAttnFwdSm80INS1_25CollectiveMainloopFwdSm80ILi8ELi1ELb0EN4cute5tupleIJNS5_1CILi128EEENS7_ILi64EEENS7_ILi192EEEEEELi192ENS_6half_tEfNS_4arch4Sm80ELb0ELb0ELb1ELb1ELb1ELb1ELb1ELb0EEENS1_21CollectiveEpilogueFwdINS6_IJS8_SA_S9_EEENS6_IJNS7_ILi1EEESI_SI_EEESC_SE_Li256ELb1ELb1ELb0ELb0EEENS1_19SingleTileSchedulerILb1ELb0ELb1ELi128EEEEEEEEEvNT_6ParamsE,"",@"SHT_CUDA_INFO"
	.sectionflags	@""
	.align	4


	//----- nvinfo : EIATTR_CUDA_API_VERSION
	.align		4
        /*0000*/ 	.byte	0x04, 0x37
        /*0002*/ 	.short	(.L_160 - .L_159)
.L_159:
        /*0004*/ 	.word	0x00000082


	//----- nvinfo : EIATTR_SW2861232_WAR
	.align		4
.L_160:
        /*0008*/ 	.byte	0x01, 0x35
	.zero		2


	//----- nvinfo : EIATTR_PARAM_CBANK
	.align		4
        /*000c*/ 	.byte	0x04, 0x0a
        /*000e*/ 	.short	(.L_162 - .L_161)
	.align		4
.L_161:
        /*0010*/ 	.word	index@(.nv.constant0._ZN7cutlass13device_kernelIN5flash19enable_sm80_to_sm89INS1_16FlashAttnFwdSm80INS1_25CollectiveMainloopFwdSm80ILi8ELi1ELb0EN4cute5tupleIJNS5_1CILi128EEENS7_ILi64EEENS7_ILi192EEEEEELi192ENS_6half_tEfNS_4arch4Sm80ELb0ELb0ELb1ELb1ELb1ELb1ELb1ELb0EEENS1_21CollectiveEpilogueFwdINS6_IJS8_SA_S9_EEENS6_IJNS7_ILi1EEESI_SI_EEESC_SE_Li256ELb1ELb1ELb0ELb0EEENS1_19SingleTileSchedulerILb1ELb0ELb1ELi128EEEEEEEEEvNT_6ParamsE)
        /*0014*/ 	.short	0x0160
        /*0016*/ 	.short	0x0418


	//----- nvinfo : EIATTR_CBANK_PARAM_SIZE
	.align		4
.L_162:
        /*0018*/ 	.byte	0x03, 0x19
        /*001a*/ 	.short	0x0418


	//----- nvinfo : EIATTR_KPARAM_INFO
	.align		4
        /*001c*/ 	.byte	0x04, 0x17
        /*001e*/ 	.short	(.L_164 - .L_163)
.L_163:
        /*0020*/ 	.word	0x00000000
        /*0024*/ 	.short	0x0000
        /*0026*/ 	.short	0x0000
        /*0028*/ 	.byte	0x00, 0xf0, 0x61, 0x10


	//----- nvinfo : EIATTR_MAXREG_COUNT
	.align		4
.L_164:
        /*002c*/ 	.byte	0x03, 0x1b
        /*002e*/ 	.short	0x00ff


	//----- nvinfo : EIATTR_NUM_BARRIERS
	.align		4
        /*0030*/ 	.byte	0x02, 0x4c
        /*0032*/ 	.byte	0x02
	.zero		1


	//----- nvinfo : EIATTR_MERCURY_ISA_VERSION
	.align		4
        /*0034*/ 	.byte	0x03, 0x5f
        /*0036*/ 	.short	0x0000


	//----- nvinfo : EIATTR_COOP_GROUP_MASK_REGIDS
	.align		4
        /*0038*/ 	.byte	0x04, 0x29
        /*003a*/ 	.short	(.L_166 - .L_165)


	//   ....[0]....
.L_165:
        /*003c*/ 	.word	0xffffffff


	//   ....[1]....
        /*0040*/ 	.word	0xffffffff


	//   ....[2]....
        /*0044*/ 	.word	0xffffffff


	//   ....[3]....
        /*0048*/ 	.word	0xffffffff


	//   ....[4]....
        /*004c*/ 	.word	0xffffffff


	//   ....[5]....
        /*0050*/ 	.word	0xffffffff


	//   ....[6]....
        /*0054*/ 	.word	0xffffffff


	//   ....[7]....
        /*0058*/ 	.word	0xffffffff


	//   ....[8]....
        /*005c*/ 	.word	0xffffffff


	//   ....[9]....
        /*0060*/ 	.word	0xffffffff


	//   ....[10]....
        /*0064*/ 	.word	0xffffffff


	//   ....[11]....
        /*0068*/ 	.word	0xffffffff


	//   ....[12]....
        /*006c*/ 	.word	0xffffffff


	//   ....[13]....
        /*0070*/ 	.word	0xffffffff


	//   ....[14]....
        /*0074*/ 	.word	0xffffffff


	//   ....[15]....
        /*0078*/ 	.word	0xffffffff


	//   ....[16]....
        /*007c*/ 	.word	0xffffffff


	//   ....[17]....
        /*0080*/ 	.word	0xffffffff


	//   ....[18]....
        /*0084*/ 	.word	0xffffffff


	//   ....[19]....
        /*0088*/ 	.word	0xffffffff


	//   ....[20]....
        /*008c*/ 	.word	0xffffffff


	//   ....[21]....
        /*0090*/ 	.word	0xffffffff


	//   ....[22]....
        /*0094*/ 	.word	0xffffffff


	//   ....[23]....
        /*0098*/ 	.word	0xffffffff


	//   ....[24]....
        /*009c*/ 	.word	0xffffffff


	//   ....[25]....
        /*00a0*/ 	.word	0xffffffff


	//   ....[26]....
        /*00a4*/ 	.word	0xffffffff


	//   ....[27]....
        /*00a8*/ 	.word	0xffffffff


	//   ....[28]....
        /*00ac*/ 	.word	0xffffffff


	//   ....[29]....
        /*00b0*/ 	.word	0xffffffff


	//   ....[30]....
        /*00b4*/ 	.word	0xffffffff


	//   ....[31]....
        /*00b8*/ 	.word	0xffffffff


	//   ....[32]....
        /*00bc*/ 	.word	0xffffffff


	//   ....[33]....
        /*00c0*/ 	.word	0xffffffff


	//   ....[34]....
        /*00c4*/ 	.word	0xffffffff


	//   ....[35]....
        /*00c8*/ 	.word	0xffffffff


	//   ....[36]....
        /*00cc*/ 	.word	0xffffffff


	//   ....[37]....
        /*00d0*/ 	.word	0xffffffff


	//   ....[38]....
        /*00d4*/ 	.word	0xffffffff


	//   ....[39]....
        /*00d8*/ 	.word	0xffffffff


	//   ....[40]....
        /*00dc*/ 	.word	0xffffffff


	//   ....[41]....
        /*00e0*/ 	.word	0xffffffff


	//   ....[42]....
        /*00e4*/ 	.word	0xffffffff


	//   ....[43]....
        /*00e8*/ 	.word	0xffffffff


	//   ....[44]....
        /*00ec*/ 	.word	0xffffffff


	//   ....[45]....
        /*00f0*/ 	.word	0xffffffff


	//   ....[46]....
        /*00f4*/ 	.word	0xffffffff


	//   ....[47]....
        /*00f8*/ 	.word	0xffffffff


	//   ....[48]....
        /*00fc*/ 	.word	0xffffffff


	//   ....[49]....
        /*0100*/ 	.word	0xffffffff


	//   ....[50]....
        /*0104*/ 	.word	0xffffffff


	//   ....[51]....
        /*0108*/ 	.word	0xffffffff


	//   ....[52]....
        /*010c*/ 	.word	0xffffffff


	//   ....[53]....
        /*0110*/ 	.word	0xffffffff


	//   ....[54]....
        /*0114*/ 	.word	0xffffffff


	//   ....[55]....
        /*0118*/ 	.word	0xffffffff


	//   ....[56]....
        /*011c*/ 	.word	0xffffffff


	//   ....[57]....
        /*0120*/ 	.word	0xffffffff


	//   ....[58]....
        /*0124*/ 	.word	0xffffffff


	//   ....[59]....
        /*0128*/ 	.word	0xffffffff


	//   ....[60]....
        /*012c*/ 	.word	0xffffffff


	//   ....[61]....
        /*0130*/ 	.word	0xffffffff


	//   ....[62]....
        /*0134*/ 	.word	0xffffffff


	//   ....[63]....
        /*0138*/ 	.word	0xffffffff


	//   ....[64]....
        /*013c*/ 	.word	0xffffffff


	//   ....[65]....
        /*0140*/ 	.word	0xffffffff


	//   ....[66]....
        /*0144*/ 	.word	0xffffffff


	//   ....[67]....
        /*0148*/ 	.word	0xffffffff


	//   ....[68]....
        /*014c*/ 	.word	0xffffffff


	//----- nvinfo : EIATTR_COOP_GROUP_INSTR_OFFSETS
	.align		4
.L_166:
        /*0150*/ 	.byte	0x04, 0x28
        /*0152*/ 	.short	(.L_168 - .L_167)


	//   ....[0]....
.L_167:
        /*0154*/ 	.word	0x00000080


	//   ....[1]....
        /*0158*/ 	.word	0x00001ec0


	//   ....[2]....
        /*015c*/ 	.word	0x00001ed0


	//   ....[3]....
        /*0160*/ 	.word	0x00003a00


	//   ....[4]....
        /*0164*/ 	.word	0x00003a10


	//   ....[5]....
        /*0168*/ 	.word	0x00005390


	//   ....[6]....
        /*016c*/ 	.word	0x000053b0


	//   ....[7]....
        /*0170*/ 	.word	0x000058a0


	//   ....[8]....
        /*0174*/ 	.word	0x00005900


	//   ....[9]....
        /*0178*/ 	.word	0x00006450


	//   ....[10]....
        /*017c*/ 	.word	0x00006510


	//   ....[11]....
        /*0180*/ 	.word	0x00006680


	//   ....[12]....
        /*0184*/ 	.word	0x000066b0


	//   ....[13]....
        /*0188*/ 	.word	0x000067d0


	//   ....[14]....
        /*018c*/ 	.word	0x00006800


	//   ....[15]....
        /*0190*/ 	.word	0x00006930


	//   ....[16]....
        /*0194*/ 	.word	0x00006970


	//   ....[17]....
        /*0198*/ 	.word	0x00006db0


	//   ....[18]....
        /*019c*/ 	.word	0x00006dd0


	//   ....[19]....
        /*01a0*/ 	.word	0x00006de0


	//   ....[20]....
        /*01a4*/ 	.word	0x00006df0


	//   ....[21]....
        /*01a8*/ 	.word	0x0000ce10


	//   ....[22]....
        /*01ac*/ 	.word	0x0000ce60


	//   ....[23]....
        /*01b0*/ 	.word	0x0000ce90


	//   ....[24]....
        /*01b4*/ 	.word	0x0000cec0


	//   ....[25]....
        /*01b8*/ 	.word	0x0000e3c0


	//   ....[26]....
        /*01bc*/ 	.word	0x0000e3e0


	//   ....[27]....
        /*01c0*/ 	.word	0x0000e3f0


	//   ....[28]....
        /*01c4*/ 	.word	0x0000e400


	//   ....[29]....
        /*01c8*/ 	.word	0x0000eb90


	//   ....[30]....
        /*01cc*/ 	.word	0x0000ebe0


	//   ....[31]....
        /*01d0*/ 	.word	0x0000ec00


	//   ....[32]....
        /*01d4*/ 	.word	0x0000ec20


	//   ....[33]....
        /*01d8*/ 	.word	0x0000fe90


	//   ....[34]....
        /*01dc*/ 	.word	0x0000fea0


	//   ....[35]....
        /*01e0*/ 	.word	0x0000feb0


	//   ....[36]....
        /*01e4*/ 	.word	0x0000fec0


	//   ....[37]....
        /*01e8*/ 	.word	0x00010100


	//   ....[38]....
        /*01ec*/ 	.word	0x00010110


	//   ....[39]....
        /*01f0*/ 	.word	0x00010260


	//   ....[40]....
        /*01f4*/ 	.word	0x00010280


	//   ....[41]....
        /*01f8*/ 	.word	0x00011330


	//   ....[42]....
        /*01fc*/ 	.word	0x00011340


	//   ....[43]....
        /*0200*/ 	.word	0x00011390


	//   ....[44]....
        /*0204*/ 	.word	0x000113a0


	//   ....[45]....
        /*0208*/ 	.word	0x00012a00


	//   ....[46]....
        /*020c*/ 	.word	0x00012a30


	//   ....[47]....
        /*0210*/ 	.word	0x00012a80


	//   ....[48]....
        /*0214*/ 	.word	0x00012a90


	//   ....[49]....
        /*0218*/ 	.word	0x00013fd0


	//   ....[50]....
        /*021c*/ 	.word	0x00014010


	//   ....[51]....
        /*0220*/ 	.word	0x00014050


	//   ....[52]....
        /*0224*/ 	.word	0x00014080


	//   ....[53]....
        /*0228*/ 	.word	0x00014260


	//   ....[54]....
        /*022c*/ 	.word	0x00014270


	//   ....[55]....
        /*0230*/ 	.word	0x000143f0


	//   ....[56]....
        /*0234*/ 	.word	0x00014420


	//   ....[57]....
        /*0238*/ 	.word	0x00014570


	//   ....[58]....
        /*023c*/ 	.word	0x000145a0


	//   ....[59]....
        /*0240*/ 	.word	0x000146f0


	//   ....[60]....
        /*0244*/ 	.word	0x00014710


	//   ....[61]....
        /*0248*/ 	.word	0x00014ee0


	//   ....[62]....
        /*024c*/ 	.word	0x00014f00


	//   ....[63]....
        /*0250*/ 	.word	0x00015030


	//   ....[64]....
        /*0254*/ 	.word	0x00015060


	//   ....[65]....
        /*0258*/ 	.word	0x00015190


	//   ....[66]....
        /*025c*/ 	.word	0x000151c0


	//   ....[67]....
        /*0260*/ 	.word	0x000152f0


	//   ....[68]....
        /*0264*/ 	.word	0x00015310


	//----- nvinfo : EIATTR_EXIT_INSTR_OFFSETS
	.align		4
.L_168:
        /*0268*/ 	.byte	0x04, 0x1c
        /*026a*/ 	.short	(.L_170 - .L_169)


	//   ....[0]....
.L_169:
        /*026c*/ 	.word	0x00000310


	//   ....[1]....
        /*0270*/ 	.word	0x00014720


	//   ....[2]....
        /*0274*/ 	.word	0x000147f0


	//   ....[3]....
        /*0278*/ 	.word	0x00014850


	//   ....[4]....
        /*027c*/ 	.word	0x00015320


	//   ....[5]....
        /*0280*/ 	.word	0x000153d0


	//   ....[6]....
        /*0284*/ 	.word	0x00015430


	//----- nvinfo : EIATTR_CTAIDZ_USED
	.align		4
.L_170:
        /*0288*/ 	.byte	0x01, 0x04
	.zero		2


	//----- nvinfo : EIATTR_MAX_THREADS
	.align		4
        /*028c*/ 	.byte	0x04, 0x05
        /*028e*/ 	.short	(.L_172 - .L_171)
.L_171:
        /*0290*/ 	.word	0x00000100
        /*0294*/ 	.word	0x00000001
        /*0298*/ 	.word	0x00000001


	//----- nvinfo : EIATTR_CRS_STACK_SIZE
	.align		4
.L_172:
        /*029c*/ 	.byte	0x04, 0x1e
        /*029e*/ 	.short	(.L_174 - .L_173)
.L_173:
        /*02a0*/ 	.word	0x00000000
.L_174:


//--------------------- .nv.info._ZN7cutlass13device_kernelIN5flash19enable_sm80_to_sm89INS1_16FlashAttnFwdSm80INS1_25CollectiveMainloopFwdSm80ILi8ELi1ELb0EN4cute5tupleIJNS5_1CILi128EEENS7_ILi64EEENS7_ILi192EEEEEELi192ENS_6half_tEfNS_4arch4Sm80ELb0ELb1ELb1ELb0ELb1ELb0ELb1ELb0EEENS1_21CollectiveEpilogueFwdINS6_IJS8_SA_S9_EEENS6_IJNS7_ILi1EEESI_SI_EEESC_SE_Li256ELb0ELb1ELb0ELb0EEENS1_19SingleTileSchedulerILb0ELb0ELb1ELi128EEEEEEEEEvNT_6ParamsE --------------------------
	.section	.nv.info._ZN7cutlass13device_kernelIN5flash19enable_sm80_to_sm89INS1_16FlashAttnFwdSm80INS1_25CollectiveMainloopFwdSm80ILi8ELi1ELb0EN4cute5tupleIJNS5_1CILi128EEENS7_ILi64EEENS7_ILi192EEEEEELi192ENS_6half_tEfNS_4arch4Sm80ELb0ELb1ELb1ELb0ELb1ELb0ELb1ELb0EEENS1_21CollectiveEpilogueFwdINS6_IJS8_SA_S9_EEENS6_IJNS7_ILi1EEESI_SI_EEESC_SE_Li256ELb0ELb1ELb0ELb0EEENS1_19SingleTileSchedulerILb0ELb0ELb1ELi128EEEEEEEEEvNT_6ParamsE,"",@"SHT_CUDA_INFO"
	.sectionflags	@""
	.align	4


	//----- nvinfo : EIATTR_CUDA_API_VERSION
	.align		4
        /*0000*/ 	.byte	0x04, 0x37
        /*0002*/ 	.short	(.L_176 - .L_175)
.L_175:
        /*0004*/ 	.word	0x00000082


	//----- nvinfo : EIATTR_SW2861232_WAR
	.align		4
.L_176:
        /*0008*/ 	.byte	0x01, 0x35
	.zero		2


	//----- nvinfo : EIATTR_PARAM_CBANK
	.align		4
        /*000c*/ 	.byte	0x04, 0x0a
        /*000e*/ 	.short	(.L_178 - .L_177)
	.align		4
.L_177:
        /*0010*/ 	.word	index@(.nv.constant0._ZN7cutlass13device_kernelIN5flash19enable_sm80_to_sm89INS1_16FlashAttnFwdSm80INS1_25CollectiveMainloopFwdSm80ILi8ELi1ELb0EN4cute5tupleIJNS5_1CILi128EEENS7_ILi64EEENS7_ILi192EEEEEELi192ENS_6half_tEfNS_4arch4Sm80ELb0ELb1ELb1ELb0ELb1ELb0ELb1ELb0EEENS1_21CollectiveEpilogueFwdINS6_IJS8_SA_S9_EEENS6_IJNS7_ILi1EEESI_SI_EEESC_SE_Li256ELb0ELb1ELb0ELb0EEENS1_19SingleTileSchedulerILb0ELb0ELb1ELi128EEEEEEEEEvNT_6ParamsE)
        /*0014*/ 	.short	0x0160
        /*0016*/ 	.short	0x0418


	//----- nvinfo : EIATTR_CBANK_PARAM_SIZE
	.align		4
.L_178:
        /*0018*/ 	.byte	0x03, 0x19
        /*001a*/ 	.short	0x0418


	//----- nvinfo : EIATTR_KPARAM_INFO
	.align		4
        /*001c*/ 	.byte	0x04, 0x17
        /*001e*/ 	.short	(.L_180 - .L_179)
.L_179:
        /*0020*/ 	.word	0x00000000
        /*0024*/ 	.short	0x0000
        /*0026*/ 	.short	0x0000
        /*0028*/ 	.byte	0x00, 0xf0, 0x61, 0x10


	//----- nvinfo : EIATTR_MAXREG_COUNT
	.align		4
.L_180:
        /*002c*/ 	.byte	0x03, 0x1b
        /*002e*/ 	.short	0x00ff


	//----- nvinfo : EIATTR_NUM_BARRIERS
	.align		4
        /*0030*/ 	.byte	0x02, 0x4c
        /*0032*/ 	.byte	0x02
	.zero		1


	//----- nvinfo : EIATTR_MERCURY_ISA_VERSION
	.align		4
        /*0034*/ 	.byte	0x03, 0x5f
        /*0036*/ 	.short	0x0000


	//----- nvinfo : EIATTR_COOP_GROUP_MASK_REGIDS
	.align		4
        /*0038*/ 	.byte	0x04, 0x29
        /*003a*/ 	.short	(.L_182 - .L_181)


	//   ....[0]....
.L_181:
        /*003c*/ 	.word	0xffffffff


	//   ....[1]....
        /*0040*/ 	.word	0xffffffff


	//   ....[2]....
        /*0044*/ 	.word	0xffffffff


	//   ....[3]....
        /*0048*/ 	.word	0xffffffff


	//   ....[4]....
        /*004c*/ 	.word	0xffffffff


	//   ....[5]....
        /*0050*/ 	.word	0xffffffff


	//   ....[6]....
        /*0054*/ 	.word	0xffffffff


	//   ....[7]....
        /*0058*/ 	.word	0xffffffff


	//   ....[8]....
        /*005c*/ 	.word	0xffffffff


	//   ....[9]....
        /*0060*/ 	.word	0xffffffff


	//   ....[10]....
        /*0064*/ 	.word	0xffffffff


	//   ....[11]....
        /*0068*/ 	.word	0xffffffff


	//   ....[12]....
        /*006c*/ 	.word	0xffffffff


	//   ....[13]....
        /*0070*/ 	.word	0xffffffff


	//   ....[14]....
        /*0074*/ 	.word	0xffffffff


	//   ....[15]....
        /*0078*/ 	.word	0xffffffff


	//   ....[16]....
        /*007c*/ 	.word	0xffffffff


	//   ....[17]....
        /*0080*/ 	.word	0xffffffff


	//   ....[18]....
        /*0084*/ 	.word	0xffffffff


	//   ....[19]....
        /*0088*/ 	.word	0xffffffff


	//   ....[20]....
        /*008c*/ 	.word	0xffffffff


	//   ....[21]....
        /*0090*/ 	.word	0xffffffff


	//   ....[22]....
        /*0094*/ 	.word	0xffffffff


	//   ....[23]....
        /*0098*/ 	.word	0xffffffff


	//   ....[24]....
        /*009c*/ 	.word	0xffffffff


	//   ....[25]....
        /*00a0*/ 	.word	0xffffffff


	//   ....[26]....
        /*00a4*/ 	.word	0xffffffff


	//   ....[27]....
        /*00a8*/ 	.word	0xffffffff


	//   ....[28]....
        /*00ac*/ 	.word	0xffffffff


	//   ....[29]....
        /*00b0*/ 	.word	0xffffffff


	//   ....[30]....
        /*00b4*/ 	.word	0xffffffff


	//   ....[31]....
        /*00b8*/ 	.word	0xffffffff


	//   ....[32]....
        /*00bc*/ 	.word	0xffffffff


	//   ....[33]....
        /*00c0*/ 	.word	0xffffffff


	//   ....[34]....
        /*00c4*/ 	.word	0xffffffff


	//   ....[35]....
        /*00c8*/ 	.word	0xffffffff


	//   ....[36]....
        /*00cc*/ 	.word	0xffffffff


	//   ....[37]....
        /*00d0*/ 	.word	0xffffffff


	//   ....[38]....
        /*00d4*/ 	.word	0xffffffff


	//   ....[39]....
        /*00d8*/ 	.word	0xffffffff


	//   ....[40]....
        /*00dc*/ 	.word	0xffffffff


	//   ....[41]....
        /*00e0*/ 	.word	0xffffffff


	//   ....[42]....
        /*00e4*/ 	.word	0xffffffff


	//   ....[43]....
        /*00e8*/ 	.word	0xffffffff


	//   ....[44]....
        /*00ec*/ 	.word	0xffffffff


	//   ....[45]....
        /*00f0*/ 	.word	0xffffffff


	//   ....[46]....
        /*00f4*/ 	.word	0xffffffff


	//   ....[47]....
        /*00f8*/ 	.word	0xffffffff


	//   ....[48]....
        /*00fc*/ 	.word	0xffffffff


	//   ....[49]....
        /*0100*/ 	.word	0xffffffff


	//   ....[50]....
        /*0104*/ 	.word	0xffffffff


	//   ....[51]....
        /*0108*/ 	.word	0xffffffff


	//   ....[52]....
        /*010c*/ 	.word	0xffffffff


	//   ....[53]....
        /*0110*/ 	.word	0xffffffff


	//   ....[54]....
        /*0114*/ 	.word	0xffffffff


	//   ....[55]....
        /*0118*/ 	.word	0xffffffff


	//   ....[56]....
        /*011c*/ 	.word	0xffffffff


	//   ....[57]....
        /*0120*/ 	.word	0xffffffff


	//   ....[58]....
        /*0124*/ 	.word	0xffffffff


	//   ....[59]....
        /*0128*/ 	.word	0xffffffff


	//   ....[60]....
        /*012c*/ 	.word	0xffffffff


	//   ....[61]....
        /*0130*/ 	.word	0xffffffff


	//   ....[62]....
        /*0134*/ 	.word	0xffffffff


	//   ....[63]....
        /*0138*/ 	.word	0xffffffff


	//   ....[64]....
        /*013c*/ 	.word	0xffffffff


	//   ....[65]....
        /*0140*/ 	.word	0xffffffff


	//   ....[66]....
        /*0144*/ 	.word	0xffffffff


	//   ....[67]....
        /*0148*/ 	.word	0xffffffff


	//   ....[68]....
        /*014c*/ 	.word	0xffffffff


	//   ....[69]....
        /*0150*/ 	.word	0xffffffff


	//   ....[70]....
        /*0154*/ 	.word	0xffffffff


	//   ....[71]....
        /*0158*/ 	.word	0xffffffff


	//   ....[72]....
        /*015c*/ 	.word	0xffffffff


	//   ....[73]....
        /*0160*/ 	.word	0xffffffff


	//   ....[74]....
        /*0164*/ 	.word	0xffffffff


	//   ....[75]....
        /*0168*/ 	.word	0xffffffff


	//   ....[76]....
        /*016c*/ 	.word	0xffffffff


	//   ....[77]....
        /*0170*/ 	.word	0xffffffff


	//   ....[78]....
        /*0174*/ 	.word	0xffffffff


	//   ....[79]....
        /*0178*/ 	.word	0xffffffff


	//   ....[80]....
        /*017c*/ 	.word	0xffffffff


	//   ....[81]....
        /*0180*/ 	.word	0xffffffff


	//   ....[82]....
        /*0184*/ 	.word	0xffffffff


	//   ....[83]....
        /*0188*/ 	.word	0xffffffff


	//   ....[84]....
        /*018c*/ 	.word	0xffffffff


	//   ....[85]....
        /*0190*/ 	.word	0xffffffff


	//   ....[86]....
        /*0194*/ 	.word	0xffffffff


	//   ....[87]....
        /*0198*/ 	.word	0xffffffff


	//   ....[88]....
        /*019c*/ 	.word	0xffffffff


	//   ....[89]....
        /*01a0*/ 	.word	0xffffffff


	//----- nvinfo : EIATTR_COOP_GROUP_INSTR_OFFSETS
	.align		4
.L_182:
        /*01a4*/ 	.byte	0x04, 0x28
        /*01a6*/ 	.short	(.L_184 - .L_183)


	//   ....[0]....
.L_183:
        /*01a8*/ 	.word	0x00000e70


	//   ....[1]....
        /*01ac*/ 	.word	0x00000eb0


	//   ....[2]....
        /*01b0*/ 	.word	0x00000ef0


	//   ....[3]....
        /*01b4*/ 	.word	0x00000f20


	//   ....[4]....
        /*01b8*/ 	.word	0x00000f90


	//   ....[5]....
        /*01bc*/ 	.word	0x00001070


	//   ....[6]....
        /*01c0*/ 	.word	0x000010d0


	//   ....[7]....
        /*01c4*/ 	.word	0x000010e0


	//   ....[8]....
        /*01c8*/ 	.word	0x000016d0


	//   ....[9]....
        /*01cc*/ 	.word	0x00001710


	//   ....[10]....
        /*01d0*/ 	.word	0x00001740


	//   ....[11]....
        /*01d4*/ 	.word	0x00001780


	//   ....[12]....
        /*01d8*/ 	.word	0x000017a0


	//   ....[13]....
        /*01dc*/ 	.word	0x000017d0


	//   ....[14]....
        /*01e0*/ 	.word	0x000017f0


	//   ....[15]....
        /*01e4*/ 	.word	0x00001820


	//   ....[16]....
        /*01e8*/ 	.word	0x00002a80


	//   ....[17]....
        /*01ec*/ 	.word	0x00002aa0


	//   ....[18]....
        /*01f0*/ 	.word	0x00002ab0


	//   ....[19]....
        /*01f4*/ 	.word	0x00002ac0


	//   ....[20]....
        /*01f8*/ 	.word	0x00002f20


	//   ....[21]....
        /*01fc*/ 	.word	0x00003220


	//   ....[22]....
        /*0200*/ 	.word	0x00003d20


	//   ....[23]....
        /*0204*/ 	.word	0x00003f50


	//   ....[24]....
        /*0208*/ 	.word	0x00003f60


	//   ....[25]....
        /*020c*/ 	.word	0x00003fb0


	//   ....[26]....
        /*0210*/ 	.word	0x00005360


	//   ....[27]....
        /*0214*/ 	.word	0x00005380


	//   ....[28]....
        /*0218*/ 	.word	0x000053a0


	//   ....[29]....
        /*021c*/ 	.word	0x000053b0


	//   ....[30]....
        /*0220*/ 	.word	0x00006470


	//   ....[31]....
        /*0224*/ 	.word	0x00006480


	//   ....[32]....
        /*0228*/ 	.word	0x00006490


	//   ....[33]....
        /*022c*/ 	.word	0x000064a0


	//   ....[34]....
        /*0230*/ 	.word	0x000066a0


	//   ....[35]....
        /*0234*/ 	.word	0x000068e0


	//   ....[36]....
        /*0238*/ 	.word	0x00007330


	//   ....[37]....
        /*023c*/ 	.word	0x00007500


	//   ....[38]....
        /*0240*/ 	.word	0x00007550


	//   ....[39]....
        /*0244*/ 	.word	0x000075e0


	//   ....[40]....
        /*0248*/ 	.word	0x000091f0


	//   ....[41]....
        /*024c*/ 	.word	0x00009210


	//   ....[42]....
        /*0250*/ 	.word	0x00009230


	//   ....[43]....
        /*0254*/ 	.word	0x00009240


	//   ....[44]....
        /*0258*/ 	.word	0x0000a2f0


	//   ....[45]....
        /*025c*/ 	.word	0x0000a310


	//   ....[46]....
        /*0260*/ 	.word	0x0000a320


	//   ....[47]....
        /*0264*/ 	.word	0x0000a330


	//   ....[48]....
        /*0268*/ 	.word	0x0000a700


	//   ....[49]....
        /*026c*/ 	.word	0x0000a720


	//   ....[50]....
        /*0270*/ 	.word	0x0000a750


	//   ....[51]....
        /*0274*/ 	.word	0x0000a760


	//   ....[52]....
        /*0278*/ 	.word	0x0000bfc0


	//   ....[53]....
        /*027c*/ 	.word	0x0000bfd0


	//   ....[54]....
        /*0280*/ 	.word	0x0000bff0


	//   ....[55]....
        /*0284*/ 	.word	0x0000c000


	//   ....[56]....
        /*0288*/ 	.word	0x0000d100


	//   ....[57]....
        /*028c*/ 	.word	0x0000d110


	//   ....[58]....
        /*0290*/ 	.word	0x0000d120


	//   ....[59]....
        /*0294*/ 	.word	0x0000d130


	//   ....[60]....
        /*0298*/ 	.word	0x0000d310


	//   ....[61]....
        /*029c*/ 	.word	0x0000d530


	//   ....[62]....
        /*02a0*/ 	.word	0x0000df70


	//   ....[63]....
        /*02a4*/ 	.word	0x0000e140


	//   ....[64]....
        /*02a8*/ 	.word	0x0000e190


	//   ....[65]....
        /*02ac*/ 	.word	0x0000e220


	//   ....[66]....
        /*02b0*/ 	.word	0x0000f8e0


	//   ....[67]....
        /*02b4*/ 	.word	0x0000f910


	//   ....[68]....
        /*02b8*/ 	.word	0x0000f950


	//   ....[69]....
        /*02bc*/ 	.word	0x0000f960


	//   ....[70]....
        /*02c0*/ 	.word	0x00010ee0


	//   ....[71]....
        /*02c4*/ 	.word	0x00010ef0


	//   ....[72]....
        /*02c8*/ 	.word	0x00010f10


	//   ....[73]....
        /*02cc*/ 	.word	0x00010f30


	//   ....[74]....
        /*02d0*/ 	.word	0x00010f50


	//   ....[75]....
        /*02d4*/ 	.word	0x00010f70


	//   ....[76]....
        /*02d8*/ 	.word	0x000111a0


	//   ....[77]....
        /*02dc*/ 	.word	0x000111d0


	//   ....[78]....
        /*02e0*/ 	.word	0x00011320


	//   ....[79]....
        /*02e4*/ 	.word	0x00011350


	//   ....[80]....
        /*02e8*/ 	.word	0x000114a0


	//   ....[81]....
        /*02ec*/ 	.word	0x000114c0


	//   ....[82]....
        /*02f0*/ 	.word	0x00011b90


	//   ....[83]....
        /*02f4*/ 	.word	0x00011bb0


	//   ....[84]....
        /*02f8*/ 	.word	0x00011ce0


	//   ....[85]....
        /*02fc*/ 	.word	0x00011d10


	//   ....[86]....
        /*0300*/ 	.word	0x00011e40


	//   ....[87]....
        /*0304*/ 	.word	0x00011e70


	//   ....[88]....
        /*0308*/ 	.word	0x00011fa0


	//   ....[89]....
        /*030c*/ 	.word	0x00011fc0


	//----- nvinfo : EIATTR_EXIT_INSTR_OFFSETS
	.align		4
.L_184:
        /*0310*/ 	.byte	0x04, 0x1c
        /*0312*/ 	.short	(.L_186 - .L_185)


	//   ....[0]....
.L_185:
        /*0314*/ 	.word	0x00000030


	//   ....[1]....
        /*0318*/ 	.word	0x000114d0


	//   ....[2]....
        /*031c*/ 	.word	0x000115a0


	//   ....[3]....
        /*0320*/ 	.word	0x00011600


	//   ....[4]....
        /*0324*/ 	.word	0x00011fd0


	//   ....[5]....
        /*0328*/ 	.word	0x00012080


	//   ....[6]....
        /*032c*/ 	.word	0x000120e0


	//----- nvinfo : EIATTR_CTAIDZ_USED
	.align		4
.L_186:
        /*0330*/ 	.byte	0x01, 0x04
	.zero		2


	//----- nvinfo : EIATTR_MAX_THREADS
	.align		4
        /*0334*/ 	.byte	0x04, 0x05
        /*0336*/ 	.short	(.L_188 - .L_187)
.L_187:
        /*0338*/ 	.word	0x00000100
        /*033c*/ 	.word	0x00000001
        /*0340*/ 	.word	0x00000001


	//----- nvinfo : EIATTR_CRS_STACK_SIZE
	.align		4
.L_188:
        /*0344*/ 	.byte	0x04, 0x1e
        /*0346*/ 	.short	(.L_190 - .L_189)
.L_189:
        /*0348*/ 	.word	0x00000000
.L_190:


//--------------------- .nv.info._ZN7cutlass13device_kernelIN5flash19enable_sm80_to_sm89INS1_16FlashAttnFwdSm80INS1_25CollectiveMainloopFwdSm80ILi8ELi1ELb0EN4cute5tupleIJNS5_1CILi128EEENS7_ILi64EEENS7_ILi192EEEEEELi192ENS_6half_tEfNS_4arch4Sm80ELb0ELb1ELb1ELb1ELb1ELb0ELb1ELb0EEENS1_21CollectiveEpilogueFwdINS6_IJS8_SA_S9_EEENS6_IJNS7_ILi1EEESI_SI_EEESC_SE_Li256ELb1ELb1ELb0ELb0EEENS1_19SingleTileSchedulerILb1ELb0ELb1ELi128EEEEEEEEEvNT_6ParamsE --------------------------
	.section	.nv.info._ZN7cutlass13device_kernelIN5flash19enable_sm80_to_sm89INS1_16FlashAttnFwdSm80INS1_25CollectiveMainloopFwdSm80ILi8ELi1ELb0EN4cute5tupleIJNS5_1CILi128EEENS7_ILi64EEENS7_ILi192EEEEEELi192ENS_6half_tEfNS_4arch4Sm80ELb0ELb1ELb1ELb1ELb1ELb0ELb1ELb0EEENS1_21CollectiveEpilogueFwdINS6_IJS8_SA_S9_EEENS6_IJNS7_ILi1EEESI_SI_EEESC_SE_Li256ELb1ELb1ELb0ELb0EEENS1_19SingleTileSchedulerILb1ELb0ELb1ELi128EEEEEEEEEvNT_6ParamsE,"",@"SHT_CUDA_INFO"
	.sectionflags	@""
	.align	4


	//----- nvinfo : EIATTR_CUDA_API_VERSION
	.align		4
        /*0000*/ 	.byte	0x04, 0x37
        /*0002*/ 	.short	(.L_192 - .L_191)
.L_191:
        /*0004*/ 	.word	0x00000082


	//----- nvinfo : EIATTR_SW2861232_WAR
	.align		4
.L_192:
        /*0008*/ 	.byte	0x01, 0x35
	.zero		2


	//----- nvinfo : EIATTR_PARAM_CBANK
	.align		4
        /*000c*/ 	.byte	0x04, 0x0a
        /*000e*/ 	.short	(.L_194 - .L_193)
	.align		4
.L_193:
        /*0010*/ 	.word	index@(.nv.constant0._ZN7cutlass13device_kernelIN5flash19enable_sm80_to_sm89INS1_16FlashAttnFwdSm80INS1_25CollectiveMainloopFwdSm80ILi8ELi1ELb0EN4cute5tupleIJNS5_1CILi128EEENS7_ILi64EEENS7_ILi192EEEEEELi192ENS_6half_tEfNS_4arch4Sm80ELb0ELb1ELb1ELb1ELb1ELb0ELb1ELb0EEENS1_21CollectiveEpilogueFwdINS6_IJS8_SA_S9_EEENS6_IJNS7_ILi1EEESI_SI_EEESC_SE_Li256ELb1ELb1ELb0ELb0EEENS1_19SingleTileSchedulerILb1ELb0ELb1ELi128EEEEEEEEEvNT_6ParamsE)
        /*0014*/ 	.short	0x0160
        /*0016*/ 	.short	0x0418


	//----- nvinfo : EIATTR_CBANK_PARAM_SIZE
	.align		4
.L_194:
        /*0018*/ 	.byte	0x03, 0x19
        /*001a*/ 	.short	0x0418


	//----- nvinfo : EIATTR_KPARAM_INFO
	.align		4
        /*001c*/ 	.byte	0x04, 0x17
        /*001e*/ 	.short	(.L_196 - .L_195)
.L_195:
        /*0020*/ 	.word	0x00000000
        /*0024*/ 	.short	0x0000
        /*0026*/ 	.short	0x0000
        /*0028*/ 	.byte	0x00, 0xf0, 0x61, 0x10


	//----- nvinfo : EIATTR_MAXREG_COUNT
	.align		4
.L_196:
        /*002c*/ 	.byte	0x03, 0x1b
        /*002e*/ 	.short	0x00ff


	//----- nvinfo : EIATTR_NUM_BARRIERS
	.align		4
        /*0030*/ 	.byte	0x02, 0x4c
        /*0032*/ 	.byte	0x02
	.zero		1


	//----- nvinfo : EIATTR_MERCURY_ISA_VERSION
	.align		4
        /*0034*/ 	.byte	0x03, 0x5f
        /*0036*/ 	.short	0x0000


	//----- nvinfo : EIATTR_COOP_GROUP_MASK_REGIDS
	.align		4
        /*0038*/ 	.byte	0x04, 0x29
        /*003a*/ 	.short	(.L_198 - .L_197)


	//   ....[0]....
.L_197:
        /*003c*/ 	.word	0xffffffff


	//   ....[1]....
        /*0040*/ 	.word	0xffffffff


	//   ....[2]....
        /*0044*/ 	.word	0xffffffff


	//   ....[3]....
        /*0048*/ 	.word	0xffffffff


	//   ....[4]....
        /*004c*/ 	.word	0xffffffff


	//   ....[5]....
        /*0050*/ 	.word	0xffffffff


	//   ....[6]....
        /*0054*/ 	.word	0xffffffff


	//   ....[7]....
        /*0058*/ 	.word	0xffffffff


	//   ....[8]....
        /*005c*/ 	.word	0xffffffff


	//   ....[9]....
        /*0060*/ 	.word	0xffffffff


	//   ....[10]....
        /*0064*/ 	.word	0xffffffff


	//   ....[11]....
        /*0068*/ 	.word	0xffffffff


	//   ....[12]....
        /*006c*/ 	.word	0xffffffff


	//   ....[13]....
        /*0070*/ 	.word	0xffffffff


	//   ....[14]....
        /*0074*/ 	.word	0xffffffff


	//   ....[15]....
        /*0078*/ 	.word	0xffffffff


	//   ....[16]....
        /*007c*/ 	.word	0xffffffff


	//   ....[17]....
        /*0080*/ 	.word	0xffffffff


	//   ....[18]....
        /*0084*/ 	.word	0xffffffff


	//   ....[19]....
        /*0088*/ 	.word	0xffffffff


	//   ....[20]....
        /*008c*/ 	.word	0xffffffff


	//   ....[21]....
        /*0090*/ 	.word	0xffffffff


	//   ....[22]....
        /*0094*/ 	.word	0xffffffff


	//   ....[23]....
        /*0098*/ 	.word	0xffffffff


	//   ....[24]....
        /*009c*/ 	.word	0xffffffff


	//   ....[25]....
        /*00a0*/ 	.word	0xffffffff


	//   ....[26]....
        /*00a4*/ 	.word	0xffffffff


	//   ....[27]....
        /*00a8*/ 	.word	0xffffffff


	//   ....[28]....
        /*00ac*/ 	.word	0xffffffff


	//   ....[29]....
        /*00b0*/ 	.word	0xffffffff


	//   ....[30]....
        /*00b4*/ 	.word	0xffffffff


	//   ....[31]....
        /*00b8*/ 	.word	0xffffffff


	//   ....[32]....
        /*00bc*/ 	.word	0xffffffff


	//   ....[33]....
        /*00c0*/ 	.word	0xffffffff


	//   ....[34]....
        /*00c4*/ 	.word	0xffffffff


	//   ....[35]....
        /*00c8*/ 	.word	0xffffffff


	//   ....[36]....
        /*00cc*/ 	.word	0xffffffff


	//   ....[37]....
        /*00d0*/ 	.word	0xffffffff


	//   ....[38]....
        /*00d4*/ 	.word	0xffffffff


	//   ....[39]....
        /*00d8*/ 	.word	0xffffffff


	//   ....[40]....
        /*00dc*/ 	.word	0xffffffff


	//   ....[41]....
        /*00e0*/ 	.word	0xffffffff


	//   ....[42]....
        /*00e4*/ 	.word	0xffffffff


	//   ....[43]....
        /*00e8*/ 	.word	0xffffffff


	//   ....[44]....
        /*00ec*/ 	.word	0xffffffff


	//   ....[45]....
        /*00f0*/ 	.word	0xffffffff


	//   ....[46]....
        /*00f4*/ 	.word	0xffffffff


	//   ....[47]....
        /*00f8*/ 	.word	0xffffffff


	//   ....[48]....
        /*00fc*/ 	.word	0xffffffff


	//   ....[49]....
        /*0100*/ 	.word	0xffffffff


	//   ....[50]....
        /*0104*/ 	.word	0xffffffff


	//   ....[51]....
        /*0108*/ 	.word	0xffffffff


	//   ....[52]....
        /*010c*/ 	.word	0xffffffff


	//   ....[53]....
        /*0110*/ 	.word	0xffffffff


	//   ....[54]....
        /*0114*/ 	.word	0xffffffff


	//   ....[55]....
        /*0118*/ 	.word	0xffffffff


	//   ....[56]....
        /*011c*/ 	.word	0xffffffff


	//   ....[57]....
        /*0120*/ 	.word	0xffffffff


	//   ....[58]....
        /*0124*/ 	.word	0xffffffff


	//   ....[59]....
        /*0128*/ 	.word	0xffffffff


	//   ....[60]....
        /*012c*/ 	.word	0xffffffff


	//   ....[61]....
        /*0130*/ 	.word	0xffffffff


	//   ....[62]....
        /*0134*/ 	.word	0xffffffff


	//   ....[63]....
        /*0138*/ 	.word	0xffffffff


	//   ....[64]....
        /*013c*/ 	.word	0xffffffff


	//   ....[65]....
        /*0140*/ 	.word	0xffffffff


	//   ....[66]....
        /*0144*/ 	.word	0xffffffff


	//   ....[67]....
        /*0148*/ 	.word	0xffffffff


	//   ....[68]....
        /*014c*/ 	.word	0xffffffff


	//   ....[69]....
        /*0150*/ 	.word	0xffffffff


	//   ....[70]....
        /*0154*/ 	.word	0xffffffff


	//   ....[71]....
        /*0158*/ 	.word	0xffffffff


	//   ....[72]....
        /*015c*/ 	.word	0xffffffff


	//   ....[73]....
        /*0160*/ 	.word	0xffffffff


	//   ....[74]....
        /*0164*/ 	.word	0xffffffff


	//   ....[75]....
        /*0168*/ 	.word	0xffffffff


	//   ....[76]....
        /*016c*/ 	.word	0xffffffff


	//   ....[77]....
        /*0170*/ 	.word	0xffffffff


	//   ....[78]....
        /*0174*/ 	.word	0xffffffff


	//   ....[79]....
        /*0178*/ 	.word	0xffffffff


	//   ....[80]....
        /*017c*/ 	.word	0xffffffff


	//   ....[81]....
        /*0180*/ 	.word	0xffffffff


	//   ....[82]....
        /*0184*/ 	.word	0xffffffff


	//   ....[83]....
        /*0188*/ 	.word	0xffffffff


	//   ....[84]....
        /*018c*/ 	.word	0xffffffff


	//   ....[85]....
        /*0190*/ 	.word	0xffffffff


	//   ....[86]....
        /*0194*/ 	.word	0xffffffff


	//   ....[87]....
        /*0198*/ 	.word	0xffffffff


	//   ....[88]....
        /*019c*/ 	.word	0xffffffff


	//   ....[89]....
        /*01a0*/ 	.word	0xffffffff


	//   ....[90]....
        /*01a4*/ 	.word	0xffffffff


	//----- nvinfo : EIATTR_COOP_GROUP_INSTR_OFFSETS
	.align		4
.L_198:
        /*01a8*/ 	.byte	0x04, 0x28
        /*01aa*/ 	.short	(.L_200 - .L_199)


	//   ....[0]....
.L_199:
        /*01ac*/ 	.word	0x00000090


	//   ....[1]....
        /*01b0*/ 	.word	0x00001590


	//   ....[2]....
        /*01b4*/ 	.word	0x000015d0


	//   ....[3]....
        /*01b8*/ 	.word	0x000017a0


	//   ....[4]....
        /*01bc*/ 	.word	0x000017d0


	//   ....[5]....
        /*01c0*/ 	.word	0x000018f0


	//   ....[6]....
        /*01c4*/ 	.word	0x00001920


	//   ....[7]....
        /*01c8*/ 	.word	0x00001a30


	//   ....[8]....
        /*01cc*/ 	.word	0x00001a70


	//   ....[9]....
        /*01d0*/ 	.word	0x000020d0


	//   ....[10]....
        /*01d4*/ 	.word	0x00002110


	//   ....[11]....
        /*01d8*/ 	.word	0x00002150


	//   ....[12]....
        /*01dc*/ 	.word	0x00002170


	//   ....[13]....
        /*01e0*/ 	.word	0x000021c0


	//   ....[14]....
        /*01e4*/ 	.word	0x000021f0


	//   ....[15]....
        /*01e8*/ 	.word	0x00002230


	//   ....[16]....
        /*01ec*/ 	.word	0x00002260


	//   ....[17]....
        /*01f0*/ 	.word	0x00003350


	//   ....[18]....
        /*01f4*/ 	.word	0x00003380


	//   ....[19]....
        /*01f8*/ 	.word	0x000033a0


	//   ....[20]....
        /*01fc*/ 	.word	0x000033c0


	//   ....[21]....
        /*0200*/ 	.word	0x00003830


	//   ....[22]....
        /*0204*/ 	.word	0x00003b00


	//   ....[23]....
        /*0208*/ 	.word	0x00004760


	//   ....[24]....
        /*020c*/ 	.word	0x00004860


	//   ....[25]....
        /*0210*/ 	.word	0x00004870


	//   ....[26]....
        /*0214*/ 	.word	0x000048c0


	//   ....[27]....
        /*0218*/ 	.word	0x00005ca0


	//   ....[28]....
        /*021c*/ 	.word	0x00005cc0


	//   ....[29]....
        /*0220*/ 	.word	0x00005ce0


	//   ....[30]....
        /*0224*/ 	.word	0x00005cf0


	//   ....[31]....
        /*0228*/ 	.word	0x00006db0


	//   ....[32]....
        /*022c*/ 	.word	0x00006dc0


	//   ....[33]....
        /*0230*/ 	.word	0x00006dd0


	//   ....[34]....
        /*0234*/ 	.word	0x00006de0


	//   ....[35]....
        /*0238*/ 	.word	0x00006fe0


	//   ....[36]....
        /*023c*/ 	.word	0x00007200


	//   ....[37]....
        /*0240*/ 	.word	0x00007c40


	//   ....[38]....
        /*0244*/ 	.word	0x00007e10


	//   ....[39]....
        /*0248*/ 	.word	0x00007e60


	//   ....[40]....
        /*024c*/ 	.word	0x00007ef0


	//   ....[41]....
        /*0250*/ 	.word	0x00009b10


	//   ....[42]....
        /*0254*/ 	.word	0x00009b30


	//   ....[43]....
        /*0258*/ 	.word	0x00009b50


	//   ....[44]....
        /*025c*/ 	.word	0x00009b60


	//   ....[45]....
        /*0260*/ 	.word	0x0000ac10


	//   ....[46]....
        /*0264*/ 	.word	0x0000ac30


	//   ....[47]....
        /*0268*/ 	.word	0x0000ac40


	//   ....[48]....
        /*026c*/ 	.word	0x0000ac50


	//   ....[49]....
        /*0270*/ 	.word	0x0000b020


	//   ....[50]....
        /*0274*/ 	.word	0x0000b040


	//   ....[51]....
        /*0278*/ 	.word	0x0000b070


	//   ....[52]....
        /*027c*/ 	.word	0x0000b080


	//   ....[53]....
        /*0280*/ 	.word	0x0000c8e0


	//   ....[54]....
        /*0284*/ 	.word	0x0000c8f0


	//   ....[55]....
        /*0288*/ 	.word	0x0000c910


	//   ....[56]....
        /*028c*/ 	.word	0x0000c920


	//   ....[57]....
        /*0290*/ 	.word	0x0000da20


	//   ....[58]....
        /*0294*/ 	.word	0x0000da30


	//   ....[59]....
        /*0298*/ 	.word	0x0000da40


	//   ....[60]....
        /*029c*/ 	.word	0x0000da50


	//   ....[61]....
        /*02a0*/ 	.word	0x0000dc40


	//   ....[62]....
        /*02a4*/ 	.word	0x0000dfb0


	//   ....[63]....
        /*02a8*/ 	.word	0x0000e890


	//   ....[64]....
        /*02ac*/ 	.word	0x0000ea70


	//   ....[65]....
        /*02b0*/ 	.word	0x0000eab0


	//   ....[66]....
        /*02b4*/ 	.word	0x0000eb30


	//   ....[67]....
        /*02b8*/ 	.word	0x00010200


	//   ....[68]....
        /*02bc*/ 	.word	0x00010230


	//   ....[69]....
        /*02c0*/ 	.word	0x00010270


	//   ....[70]....
        /*02c4*/ 	.word	0x00010280


	//   ....[71]....
        /*02c8*/ 	.word	0x00011870


	//   ....[72]....
        /*02cc*/ 	.word	0x000118e0


	//   ....[73]....
        /*02d0*/ 	.word	0x00011920


	//   ....[74]....
        /*02d4*/ 	.word	0x00011960


	//   ....[75]....
        /*02d8*/ 	.word	0x00011bb0


	//   ....[76]....
        /*02dc*/ 	.word	0x00011bc0


	//   ....[77]....
        /*02e0*/ 	.word	0x00011d40


	//   ....[78]....
        /*02e4*/ 	.word	0x00011d70


	//   ....[79]....
        /*02e8*/ 	.word	0x00011ec0


	//   ....[80]....
        /*02ec*/ 	.word	0x00011ef0


	//   ....[81]....
        /*02f0*/ 	.word	0x00012040


	//   ....[82]....
        /*02f4*/ 	.word	0x00012060


	//   ....[83]....
        /*02f8*/ 	.word	0x000129a0


	//   ....[84]....
        /*02fc*/ 	.word	0x000129b0


	//   ....[85]....
        /*0300*/ 	.word	0x00012ae0


	//   ....[86]....
        /*0304*/ 	.word	0x00012b10


	//   ....[87]....
        /*0308*/ 	.word	0x00012c40


	//   ....[88]....
        /*030c*/ 	.word	0x00012c70


	//   ....[89]....
        /*0310*/ 	.word	0x00012da0


	//   ....[90]....
        /*0314*/ 	.word	0x00012dc0


	//----- nvinfo : EIATTR_EXIT_INSTR_OFFSETS
	.align		4
.L_200:
        /*0318*/ 	.byte	0x04, 0x1c
        /*031a*/ 	.short	(.L_202 - .L_201)


	//   ....[0]....
.L_201:
        /*031c*/ 	.word	0x00000440


	//   ....[1]....
        /*0320*/ 	.word	0x00012070


	//   ....[2]....
        /*0324*/ 	.word	0x00012140


	//   ....[3]....
        /*0328*/ 	.word	0x000121a0


	//   ....[4]....
        /*032c*/ 	.word	0x00012dd0


	//   ....[5]....
        /*0330*/ 	.word	0x00012e80


	//   ....[6]....
        /*0334*/ 	.word	0x00012ee0


	//----- nvinfo : EIATTR_CTAIDZ_USED
	.align		4
.L_202:
        /*0338*/ 	.byte	0x01, 0x04
	.zero		2


	//----- nvinfo : EIATTR_MAX_THREADS
	.align		4
        /*033c*/ 	.byte	0x04, 0x05
        /*033e*/ 	.short	(.L_204 - .L_203)
.L_203:
        /*0340*/ 	.word	0x00000100
        /*0344*/ 	.word	0x00000001
        /*0348*/ 	.word	0x00000001


	//----- nvinfo : EIATTR_CRS_STACK_SIZE
	.align		4
.L_204:
        /*034c*/ 	.byte	0x04, 0x1e
        /*034e*/ 	.short	(.L_206 - .L_205)
.L_205:
        /*0350*/ 	.word	0x00000000
.L_206:


//--------------------- .nv.info._ZN7cutlass13device_kernelIN5flash19enable_sm80_to_sm89INS1_16FlashAttnFwdSm80INS1_25CollectiveMainloopFwdSm80ILi8ELi1ELb0EN4cute5tupleIJNS5_1CILi128EEENS7_ILi64EEENS7_ILi192EEEEEELi192ENS_6half_tEfNS_4arch4Sm80ELb0ELb1ELb1ELb1ELb1ELb1ELb1ELb0EEENS1_21CollectiveEpilogueFwdINS6_IJS8_SA_S9_EEENS6_IJNS7_ILi1EEESI_SI_EEESC_SE_Li256ELb1ELb1ELb0ELb0EEENS1_19SingleTileSchedulerILb1ELb0ELb1ELi128EEEEEEEEEvNT_6ParamsE --------------------------
	.section	.nv.info._ZN7cutlass13device_kernelIN5flash19enable_sm80_to_sm89INS1_16FlashAttnFwdSm80INS1_25CollectiveMainloopFwdSm80ILi8ELi1ELb0EN4cute5tupleIJNS5_1CILi128EEENS7_ILi64EEENS7_ILi192EEEEEELi192ENS_6half_tEfNS_4arch4Sm80ELb0ELb1ELb1ELb1ELb1ELb1ELb1ELb0EEENS1_21CollectiveEpilogueFwdINS6_IJS8_SA_S9_EEENS6_IJNS7_ILi1EEESI_SI_EEESC_SE_Li256ELb1ELb1ELb0ELb0EEENS1_19SingleTileSchedulerILb1ELb0ELb1ELi128EEEEEEEEEvNT_6ParamsE,"",@"SHT_CUDA_INFO"
	.sectionflags	@""
	.align	4


	//----- nvinfo : EIATTR_CUDA_API_VERSION
	.align		4
        /*0000*/ 	.byte	0x04, 0x37
        /*0002*/ 	.short	(.L_208 - .L_207)
.L_207:
        /*0004*/ 	.word	0x00000082


	//----- nvinfo : EIATTR_SW2861232_WAR
	.align		4
.L_208:
        /*0008*/ 	.byte	0x01, 0x35
	.zero		2


	//----- nvinfo : EIATTR_PARAM_CBANK
	.align		4
        /*000c*/ 	.byte	0x04, 0x0a
        /*000e*/ 	.short	(.L_210 - .L_209)
	.align		4
.L_209:
        /*0010*/ 	.word	index@(.nv.constant0._ZN7cutlass13device_kernelIN5flash19enable_sm80_to_sm89INS1_16FlashAttnFwdSm80INS1_25CollectiveMainloopFwdSm80ILi8ELi1ELb0EN4cute5tupleIJNS5_1CILi128EEENS7_ILi64EEENS7_ILi192EEEEEELi192ENS_6half_tEfNS_4arch4Sm80ELb0ELb1ELb1ELb1ELb1ELb1ELb1ELb0EEENS1_21CollectiveEpilogueFwdINS6_IJS8_SA_S9_EEENS6_IJNS7_ILi1EEESI_SI_EEESC_SE_Li256ELb1ELb1ELb0ELb0EEENS1_19SingleTileSchedulerILb1ELb0ELb1ELi128EEEEEEEEEvNT_6ParamsE)
        /*0014*/ 	.short	0x0160
        /*0016*/ 	.short	0x0418


	//----- nvinfo : EIATTR_CBANK_PARAM_SIZE
	.align		4
.L_210:
        /*0018*/ 	.byte	0x03, 0x19
        /*001a*/ 	.short	0x0418


	//----- nvinfo : EIATTR_KPARAM_INFO
	.align		4
        /*001c*/ 	.byte	0x04, 0x17
        /*001e*/ 	.short	(.L_212 - .L_211)
.L_211:
        /*0020*/ 	.word	0x00000000
        /*0024*/ 	.short	0x0000
        /*0026*/ 	.short	0x0000
        /*0028*/ 	.byte	0x00, 0xf0, 0x61, 0x10


	//----- nvinfo : EIATTR_MAXREG_COUNT
	.align		4
.L_212:
        /*002c*/ 	.byte	0x03, 0x1b
        /*002e*/ 	.short	0x00ff


	//----- nvinfo : EIATTR_NUM_BARRIERS
	.align		4
        /*0030*/ 	.byte	0x02, 0x4c
        /*0032*/ 	.byte	0x02
	.zero		1


	//----- nvinfo : EIATTR_MERCURY_ISA_VERSION
	.align		4
        /*0034*/ 	.byte	0x03, 0x5f
        /*0036*/ 	.short	0x0000


	//----- nvinfo : EIATTR_COOP_GROUP_MASK_REGIDS
	.align		4
        /*0038*/ 	.byte	0x04, 0x29
        /*003a*/ 	.short	(.L_214 - .L_213)


	//   ....[0]....
.L_213:
        /*003c*/ 	.word	0xffffffff


	//   ....[1]....
        /*0040*/ 	.word	0xffffffff


	//   ....[2]....
        /*0044*/ 	.word	0xffffffff


	//   ....[3]....
        /*0048*/ 	.word	0xffffffff


	//   ....[4]....
        /*004c*/ 	.word	0xffffffff


	//   ....[5]....
        /*0050*/ 	.word	0xffffffff


	//   ....[6]....
        /*0054*/ 	.word	0xffffffff


	//   ....[7]....
        /*0058*/ 	.word	0xffffffff


	//   ....[8]....
        /*005c*/ 	.word	0xffffffff


	//   ....[9]....
        /*0060*/ 	.word	0xffffffff


	//   ....[10]....
        /*0064*/ 	.word	0xffffffff


	//   ....[11]....
        /*0068*/ 	.word	0xffffffff


	//   ....[12]....
        /*006c*/ 	.word	0xffffffff


	//   ....[13]....
        /*0070*/ 	.word	0xffffffff


	//   ....[14]....
        /*0074*/ 	.word	0xffffffff


	//   ....[15]....
        /*0078*/ 	.word	0xffffffff


	//   ....[16]....
        /*007c*/ 	.word	0xffffffff


	//   ....[17]....
        /*0080*/ 	.word	0xffffffff


	//   ....[18]....
        /*0084*/ 	.word	0xffffffff


	//   ....[19]....
        /*0088*/ 	.word	0xffffffff


	//   ....[20]....
        /*008c*/ 	.word	0xffffffff


	//   ....[21]....
        /*0090*/ 	.word	0xffffffff


	//   ....[22]....
        /*0094*/ 	.word	0xffffffff


	//   ....[23]....
        /*0098*/ 	.word	0xffffffff


	//   ....[24]....
        /*009c*/ 	.word	0xffffffff


	//   ....[25]....
        /*00a0*/ 	.word	0xffffffff


	//   ....[26]....
        /*00a4*/ 	.word	0xffffffff


	//   ....[27]....
        /*00a8*/ 	.word	0xffffffff


	//   ....[28]....
        /*00ac*/ 	.word	0xffffffff


	//   ....[29]....
        /*00b0*/ 	.word	0xffffffff


	//   ....[30]....
        /*00b4*/ 	.word	0xffffffff


	//   ....[31]....
        /*00b8*/ 	.word	0xffffffff


	//   ....[32]....
        /*00bc*/ 	.word	0xffffffff


	//   ....[33]....
        /*00c0*/ 	.word	0xffffffff


	//   ....[34]....
        /*00c4*/ 	.word	0xffffffff


	//   ....[35]....
        /*00c8*/ 	.word	0xffffffff


	//   ....[36]....
        /*00cc*/ 	.word	0xffffffff


	//   ....[37]....
        /*00d0*/ 	.word	0xffffffff


	//   ....[38]....
        /*00d4*/ 	.word	0xffffffff


	//   ....[39]....
        /*00d8*/ 	.word	0xffffffff


	//   ....[40]....
        /*00dc*/ 	.word	0xffffffff


	//   ....[41]....
        /*00e0*/ 	.word	0xffffffff


	//   ....[42]....
        /*00e4*/ 	.word	0xffffffff


	//   ....[43]....
        /*00e8*/ 	.word	0xffffffff


	//   ....[44]....
        /*00ec*/ 	.word	0xffffffff


	//   ....[45]....
        /*00f0*/ 	.word	0xffffffff


	//   ....[46]....
        /*00f4*/ 	.word	0xffffffff


	//   ....[47]....
        /*00f8*/ 	.word	0xffffffff


	//   ....[48]....
        /*00fc*/ 	.word	0xffffffff


	//   ....[49]....
        /*0100*/ 	.word	0xffffffff


	//   ....[50]....
        /*0104*/ 	.word	0xffffffff


	//   ....[51]....
        /*0108*/ 	.word	0xffffffff


	//   ....[52]....
        /*010c*/ 	.word	0xffffffff


	//   ....[53]....
        /*0110*/ 	.word	0xffffffff


	//   ....[54]....
        /*0114*/ 	.word	0xffffffff


	//   ....[55]....
        /*0118*/ 	.word	0xffffffff


	//   ....[56]....
        /*011c*/ 	.word	0xffffffff


	//   ....[57]....
        /*0120*/ 	.word	0xffffffff


	//   ....[58]....
        /*0124*/ 	.word	0xffffffff


	//   ....[59]....
        /*0128*/ 	.word	0xffffffff


	//   ....[60]....
        /*012c*/ 	.word	0xffffffff


	//   ....[61]....
        /*0130*/ 	.word	0xffffffff


	//   ....[62]....
        /*0134*/ 	.word	0xffffffff


	//   ....[63]....
        /*0138*/ 	.word	0xffffffff


	//   ....[64]....
        /*013c*/ 	.word	0xffffffff


	//   ....[65]....
        /*0140*/ 	.word	0xffffffff


	//   ....[66]....
        /*0144*/ 	.word	0xffffffff


	//   ....[67]....
        /*0148*/ 	.word	0xffffffff


	//   ....[68]....
        /*014c*/ 	.word	0xffffffff


	//   ....[69]....
        /*0150*/ 	.word	0xffffffff


	//   ....[70]....
        /*0154*/ 	.word	0xffffffff


	//   ....[71]....
        /*0158*/ 	.word	0xffffffff


	//   ....[72]....
        /*015c*/ 	.word	0xffffffff


	//   ....[73]....
        /*0160*/ 	.word	0xffffffff


	//   ....[74]....
        /*0164*/ 	.word	0xffffffff


	//   ....[75]....
        /*0168*/ 	.word	0xffffffff


	//   ....[76]....
        /*016c*/ 	.word	0xffffffff


	//   ....[77]....
        /*0170*/ 	.word	0xffffffff


	//   ....[78]....
        /*0174*/ 	.word	0xffffffff


	//   ....[79]....
        /*0178*/ 	.word	0xffffffff


	//   ....[80]....
        /*017c*/ 	.word	0xffffffff


	//   ....[81]....
        /*0180*/ 	.word	0xffffffff


	//   ....[82]....
        /*0184*/ 	.word	0xffffffff


	//   ....[83]....
        /*0188*/ 	.word	0xffffffff


	//   ....[84]....
        /*018c*/ 	.word	0xffffffff


	//   ....[85]....
        /*0190*/ 	.word	0xffffffff


	//   ....[86]....
        /*0194*/ 	.word	0xffffffff


	//   ....[87]....
        /*0198*/ 	.word	0xffffffff


	//   ....[88]....
        /*019c*/ 	.word	0xffffffff


	//   ....[89]....
        /*01a0*/ 	.word	0xffffffff


	//   ....[90]....
        /*01a4*/ 	.word	0xffffffff


	//   ....[91]....
        /*01a8*/ 	.word	0xffffffff


	//   ....[92]....
        /*01ac*/ 	.word	0xffffffff


	//   ....[93]....
        /*01b0*/ 	.word	0xffffffff


	//   ....[94]....
        /*01b4*/ 	.word	0xffffffff


	//   ....[95]....
        /*01b8*/ 	.word	0xffffffff


	//   ....[96]....
        /*01bc*/ 	.word	0xffffffff


	//   ....[97]....
        /*01c0*/ 	.word	0xffffffff


	//   ....[98]....
        /*01c4*/ 	.word	0xffffffff


	//   ....[99]....
        /*01c8*/ 	.word	0xffffffff


	//   ....[100]....
        /*01cc*/ 	.word	0xffffffff


	//   ....[101]....
        /*01d0*/ 	.word	0xffffffff


	//   ....[102]....
        /*01d4*/ 	.word	0xffffffff


	//   ....[103]....
        /*01d8*/ 	.word	0xffffffff


	//   ....[104]....
        /*01dc*/ 	.word	0xffffffff


	//   ....[105]....
        /*01e0*/ 	.word	0xffffffff


	//   ....[106]....
        /*01e4*/ 	.word	0xffffffff


	//   ....[107]....
        /*01e8*/ 	.word	0xffffffff


	//   ....[108]....
        /*01ec*/ 	.word	0xffffffff


	//   ....[109]....
        /*01f0*/ 	.word	0xffffffff


	//   ....[110]....
        /*01f4*/ 	.word	0xffffffff


	//   ....[111]....
        /*01f8*/ 	.word	0xffffffff


	//   ....[112]....
        /*01fc*/ 	.word	0xffffffff


	//   ....[113]....
        /*0200*/ 	.word	0xffffffff


	//   ....[114]....
        /*0204*/ 	.word	0xffffffff


	//----- nvinfo : EIATTR_COOP_GROUP_INSTR_OFFSETS
	.align		4
.L_214:
        /*0208*/ 	.byte	0x04, 0x28
        /*020a*/ 	.short	(.L_216 - .L_215)


	//   ....[0]....
.L_215:
        /*020c*/ 	.word	0x00000090


	//   ....[1]....
        /*0210*/ 	.word	0x00002830


	//   ....[2]....
        /*0214*/ 	.word	0x00002840


	//   ....[3]....
        /*0218*/ 	.word	0x00004370


	//   ....[4]....
        /*021c*/ 	.word	0x00004380


	//   ....[5]....
        /*0220*/ 	.word	0x00005d00


	//   ....[6]....
        /*0224*/ 	.word	0x00005d20


	//   ....[7]....
        /*0228*/ 	.word	0x00006210


	//   ....[8]....
        /*022c*/ 	.word	0x00006230


	//   ....[9]....
        /*0230*/ 	.word	0x000073f0


	//   ....[10]....
        /*0234*/ 	.word	0x00007420


	//   ....[11]....
        /*0238*/ 	.word	0x00007650


	//   ....[12]....
        /*023c*/ 	.word	0x00007680


	//   ....[13]....
        /*0240*/ 	.word	0x000077a0


	//   ....[14]....
        /*0244*/ 	.word	0x000077d0


	//   ....[15]....
        /*0248*/ 	.word	0x000078f0


	//   ....[16]....
        /*024c*/ 	.word	0x00007940


	//   ....[17]....
        /*0250*/ 	.word	0x00007e30


	//   ....[18]....
        /*0254*/ 	.word	0x00007e60


	//   ....[19]....
        /*0258*/ 	.word	0x00007e90


	//   ....[20]....
        /*025c*/ 	.word	0x00007eb0


	//   ....[21]....
        /*0260*/ 	.word	0x00008350


	//   ....[22]....
        /*0264*/ 	.word	0x00008380


	//   ....[23]....
        /*0268*/ 	.word	0x000083c0


	//   ....[24]....
        /*026c*/ 	.word	0x000083e0


	//   ....[25]....
        /*0270*/ 	.word	0x00008810


	//   ....[26]....
        /*0274*/ 	.word	0x00008850


	//   ....[27]....
        /*0278*/ 	.word	0x00008890


	//   ....[28]....
        /*027c*/ 	.word	0x00008900


	//   ....[29]....
        /*0280*/ 	.word	0x0000b880


	//   ....[30]....
        /*0284*/ 	.word	0x0000b8e0


	//   ....[31]....
        /*0288*/ 	.word	0x0000b8f0


	//   ....[32]....
        /*028c*/ 	.word	0x0000b900


	//   ....[33]....
        /*0290*/ 	.word	0x0000bb80


	//   ....[34]....
        /*0294*/ 	.word	0x0000bbc0


	//   ....[35]....
        /*0298*/ 	.word	0x0000bc00


	//   ....[36]....
        /*029c*/ 	.word	0x0000bc70


	//   ....[37]....
        /*02a0*/ 	.word	0x0000f050


	//   ....[38]....
        /*02a4*/ 	.word	0x0000f080


	//   ....[39]....
        /*02a8*/ 	.word	0x0000f0c0


	//   ....[40]....
        /*02ac*/ 	.word	0x0000f100


	//   ....[41]....
        /*02b0*/ 	.word	0x00010230


	//   ....[42]....
        /*02b4*/ 	.word	0x00010260


	//   ....[43]....
        /*02b8*/ 	.word	0x00010290


	//   ....[44]....
        /*02bc*/ 	.word	0x000102c0


	//   ....[45]....
        /*02c0*/ 	.word	0x000106e0


	//   ....[46]....
        /*02c4*/ 	.word	0x000109b0


	//   ....[47]....
        /*02c8*/ 	.word	0x000116a0


	//   ....[48]....
        /*02cc*/ 	.word	0x000116c0


	//   ....[49]....
        /*02d0*/ 	.word	0x000116e0


	//   ....[50]....
        /*02d4*/ 	.word	0x00011700


	//   ....[51]....
        /*02d8*/ 	.word	0x00012b30


	//   ....[52]....
        /*02dc*/ 	.word	0x00012b40


	//   ....[53]....
        /*02e0*/ 	.word	0x00012b50


	//   ....[54]....
        /*02e4*/ 	.word	0x00012b60


	//   ....[55]....
        /*02e8*/ 	.word	0x00013c10


	//   ....[56]....
        /*02ec*/ 	.word	0x00013c20


	//   ....[57]....
        /*02f0*/ 	.word	0x00013c30


	//   ....[58]....
        /*02f4*/ 	.word	0x00013c40


	//   ....[59]....
        /*02f8*/ 	.word	0x00013e20


	//   ....[60]....
        /*02fc*/ 	.word	0x00014020


	//   ....[61]....
        /*0300*/ 	.word	0x00014920


	//   ....[62]....
        /*0304*/ 	.word	0x00014a40


	//   ....[63]....
        /*0308*/ 	.word	0x00014a50


	//   ....[64]....
        /*030c*/ 	.word	0x00014ac0


	//   ....[65]....
        /*0310*/ 	.word	0x000166d0


	//   ....[66]....
        /*0314*/ 	.word	0x000166e0


	//   ....[67]....
        /*0318*/ 	.word	0x000166f0


	//   ....[68]....
        /*031c*/ 	.word	0x00016700


	//   ....[69]....
        /*0320*/ 	.word	0x000177b0


	//   ....[70]....
        /*0324*/ 	.word	0x000177c0


	//   ....[71]....
        /*0328*/ 	.word	0x000177d0


	//   ....[72]....
        /*032c*/ 	.word	0x000177e0


	//   ....[73]....
        /*0330*/ 	.word	0x00017b90


	//   ....[74]....
        /*0334*/ 	.word	0x00017bb0


	//   ....[75]....
        /*0338*/ 	.word	0x00017be0


	//   ....[76]....
        /*033c*/ 	.word	0x00017bf0


	//   ....[77]....
        /*0340*/ 	.word	0x00019480


	//   ....[78]....
        /*0344*/ 	.word	0x00019490


	//   ....[79]....
        /*0348*/ 	.word	0x00019530


	//   ....[80]....
        /*034c*/ 	.word	0x00019540


	//   ....[81]....
        /*0350*/ 	.word	0x0001a5a0


	//   ....[82]....
        /*0354*/ 	.word	0x0001a5b0


	//   ....[83]....
        /*0358*/ 	.word	0x0001a5c0


	//   ....[84]....
        /*035c*/ 	.word	0x0001a5d0


	//   ....[85]....
        /*0360*/ 	.word	0x0001a7b0


	//   ....[86]....
        /*0364*/ 	.word	0x0001aa90


	//   ....[87]....
        /*0368*/ 	.word	0x0001b380


	//   ....[88]....
        /*036c*/ 	.word	0x0001b3a0


	//   ....[89]....
        /*0370*/ 	.word	0x0001b3d0


	//   ....[90]....
        /*0374*/ 	.word	0x0001b3e0


	//   ....[91]....
        /*0378*/ 	.word	0x0001cb30


	//   ....[92]....
        /*037c*/ 	.word	0x0001cb60


	//   ....[93]....
        /*0380*/ 	.word	0x0001cbb0


	//   ....[94]....
        /*0384*/ 	.word	0x0001cbc0


	//   ....[95]....
        /*0388*/ 	.word	0x0001e1b0


	//   ....[96]....
        /*038c*/ 	.word	0x0001e230


	//   ....[97]....
        /*0390*/ 	.word	0x0001e270


	//   ....[98]....
        /*0394*/ 	.word	0x0001e2b0


	//   ....[99]....
        /*0398*/ 	.word	0x0001e4e0


	//   ....[100]....
        /*039c*/ 	.word	0x0001e4f0


	//   ....[101]....
        /*03a0*/ 	.word	0x0001e670


	//   ....[102]....
        /*03a4*/ 	.word	0x0001e6a0


	//   ....[103]....
        /*03a8*/ 	.word	0x0001e7f0


	//   ....[104]....
        /*03ac*/ 	.word	0x0001e820


	//   ....[105]....
        /*03b0*/ 	.word	0x0001e970


	//   ....[106]....
        /*03b4*/ 	.word	0x0001e990


	//   ....[107]....
        /*03b8*/ 	.word	0x0001f2d0


	//   ....[108]....
        /*03bc*/ 	.word	0x0001f2e0


	//   ....[109]....
        /*03c0*/ 	.word	0x0001f410


	//   ....[110]....
        /*03c4*/ 	.word	0x0001f440


	//   ....[111]....
        /*03c8*/ 	.word	0x0001f570


	//   ....[112]....
        /*03cc*/ 	.word	0x0001f5a0


	//   ....[113]....
        /*03d0*/ 	.word	0x0001f6d0


	//   ....[114]....
        /*03d4*/ 	.word	0x0001f6f0


	//----- nvinfo : EIATTR_EXIT_INSTR_OFFSETS
	.align		4
.L_216:
        /*03d8*/ 	.byte	0x04, 0x1c
        /*03da*/ 	.short	(.L_218 - .L_217)


	//   ....[0]....
.L_217:
        /*03dc*/ 	.word	0x00000440


	//   ....[1]....
        /*03e0*/ 	.word	0x0001e9a0


	//   ....[2]....
        /*03e4*/ 	.word	0x0001ea70


	//   ....[3]....
        /*03e8*/ 	.word	0x0001ead0


	//   ....[4]....
        /*03ec*/ 	.word	0x0001f700


	//   ....[5]....
        /*03f0*/ 	.word	0x0001f7b0


	//   ....[6]....
        /*03f4*/ 	.word	0x0001f810


	//----- nvinfo : EIATTR_CTAIDZ_USED
	.align		4
.L_218:
        /*03f8*/ 	.byte	0x01, 0x04
	.zero		2


	//----- nvinfo : EIATTR_MAX_THREADS
	.align		4
        /*03fc*/ 	.byte	0x04, 0x05
        /*03fe*/ 	.short	(.L_220 - .L_219)
.L_219:
        /*0400*/ 	.word	0x00000100
        /*0404*/ 	.word	0x00000001
        /*0408*/ 	.word	0x00000001


	//----- nvinfo : EIATTR_CRS_STACK_SIZE
	.align		4
.L_220:
        /*040c*/ 	.byte	0x04, 0x1e
        /*040e*/ 	.short	(.L_222 - .L_221)
.L_221:
        /*0410*/ 	.word	0x00000000
.L_222:


//--------------------- .nv.info._ZN7cutlass13device_kernelIN5flash19enable_sm80_to_sm89INS1_16FlashAttnFwdSm80INS1_25CollectiveMainloopFwdSm80ILi8ELi1ELb0EN4cute5tupleIJNS5_1CILi128EEENS7_ILi64EEENS7_ILi192EEEEEELi192ENS_6half_tEfNS_4arch4Sm80ELb1ELb0ELb1ELb0ELb1ELb0ELb1ELb0EEENS1_21CollectiveEpilogueFwdINS6_IJS8_SA_S9_EEENS6_IJNS7_ILi1EEESI_SI_EEESC_SE_Li256ELb0ELb1ELb0ELb0EEENS1_30DynamicPersistentTileSchedulerILi256ELi256ELb0ELb1ELb0EEEEEEEEEvNT_6ParamsE --------------------------
	.section	.nv.info._ZN7cutlass13device_kernelIN5flash19enable_sm80_to_sm89INS1_16FlashAttnFwdSm80INS1_25CollectiveMainloopFwdSm80ILi8ELi1ELb0EN4cute5tupleIJNS5_1CILi128EEENS7_ILi64EEENS7_ILi192EEEEEELi192ENS_6half_tEfNS_4arch4Sm80ELb1ELb0ELb1ELb0ELb1ELb0ELb1ELb0EEENS1_21CollectiveEpilogueFwdINS6_IJS8_SA_S9_EEENS6_IJNS7_ILi1EEESI_SI_EEESC_SE_Li256ELb0ELb1ELb0ELb0EEENS1_30DynamicPersistentTileSchedulerILi256ELi256ELb0ELb1ELb0EEEEEEEEEvNT_6ParamsE,"",@"SHT_CUDA_INFO"
	.sectionflags	@""
	.align	4


	//----- nvinfo : EIATTR_CUDA_API_VERSION
	.align		4
        /*0000*/ 	.byte	0x04, 0x37
        /*0002*/ 	.short	(.L_224 - .L_223)
.L_223:
        /*0004*/ 	.word	0x00000082


	//----- nvinfo : EIATTR_SW2861232_WAR
	.align		4
.L_224:
        /*0008*/ 	.byte	0x01, 0x35
	.zero		2


	//----- nvinfo : EIATTR_PARAM_CBANK
	.align		4
        /*000c*/ 	.byte	0x04, 0x0a
        /*000e*/ 	.short	(.L_226 - .L_225)
	.align		4
.L_225:
        /*0010*/ 	.word	index@(.nv.constant0._ZN7cutlass13device_kernelIN5flash19enable_sm80_to_sm89INS1_16FlashAttnFwdSm80INS1_25CollectiveMainloopFwdSm80ILi8ELi1ELb0EN4cute5tupleIJNS5_1CILi128EEENS7_ILi64EEENS7_ILi192EEEEEELi192ENS_6half_tEfNS_4arch4Sm80ELb1ELb0ELb1ELb0ELb1ELb0ELb1ELb0EEENS1_21CollectiveEpilogueFwdINS6_IJS8_SA_S9_EEENS6_IJNS7_ILi1EEESI_SI_EEESC_SE_Li256ELb0ELb1ELb0ELb0EEENS1_30DynamicPersistentTileSchedulerILi256ELi256ELb0ELb1ELb0EEEEEEEEEvNT_6ParamsE)
        /*0014*/ 	.short	0x0160
        /*0016*/ 	.short	0x0428


	//----- nvinfo : EIATTR_CBANK_PARAM_SIZE
	.align		4
.L_226:
        /*0018*/ 	.byte	0x03, 0x19
        /*001a*/ 	.short	0x0428


	//----- nvinfo : EIATTR_KPARAM_INFO
	.align		4
        /*001c*/ 	.byte	0x04, 0x17
        /*001e*/ 	.short	(.L_228 - .L_227)
.L_227:
        /*0020*/ 	.word	0x00000000
        /*0024*/ 	.short	0x0000
        /*0026*/ 	.short	0x0000
        /*0028*/ 	.byte	0x00, 0xf0, 0xa1, 0x10


	//----- nvinfo : EIATTR_MAXREG_COUNT
	.align		4
.L_228:
        /*002c*/ 	.byte	0x03, 0x1b
        /*002e*/ 	.short	0x00ff


	//----- nvinfo : EIATTR_NUM_BARRIERS
	.align		4
        /*0030*/ 	.byte	0x02, 0x4c
        /*0032*/ 	.byte	0x06
	.zero		1


	//----- nvinfo : EIATTR_ANNOTATIONS
	.align		4
        /*0034*/ 	.byte	0x04, 0x55
        /*0036*/ 	.short	(.L_230 - .L_229)


	//   ....[0]....
.L_229:
        /*0038*/ 	.word	0x00000001
        /*003c*/ 	.byte	0x70, 0x00, 0x00, 0x00, 0x01, 0x00, 0x00, 0x00, 0xc0, 0x04, 0x00, 0x00, 0x01, 0x00, 0x00, 0x00
        /* <DEDUP_REMOVED lines=12> */
        /*010c*/ 	.byte	0xf0, 0xda, 0x00, 0x00


	//----- nvinfo : EIATTR_MERCURY_ISA_VERSION
	.align		4
.L_230:
        /*0110*/ 	.byte	0x03, 0x5f
        /*0112*/ 	.short	0x0000


	//----- nvinfo : EIATTR_INT_WARP_WIDE_INSTR_OFFSETS
	.align		4
        /*0114*/ 	.byte	0x04, 0x31
        /*0116*/ 	.short	(.L_232 - .L_231)


	//   ....[0]....
.L_231:
        /*0118*/ 	.word	0x0000bd40


	//   ....[1]....
        /*011c*/ 	.word	0x0000bdc0


	//----- nvinfo : EIATTR_COOP_GROUP_MASK_REGIDS
	.align		4
.L_232:
        /*0120*/ 	.byte	0x04, 0x29
        /*0122*/ 	.short	(.L_234 - .L_233)


	//   ....[0]....
.L_233:
        /*0124*/ 	.word	0xffffffff


	//   ....[1]....
        /*0128*/ 	.word	0xffffffff


	//   ....[2]....
        /*012c*/ 	.word	0xffffffff


	//   ....[3]....
        /*0130*/ 	.word	0xffffffff


	//   ....[4]....
        /*0134*/ 	.word	0xffffffff


	//   ....[5]....
        /*0138*/ 	.word	0xffffffff


	//   ....[6]....
        /*013c*/ 	.word	0xffffffff


	//   ....[7]....
        /*0140*/ 	.word	0xffffffff


	//   ....[8]....
        /*0144*/ 	.word	0xffffffff


	//   ....[9]....
        /*0148*/ 	.word	0xffffffff


	//   ....[10]....
        /*014c*/ 	.word	0xffffffff


	//   ....[11]....
        /*0150*/ 	.word	0xffffffff


	//   ....[12]....
        /*0154*/ 	.word	0xffffffff


	//   ....[13]....
        /*0158*/ 	.word	0xffffffff


	//   ....[14]....
        /*015c*/ 	.word	0xffffffff


	//   ....[15]....
        /*0160*/ 	.word	0xffffffff


	//   ....[16]....
        /*0164*/ 	.word	0xffffffff


	//   ....[17]....
        /*0168*/ 	.word	0xffffffff


	//   ....[18]....
        /*016c*/ 	.word	0xffffffff


	//   ....[19]....
        /*0170*/ 	.word	0xffffffff


	//   ....[20]....
        /*0174*/ 	.word	0xffffffff


	//   ....[21]....
        /*0178*/ 	.word	0xffffffff


	//   ....[22]....
        /*017c*/ 	.word	0xffffffff


	//   ....[23]....
        /*0180*/ 	.word	0xffffffff


	//   ....[24]....
        /*0184*/ 	.word	0xffffffff


	//   ....[25]....
        /*0188*/ 	.word	0xffffffff


	//   ....[26]....
        /*018c*/ 	.word	0xffffffff


	//   ....[27]....
        /*0190*/ 	.word	0xffffffff


	//   ....[28]....
        /*0194*/ 	.word	0xffffffff


	//   ....[29]....
        /*0198*/ 	.word	0xffffffff


	//   ....[30]....
        /*019c*/ 	.word	0xffffffff


	//   ....[31]....
        /*01a0*/ 	.word	0xffffffff


	//   ....[32]....
        /*01a4*/ 	.word	0xffffffff


	//   ....[33]....
        /*01a8*/ 	.word	0xffffffff


	//   ....[34]....
        /*01ac*/ 	.word	0xffffffff


	//   ....[35]....
        /*01b0*/ 	.word	0xffffffff


	//   ....[36]....
        /*01b4*/ 	.word	0xffffffff


	//   ....[37]....
        /*01b8*/ 	.word	0xffffffff


	//   ....[38]....
        /*01bc*/ 	.word	0xffffffff


	//   ....[39]....
        /*01c0*/ 	.word	0xffffffff


	//   ....[40]....
        /*01c4*/ 	.word	0xffffffff


	//   ....[41]....
        /*01c8*/ 	.word	0xffffffff


	//   ....[42]....
        /*01cc*/ 	.word	0xffffffff


	//   ....[43]....
        /*01d0*/ 	.word	0xffffffff


	//   ....[44]....
        /*01d4*/ 	.word	0xffffffff


	//   ....[45]....
        /*01d8*/ 	.word	0xffffffff


	//   ....[46]....
        /*01dc*/ 	.word	0xffffffff


	//   ....[47]....
        /*01e0*/ 	.word	0xffffffff


	//   ....[48]....
        /*01e4*/ 	.word	0xffffffff


	//   ....[49]....
        /*01e8*/ 	.word	0xffffffff


	//   ....[50]....
        /*01ec*/ 	.word	0xffffffff


	//   ....[51]....
        /*01f0*/ 	.word	0xffffffff


	//   ....[52]....
        /*01f4*/ 	.word	0xffffffff


	//   ....[53]....
        /*01f8*/ 	.word	0xffffffff


	//   ....[54]....
        /*01fc*/ 	.word	0xffffffff


	//   ....[55]....
        /*0200*/ 	.word	0xffffffff


	//   ....[56]....
        /*0204*/ 	.word	0xffffffff


	//   ....[57]....
        /*0208*/ 	.word	0xffffffff


	//   ....[58]....
        /*020c*/ 	.word	0xffffffff


	//   ....[59]....
        /*0210*/ 	.word	0xffffffff


	//   ....[60]....
        /*0214*/ 	.word	0xffffffff


	//   ....[61]....
        /*0218*/ 	.word	0xffffffff


	//   ....[62]....
        /*021c*/ 	.word	0xffffffff


	//   ....[63]....
        /*0220*/ 	.word	0xffffffff


	//   ....[64]....
        /*0224*/ 	.word	0xffffffff


	//   ....[65]....
        /*0228*/ 	.word	0xffffffff


	//   ....[66]....
        /*022c*/ 	.word	0xffffffff


	//   ....[67]....
        /*0230*/ 	.word	0xffffffff


	//   ....[68]....
        /*0234*/ 	.word	0xffffffff


	//   ....[69]....
        /*0238*/ 	.word	0xffffffff


	//   ....[70]....
        /*023c*/ 	.word	0xffffffff


	//   ....[71]....
        /*0240*/ 	.word	0xffffffff


	//   ....[72]....
        /*0244*/ 	.word	0xffffffff


	//   ....[73]....
        /*0248*/ 	.word	0xffffffff


	//   ....[74]....
        /*024c*/ 	.word	0xffffffff


	//   ....[75]....
        /*0250*/ 	.word	0xffffffff


	//   ....[76]....
        /*0254*/ 	.word	0xffffffff


	//   ....[77]....
        /*0258*/ 	.word	0xffffffff


	//   ....[78]....
        /*025c*/ 	.word	0xffffffff


	//   ....[79]....
        /*0260*/ 	.word	0xffffffff


	//   ....[80]....
        /*0264*/ 	.word	0xffffffff


	//   ....[81]....
        /*0268*/ 	.word	0xffffffff


	//   ....[82]....
        /*026c*/ 	.word	0xffffffff


	//   ....[83]....
        /*0270*/ 	.word	0xffffffff


	//   ....[84]....
        /*0274*/ 	.word	0xffffffff


	//   ....[85]....
        /*0278*/ 	.word	0xffffffff


	//   ....[86]....
        /*027c*/ 	.word	0xffffffff


	//   ....[87]....
        /*0280*/ 	.word	0xffffffff


	//   ....[88]....
        /*0284*/ 	.word	0xffffffff


	//   ....[89]....
        /*0288*/ 	.word	0xffffffff


	//   ....[90]....
        /*028c*/ 	.word	0xffffffff


	//   ....[91]....
        /*0290*/ 	.word	0xffffffff


	//   ....[92]....
        /*0294*/ 	.word	0xffffffff


	//   ....[93]....
        /*0298*/ 	.word	0xffffffff


	//   ....[94]....
        /*029c*/ 	.word	0xffffffff


	//   ....[95]....
        /*02a0*/ 	.word	0xffffffff


	//   ....[96]....
        /*02a4*/ 	.word	0xffffffff


	//   ....[97]....
        /*02a8*/ 	.word	0xffffffff


	//   ....[98]....
        /*02ac*/ 	.word	0xffffffff


	//   ....[99]....
        /*02b0*/ 	.word	0xffffffff


	//   ....[100]....
        /*02b4*/ 	.word	0xffffffff


	//   ....[101]....
        /*02b8*/ 	.word	0xffffffff


	//   ....[102]....
        /*02bc*/ 	.word	0xffffffff


	//   ....[103]....
        /*02c0*/ 	.word	0xffffffff


	//   ....[104]....
        /*02c4*/ 	.word	0xffffffff


	//   ....[105]....
        /*02c8*/ 	.word	0xffffffff


	//   ....[106]....
        /*02cc*/ 	.word	0xffffffff


	//   ....[107]....
        /*02d0*/ 	.word	0xffffffff


	//   ....[108]....
        /*02d4*/ 	.word	0xffffffff


	//   ....[109]....
        /*02d8*/ 	.word	0xffffffff


	//   ....[110]....
        /*02dc*/ 	.word	0xffffffff


	//   ....[111]....
        /*02e0*/ 	.word	0xffffffff


	//   ....[112]....
        /*02e4*/ 	.word	0xffffffff


	//   ....[113]....
        /*02e8*/ 	.word	0xffffffff


	//   ....[114]....
        /*02ec*/ 	.word	0xffffffff


	//   ....[115]....
        /*02f0*/ 	.word	0xffffffff


	//   ....[116]....
        /*02f4*/ 	.word	0xffffffff


	//   ....[117]....
        /*02f8*/ 	.word	0xffffffff


	//   ....[118]....
        /*02fc*/ 	.word	0xffffffff


	//   ....[119]....
        /*0300*/ 	.word	0xffffffff


	//   ....[120]....
        /*0304*/ 	.word	0xffffffff


	//   ....[121]....
        /*0308*/ 	.word	0xffffffff


	//   ....[122]....
        /*030c*/ 	.word	0xffffffff


	//   ....[123]....
        /*0310*/ 	.word	0xffffffff


	//   ....[124]....
        /*0314*/ 	.word	0xffffffff


	//   ....[125]....
        /*0318*/ 	.word	0xffffffff


	//   ....[126]....
        /*031c*/ 	.word	0xffffffff


	//   ....[127]....
        /*0320*/ 	.word	0xffffffff


	//   ....[128]....
        /*0324*/ 	.word	0xffffffff


	//   ....[129]....
        /*0328*/ 	.word	0xffffffff


	//   ....[130]....
        /*032c*/ 	.word	0xffffffff


	//   ....[131]....
        /*0330*/ 	.word	0xffffffff


	//   ....[132]....
        /*0334*/ 	.word	0xffffffff


	//----- nvinfo : EIATTR_COOP_GROUP_INSTR_OFFSETS
	.align		4
.L_234:
        /*0338*/ 	.byte	0x04, 0x28
        /*033a*/ 	.short	(.L_236 - .L_235)


	//   ....[0]....
.L_235:
        /*033c*/ 	.word	0x00000050


	//   ....[1]....
        /*0340*/ 	.word	0x000012e0


	//   ....[2]....
        /*0344*/ 	.word	0x00001300


	//   ....[3]....
        /*0348*/ 	.word	0x00001480


	//   ....[4]....
        /*034c*/ 	.word	0x00001490


	//   ....[5]....
        /*0350*/ 	.word	0x000015f0


	//   ....[6]....
        /*0354*/ 	.word	0x00001610


	//   ....[7]....
        /*0358*/ 	.word	0x00001770


	//   ....[8]....
        /*035c*/ 	.word	0x00001780


	//   ....[9]....
        /*0360*/ 	.word	0x00001c70


	//   ....[10]....
        /*0364*/ 	.word	0x00001c80


	//   ....[11]....
        /*0368*/ 	.word	0x00001c90


	//   ....[12]....
        /*036c*/ 	.word	0x00001ca0


	//   ....[13]....
        /*0370*/ 	.word	0x00001f70


	//   ....[14]....
        /*0374*/ 	.word	0x00001f80


	//   ....[15]....
        /*0378*/ 	.word	0x00001f90


	//   ....[16]....
        /*037c*/ 	.word	0x00001fc0


	//   ....[17]....
        /*0380*/ 	.word	0x000031a0


	//   ....[18]....
        /*0384*/ 	.word	0x000031c0


	//   ....[19]....
        /*0388*/ 	.word	0x000032c0


	//   ....[20]....
        /*038c*/ 	.word	0x000032e0


	//   ....[21]....
        /*0390*/ 	.word	0x00003510


	//   ....[22]....
        /*0394*/ 	.word	0x00003750


	//   ....[23]....
        /*0398*/ 	.word	0x00003b50


	//   ....[24]....
        /*039c*/ 	.word	0x00003b70


	//   ....[25]....
        /*03a0*/ 	.word	0x00003b90


	//   ....[26]....
        /*03a4*/ 	.word	0x00003bb0


	//   ....[27]....
        /*03a8*/ 	.word	0x00004ff0


	//   ....[28]....
        /*03ac*/ 	.word	0x00005010


	//   ....[29]....
        /*03b0*/ 	.word	0x00005110


	//   ....[30]....
        /*03b4*/ 	.word	0x00005120


	//   ....[31]....
        /*03b8*/ 	.word	0x00006280


	//   ....[32]....
        /*03bc*/ 	.word	0x000062a0


	//   ....[33]....
        /*03c0*/ 	.word	0x000063a0


	//   ....[34]....
        /*03c4*/ 	.word	0x000063b0


	//   ....[35]....
        /*03c8*/ 	.word	0x000065f0


	//   ....[36]....
        /*03cc*/ 	.word	0x00006830


	//   ....[37]....
        /*03d0*/ 	.word	0x00006c30


	//   ....[38]....
        /*03d4*/ 	.word	0x00006c50


	//   ....[39]....
        /*03d8*/ 	.word	0x00006c70


	//   ....[40]....
        /*03dc*/ 	.word	0x00006c90


	//   ....[41]....
        /*03e0*/ 	.word	0x00008710


	//   ....[42]....
        /*03e4*/ 	.word	0x00008720


	//   ....[43]....
        /*03e8*/ 	.word	0x00008780


	//   ....[44]....
        /*03ec*/ 	.word	0x000087d0


	//   ....[45]....
        /*03f0*/ 	.word	0x00009920


	//   ....[46]....
        /*03f4*/ 	.word	0x00009940


	//   ....[47]....
        /*03f8*/ 	.word	0x00009a00


	//   ....[48]....
        /*03fc*/ 	.word	0x00009a30


	//   ....[49]....
        /*0400*/ 	.word	0x00009d70


	//   ....[50]....
        /*0404*/ 	.word	0x00009d80


	//   ....[51]....
        /*0408*/ 	.word	0x00009db0


	//   ....[52]....
        /*040c*/ 	.word	0x00009dc0


	//   ....[53]....
        /*0410*/ 	.word	0x0000b510


	//   ....[54]....
        /*0414*/ 	.word	0x0000b540


	//   ....[55]....
        /*0418*/ 	.word	0x0000b550


	//   ....[56]....
        /*041c*/ 	.word	0x0000b580


	//   ....[57]....
        /*0420*/ 	.word	0x0000c5a0


	//   ....[58]....
        /*0424*/ 	.word	0x0000c8c0


	//   ....[59]....
        /*0428*/ 	.word	0x0000c900


	//   ....[60]....
        /*042c*/ 	.word	0x0000c930


	//   ....[61]....
        /*0430*/ 	.word	0x0000c960


	//   ....[62]....
        /*0434*/ 	.word	0x0000cb40


	//   ....[63]....
        /*0438*/ 	.word	0x0000cb50


	//   ....[64]....
        /*043c*/ 	.word	0x0000cc80


	//   ....[65]....
        /*0440*/ 	.word	0x0000ccb0


	//   ....[66]....
        /*0444*/ 	.word	0x0000cdb0


	//   ....[67]....
        /*0448*/ 	.word	0x0000cde0


	//   ....[68]....
        /*044c*/ 	.word	0x0000cee0


	//   ....[69]....
        /*0450*/ 	.word	0x0000cf00


	//   ....[70]....
        /*0454*/ 	.word	0x0000d420


	//   ....[71]....
        /*0458*/ 	.word	0x0000d440


	//   ....[72]....
        /*045c*/ 	.word	0x0000d5c0


	//   ....[73]....
        /*0460*/ 	.word	0x0000d5d0


	//   ....[74]....
        /*0464*/ 	.word	0x0000d730


	//   ....[75]....
        /*0468*/ 	.word	0x0000d750


	//   ....[76]....
        /*046c*/ 	.word	0x0000d8b0


	//   ....[77]....
        /*0470*/ 	.word	0x0000d8c0


	//   ....[78]....
        /*0474*/ 	.word	0x0000da90


	//   ....[79]....
        /*0478*/ 	.word	0x0000db80


	//   ....[80]....
        /*047c*/ 	.word	0x0000dbf0


	//   ....[81]....
        /*0480*/ 	.word	0x0000dc60


	//   ....[82]....
        /*0484*/ 	.word	0x0000dcc0


	//   ....[83]....
        /*0488*/ 	.word	0x0000dd30


	//   ....[84]....
        /*048c*/ 	.word	0x0000dda0


	//   ....[85]....
        /*0490*/ 	.word	0x0000de10


	//   ....[86]....
        /*0494*/ 	.word	0x0000de70


	//   ....[87]....
        /*0498*/ 	.word	0x0000dee0


	//   ....[88]....
        /*049c*/ 	.word	0x0000df50


	//   ....[89]....
        /*04a0*/ 	.word	0x0000e0c0


	//   ....[90]....
        /*04a4*/ 	.word	0x0000e120


	//   ....[91]....
        /*04a8*/ 	.word	0x0000e190


	//   ....[92]....
        /*04ac*/ 	.word	0x0000e200


	//   ....[93]....
        /*04b0*/ 	.word	0x0000e640


	//   ....[94]....
        /*04b4*/ 	.word	0x0000e690


	//   ....[95]....
        /*04b8*/ 	.word	0x0000e6e0


	//   ....[96]....
        /*04bc*/ 	.word	0x0000e730


	//   ....[97]....
        /*04c0*/ 	.word	0x0000e7a0


	//   ....[98]....
        /*04c4*/ 	.word	0x0000e810


	//   ....[99]....
        /*04c8*/ 	.word	0x0000e980


	//   ....[100]....
        /*04cc*/ 	.word	0x0000e9e0


	//   ....[101]....
        /*04d0*/ 	.word	0x0000ea50


	//   ....[102]....
        /*04d4*/ 	.word	0x0000eac0


	//   ....[103]....
        /*04d8*/ 	.word	0x0000ec30


	//   ....[104]....
        /*04dc*/ 	.word	0x0000ec90


	//   ....[105]....
        /*04e0*/ 	.word	0x0000ed00


	//   ....[106]....
        /*04e4*/ 	.word	0x0000ed70


	//   ....[107]....
        /*04e8*/ 	.word	0x0000f1b0


	//   ....[108]....
        /*04ec*/ 	.word	0x0000f1f0


	//   ....[109]....
        /*04f0*/ 	.word	0x0000f240


	//   ....[110]....
        /*04f4*/ 	.word	0x0000f280


	//   ....[111]....
        /*04f8*/ 	.word	0x0000f2e0


	//   ....[112]....
        /*04fc*/ 	.word	0x0000f350


	//   ....[113]....
        /*0500*/ 	.word	0x0000f3c0


	//   ....[114]....
        /*0504*/ 	.word	0x0000f500


	//   ....[115]....
        /*0508*/ 	.word	0x0000f560


	//   ....[116]....
        /*050c*/ 	.word	0x0000f5b0


	//   ....[117]....
        /*0510*/ 	.word	0x0000f5f0


	//   ....[118]....
        /*0514*/ 	.word	0x0000f640


	//   ....[119]....
        /*0518*/ 	.word	0x0000f680


	//   ....[120]....
        /*051c*/ 	.word	0x0000f6d0


	//   ....[121]....
        /*0520*/ 	.word	0x0000f730


	//   ....[122]....
        /*0524*/ 	.word	0x0000f780


	//   ....[123]....
        /*0528*/ 	.word	0x0000f7c0


	//   ....[124]....
        /*052c*/ 	.word	0x0000f830


	//   ....[125]....
        /*0530*/ 	.word	0x0000f8a0


	//   ....[126]....
        /*0534*/ 	.word	0x0000f910


	//   ....[127]....
        /*0538*/ 	.word	0x0000f970


	//   ....[128]....
        /*053c*/ 	.word	0x0000f9e0


	//   ....[129]....
        /*0540*/ 	.word	0x0000fa50


	//   ....[130]....
        /*0544*/ 	.word	0x0000fac0


	//   ....[131]....
        /*0548*/ 	.word	0x0000fb20


	//   ....[132]....
        /*054c*/ 	.word	0x0000fb90


	//----- nvinfo : EIATTR_EXIT_INSTR_OFFSETS
	.align		4
.L_236:
        /*0550*/ 	.byte	0x04, 0x1c
        /*0552*/ 	.short	(.L_238 - .L_237)


	//   ....[0]....
.L_237:
        /*0554*/ 	.word	0x000000a0


	//   ....[1]....
        /*0558*/ 	.word	0x0000db30


	//----- nvinfo : EIATTR_MAX_THREADS
	.align		4
.L_238:
        /*055c*/ 	.byte	0x04, 0x05
        /*055e*/ 	.short	(.L_240 - .L_239)
.L_239:
        /*0560*/ 	.word	0x00000100
        /*0564*/ 	.word	0x00000001
        /*0568*/ 	.word	0x00000001


	//----- nvinfo : EIATTR_CRS_STACK_SIZE
	.align		4
.L_240:
        /*056c*/ 	.byte	0x04, 0x1e
        /*056e*/ 	.short	(.L_242 - .L_241)
.L_241:
        /*0570*/ 	.word	0x00000000
.L_242:


//--------------------- .nv.info._ZN7cutlass13device_kernelIN5flash19enable_sm80_to_sm89INS1_16FlashAttnFwdSm80INS1_25CollectiveMainloopFwdSm80ILi8ELi1ELb0EN4cute5tupleIJNS5_1CILi128EEENS7_ILi64EEENS7_ILi192EEEEEELi192ENS_6half_tEfNS_4arch4Sm80ELb1ELb0ELb1ELb1ELb1ELb0ELb1ELb0EEENS1_21CollectiveEpilogueFwdINS6_IJS8_SA_S9_EEENS6_IJNS7_ILi1EEESI_SI_EEESC_SE_Li256ELb1ELb1ELb0ELb0EEENS1_19SingleTileSchedulerILb1ELb0ELb1ELi128EEEEEEEEEvNT_6ParamsE --------------------------
	.section	.nv.info._ZN7cutlass13device_kernelIN5flash19enable_sm80_to_sm89INS1_16FlashAttnFwdSm80INS1_25CollectiveMainloopFwdSm80ILi8ELi1ELb0EN4cute5tupleIJNS5_1CILi128EEENS7_ILi64EEENS7_ILi192EEEEEELi192ENS_6half_tEfNS_4arch4Sm80ELb1ELb0ELb1ELb1ELb1ELb0ELb1ELb0EEENS1_21CollectiveEpilogueFwdINS6_IJS8_SA_S9_EEENS6_IJNS7_ILi1EEESI_SI_EEESC_SE_Li256ELb1ELb1ELb0ELb0EEENS1_19SingleTileSchedulerILb1ELb0ELb1ELi128EEEEEEEEEvNT_6ParamsE,"",@"SHT_CUDA_INFO"
	.sectionflags	@""
	.align	4


	//----- nvinfo : EIATTR_CUDA_API_VERSION
	.align		4
        /*0000*/ 	.byte	0x04, 0x37
        /*0002*/ 	.short	(.L_244 - .L_243)
.L_243:
        /*0004*/ 	.word	0x00000082


	//----- nvinfo : EIATTR_SW2861232_WAR
	.align		4
.L_244:
        /*0008*/ 	.byte	0x01, 0x35
	.zero		2


	//----- nvinfo : EIATTR_PARAM_CBANK
	.align		4
        /*000c*/ 	.byte	0x04, 0x0a
        /*000e*/ 	.short	(.L_246 - .L_245)
	.align		4
.L_245:
        /*0010*/ 	.word	index@(.nv.constant0._ZN7cutlass13device_kernelIN5flash19enable_sm80_to_sm89INS1_16FlashAttnFwdSm80INS1_25CollectiveMainloopFwdSm80ILi8ELi1ELb0EN4cute5tupleIJNS5_1CILi128EEENS7_ILi64EEENS7_ILi192EEEEEELi192ENS_6half_tEfNS_4arch4Sm80ELb1ELb0ELb1ELb1ELb1ELb0ELb1ELb0EEENS1_21CollectiveEpilogueFwdINS6_IJS8_SA_S9_EEENS6_IJNS7_ILi1EEESI_SI_EEESC_SE_Li256ELb1ELb1ELb0ELb0EEENS1_19SingleTileSchedulerILb1ELb0ELb1ELi128EEEEEEEEEvNT_6ParamsE)
        /*0014*/ 	.short	0x0160
        /*0016*/ 	.short	0x0418


	//----- nvinfo : EIATTR_CBANK_PARAM_SIZE
	.align		4
.L_246:
        /*0018*/ 	.byte	0x03, 0x19
        /*001a*/ 	.short	0x0418


	//----- nvinfo : EIATTR_KPARAM_INFO
	.align		4
        /*001c*/ 	.byte	0x04, 0x17
        /*001e*/ 	.short	(.L_248 - .L_247)
.L_247:
        /*0020*/ 	.word	0x00000000
        /*0024*/ 	.short	0x0000
        /*0026*/ 	.short	0x0000
        /*0028*/ 	.byte	0x00, 0xf0, 0x61, 0x10


	//----- nvinfo : EIATTR_MAXREG_COUNT
	.align		4
.L_248:
        /*002c*/ 	.byte	0x03, 0x1b
        /*002e*/ 	.short	0x00ff


	//----- nvinfo : EIATTR_NUM_BARRIERS
	.align		4
        /*0030*/ 	.byte	0x02, 0x4c
        /*0032*/ 	.byte	0x02
	.zero		1


	//----- nvinfo : EIATTR_MERCURY_ISA_VERSION
	.align		4
        /*0034*/ 	.byte	0x03, 0x5f
        /*0036*/ 	.short	0x0000


	//----- nvinfo : EIATTR_COOP_GROUP_MASK_REGIDS
	.align		4
        /*0038*/ 	.byte	0x04, 0x29
        /*003a*/ 	.short	(.L_250 - .L_249)


	//   ....[0]....
.L_249:
        /*003c*/ 	.word	0xffffffff


	//   ....[1]....
        /*0040*/ 	.word	0xffffffff


	//   ....[2]....
        /*0044*/ 	.word	0xffffffff


	//   ....[3]....
        /*0048*/ 	.word	0xffffffff


	//   ....[4]....
        /*004c*/ 	.word	0xffffffff


	//   ....[5]....
        /*0050*/ 	.word	0xffffffff


	//   ....[6]....
        /*0054*/ 	.word	0xffffffff


	//   ....[7]....
        /*0058*/ 	.word	0xffffffff


	//   ....[8]....
        /*005c*/ 	.word	0xffffffff


	//   ....[9]....
        /*0060*/ 	.word	0xffffffff


	//   ....[10]....
        /*0064*/ 	.word	0xffffffff


	//   ....[11]....
        /*0068*/ 	.word	0xffffffff


	//   ....[12]....
        /*006c*/ 	.word	0xffffffff


	//   ....[13]....
        /*0070*/ 	.word	0xffffffff


	//   ....[14]....
        /*0074*/ 	.word	0xffffffff


	//   ....[15]....
        /*0078*/ 	.word	0xffffffff


	//   ....[16]....
        /*007c*/ 	.word	0xffffffff


	//   ....[17]....
        /*0080*/ 	.word	0xffffffff


	//   ....[18]....
        /*0084*/ 	.word	0xffffffff


	//   ....[19]....
        /*0088*/ 	.word	0xffffffff


	//   ....[20]....
        /*008c*/ 	.word	0xffffffff


	//   ....[21]....
        /*0090*/ 	.word	0xffffffff


	//   ....[22]....
        /*0094*/ 	.word	0xffffffff


	//   ....[23]....
        /*0098*/ 	.word	0xffffffff


	//   ....[24]....
        /*009c*/ 	.word	0xffffffff


	//   ....[25]....
        /*00a0*/ 	.word	0xffffffff


	//   ....[26]....
        /*00a4*/ 	.word	0xffffffff


	//   ....[27]....
        /*00a8*/ 	.word	0xffffffff


	//   ....[28]....
        /*00ac*/ 	.word	0xffffffff


	//   ....[29]....
        /*00b0*/ 	.word	0xffffffff


	//   ....[30]....
        /*00b4*/ 	.word	0xffffffff


	//   ....[31]....
        /*00b8*/ 	.word	0xffffffff


	//   ....[32]....
        /*00bc*/ 	.word	0xffffffff


	//   ....[33]....
        /*00c0*/ 	.word	0xffffffff


	//   ....[34]....
        /*00c4*/ 	.word	0xffffffff


	//   ....[35]....
        /*00c8*/ 	.word	0xffffffff


	//   ....[36]....
        /*00cc*/ 	.word	0xffffffff


	//   ....[37]....
        /*00d0*/ 	.word	0xffffffff


	//   ....[38]....
        /*00d4*/ 	.word	0xffffffff


	//   ....[39]....
        /*00d8*/ 	.word	0xffffffff


	//   ....[40]....
        /*00dc*/ 	.word	0xffffffff


	//   ....[41]....
        /*00e0*/ 	.word	0xffffffff


	//   ....[42]....
        /*00e4*/ 	.word	0xffffffff


	//   ....[43]....
        /*00e8*/ 	.word	0xffffffff


	//   ....[44]....
        /*00ec*/ 	.word	0xffffffff


	//   ....[45]....
        /*00f0*/ 	.word	0xffffffff


	//   ....[46]....
        /*00f4*/ 	.word	0xffffffff


	//   ....[47]....
        /*00f8*/ 	.word	0xffffffff


	//   ....[48]....
        /*00fc*/ 	.word	0xffffffff


	//   ....[49]....
        /*0100*/ 	.word	0xffffffff


	//   ....[50]....
        /*0104*/ 	.word	0xffffffff


	//   ....[51]....
        /*0108*/ 	.word	0xffffffff


	//   ....[52]....
        /*010c*/ 	.word	0xffffffff


	//   ....[53]....
        /*0110*/ 	.word	0xffffffff


	//   ....[54]....
        /*0114*/ 	.word	0xffffffff


	//   ....[55]....
        /*0118*/ 	.word	0xffffffff


	//   ....[56]....
        /*011c*/ 	.word	0xffffffff


	//   ....[57]....
        /*0120*/ 	.word	0xffffffff


	//   ....[58]....
        /*0124*/ 	.word	0xffffffff


	//   ....[59]....
        /*0128*/ 	.word	0xffffffff


	//   ....[60]....
        /*012c*/ 	.word	0xffffffff


	//   ....[61]....
        /*0130*/ 	.word	0xffffffff


	//   ....[62]....
        /*0134*/ 	.word	0xffffffff


	//   ....[63]....
        /*0138*/ 	.word	0xffffffff


	//   ....[64]....
        /*013c*/ 	.word	0xffffffff


	//   ....[65]....
        /*0140*/ 	.word	0xffffffff


	//   ....[66]....
        /*0144*/ 	.word	0xffffffff


	//   ....[67]....
        /*0148*/ 	.word	0xffffffff


	//   ....[68]....
        /*014c*/ 	.word	0xffffffff


	//   ....[69]....
        /*0150*/ 	.word	0xffffffff


	//   ....[70]....
        /*0154*/ 	.word	0xffffffff


	//   ....[71]....
        /*0158*/ 	.word	0xffffffff


	//   ....[72]....
        /*015c*/ 	.word	0xffffffff


	//   ....[73]....
        /*0160*/ 	.word	0xffffffff


	//   ....[74]....
        /*0164*/ 	.word	0xffffffff


	//   ....[75]....
        /*0168*/ 	.word	0xffffffff


	//   ....[76]....
        /*016c*/ 	.word	0xffffffff


	//----- nvinfo : EIATTR_COOP_GROUP_INSTR_OFFSETS
	.align		4
.L_250:
        /*0170*/ 	.byte	0x04, 0x28
        /*0172*/ 	.short	(.L_252 - .L_251)


	//   ....[0]....
.L_251:
        /*0174*/ 	.word	0x00000090


	//   ....[1]....
        /*0178*/ 	.word	0x00001190


	//   ....[2]....
        /*017c*/ 	.word	0x000011c0


	//   ....[3]....
        /*0180*/ 	.word	0x000013f0


	//   ....[4]....
        /*0184*/ 	.word	0x00001420


	//   ....[5]....
        /*0188*/ 	.word	0x00001540


	//   ....[6]....
        /*018c*/ 	.word	0x00001570


	//   ....[7]....
        /*0190*/ 	.word	0x00001680


	//   ....[8]....
        /*0194*/ 	.word	0x000016c0


	//   ....[9]....
        /*0198*/ 	.word	0x00001ec0


	//   ....[10]....
        /*019c*/ 	.word	0x00001ee0


	//   ....[11]....
        /*01a0*/ 	.word	0x00001f10


	//   ....[12]....
        /*01a4*/ 	.word	0x00001f30


	//   ....[13]....
        /*01a8*/ 	.word	0x00001f50


	//   ....[14]....
        /*01ac*/ 	.word	0x00001f60


	//   ....[15]....
        /*01b0*/ 	.word	0x00001f70


	//   ....[16]....
        /*01b4*/ 	.word	0x00001f90


	//   ....[17]....
        /*01b8*/ 	.word	0x00002fe0


	//   ....[18]....
        /*01bc*/ 	.word	0x00003010


	//   ....[19]....
        /*01c0*/ 	.word	0x00003020


	//   ....[20]....
        /*01c4*/ 	.word	0x00003030


	//   ....[21]....
        /*01c8*/ 	.word	0x00003450


	//   ....[22]....
        /*01cc*/ 	.word	0x000034b0


	//   ....[23]....
        /*01d0*/ 	.word	0x00003f30


	//   ....[24]....
        /*01d4*/ 	.word	0x00003f50


	//   ....[25]....
        /*01d8*/ 	.word	0x00003f70


	//   ....[26]....
        /*01dc*/ 	.word	0x00003fa0


	//   ....[27]....
        /*01e0*/ 	.word	0x00005210


	//   ....[28]....
        /*01e4*/ 	.word	0x00005220


	//   ....[29]....
        /*01e8*/ 	.word	0x00005230


	//   ....[30]....
        /*01ec*/ 	.word	0x00005240


	//   ....[31]....
        /*01f0*/ 	.word	0x00006300


	//   ....[32]....
        /*01f4*/ 	.word	0x00006310


	//   ....[33]....
        /*01f8*/ 	.word	0x00006320


	//   ....[34]....
        /*01fc*/ 	.word	0x00006330


	//   ....[35]....
        /*0200*/ 	.word	0x00006510


	//   ....[36]....
        /*0204*/ 	.word	0x00006520


	//   ....[37]....
        /*0208*/ 	.word	0x00006b60


	//   ....[38]....
        /*020c*/ 	.word	0x00006b70


	//   ....[39]....
        /*0210*/ 	.word	0x00006b90


	//   ....[40]....
        /*0214*/ 	.word	0x00006bb0


	//   ....[41]....
        /*0218*/ 	.word	0x00008560


	//   ....[42]....
        /*021c*/ 	.word	0x00008570


	//   ....[43]....
        /*0220*/ 	.word	0x00008580


	//   ....[44]....
        /*0224*/ 	.word	0x00008590


	//   ....[45]....
        /*0228*/ 	.word	0x000087e0


	//   ....[46]....
        /*022c*/ 	.word	0x000087f0


	//   ....[47]....
        /*0230*/ 	.word	0x00008810


	//   ....[48]....
        /*0234*/ 	.word	0x00008820


	//   ....[49]....
        /*0238*/ 	.word	0x000099c0


	//   ....[50]....
        /*023c*/ 	.word	0x000099e0


	//   ....[51]....
        /*0240*/ 	.word	0x00009a10


	//   ....[52]....
        /*0244*/ 	.word	0x00009a20


	//   ....[53]....
        /*0248*/ 	.word	0x0000b0d0


	//   ....[54]....
        /*024c*/ 	.word	0x0000b100


	//   ....[55]....
        /*0250*/ 	.word	0x0000b140


	//   ....[56]....
        /*0254*/ 	.word	0x0000b150


	//   ....[57]....
        /*0258*/ 	.word	0x0000c740


	//   ....[58]....
        /*025c*/ 	.word	0x0000c7b0


	//   ....[59]....
        /*0260*/ 	.word	0x0000c7f0


	//   ....[60]....
        /*0264*/ 	.word	0x0000c830


	//   ....[61]....
        /*0268*/ 	.word	0x0000ca80


	//   ....[62]....
        /*026c*/ 	.word	0x0000ca90


	//   ....[63]....
        /*0270*/ 	.word	0x0000cc10


	//   ....[64]....
        /*0274*/ 	.word	0x0000cc40


	//   ....[65]....
        /*0278*/ 	.word	0x0000cd90


	//   ....[66]....
        /*027c*/ 	.word	0x0000cdc0


	//   ....[67]....
        /*0280*/ 	.word	0x0000cf10


	//   ....[68]....
        /*0284*/ 	.word	0x0000cf30


	//   ....[69]....
        /*0288*/ 	.word	0x0000d870


	//   ....[70]....
        /*028c*/ 	.word	0x0000d880


	//   ....[71]....
        /*0290*/ 	.word	0x0000d9b0


	//   ....[72]....
        /*0294*/ 	.word	0x0000d9e0


	//   ....[73]....
        /*0298*/ 	.word	0x0000db10


	//   ....[74]....
        /*029c*/ 	.word	0x0000db40


	//   ....[75]....
        /*02a0*/ 	.word	0x0000dc70


	//   ....[76]....
        /*02a4*/ 	.word	0x0000dc90


	//----- nvinfo : EIATTR_EXIT_INSTR_OFFSETS
	.align		4
.L_252:
        /*02a8*/ 	.byte	0x04, 0x1c
        /*02aa*/ 	.short	(.L_254 - .L_253)


	//   ....[0]....
.L_253:
        /*02ac*/ 	.word	0x00000440


	//   ....[1]....
        /*02b0*/ 	.word	0x0000cf40


	//   ....[2]....
        /*02b4*/ 	.word	0x0000d010


	//   ....[3]....
        /*02b8*/ 	.word	0x0000d070


	//   ....[4]....
        /*02bc*/ 	.word	0x0000dca0


	//   ....[5]....
        /*02c0*/ 	.word	0x0000dd50


	//   ....[6]....
        /*02c4*/ 	.word	0x0000ddb0


	//----- nvinfo : EIATTR_CTAIDZ_USED
	.align		4
.L_254:
        /*02c8*/ 	.byte	0x01, 0x04
	.zero		2


	//----- nvinfo : EIATTR_MAX_THREADS
	.align		4
        /*02cc*/ 	.byte	0x04, 0x05
        /*02ce*/ 	.short	(.L_256 - .L_255)
.L_255:
        /*02d0*/ 	.word	0x00000100
        /*02d4*/ 	.word	0x00000001
        /*02d8*/ 	.word	0x00000001


	//----- nvinfo : EIATTR_CRS_STACK_SIZE
	.align		4
.L_256:
        /*02dc*/ 	.byte	0x04, 0x1e
        /*02de*/ 	.short	(.L_258 - .L_257)
.L_257:
        /*02e0*/ 	.word	0x00000000
.L_258:


//--------------------- .nv.info._ZN7cutlass13device_kernelIN5flash19enable_sm80_to_sm89INS1_16FlashAttnFwdSm80INS1_25CollectiveMainloopFwdSm80ILi8ELi1ELb0EN4cute5tupleIJNS5_1CILi128EEENS7_ILi64EEENS7_ILi192EEEEEELi192ENS_6half_tEfNS_4arch4Sm80ELb1ELb0ELb1ELb1ELb1ELb1ELb1ELb0EEENS1_21CollectiveEpilogueFwdINS6_IJS8_SA_S9_EEENS6_IJNS7_ILi1EEESI_SI_EEESC_SE_Li256ELb1ELb1ELb0ELb0EEENS1_19SingleTileSchedulerILb1ELb0ELb1ELi128EEEEEEEEEvNT_6ParamsE --------------------------
	.section	.nv.info._ZN7cutlass13device_kernelIN5flash19enable_sm80_to_sm89INS1_16FlashAttnFwdSm80INS1_25CollectiveMainloopFwdSm80ILi8ELi1ELb0EN4cute5tupleIJNS5_1CILi128EEENS7_ILi64EEENS7_ILi192EEEEEELi192ENS_6half_tEfNS_4arch4Sm80ELb1ELb0ELb1ELb1ELb1ELb1ELb1ELb0EEENS1_21CollectiveEpilogueFwdINS6_IJS8_SA_S9_EEENS6_IJNS7_ILi1EEESI_SI_EEESC_SE_Li256ELb1ELb1ELb0ELb0EEENS1_19SingleTileSchedulerILb1ELb0ELb1ELi128EEEEEEEEEvNT_6ParamsE,"",@"SHT_CUDA_INFO"
	.sectionflags	@""
	.align	4


	//----- nvinfo : EIATTR_CUDA_API_VERSION
	.align		4
        /*0000*/ 	.byte	0x04, 0x37
        /*0002*/ 	.short	(.L_260 - .L_259)
.L_259:
        /*0004*/ 	.word	0x00000082


	//----- nvinfo : EIATTR_SW2861232_WAR
	.align		4
.L_260:
        /*0008*/ 	.byte	0x01, 0x35
	.zero		2


	//----- nvinfo : EIATTR_PARAM_CBANK
	.align		4
        /*000c*/ 	.byte	0x04, 0x0a
        /*000e*/ 	.short	(.L_262 - .L_261)
	.align		4
.L_261:
        /*0010*/ 	.word	index@(.nv.constant0._ZN7cutlass13device_kernelIN5flash19enable_sm80_to_sm89INS1_16FlashAttnFwdSm80INS1_25CollectiveMainloopFwdSm80ILi8ELi1ELb0EN4cute5tupleIJNS5_1CILi128EEENS7_ILi64EEENS7_ILi192EEEEEELi192ENS_6half_tEfNS_4arch4Sm80ELb1ELb0ELb1ELb1ELb1ELb1ELb1ELb0EEENS1_21CollectiveEpilogueFwdINS6_IJS8_SA_S9_EEENS6_IJNS7_ILi1EEESI_SI_EEESC_SE_Li256ELb1ELb1ELb0ELb0EEENS1_19SingleTileSchedulerILb1ELb0ELb1ELi128EEEEEEEEEvNT_6ParamsE)
        /*0014*/ 	.short	0x0160
        /*0016*/ 	.short	0x0418


	//----- nvinfo : EIATTR_CBANK_PARAM_SIZE
	.align		4
.L_262:
        /*0018*/ 	.byte	0x03, 0x19
        /*001a*/ 	.short	0x0418


	//----- nvinfo : EIATTR_KPARAM_INFO
	.align		4
        /*001c*/ 	.byte	0x04, 0x17
        /*001e*/ 	.short	(.L_264 - .L_263)
.L_263:
        /*0020*/ 	.word	0x00000000
        /*0024*/ 	.short	0x0000
        /*0026*/ 	.short	0x0000
        /*0028*/ 	.byte	0x00, 0xf0, 0x61, 0x10


	//----- nvinfo : EIATTR_MAXREG_COUNT
	.align		4
.L_264:
        /*002c*/ 	.byte	0x03, 0x1b
        /*002e*/ 	.short	0x00ff


	//----- nvinfo : EIATTR_NUM_BARRIERS
	.align		4
        /*0030*/ 	.byte	0x02, 0x4c
        /*0032*/ 	.byte	0x02
	.zero		1


	//----- nvinfo : EIATTR_MERCURY_ISA_VERSION
	.align		4
        /*0034*/ 	.byte	0x03, 0x5f
        /*0036*/ 	.short	0x0000


	//----- nvinfo : EIATTR_COOP_GROUP_MASK_REGIDS
	.align		4
        /*0038*/ 	.byte	0x04, 0x29
        /*003a*/ 	.short	(.L_266 - .L_265)


	//   ....[0]....
.L_265:
        /*003c*/ 	.word	0xffffffff


	//   ....[1]....
        /*0040*/ 	.word	0xffffffff


	//   ....[2]....
        /*0044*/ 	.word	0xffffffff


	//   ....[3]....
        /*0048*/ 	.word	0xffffffff


	//   ....[4]....
        /*004c*/ 	.word	0xffffffff


	//   ....[5]....
        /*0050*/ 	.word	0xffffffff


	//   ....[6]....
        /*0054*/ 	.word	0xffffffff


	//   ....[7]....
        /*0058*/ 	.word	0xffffffff


	//   ....[8]....
        /*005c*/ 	.word	0xffffffff


	//   ....[9]....
        /*0060*/ 	.word	0xffffffff


	//   ....[10]....
        /*0064*/ 	.word	0xffffffff


	//   ....[11]....
        /*0068*/ 	.word	0xffffffff


	//   ....[12]....
        /*006c*/ 	.word	0xffffffff


	//   ....[13]....
        /*0070*/ 	.word	0xffffffff


	//   ....[14]....
        /*0074*/ 	.word	0xffffffff


	//   ....[15]....
        /*0078*/ 	.word	0xffffffff


	//   ....[16]....
        /*007c*/ 	.word	0xffffffff


	//   ....[17]....
        /*0080*/ 	.word	0xffffffff


	//   ....[18]....
        /*0084*/ 	.word	0xffffffff


	//   ....[19]....
        /*0088*/ 	.word	0xffffffff


	//   ....[20]....
        /*008c*/ 	.word	0xffffffff


	//   ....[21]....
        /*0090*/ 	.word	0xffffffff


	//   ....[22]....
        /*0094*/ 	.word	0xffffffff


	//   ....[23]....
        /*0098*/ 	.word	0xffffffff


	//   ....[24]....
        /*009c*/ 	.word	0xffffffff


	//   ....[25]....
        /*00a0*/ 	.word	0xffffffff


	//   ....[26]....
        /*00a4*/ 	.word	0xffffffff


	//   ....[27]....
        /*00a8*/ 	.word	0xffffffff


	//   ....[28]....
        /*00ac*/ 	.word	0xffffffff


	//   ....[29]....
        /*00b0*/ 	.word	0xffffffff


	//   ....[30]....
        /*00b4*/ 	.word	0xffffffff


	//   ....[31]....
        /*00b8*/ 	.word	0xffffffff


	//   ....[32]....
        /*00bc*/ 	.word	0xffffffff


	//   ....[33]....
        /*00c0*/ 	.word	0xffffffff


	//   ....[34]....
        /*00c4*/ 	.word	0xffffffff


	//   ....[35]....
        /*00c8*/ 	.word	0xffffffff


	//   ....[36]....
        /*00cc*/ 	.word	0xffffffff


	//   ....[37]....
        /*00d0*/ 	.word	0xffffffff


	//   ....[38]....
        /*00d4*/ 	.word	0xffffffff


	//   ....[39]....
        /*00d8*/ 	.word	0xffffffff


	//   ....[40]....
        /*00dc*/ 	.word	0xffffffff


	//   ....[41]....
        /*00e0*/ 	.word	0xffffffff


	//   ....[42]....
        /*00e4*/ 	.word	0xffffffff


	//   ....[43]....
        /*00e8*/ 	.word	0xffffffff


	//   ....[44]....
        /*00ec*/ 	.word	0xffffffff


	//   ....[45]....
        /*00f0*/ 	.word	0xffffffff


	//   ....[46]....
        /*00f4*/ 	.word	0xffffffff


	//   ....[47]....
        /*00f8*/ 	.word	0xffffffff


	//   ....[48]....
        /*00fc*/ 	.word	0xffffffff


	//   ....[49]....
        /*0100*/ 	.word	0xffffffff


	//   ....[50]....
        /*0104*/ 	.word	0xffffffff


	//   ....[51]....
        /*0108*/ 	.word	0xffffffff


	//   ....[52]....
        /*010c*/ 	.word	0xffffffff


	//   ....[53]....
        /*0110*/ 	.word	0xffffffff


	//   ....[54]....
        /*0114*/ 	.word	0xffffffff


	//   ....[55]....
        /*0118*/ 	.word	0xffffffff


	//   ....[56]....
        /*011c*/ 	.word	0xffffffff


	//   ....[57]....
        /*0120*/ 	.word	0xffffffff


	//   ....[58]....
        /*0124*/ 	.word	0xffffffff


	//   ....[59]....
        /*0128*/ 	.word	0xffffffff


	//   ....[60]....
        /*012c*/ 	.word	0xffffffff


	//   ....[61]....
        /*0130*/ 	.word	0xffffffff


	//   ....[62]....
        /*0134*/ 	.word	0xffffffff


	//   ....[63]....
        /*0138*/ 	.word	0xffffffff


	//   ....[64]....
        /*013c*/ 	.word	0xffffffff


	//   ....[65]....
        /*0140*/ 	.word	0xffffffff


	//   ....[66]....
        /*0144*/ 	.word	0xffffffff


	//   ....[67]....
        /*0148*/ 	.word	0xffffffff


	//   ....[68]....
        /*014c*/ 	.word	0xffffffff


	//   ....[69]....
        /*0150*/ 	.word	0xffffffff


	//   ....[70]....
        /*0154*/ 	.word	0xffffffff


	//   ....[71]....
        /*0158*/ 	.word	0xffffffff


	//   ....[72]....
        /*015c*/ 	.word	0xffffffff


	//   ....[73]....
        /*0160*/ 	.word	0xffffffff


	//   ....[74]....
        /*0164*/ 	.word	0xffffffff


	//   ....[75]....
        /*0168*/ 	.word	0xffffffff


	//   ....[76]....
        /*016c*/ 	.word	0xffffffff


	//   ....[77]....
        /*0170*/ 	.word	0xffffffff


	//   ....[78]....
        /*0174*/ 	.word	0xffffffff


	//   ....[79]....
        /*0178*/ 	.word	0xffffffff


	//   ....[80]....
        /*017c*/ 	.word	0xffffffff


	//   ....[81]....
        /*0180*/ 	.word	0xffffffff


	//   ....[82]....
        /*0184*/ 	.word	0xffffffff


	//   ....[83]....
        /*0188*/ 	.word	0xffffffff


	//   ....[84]....
        /*018c*/ 	.word	0xffffffff


	//   ....[85]....
        /*0190*/ 	.word	0xffffffff


	//   ....[86]....
        /*0194*/ 	.word	0xffffffff


	//   ....[87]....
        /*0198*/ 	.word	0xffffffff


	//   ....[88]....
        /*019c*/ 	.word	0xffffffff


	//   ....[89]....
        /*01a0*/ 	.word	0xffffffff


	//   ....[90]....
        /*01a4*/ 	.word	0xffffffff


	//   ....[91]....
        /*01a8*/ 	.word	0xffffffff


	//   ....[92]....
        /*01ac*/ 	.word	0xffffffff


	//   ....[93]....
        /*01b0*/ 	.word	0xffffffff


	//   ....[94]....
        /*01b4*/ 	.word	0xffffffff


	//   ....[95]....
        /*01b8*/ 	.word	0xffffffff


	//   ....[96]....
        /*01bc*/ 	.word	0xffffffff


	//   ....[97]....
        /*01c0*/ 	.word	0xffffffff


	//   ....[98]....
        /*01c4*/ 	.word	0xffffffff


	//   ....[99]....
        /*01c8*/ 	.word	0xffffffff


	//   ....[100]....
        /*01cc*/ 	.word	0xffffffff


	//----- nvinfo : EIATTR_COOP_GROUP_INSTR_OFFSETS
	.align		4
.L_266:
        /*01d0*/ 	.byte	0x04, 0x28
        /*01d2*/ 	.short	(.L_268 - .L_267)


	//   ....[0]....
.L_267:
        /*01d4*/ 	.word	0x00000090


	//   ....[1]....
        /*01d8*/ 	.word	0x00002460


	//   ....[2]....
        /*01dc*/ 	.word	0x00002470


	//   ....[3]....
        /*01e0*/ 	.word	0x00003fa0


	//   ....[4]....
        /*01e4*/ 	.word	0x00003fb0


	//   ....[5]....
        /*01e8*/ 	.word	0x00005930


	//   ....[6]....
        /*01ec*/ 	.word	0x00005950


	//   ....[7]....
        /*01f0*/ 	.word	0x00005e30


	//   ....[8]....
        /*01f4*/ 	.word	0x00005e90


	//   ....[9]....
        /*01f8*/ 	.word	0x00006b30


	//   ....[10]....
        /*01fc*/ 	.word	0x00006b70


	//   ....[11]....
        /*0200*/ 	.word	0x00006da0


	//   ....[12]....
        /*0204*/ 	.word	0x00006dd0


	//   ....[13]....
        /*0208*/ 	.word	0x00006ef0


	//   ....[14]....
        /*020c*/ 	.word	0x00006f20


	//   ....[15]....
        /*0210*/ 	.word	0x00007040


	//   ....[16]....
        /*0214*/ 	.word	0x00007090


	//   ....[17]....
        /*0218*/ 	.word	0x00007580


	//   ....[18]....
        /*021c*/ 	.word	0x000075a0


	//   ....[19]....
        /*0220*/ 	.word	0x000075b0


	//   ....[20]....
        /*0224*/ 	.word	0x000075c0


	//   ....[21]....
        /*0228*/ 	.word	0x00007aa0


	//   ....[22]....
        /*022c*/ 	.word	0x00007ad0


	//   ....[23]....
        /*0230*/ 	.word	0x00007b20


	//   ....[24]....
        /*0234*/ 	.word	0x00007b30


	//   ....[25]....
        /*0238*/ 	.word	0x00007f60


	//   ....[26]....
        /*023c*/ 	.word	0x00007fa0


	//   ....[27]....
        /*0240*/ 	.word	0x00007fe0


	//   ....[28]....
        /*0244*/ 	.word	0x00008050


	//   ....[29]....
        /*0248*/ 	.word	0x0000b030


	//   ....[30]....
        /*024c*/ 	.word	0x0000b050


	//   ....[31]....
        /*0250*/ 	.word	0x0000b060


	//   ....[32]....
        /*0254*/ 	.word	0x0000b070


	//   ....[33]....
        /*0258*/ 	.word	0x0000b2f0


	//   ....[34]....
        /*025c*/ 	.word	0x0000b330


	//   ....[35]....
        /*0260*/ 	.word	0x0000b370


	//   ....[36]....
        /*0264*/ 	.word	0x0000b3e0


	//   ....[37]....
        /*0268*/ 	.word	0x0000e800


	//   ....[38]....
        /*026c*/ 	.word	0x0000e830


	//   ....[39]....
        /*0270*/ 	.word	0x0000e890


	//   ....[40]....
        /*0274*/ 	.word	0x0000e8c0


	//   ....[41]....
        /*0278*/ 	.word	0x0000f9e0


	//   ....[42]....
        /*027c*/ 	.word	0x0000fa10


	//   ....[43]....
        /*0280*/ 	.word	0x0000fa40


	//   ....[44]....
        /*0284*/ 	.word	0x0000fa60


	//   ....[45]....
        /*0288*/ 	.word	0x0000fe50


	//   ....[46]....
        /*028c*/ 	.word	0x0000fe90


	//   ....[47]....
        /*0290*/ 	.word	0x00010970


	//   ....[48]....
        /*0294*/ 	.word	0x00010990


	//   ....[49]....
        /*0298*/ 	.word	0x000109b0


	//   ....[50]....
        /*029c*/ 	.word	0x000109e0


	//   ....[51]....
        /*02a0*/ 	.word	0x00011d40


	//   ....[52]....
        /*02a4*/ 	.word	0x00011d50


	//   ....[53]....
        /*02a8*/ 	.word	0x00011d60


	//   ....[54]....
        /*02ac*/ 	.word	0x00011d70


	//   ....[55]....
        /*02b0*/ 	.word	0x00012e30


	//   ....[56]....
        /*02b4*/ 	.word	0x00012e40


	//   ....[57]....
        /*02b8*/ 	.word	0x00012e50


	//   ....[58]....
        /*02bc*/ 	.word	0x00012e60


	//   ....[59]....
        /*02c0*/ 	.word	0x00013030


	//   ....[60]....
        /*02c4*/ 	.word	0x00013040


	//   ....[61]....
        /*02c8*/ 	.word	0x00013680


	//   ....[62]....
        /*02cc*/ 	.word	0x00013690


	//   ....[63]....
        /*02d0*/ 	.word	0x000136b0


	//   ....[64]....
        /*02d4*/ 	.word	0x000136d0


	//   ....[65]....
        /*02d8*/ 	.word	0x00015160


	//   ....[66]....
        /*02dc*/ 	.word	0x00015170


	//   ....[67]....
        /*02e0*/ 	.word	0x00015180


	//   ....[68]....
        /*02e4*/ 	.word	0x00015190


	//   ....[69]....
        /*02e8*/ 	.word	0x000153d0


	//   ....[70]....
        /*02ec*/ 	.word	0x000153e0


	//   ....[71]....
        /*02f0*/ 	.word	0x00015480


	//   ....[72]....
        /*02f4*/ 	.word	0x00015490


	//   ....[73]....
        /*02f8*/ 	.word	0x00016580


	//   ....[74]....
        /*02fc*/ 	.word	0x000165a0


	//   ....[75]....
        /*0300*/ 	.word	0x000165d0


	//   ....[76]....
        /*0304*/ 	.word	0x000165e0


	//   ....[77]....
        /*0308*/ 	.word	0x00017cb0


	//   ....[78]....
        /*030c*/ 	.word	0x00017ce0


	//   ....[79]....
        /*0310*/ 	.word	0x00017d30


	//   ....[80]....
        /*0314*/ 	.word	0x00017d40


	//   ....[81]....
        /*0318*/ 	.word	0x00019330


	//   ....[82]....
        /*031c*/ 	.word	0x000193b0


	//   ....[83]....
        /*0320*/ 	.word	0x000193f0


	//   ....[84]....
        /*0324*/ 	.word	0x00019430


	//   ....[85]....
        /*0328*/ 	.word	0x00019660


	//   ....[86]....
        /*032c*/ 	.word	0x00019670


	//   ....[87]....
        /*0330*/ 	.word	0x000197f0


	//   ....[88]....
        /*0334*/ 	.word	0x00019820


	//   ....[89]....
        /*0338*/ 	.word	0x00019970


	//   ....[90]....
        /*033c*/ 	.word	0x000199a0


	//   ....[91]....
        /*0340*/ 	.word	0x00019af0


	//   ....[92]....
        /*0344*/ 	.word	0x00019b10


	//   ....[93]....
        /*0348*/ 	.word	0x0001a450


	//   ....[94]....
        /*034c*/ 	.word	0x0001a460


	//   ....[95]....
        /*0350*/ 	.word	0x0001a590


	//   ....[96]....
        /*0354*/ 	.word	0x0001a5c0


	//   ....[97]....
        /*0358*/ 	.word	0x0001a6f0


	//   ....[98]....
        /*035c*/ 	.word	0x0001a720


	//   ....[99]....
        /*0360*/ 	.word	0x0001a850


	//   ....[100]....
        /*0364*/ 	.word	0x0001a870


	//----- nvinfo : EIATTR_EXIT_INSTR_OFFSETS
	.align		4
.L_268:
        /*0368*/ 	.byte	0x04, 0x1c
        /*036a*/ 	.short	(.L_270 - .L_269)


	//   ....[0]....
.L_269:
        /*036c*/ 	.word	0x00000440


	//   ....[1]....
        /*0370*/ 	.word	0x00019b20


	//   ....[2]....
        /*0374*/ 	.word	0x00019bf0


	//   ....[3]....
        /*0378*/ 	.word	0x00019c50


	//   ....[4]....
        /*037c*/ 	.word	0x0001a880


	//   ....[5]....
        /*0380*/ 	.word	0x0001a930


	//   ....[6]....
        /*0384*/ 	.word	0x0001a990


	//----- nvinfo : EIATTR_CTAIDZ_USED
	.align		4
.L_270:
        /*0388*/ 	.byte	0x01, 0x04
	.zero		2


	//----- nvinfo : EIATTR_MAX_THREADS
	.align		4
        /*038c*/ 	.byte	0x04, 0x05
        /*038e*/ 	.short	(.L_272 - .L_271)
.L_271:
        /*0390*/ 	.word	0x00000100
        /*0394*/ 	.word	0x00000001
        /*0398*/ 	.word	0x00000001


	//----- nvinfo : EIATTR_CRS_STACK_SIZE
	.align		4
.L_272:
        /*039c*/ 	.byte	0x04, 0x1e
        /*039e*/ 	.short	(.L_274 - .L_273)
.L_273:
        /*03a0*/ 	.word	0x00000000
.L_274:


//--------------------- .nv.info._ZN7cutlass13device_kernelIN5flash19enable_sm80_to_sm89INS1_16FlashAttnFwdSm80INS1_25CollectiveMainloopFwdSm80ILi8ELi2ELb0EN4cute5tupleIJNS5_1CILi128EEENS7_ILi64EEENS7_ILi192EEEEEELi192ENS_6half_tEfNS_4arch4Sm80ELb0ELb0ELb1ELb0ELb1ELb0ELb1ELb0EEENS1_21CollectiveEpilogueFwdINS6_IJS8_SA_S9_EEENS6_IJNS7_ILi1EEESI_SI_EEESC_SE_Li256ELb0ELb1ELb0ELb0EEENS1_19SingleTileSchedulerILb0ELb0ELb1ELi128EEEEEEEEEvNT_6ParamsE --------------------------
	.section	.nv.info._ZN7cutlass13device_kernelIN5flash19enable_sm80_to_sm89INS1_16FlashAttnFwdSm80INS1_25CollectiveMainloopFwdSm80ILi8ELi2ELb0EN4cute5tupleIJNS5_1CILi128EEENS7_ILi64EEENS7_ILi192EEEEEELi192ENS_6half_tEfNS_4arch4Sm80ELb0ELb0ELb1ELb0ELb1ELb0ELb1ELb0EEENS1_21CollectiveEpilogueFwdINS6_IJS8_SA_S9_EEENS6_IJNS7_ILi1EEESI_SI_EEESC_SE_Li256ELb0ELb1ELb0ELb0EEENS1_19SingleTileSchedulerILb0ELb0ELb1ELi128EEEEEEEEEvNT_6ParamsE,"",@"SHT_CUDA_INFO"
	.sectionflags	@""
	.align	4


	//----- nvinfo : EIATTR_CUDA_API_VERSION
	.align		4
        /*0000*/ 	.byte	0x04, 0x37
        /*0002*/ 	.short	(.L_276 - .L_275)
.L_275:
        /*0004*/ 	.word	0x00000082


	//----- nvinfo : EIATTR_SW2861232_WAR
	.align		4
.L_276:
        /*0008*/ 	.byte	0x01, 0x35
	.zero		2


	//----- nvinfo : EIATTR_PARAM_CBANK
	.align		4
        /*000c*/ 	.byte	0x04, 0x0a
        /*000e*/ 	.short	(.L_278 - .L_277)
	.align		4
.L_277:
        /*0010*/ 	.word	index@(.nv.constant0._ZN7cutlass13device_kernelIN5flash19enable_sm80_to_sm89INS1_16FlashAttnFwdSm80INS1_25CollectiveMainloopFwdSm80ILi8ELi2ELb0EN4cute5tupleIJNS5_1CILi128EEENS7_ILi64EEENS7_ILi192EEEEEELi192ENS_6half_tEfNS_4arch4Sm80ELb0ELb0ELb1ELb0ELb1ELb0ELb1ELb0EEENS1_21CollectiveEpilogueFwdINS6_IJS8_SA_S9_EEENS6_IJNS7_ILi1EEESI_SI_EEESC_SE_Li256ELb0ELb1ELb0ELb0EEENS1_19SingleTileSchedulerILb0ELb0ELb1ELi128EEEEEEEEEvNT_6ParamsE)
        /*0014*/ 	.short	0x0160
        /*0016*/ 	.short	0x0418


	//----- nvinfo : EIATTR_CBANK_PARAM_SIZE
	.align		4
.L_278:
        /*0018*/ 	.byte	0x03, 0x19
        /*001a*/ 	.short	0x0418


	//----- nvinfo : EIATTR_KPARAM_INFO
	.align		4
        /*001c*/ 	.byte	0x04, 0x17
        /*001e*/ 	.short	(.L_280 - .L_279)
.L_279:
        /*0020*/ 	.word	0x00000000
        /*0024*/ 	.short	0x0000
        /*0026*/ 	.short	0x0000
        /*0028*/ 	.byte	0x00, 0xf0, 0x61, 0x10


	//----- nvinfo : EIATTR_MAXREG_COUNT
	.align		4
.L_280:
        /*002c*/ 	.byte	0x03, 0x1b
        /*002e*/ 	.short	0x00ff


	//----- nvinfo : EIATTR_NUM_BARRIERS
	.align		4
        /*0030*/ 	.byte	0x02, 0x4c
        /*0032*/ 	.byte	0x02
	.zero		1


	//----- nvinfo : EIATTR_MERCURY_ISA_VERSION
	.align		4
        /*0034*/ 	.byte	0x03, 0x5f
        /*0036*/ 	.short	0x0000


	//----- nvinfo : EIATTR_COOP_GROUP_MASK_REGIDS
	.align		4
        /*0038*/ 	.byte	0x04, 0x29
        /*003a*/ 	.short	(.L_282 - .L_281)


	//   ....[0]....
.L_281:
        /*003c*/ 	.word	0xffffffff


	//   ....[1]....
        /*0040*/ 	.word	0xffffffff


	//   ....[2]....
        /*0044*/ 	.word	0xffffffff


	//   ....[3]....
        /*0048*/ 	.word	0xffffffff


	//   ....[4]....
        /*004c*/ 	.word	0xffffffff


	//   ....[5]....
        /*0050*/ 	.word	0xffffffff


	//   ....[6]....
        /*0054*/ 	.word	0xffffffff


	//   ....[7]....
        /*0058*/ 	.word	0xffffffff


	//   ....[8]....
        /*005c*/ 	.word	0xffffffff


	//   ....[9]....
        /*0060*/ 	.word	0xffffffff


	//   ....[10]....
        /*0064*/ 	.word	0xffffffff


	//   ....[11]....
        /*0068*/ 	.word	0xffffffff


	//   ....[12]....
        /*006c*/ 	.word	0xffffffff


	//   ....[13]....
        /*0070*/ 	.word	0xffffffff


	//   ....[14]....
        /*0074*/ 	.word	0xffffffff


	//   ....[15]....
        /*0078*/ 	.word	0xffffffff


	//   ....[16]....
        /*007c*/ 	.word	0xffffffff


	//   ....[17]....
        /*0080*/ 	.word	0xffffffff


	//   ....[18]....
        /*0084*/ 	.word	0xffffffff


	//   ....[19]....
        /*0088*/ 	.word	0xffffffff


	//   ....[20]....
        /*008c*/ 	.word	0xffffffff


	//   ....[21]....
        /*0090*/ 	.word	0xffffffff


	//   ....[22]....
        /*0094*/ 	.word	0xffffffff


	//   ....[23]....
        /*0098*/ 	.word	0xffffffff


	//   ....[24]....
        /*009c*/ 	.word	0xffffffff


	//   ....[25]....
        /*00a0*/ 	.word	0xffffffff


	//   ....[26]....
        /*00a4*/ 	.word	0xffffffff


	//   ....[27]....
        /*00a8*/ 	.word	0xffffffff


	//   ....[28]....
        /*00ac*/ 	.word	0xffffffff


	//   ....[29]....
        /*00b0*/ 	.word	0xffffffff


	//   ....[30]....
        /*00b4*/ 	.word	0xffffffff


	//   ....[31]....
        /*00b8*/ 	.word	0xffffffff


	//   ....[32]....
        /*00bc*/ 	.word	0xffffffff


	//   ....[33]....
        /*00c0*/ 	.word	0xffffffff


	//   ....[34]....
        /*00c4*/ 	.word	0xffffffff


	//   ....[35]....
        /*00c8*/ 	.word	0xffffffff


	//   ....[36]....
        /*00cc*/ 	.word	0xffffffff


	//   ....[37]....
        /*00d0*/ 	.word	0xffffffff


	//   ....[38]....
        /*00d4*/ 	.word	0xffffffff


	//   ....[39]....
        /*00d8*/ 	.word	0xffffffff


	//   ....[40]....
        /*00dc*/ 	.word	0xffffffff


	//   ....[41]....
        /*00e0*/ 	.word	0xffffffff


	//   ....[42]....
        /*00e4*/ 	.word	0xffffffff


	//   ....[43]....
        /*00e8*/ 	.word	0xffffffff


	//   ....[44]....
        /*00ec*/ 	.word	0xffffffff


	//   ....[45]....
        /*00f0*/ 	.word	0xffffffff


	//   ....[46]....
        /*00f4*/ 	.word	0xffffffff


	//   ....[47]....
        /*00f8*/ 	.word	0xffffffff


	//   ....[48]....
        /*00fc*/ 	.word	0xffffffff


	//   ....[49]....
        /*0100*/ 	.word	0xffffffff


	//   ....[50]....
        /*0104*/ 	.word	0xffffffff


	//   ....[51]....
        /*0108*/ 	.word	0xffffffff


	//   ....[52]....
        /*010c*/ 	.word	0xffffffff


	//   ....[53]....
        /*0110*/ 	.word	0xffffffff


	//   ....[54]....
        /*0114*/ 	.word	0xffffffff


	//   ....[55]....
        /*0118*/ 	.word	0xffffffff


	//   ....[56]....
        /*011c*/ 	.word	0xffffffff


	//   ....[57]....
        /*0120*/ 	.word	0xffffffff


	//   ....[58]....
        /*0124*/ 	.word	0xffffffff


	//   ....[59]....
        /*0128*/ 	.word	0xffffffff


	//----- nvinfo : EIATTR_COOP_GROUP_INSTR_OFFSETS
	.align		4
.L_282:
        /*012c*/ 	.byte	0x04, 0x28
        /*012e*/ 	.short	(.L_284 - .L_283)


	//   ....[0]....
.L_283:
        /*0130*/ 	.word	0x00000600


	//   ....[1]....
        /*0134*/ 	.word	0x00000640


	//   ....[2]....
        /*0138*/ 	.word	0x00000680


	//   ....[3]....
        /*013c*/ 	.word	0x000006b0


	//   ....[4]....
        /*0140*/ 	.word	0x000006f0


	//   ....[5]....
        /*0144*/ 	.word	0x00000720


	//   ....[6]....
        /*0148*/ 	.word	0x00000800


	//   ....[7]....
        /*014c*/ 	.word	0x00000810


	//   ....[8]....
        /*0150*/ 	.word	0x00000d80


	//   ....[9]....
        /*0154*/ 	.word	0x00000db0


	//   ....[10]....
        /*0158*/ 	.word	0x00000dc0


	//   ....[11]....
        /*015c*/ 	.word	0x00000df0


	//   ....[12]....
        /*0160*/ 	.word	0x00000e10


	//   ....[13]....
        /*0164*/ 	.word	0x00000e30


	//   ....[14]....
        /*0168*/ 	.word	0x00000e40


	//   ....[15]....
        /*016c*/ 	.word	0x00000e60


	//   ....[16]....
        /*0170*/ 	.word	0x00001480


	//   ....[17]....
        /*0174*/ 	.word	0x000014a0


	//   ....[18]....
        /*0178*/ 	.word	0x00001500


	//   ....[19]....
        /*017c*/ 	.word	0x00001520


	//   ....[20]....
        /*0180*/ 	.word	0x00001a60


	//   ....[21]....
        /*0184*/ 	.word	0x00001a90


	//   ....[22]....
        /*0188*/ 	.word	0x00001af0


	//   ....[23]....
        /*018c*/ 	.word	0x00001b10


	//   ....[24]....
        /*0190*/ 	.word	0x00003390


	//   ....[25]....
        /*0194*/ 	.word	0x000033d0


	//   ....[26]....
        /*0198*/ 	.word	0x00003470


	//   ....[27]....
        /*019c*/ 	.word	0x000035b0


	//   ....[28]....
        /*01a0*/ 	.word	0x00004660


	//   ....[29]....
        /*01a4*/ 	.word	0x00004670


	//   ....[30]....
        /*01a8*/ 	.word	0x00004680


	//   ....[31]....
        /*01ac*/ 	.word	0x00004690


	//   ....[32]....
        /*01b0*/ 	.word	0x00004af0


	//   ....[33]....
        /*01b4*/ 	.word	0x00004b20


	//   ....[34]....
        /*01b8*/ 	.word	0x00004b50


	//   ....[35]....
        /*01bc*/ 	.word	0x00004b70


	//   ....[36]....
        /*01c0*/ 	.word	0x00005cb0


	//   ....[37]....
        /*01c4*/ 	.word	0x00005ce0


	//   ....[38]....
        /*01c8*/ 	.word	0x00005d00


	//   ....[39]....
        /*01cc*/ 	.word	0x00005d20


	//   ....[40]....
        /*01d0*/ 	.word	0x000075e0


	//   ....[41]....
        /*01d4*/ 	.word	0x00007610


	//   ....[42]....
        /*01d8*/ 	.word	0x00007640


	//   ....[43]....
        /*01dc*/ 	.word	0x00007670


	//   ....[44]....
        /*01e0*/ 	.word	0x00007880


	//   ....[45]....
        /*01e4*/ 	.word	0x000078c0


	//   ....[46]....
        /*01e8*/ 	.word	0x00007990


	//   ....[47]....
        /*01ec*/ 	.word	0x000079c0


	//   ....[48]....
        /*01f0*/ 	.word	0x00008d60


	//   ....[49]....
        /*01f4*/ 	.word	0x00008d70


	//   ....[50]....
        /*01f8*/ 	.word	0x00008d90


	//   ....[51]....
        /*01fc*/ 	.word	0x00008da0


	//   ....[52]....
        /*0200*/ 	.word	0x00008ea0


	//   ....[53]....
        /*0204*/ 	.word	0x00008eb0


	//   ....[54]....
        /*0208*/ 	.word	0x00008fe0


	//   ....[55]....
        /*020c*/ 	.word	0x00009010


	//   ....[56]....
        /*0210*/ 	.word	0x00009110


	//   ....[57]....
        /*0214*/ 	.word	0x00009140


	//   ....[58]....
        /*0218*/ 	.word	0x00009240


	//   ....[59]....
        /*021c*/ 	.word	0x00009260


	//----- nvinfo : EIATTR_EXIT_INSTR_OFFSETS
	.align		4
.L_284:
        /*0220*/ 	.byte	0x04, 0x1c
        /*0222*/ 	.short	(.L_286 - .L_285)


	//   ....[0]....
.L_285:
        /*0224*/ 	.word	0x00000030


	//   ....[1]....
        /*0228*/ 	.word	0x00009270


	//   ....[2]....
        /*022c*/ 	.word	0x00009310


	//   ....[3]....
        /*0230*/ 	.word	0x00009350


	//----- nvinfo : EIATTR_CTAIDZ_USED
	.align		4
.L_286:
        /*0234*/ 	.byte	0x01, 0x04
	.zero		2


	//----- nvinfo : EIATTR_MAX_THREADS
	.align		4
        /*0238*/ 	.byte	0x04, 0x05
        /*023a*/ 	.short	(.L_288 - .L_287)
.L_287:
        /*023c*/ 	.word	0x00000100
        /*0240*/ 	.word	0x00000001
        /*0244*/ 	.word	0x00000001


	//----- nvinfo : EIATTR_CRS_STACK_SIZE
	.align		4
.L_288:
        /*0248*/ 	.byte	0x04, 0x1e
        /*024a*/ 	.short	(.L_290 - .L_289)
.L_289:
        /*024c*/ 	.word	0x00000000
.L_290:


//--------------------- .nv.info._ZN7cutlass13device_kernelIN5flash19enable_sm80_to_sm89INS1_16FlashAttnFwdSm80INS1_25CollectiveMainloopFwdSm80ILi8ELi2ELb0EN4cute5tupleIJNS5_1CILi128EEENS7_ILi64EEENS7_ILi192EEEEEELi192ENS_6half_tEfNS_4arch4Sm80ELb0ELb0ELb1ELb1ELb1ELb0ELb1ELb0EEENS1_21CollectiveEpilogueFwdINS6_IJS8_SA_S9_EEENS6_IJNS7_ILi1EEESI_SI_EEESC_SE_Li256ELb1ELb1ELb0ELb0EEENS1_19SingleTileSchedulerILb1ELb0ELb1ELi128EEEEEEEEEvNT_6ParamsE --------------------------
	.section	.nv.info._ZN7cutlass13device_kernelIN5flash19enable_sm80_to_sm89INS1_16FlashAttnFwdSm80INS1_25CollectiveMainloopFwdSm80ILi8ELi2ELb0EN4cute5tupleIJNS5_1CILi128EEENS7_ILi64EEENS7_ILi192EEEEEELi192ENS_6half_tEfNS_4arch4Sm80ELb0ELb0ELb1ELb1ELb1ELb0ELb1ELb0EEENS1_21CollectiveEpilogueFwdINS6_IJS8_SA_S9_EEENS6_IJNS7_ILi1EEESI_SI_EEESC_SE_Li256ELb1ELb1ELb0ELb0EEENS1_19SingleTileSchedulerILb1ELb0ELb1ELi128EEEEEEEEEvNT_6ParamsE,"",@"SHT_CUDA_INFO"
	.sectionflags	@""
	.align	4


	//----- nvinfo : EIATTR_CUDA_API_VERSION
	.align		4
        /*0000*/ 	.byte	0x04, 0x37
        /*0002*/ 	.short	(.L_292 - .L_291)
.L_291:
        /*0004*/ 	.word	0x00000082


	//----- nvinfo : EIATTR_SW2861232_WAR
	.align		4
.L_292:
        /*0008*/ 	.byte	0x01, 0x35
	.zero		2


	//----- nvinfo : EIATTR_PARAM_CBANK
	.align		4
        /*000c*/ 	.byte	0x04, 0x0a
        /*000e*/ 	.short	(.L_294 - .L_293)
	.align		4
.L_293:
        /*0010*/ 	.word	index@(.nv.constant0._ZN7cutlass13device_kernelIN5flash19enable_sm80_to_sm89INS1_16FlashAttnFwdSm80INS1_25CollectiveMainloopFwdSm80ILi8ELi2ELb0EN4cute5tupleIJNS5_1CILi128EEENS7_ILi64EEENS7_ILi192EEEEEELi192ENS_6half_tEfNS_4arch4Sm80ELb0ELb0ELb1ELb1ELb1ELb0ELb1ELb0EEENS1_21CollectiveEpilogueFwdINS6_IJS8_SA_S9_EEENS6_IJNS7_ILi1EEESI_SI_EEESC_SE_Li256ELb1ELb1ELb0ELb0EEENS1_19SingleTileSchedulerILb1ELb0ELb1ELi128EEEEEEEEEvNT_6ParamsE)
        /*0014*/ 	.short	0x0160
        /*0016*/ 	.short	0x0418


	//----- nvinfo : EIATTR_CBANK_PARAM_SIZE
	.align		4
.L_294:
        /*0018*/ 	.byte	0x03, 0x19
        /*001a*/ 	.short	0x0418


	//----- nvinfo : EIATTR_KPARAM_INFO
	.align		4
        /*001c*/ 	.byte	0x04, 0x17
        /*001e*/ 	.short	(.L_296 - .L_295)
.L_295:
        /*0020*/ 	.word	0x00000000
        /*0024*/ 	.short	0x0000
        /*0026*/ 	.short	0x0000
        /*0028*/ 	.byte	0x00, 0xf0, 0x61, 0x10


	//----- nvinfo : EIATTR_MAXREG_COUNT
	.align		4
.L_296:
        /*002c*/ 	.byte	0x03, 0x1b
        /*002e*/ 	.short	0x00ff


	//----- nvinfo : EIATTR_NUM_BARRIERS
	.align		4
        /*0030*/ 	.byte	0x02, 0x4c
        /*0032*/ 	.byte	0x02
	.zero		1


	//----- nvinfo : EIATTR_MERCURY_ISA_VERSION
	.align		4
        /*0034*/ 	.byte	0x03, 0x5f
        /*0036*/ 	.short	0x0000


	//----- nvinfo : EIATTR_COOP_GROUP_MASK_REGIDS
	.align		4
        /*0038*/ 	.byte	0x04, 0x29
        /*003a*/ 	.short	(.L_298 - .L_297)


	//   ....[0]....
.L_297:
        /*003c*/ 	.word	0xffffffff


	//   ....[1]....
        /*0040*/ 	.word	0xffffffff


	//   ....[2]....
        /*0044*/ 	.word	0xffffffff


	//   ....[3]....
        /*0048*/ 	.word	0xffffffff


	//   ....[4]....
        /*004c*/ 	.word	0xffffffff


	//   ....[5]....
        /*0050*/ 	.word	0xffffffff


	//   ....[6]....
        /*0054*/ 	.word	0xffffffff


	//   ....[7]....
        /*0058*/ 	.word	0xffffffff


	//   ....[8]....
        /*005c*/ 	.word	0xffffffff


	//   ....[9]....
        /*0060*/ 	.word	0xffffffff


	//   ....[10]....
        /*0064*/ 	.word	0xffffffff


	//   ....[11]....
        /*0068*/ 	.word	0xffffffff


	//   ....[12]....
        /*006c*/ 	.word	0xffffffff


	//   ....[13]....
        /*0070*/ 	.word	0xffffffff


	//   ....[14]....
        /*0074*/ 	.word	0xffffffff


	//   ....[15]....
        /*0078*/ 	.word	0xffffffff


	//   ....[16]....
        /*007c*/ 	.word	0xffffffff


	//   ....[17]....
        /*0080*/ 	.word	0xffffffff


	//   ....[18]....
        /*0084*/ 	.word	0xffffffff


	//   ....[19]....
        /*0088*/ 	.word	0xffffffff


	//   ....[20]....
        /*008c*/ 	.word	0xffffffff


	//   ....[21]....
        /*0090*/ 	.word	0xffffffff


	//   ....[22]....
        /*0094*/ 	.word	0xffffffff


	//   ....[23]....
        /*0098*/ 	.word	0xffffffff


	//   ....[24]....
        /*009c*/ 	.word	0xffffffff


	//   ....[25]....
        /*00a0*/ 	.word	0xffffffff


	//   ....[26]....
        /*00a4*/ 	.word	0xffffffff


	//   ....[27]....
        /*00a8*/ 	.word	0xffffffff


	//   ....[28]....
        /*00ac*/ 	.word	0xffffffff


	//   ....[29]....
        /*00b0*/ 	.word	0xffffffff


	//   ....[30]....
        /*00b4*/ 	.word	0xffffffff


	//   ....[31]....
        /*00b8*/ 	.word	0xffffffff


	//   ....[32]....
        /*00bc*/ 	.word	0xffffffff


	//   ....[33]....
        /*00c0*/ 	.word	0xffffffff


	//   ....[34]....
        /*00c4*/ 	.word	0xffffffff


	//   ....[35]....
        /*00c8*/ 	.word	0xffffffff


	//   ....[36]....
        /*00cc*/ 	.word	0xffffffff


	//   ....[37]....
        /*00d0*/ 	.word	0xffffffff


	//   ....[38]....
        /*00d4*/ 	.word	0xffffffff


	//   ....[39]....
        /*00d8*/ 	.word	0xffffffff


	//   ....[40]....
        /*00dc*/ 	.word	0xffffffff


	//   ....[41]....
        /*00e0*/ 	.word	0xffffffff


	//   ....[42]....
        /*00e4*/ 	.word	0xffffffff


	//   ....[43]....
        /*00e8*/ 	.word	0xffffffff


	//   ....[44]....
        /*00ec*/ 	.word	0xffffffff


	//   ....[45]....
        /*00f0*/ 	.word	0xffffffff


	//   ....[46]....
        /*00f4*/ 	.word	0xffffffff


	//   ....[47]....
        /*00f8*/ 	.word	0xffffffff


	//   ....[48]....
        /*00fc*/ 	.word	0xffffffff


	//   ....[49]....
        /*0100*/ 	.word	0xffffffff


	//   ....[50]....
        /*0104*/ 	.word	0xffffffff


	//   ....[51]....
        /*0108*/ 	.word	0xffffffff


	//   ....[52]....
        /*010c*/ 	.word	0xffffffff


	//   ....[53]....
        /*0110*/ 	.word	0xffffffff


	//   ....[54]....
        /*0114*/ 	.word	0xffffffff


	//   ....[55]....
        /*0118*/ 	.word	0xffffffff


	//   ....[56]....
        /*011c*/ 	.word	0xffffffff


	//   ....[57]....
        /*0120*/ 	.word	0xffffffff


	//   ....[58]....
        /*0124*/ 	.word	0xffffffff


	//   ....[59]....
        /*0128*/ 	.word	0xffffffff


	//   ....[60]....
        /*012c*/ 	.word	0xffffffff


	//   ....[61]....
        /*0130*/ 	.word	0xffffffff


	//   ....[62]....
        /*0134*/ 	.word	0xffffffff


	//   ....[63]....
        /*0138*/ 	.word	0xffffffff


	//   ....[64]....
        /*013c*/ 	.word	0xffffffff


	//   ....[65]....
        /*0140*/ 	.word	0xffffffff


	//   ....[66]....
        /*0144*/ 	.word	0xffffffff


	//   ....[67]....
        /*0148*/ 	.word	0xffffffff


	//   ....[68]....
        /*014c*/ 	.word	0xffffffff


	//----- nvinfo : EIATTR_COOP_GROUP_INSTR_OFFSETS
	.align		4
.L_298:
        /*0150*/ 	.byte	0x04, 0x28
        /*0152*/ 	.short	(.L_300 - .L_299)


	//   ....[0]....
.L_299:
        /*0154*/ 	.word	0x00000080


	//   ....[1]....
        /*0158*/ 	.word	0x00000c70


	//   ....[2]....
        /*015c*/ 	.word	0x00000cb0


	//   ....[3]....
        /*0160*/ 	.word	0x00000ec0


	//   ....[4]....
        /*0164*/ 	.word	0x00000ef0


	//   ....[5]....
        /*0168*/ 	.word	0x00001010


	//   ....[6]....
        /*016c*/ 	.word	0x00001040


	//   ....[7]....
        /*0170*/ 	.word	0x00001150


	//   ....[8]....
        /*0174*/ 	.word	0x00001190


	//   ....[9]....
        /*0178*/ 	.word	0x000016f0


	//   ....[10]....
        /*017c*/ 	.word	0x00001720


	//   ....[11]....
        /*0180*/ 	.word	0x00001750


	//   ....[12]....
        /*0184*/ 	.word	0x00001780


	//   ....[13]....
        /*0188*/ 	.word	0x000017a0


	//   ....[14]....
        /*018c*/ 	.word	0x000017c0


	//   ....[15]....
        /*0190*/ 	.word	0x000017d0


	//   ....[16]....
        /*0194*/ 	.word	0x000018e0


	//   ....[17]....
        /*0198*/ 	.word	0x00001d70


	//   ....[18]....
        /*019c*/ 	.word	0x00001da0


	//   ....[19]....
        /*01a0*/ 	.word	0x00001db0


	//   ....[20]....
        /*01a4*/ 	.word	0x00001e10


	//   ....[21]....
        /*01a8*/ 	.word	0x00002390


	//   ....[22]....
        /*01ac*/ 	.word	0x000023c0


	//   ....[23]....
        /*01b0*/ 	.word	0x000023e0


	//   ....[24]....
        /*01b4*/ 	.word	0x00002440


	//   ....[25]....
        /*01b8*/ 	.word	0x00003970


	//   ....[26]....
        /*01bc*/ 	.word	0x000039c0


	//   ....[27]....
        /*01c0*/ 	.word	0x000039e0


	//   ....[28]....
        /*01c4*/ 	.word	0x00003a00


	//   ....[29]....
        /*01c8*/ 	.word	0x00004c60


	//   ....[30]....
        /*01cc*/ 	.word	0x00004c80


	//   ....[31]....
        /*01d0*/ 	.word	0x00004d00


	//   ....[32]....
        /*01d4*/ 	.word	0x00004d20


	//   ....[33]....
        /*01d8*/ 	.word	0x00005160


	//   ....[34]....
        /*01dc*/ 	.word	0x00005190


	//   ....[35]....
        /*01e0*/ 	.word	0x000051c0


	//   ....[36]....
        /*01e4*/ 	.word	0x000051e0


	//   ....[37]....
        /*01e8*/ 	.word	0x00006330


	//   ....[38]....
        /*01ec*/ 	.word	0x00006360


	//   ....[39]....
        /*01f0*/ 	.word	0x00006380


	//   ....[40]....
        /*01f4*/ 	.word	0x000063a0


	//   ....[41]....
        /*01f8*/ 	.word	0x00007c70


	//   ....[42]....
        /*01fc*/ 	.word	0x00007ca0


	//   ....[43]....
        /*0200*/ 	.word	0x00007cc0


	//   ....[44]....
        /*0204*/ 	.word	0x00007cd0


	//   ....[45]....
        /*0208*/ 	.word	0x00007ef0


	//   ....[46]....
        /*020c*/ 	.word	0x00007f20


	//   ....[47]....
        /*0210*/ 	.word	0x00007f60


	//   ....[48]....
        /*0214*/ 	.word	0x00007f70


	//   ....[49]....
        /*0218*/ 	.word	0x00009490


	//   ....[50]....
        /*021c*/ 	.word	0x000094d0


	//   ....[51]....
        /*0220*/ 	.word	0x000094f0


	//   ....[52]....
        /*0224*/ 	.word	0x00009530


	//   ....[53]....
        /*0228*/ 	.word	0x00009740


	//   ....[54]....
        /*022c*/ 	.word	0x00009750


	//   ....[55]....
        /*0230*/ 	.word	0x000098d0


	//   ....[56]....
        /*0234*/ 	.word	0x00009900


	//   ....[57]....
        /*0238*/ 	.word	0x00009a50


	//   ....[58]....
        /*023c*/ 	.word	0x00009a80


	//   ....[59]....
        /*0240*/ 	.word	0x00009bd0


	//   ....[60]....
        /*0244*/ 	.word	0x00009bf0


	//   ....[61]....
        /*0248*/ 	.word	0x0000a3d0


	//   ....[62]....
        /*024c*/ 	.word	0x0000a3f0


	//   ....[63]....
        /*0250*/ 	.word	0x0000a520


	//   ....[64]....
        /*0254*/ 	.word	0x0000a550


	//   ....[65]....
        /*0258*/ 	.word	0x0000a680


	//   ....[66]....
        /*025c*/ 	.word	0x0000a6b0


	//   ....[67]....
        /*0260*/ 	.word	0x0000a7e0


	//   ....[68]....
        /*0264*/ 	.word	0x0000a800


	//----- nvinfo : EIATTR_EXIT_INSTR_OFFSETS
	.align		4
.L_300:
        /*0268*/ 	.byte	0x04, 0x1c
        /*026a*/ 	.short	(.L_302 - .L_301)


	//   ....[0]....
.L_301:
        /*026c*/ 	.word	0x00000310


	//   ....[1]....
        /*0270*/ 	.word	0x00009c00


	//   ....[2]....
        /*0274*/ 	.word	0x00009cd0


	//   ....[3]....
        /*0278*/ 	.word	0x00009d30


	//   ....[4]....
        /*027c*/ 	.word	0x0000a810


	//   ....[5]....
        /*0280*/ 	.word	0x0000a8c0


	//   ....[6]....
        /*0284*/ 	.word	0x0000a920


	//----- nvinfo : EIATTR_CTAIDZ_USED
	.align		4
.L_302:
        /*0288*/ 	.byte	0x01, 0x04
	.zero		2


	//----- nvinfo : EIATTR_MAX_THREADS
	.align		4
        /*028c*/ 	.byte	0x04, 0x05
        /*028e*/ 	.short	(.L_304 - .L_303)
.L_303:
        /*0290*/ 	.word	0x00000100
        /*0294*/ 	.word	0x00000001
        /*0298*/ 	.word	0x00000001


	//----- nvinfo : EIATTR_CRS_STACK_SIZE
	.align		4
.L_304:
        /*029c*/ 	.byte	0x04, 0x1e
        /*029e*/ 	.short	(.L_306 - .L_305)
.L_305:
        /*02a0*/ 	.word	0x00000000
.L_306:


//--------------------- .nv.info._ZN7cutlass13device_kernelIN5flash19enable_sm80_to_sm89INS1_16FlashAttnFwdSm80INS1_25CollectiveMainloopFwdSm80ILi8ELi2ELb0EN4cute5tupleIJNS5_1CILi128EEENS7_ILi64EEENS7_ILi192EEEEEELi192ENS_6half_tEfNS_4arch4Sm80ELb0ELb0ELb1ELb1ELb1ELb1ELb1ELb0EEENS1_21CollectiveEpilogueFwdINS6_IJS8_SA_S9_EEENS6_IJNS7_ILi1EEESI_SI_EEESC_SE_Li256ELb1ELb1ELb0ELb0EEENS1_19SingleTileSchedulerILb1ELb0ELb1ELi128EEEEEEEEEvNT_6ParamsE --------------------------
	.section	.nv.info._ZN7cutlass13device_kernelIN5flash19enable_sm80_to_sm89INS1_16FlashAttnFwdSm80INS1_25CollectiveMainloopFwdSm80ILi8ELi2ELb0EN4cute5tupleIJNS5_1CILi128EEENS7_ILi64EEENS7_ILi192EEEEEELi192ENS_6half_tEfNS_4arch4Sm80ELb0ELb0ELb1ELb1ELb1ELb1ELb1ELb0EEENS1_21CollectiveEpilogueFwdINS6_IJS8_SA_S9_EEENS6_IJNS7_ILi1EEESI_SI_EEESC_SE_Li256ELb1ELb1ELb0ELb0EEENS1_19SingleTileSchedulerILb1ELb0ELb1ELi128EEEEEEEEEvNT_6ParamsE,"",@"SHT_CUDA_INFO"
	.sectionflags	@""
	.align	4


	//----- nvinfo : EIATTR_CUDA_API_VERSION
	.align		4
        /*0000*/ 	.byte	0x04, 0x37
        /*0002*/ 	.short	(.L_308 - .L_307)
.L_307:
        /*0004*/ 	.word	0x00000082


	//----- nvinfo : EIATTR_SW2861232_WAR
	.align		4
.L_308:
        /*0008*/ 	.byte	0x01, 0x35
	.zero		2


	//----- nvinfo : EIATTR_PARAM_CBANK
	.align		4
        /*000c*/ 	.byte	0x04, 0x0a
        /*000e*/ 	.short	(.L_310 - .L_309)
	.align		4
.L_309:
        /*0010*/ 	.word	index@(.nv.constant0._ZN7cutlass13device_kernelIN5flash19enable_sm80_to_sm89INS1_16FlashAttnFwdSm80INS1_25CollectiveMainloopFwdSm80ILi8ELi2ELb0EN4cute5tupleIJNS5_1CILi128EEENS7_ILi64EEENS7_ILi192EEEEEELi192ENS_6half_tEfNS_4arch4Sm80ELb0ELb0ELb1ELb1ELb1ELb1ELb1ELb0EEENS1_21CollectiveEpilogueFwdINS6_IJS8_SA_S9_EEENS6_IJNS7_ILi1EEESI_SI_EEESC_SE_Li256ELb1ELb1ELb0ELb0EEENS1_19SingleTileSchedulerILb1ELb0ELb1ELi128EEEEEEEEEvNT_6ParamsE)
        /*0014*/ 	.short	0x0160
        /*0016*/ 	.short	0x0418


	//----- nvinfo : EIATTR_CBANK_PARAM_SIZE
	.align		4
.L_310:
        /*0018*/ 	.byte	0x03, 0x19
        /*001a*/ 	.short	0x0418


	//----- nvinfo : EIATTR_KPARAM_INFO
	.align		4
        /*001c*/ 	.byte	0x04, 0x17
        /*001e*/ 	.short	(.L_312 - .L_311)
.L_311:
        /*0020*/ 	.word	0x00000000
        /*0024*/ 	.short	0x0000
        /*0026*/ 	.short	0x0000
        /*0028*/ 	.byte	0x00, 0xf0, 0x61, 0x10


	//----- nvinfo : EIATTR_MAXREG_COUNT
	.align		4
.L_312:
        /*002c*/ 	.byte	0x03, 0x1b
        /*002e*/ 	.short	0x00ff


	//----- nvinfo : EIATTR_NUM_BARRIERS
	.align		4
        /*0030*/ 	.byte	0x02, 0x4c
        /*0032*/ 	.byte	0x02
	.zero		1


	//----- nvinfo : EIATTR_MERCURY_ISA_VERSION
	.align		4
        /*0034*/ 	.byte	0x03, 0x5f
        /*0036*/ 	.short	0x0000


	//----- nvinfo : EIATTR_COOP_GROUP_MASK_REGIDS
	.align		4
        /*0038*/ 	.byte	0x04, 0x29
        /*003a*/ 	.short	(.L_314 - .L_313)


	//   ....[0]....
.L_313:
        /*003c*/ 	.word	0xffffffff


	//   ....[1]....
        /*0040*/ 	.word	0xffffffff


	//   ....[2]....
        /*0044*/ 	.word	0xffffffff


	//   ....[3]....
        /*0048*/ 	.word	0xffffffff


	//   ....[4]....
        /*004c*/ 	.word	0xffffffff


	//   ....[5]....
        /*0050*/ 	.word	0xffffffff


	//   ....[6]....
        /*0054*/ 	.word	0xffffffff


	//   ....[7]....
        /*0058*/ 	.word	0xffffffff


	//   ....[8]....
        /*005c*/ 	.word	0xffffffff


	//   ....[9]....
        /*0060*/ 	.word	0xffffffff


	//   ....[10]....
        /*0064*/ 	.word	0xffffffff


	//   ....[11]....
        /*0068*/ 	.word	0xffffffff


	//   ....[12]....
        /*006c*/ 	.word	0xffffffff


	//   ....[13]....
        /*0070*/ 	.word	0xffffffff


	//   ....[14]....
        /*0074*/ 	.word	0xffffffff


	//   ....[15]....
        /*0078*/ 	.word	0xffffffff


	//   ....[16]....
        /*007c*/ 	.word	0xffffffff


	//   ....[17]....
        /*0080*/ 	.word	0xffffffff


	//   ....[18]....
        /*0084*/ 	.word	0xffffffff


	//   ....[19]....
        /*0088*/ 	.word	0xffffffff


	//   ....[20]....
        /*008c*/ 	.word	0xffffffff


	//   ....[21]....
        /*0090*/ 	.word	0xffffffff


	//   ....[22]....
        /*0094*/ 	.word	0xffffffff


	//   ....[23]....
        /*0098*/ 	.word	0xffffffff


	//   ....[24]....
        /*009c*/ 	.word	0xffffffff


	//   ....[25]....
        /*00a0*/ 	.word	0xffffffff


	//   ....[26]....
        /*00a4*/ 	.word	0xffffffff


	//   ....[27]....
        /*00a8*/ 	.word	0xffffffff


	//   ....[28]....
        /*00ac*/ 	.word	0xffffffff


	//   ....[29]....
        /*00b0*/ 	.word	0xffffffff


	//   ....[30]....
        /*00b4*/ 	.word	0xffffffff


	//   ....[31]....
        /*00b8*/ 	.word	0xffffffff


	//   ....[32]....
        /*00bc*/ 	.word	0xffffffff


	//   ....[33]....
        /*00c0*/ 	.word	0xffffffff


	//   ....[34]....
        /*00c4*/ 	.word	0xffffffff


	//   ....[35]....
        /*00c8*/ 	.word	0xffffffff


	//   ....[36]....
        /*00cc*/ 	.word	0xffffffff


	//   ....[37]....
        /*00d0*/ 	.word	0xffffffff


	//   ....[38]....
        /*00d4*/ 	.word	0xffffffff


	//   ....[39]....
        /*00d8*/ 	.word	0xffffffff


	//   ....[40]....
        /*00dc*/ 	.word	0xffffffff


	//   ....[41]....
        /*00e0*/ 	.word	0xffffffff


	//   ....[42]....
        /*00e4*/ 	.word	0xffffffff


	//   ....[43]....
        /*00e8*/ 	.word	0xffffffff


	//   ....[44]....
        /*00ec*/ 	.word	0xffffffff


	//   ....[45]....
        /*00f0*/ 	.word	0xffffffff


	//   ....[46]....
        /*00f4*/ 	.word	0xffffffff


	//   ....[47]....
        /*00f8*/ 	.word	0xffffffff


	//   ....[48]....
        /*00fc*/ 	.word	0xffffffff


	//   ....[49]....
        /*0100*/ 	.word	0xffffffff


	//   ....[50]....
        /*0104*/ 	.word	0xffffffff


	//   ....[51]....
        /*0108*/ 	.word	0xffffffff


	//   ....[52]....
        /*010c*/ 	.word	0xffffffff


	//   ....[53]....
        /*0110*/ 	.word	0xffffffff


	//   ....[54]....
        /*0114*/ 	.word	0xffffffff


	//   ....[55]....
        /*0118*/ 	.word	0xffffffff


	//   ....[56]....
        /*011c*/ 	.word	0xffffffff


	//   ....[57]....
        /*0120*/ 	.word	0xffffffff


	//   ....[58]....
        /*0124*/ 	.word	0xffffffff


	//   ....[59]....
        /*0128*/ 	.word	0xffffffff


	//   ....[60]....
        /*012c*/ 	.word	0xffffffff


	//   ....[61]....
        /*0130*/ 	.word	0xffffffff


	//   ....[62]....
        /*0134*/ 	.word	0xffffffff


	//   ....[63]....
        /*0138*/ 	.word	0xffffffff


	//   ....[64]....
        /*013c*/ 	.word	0xffffffff


	//   ....[65]....
        /*0140*/ 	.word	0xffffffff


	//   ....[66]....
        /*0144*/ 	.word	0xffffffff


	//   ....[67]....
        /*0148*/ 	.word	0xffffffff


	//   ....[68]....
        /*014c*/ 	.word	0xffffffff


	//   ....[69]....
        /*0150*/ 	.word	0xffffffff


	//   ....[70]....
        /*0154*/ 	.word	0xffffffff


	//   ....[71]....
        /*0158*/ 	.word	0xffffffff


	//   ....[72]....
        /*015c*/ 	.word	0xffffffff


	//   ....[73]....
        /*0160*/ 	.word	0xffffffff


	//   ....[74]....
        /*0164*/ 	.word	0xffffffff


	//   ....[75]....
        /*0168*/ 	.word	0xffffffff


	//   ....[76]....
        /*016c*/ 	.word	0xffffffff


	//----- nvinfo : EIATTR_COOP_GROUP_INSTR_OFFSETS
	.align		4
.L_314:
        /*0170*/ 	.byte	0x04, 0x28
        /*0172*/ 	.short	(.L_316 - .L_315)


	//   ....[0]....
.L_315:
        /*0174*/ 	.word	0x00000080


	//   ....[1]....
        /*0178*/ 	.word	0x000022b0


	//   ....[2]....
        /*017c*/ 	.word	0x000022c0


	//   ....[3]....
        /*0180*/ 	.word	0x00003df0


	//   ....[4]....
        /*0184*/ 	.word	0x00003e00


	//   ....[5]....
        /*0188*/ 	.word	0x00005910


	//   ....[6]....
        /*018c*/ 	.word	0x00005930


	//   ....[7]....
        /*0190*/ 	.word	0x00005df0


	//   ....[8]....
        /*0194*/ 	.word	0x00005e00


	//   ....[9]....
        /*0198*/ 	.word	0x000069c0


	//   ....[10]....
        /*019c*/ 	.word	0x000069f0


	//   ....[11]....
        /*01a0*/ 	.word	0x00006bd0


	//   ....[12]....
        /*01a4*/ 	.word	0x00006c00


	//   ....[13]....
        /*01a8*/ 	.word	0x00006d20


	//   ....[14]....
        /*01ac*/ 	.word	0x00006d50


	//   ....[15]....
        /*01b0*/ 	.word	0x00006e60


	//   ....[16]....
        /*01b4*/ 	.word	0x00006ea0


	//   ....[17]....
        /*01b8*/ 	.word	0x000073e0


	//   ....[18]....
        /*01bc*/ 	.word	0x00007410


	//   ....[19]....
        /*01c0*/ 	.word	0x00007430


	//   ....[20]....
        /*01c4*/ 	.word	0x00007450


	//   ....[21]....
        /*01c8*/ 	.word	0x00007480


	//   ....[22]....
        /*01cc*/ 	.word	0x00007490


	//   ....[23]....
        /*01d0*/ 	.word	0x000074a0


	//   ....[24]....
        /*01d4*/ 	.word	0x000074c0


	//   ....[25]....
        /*01d8*/ 	.word	0x00007a10


	//   ....[26]....
        /*01dc*/ 	.word	0x00007a40


	//   ....[27]....
        /*01e0*/ 	.word	0x00007a60


	//   ....[28]....
        /*01e4*/ 	.word	0x00007ac0


	//   ....[29]....
        /*01e8*/ 	.word	0x0000dcf0


	//   ....[30]....
        /*01ec*/ 	.word	0x0000dd20


	//   ....[31]....
        /*01f0*/ 	.word	0x0000dd50


	//   ....[32]....
        /*01f4*/ 	.word	0x0000dd80


	//   ....[33]....
        /*01f8*/ 	.word	0x0000f580


	//   ....[34]....
        /*01fc*/ 	.word	0x0000f610


	//   ....[35]....
        /*0200*/ 	.word	0x0000f6c0


	//   ....[36]....
        /*0204*/ 	.word	0x0000f7d0


	//   ....[37]....
        /*0208*/ 	.word	0x000108e0


	//   ....[38]....
        /*020c*/ 	.word	0x00010900


	//   ....[39]....
        /*0210*/ 	.word	0x00010920


	//   ....[40]....
        /*0214*/ 	.word	0x00010930


	//   ....[41]....
        /*0218*/ 	.word	0x00010de0


	//   ....[42]....
        /*021c*/ 	.word	0x00010e10


	//   ....[43]....
        /*0220*/ 	.word	0x00010e40


	//   ....[44]....
        /*0224*/ 	.word	0x00010e70


	//   ....[45]....
        /*0228*/ 	.word	0x00011fb0


	//   ....[46]....
        /*022c*/ 	.word	0x00011fe0


	//   ....[47]....
        /*0230*/ 	.word	0x00012000


	//   ....[48]....
        /*0234*/ 	.word	0x00012020


	//   ....[49]....
        /*0238*/ 	.word	0x00013910


	//   ....[50]....
        /*023c*/ 	.word	0x00013930


	//   ....[51]....
        /*0240*/ 	.word	0x00013950


	//   ....[52]....
        /*0244*/ 	.word	0x00013970


	//   ....[53]....
        /*0248*/ 	.word	0x00013b70


	//   ....[54]....
        /*024c*/ 	.word	0x00013ba0


	//   ....[55]....
        /*0250*/ 	.word	0x00013bf0


	//   ....[56]....
        /*0254*/ 	.word	0x00013c00


	//   ....[57]....
        /*0258*/ 	.word	0x00015130


	//   ....[58]....
        /*025c*/ 	.word	0x00015170


	//   ....[59]....
        /*0260*/ 	.word	0x000151b0


	//   ....[60]....
        /*0264*/ 	.word	0x000151e0


	//   ....[61]....
        /*0268*/ 	.word	0x000153c0


	//   ....[62]....
        /*026c*/ 	.word	0x000153d0


	//   ....[63]....
        /*0270*/ 	.word	0x00015550


	//   ....[64]....
        /*0274*/ 	.word	0x00015580


	//   ....[65]....
        /*0278*/ 	.word	0x000156d0


	//   ....[66]....
        /*027c*/ 	.word	0x00015700


	//   ....[67]....
        /*0280*/ 	.word	0x00015850


	//   ....[68]....
        /*0284*/ 	.word	0x00015870


	//   ....[69]....
        /*0288*/ 	.word	0x00016040


	//   ....[70]....
        /*028c*/ 	.word	0x00016060


	//   ....[71]....
        /*0290*/ 	.word	0x00016190


	//   ....[72]....
        /*0294*/ 	.word	0x000161c0


	//   ....[73]....
        /*0298*/ 	.word	0x000162f0


	//   ....[74]....
        /*029c*/ 	.word	0x00016320


	//   ....[75]....
        /*02a0*/ 	.word	0x00016450


	//   ....[76]....
        /*02a4*/ 	.word	0x00016470


	//----- nvinfo : EIATTR_EXIT_INSTR_OFFSETS
	.align		4
.L_316:
        /*02a8*/ 	.byte	0x04, 0x1c
        /*02aa*/ 	.short	(.L_318 - .L_317)


	//   ....[0]....
.L_317:
        /*02ac*/ 	.word	0x00000310


	//   ....[1]....
        /*02b0*/ 	.word	0x00015880


	//   ....[2]....
        /*02b4*/ 	.word	0x00015950


	//   ....[3]....
        /*02b8*/ 	.word	0x000159b0


	//   ....[4]....
        /*02bc*/ 	.word	0x00016480


	//   ....[5]....
        /*02c0*/ 	.word	0x00016530


	//   ....[6]....
        /*02c4*/ 	.word	0x00016590


	//----- nvinfo : EIATTR_CTAIDZ_USED
	.align		4
.L_318:
        /*02c8*/ 	.byte	0x01, 0x04
	.zero		2


	//----- nvinfo : EIATTR_MAX_THREADS
	.align		4
        /*02cc*/ 	.byte	0x04, 0x05
        /*02ce*/ 	.short	(.L_320 - .L_319)
.L_319:
        /*02d0*/ 	.word	0x00000100
        /*02d4*/ 	.word	0x00000001
        /*02d8*/ 	.word	0x00000001


	//----- nvinfo : EIATTR_CRS_STACK_SIZE
	.align		4
.L_320:
        /*02dc*/ 	.byte	0x04, 0x1e
        /*02de*/ 	.short	(.L_322 - .L_321)
.L_321:
        /*02e0*/ 	.word	0x00000000
.L_322:


//--------------------- .nv.info._ZN7cutlass13device_kernelIN5flash19enable_sm80_to_sm89INS1_16FlashAttnFwdSm80INS1_25CollectiveMainloopFwdSm80ILi8ELi2ELb0EN4cute5tupleIJNS5_1CILi128EEENS7_ILi64EEENS7_ILi192EEEEEELi192ENS_6half_tEfNS_4arch4Sm80ELb0ELb1ELb1ELb0ELb1ELb0ELb1ELb0EEENS1_21CollectiveEpilogueFwdINS6_IJS8_SA_S9_EEENS6_IJNS7_ILi1EEESI_SI_EEESC_SE_Li256ELb0ELb1ELb0ELb0EEENS1_19SingleTileSchedulerILb0ELb0ELb1ELi128EEEEEEEEEvNT_6ParamsE --------------------------
	.section	.nv.info._ZN7cutlass13device_kernelIN5flash19enable_sm80_to_sm89INS1_16FlashAttnFwdSm80INS1_25CollectiveMainloopFwdSm80ILi8ELi2ELb0EN4cute5tupleIJNS5_1CILi128EEENS7_ILi64EEENS7_ILi192EEEEEELi192ENS_6half_tEfNS_4arch4Sm80ELb0ELb1ELb1ELb0ELb1ELb0ELb1ELb0EEENS1_21CollectiveEpilogueFwdINS6_IJS8_SA_S9_EEENS6_IJNS7_ILi1EEESI_SI_EEESC_SE_Li256ELb0ELb1ELb0ELb0EEENS1_19SingleTileSchedulerILb0ELb0ELb1ELi128EEEEEEEEEvNT_6ParamsE,"",@"SHT_CUDA_INFO"
	.sectionflags	@""
	.align	4


	//----- nvinfo : EIATTR_CUDA_API_VERSION
	.align		4
        /*0000*/ 	.byte	0x04, 0x37
        /*0002*/ 	.short	(.L_324 - .L_323)
.L_323:
        /*0004*/ 	.word	0x00000082


	//----- nvinfo : EIATTR_SW2861232_WAR
	.align		4
.L_324:
        /*0008*/ 	.byte	0x01, 0x35
	.zero		2


	//----- nvinfo : EIATTR_PARAM_CBANK
	.align		4
        /*000c*/ 	.byte	0x04, 0x0a
        /*000e*/ 	.short	(.L_326 - .L_325)
	.align		4
.L_325:
        /*0010*/ 	.word	index@(.nv.constant0._ZN7cutlass13device_kernelIN5flash19enable_sm80_to_sm89INS1_16FlashAttnFwdSm80INS1_25CollectiveMainloopFwdSm80ILi8ELi2ELb0EN4cute5tupleIJNS5_1CILi128EEENS7_ILi64EEENS7_ILi192EEEEEELi192ENS_6half_tEfNS_4arch4Sm80ELb0ELb1ELb1ELb0ELb1ELb0ELb1ELb0EEENS1_21CollectiveEpilogueFwdINS6_IJS8_SA_S9_EEENS6_IJNS7_ILi1EEESI_SI_EEESC_SE_Li256ELb0ELb1ELb0ELb0EEENS1_19SingleTileSchedulerILb0ELb0ELb1ELi128EEEEEEEEEvNT_6ParamsE)
        /*0014*/ 	.short	0x0160
        /*0016*/ 	.short	0x0418


	//----- nvinfo : EIATTR_CBANK_PARAM_SIZE
	.align		4
.L_326:
        /*0018*/ 	.byte	0x03, 0x19
        /*001a*/ 	.short	0x0418


	//----- nvinfo : EIATTR_KPARAM_INFO
	.align		4
        /*001c*/ 	.byte	0x04, 0x17
        /*001e*/ 	.short	(.L_328 - .L_327)
.L_327:
        /*0020*/ 	.word	0x00000000
        /*0024*/ 	.short	0x0000
        /*0026*/ 	.short	0x0000
        /*0028*/ 	.byte	0x00, 0xf0, 0x61, 0x10


	//----- nvinfo : EIATTR_MAXREG_COUNT
	.align		4
.L_328:
        /*002c*/ 	.byte	0x03, 0x1b
        /*002e*/ 	.short	0x00ff


	//----- nvinfo : EIATTR_NUM_BARRIERS
	.align		4
        /*0030*/ 	.byte	0x02, 0x4c
        /*0032*/ 	.byte	0x02
	.zero		1


	//----- nvinfo : EIATTR_MERCURY_ISA_VERSION
	.align		4
        /*0034*/ 	.byte	0x03, 0x5f
        /*0036*/ 	.short	0x0000


	//----- nvinfo : EIATTR_COOP_GROUP_MASK_REGIDS
	.align		4
        /*0038*/ 	.byte	0x04, 0x29
        /*003a*/ 	.short	(.L_330 - .L_329)


	//   ....[0]....
.L_329:
        /*003c*/ 	.word	0xffffffff


	//   ....[1]....
        /*0040*/ 	.word	0xffffffff


	//   ....[2]....
        /*0044*/ 	.word	0xffffffff


	//   ....[3]....
        /*0048*/ 	.word	0xffffffff


	//   ....[4]....
        /*004c*/ 	.word	0xffffffff


	//   ....[5]....
        /*0050*/ 	.word	0xffffffff


	//   ....[6]....
        /*0054*/ 	.word	0xffffffff


	//   ....[7]....
        /*0058*/ 	.word	0xffffffff


	//   ....[8]....
        /*005c*/ 	.word	0xffffffff


	//   ....[9]....
        /*0060*/ 	.word	0xffffffff


	//   ....[10]....
        /*0064*/ 	.word	0xffffffff


	//   ....[11]....
        /*0068*/ 	.word	0xffffffff


	//   ....[12]....
        /*006c*/ 	.word	0xffffffff


	//   ....[13]....
        /*0070*/ 	.word	0xffffffff


	//   ....[14]....
        /*0074*/ 	.word	0xffffffff


	//   ....[15]....
        /*0078*/ 	.word	0xffffffff


	//   ....[16]....
        /*007c*/ 	.word	0xffffffff


	//   ....[17]....
        /*0080*/ 	.word	0xffffffff


	//   ....[18]....
        /*0084*/ 	.word	0xffffffff


	//   ....[19]....
        /*0088*/ 	.word	0xffffffff


	//   ....[20]....
        /*008c*/ 	.word	0xffffffff


	//   ....[21]....
        /*0090*/ 	.word	0xffffffff


	//   ....[22]....
        /*0094*/ 	.word	0xffffffff


	//   ....[23]....
        /*0098*/ 	.word	0xffffffff


	//   ....[24]....
        /*009c*/ 	.word	0xffffffff


	//   ....[25]....
        /*00a0*/ 	.word	0xffffffff


	//   ....[26]....
        /*00a4*/ 	.word	0xffffffff


	//   ....[27]....
        /*00a8*/ 	.word	0xffffffff


	//   ....[28]....
        /*00ac*/ 	.word	0xffffffff


	//   ....[29]....
        /*00b0*/ 	.word	0xffffffff


	//   ....[30]....
        /*00b4*/ 	.word	0xffffffff


	//   ....[31]....
        /*00b8*/ 	.word	0xffffffff


	//   ....[32]....
        /*00bc*/ 	.word	0xffffffff


	//   ....[33]....
        /*00c0*/ 	.word	0xffffffff


	//   ....[34]....
        /*00c4*/ 	.word	0xffffffff


	//   ....[35]....
        /*00c8*/ 	.word	0xffffffff


	//   ....[36]....
        /*00cc*/ 	.word	0xffffffff


	//   ....[37]....
        /*00d0*/ 	.word	0xffffffff


	//   ....[38]....
        /*00d4*/ 	.word	0xffffffff


	//   ....[39]....
        /*00d8*/ 	.word	0xffffffff


	//   ....[40]....
        /*00dc*/ 	.word	0xffffffff


	//   ....[41]....
        /*00e0*/ 	.word	0xffffffff


	//   ....[42]....
        /*00e4*/ 	.word	0xffffffff


	//   ....[43]....
        /*00e8*/ 	.word	0xffffffff


	//   ....[44]....
        /*00ec*/ 	.word	0xffffffff


	//   ....[45]....
        /*00f0*/ 	.word	0xffffffff


	//   ....[46]....
        /*00f4*/ 	.word	0xffffffff


	//   ....[47]....
        /*00f8*/ 	.word	0xffffffff


	//   ....[48]....
        /*00fc*/ 	.word	0xffffffff


	//   ....[49]....
        /*0100*/ 	.word	0xffffffff


	//   ....[50]....
        /*0104*/ 	.word	0xffffffff


	//   ....[51]....
        /*0108*/ 	.word	0xffffffff


	//   ....[52]....
        /*010c*/ 	.word	0xffffffff


	//   ....[53]....
        /*0110*/ 	.word	0xffffffff


	//   ....[54]....
        /*0114*/ 	.word	0xffffffff


	//   ....[55]....
        /*0118*/ 	.word	0xffffffff


	//   ....[56]....
        /*011c*/ 	.word	0xffffffff


	//   ....[57]....
        /*0120*/ 	.word	0xffffffff


	//   ....[58]....
        /*0124*/ 	.word	0xffffffff


	//   ....[59]....
        /*0128*/ 	.word	0xffffffff


	//   ....[60]....
        /*012c*/ 	.word	0xffffffff


	//   ....[61]....
        /*0130*/ 	.word	0xffffffff


	//   ....[62]....
        /*0134*/ 	.word	0xffffffff


	//   ....[63]....
        /*0138*/ 	.word	0xffffffff


	//   ....[64]....
        /*013c*/ 	.word	0xffffffff


	//   ....[65]....
        /*0140*/ 	.word	0xffffffff


	//   ....[66]....
        /*0144*/ 	.word	0xffffffff


	//   ....[67]....
        /*0148*/ 	.word	0xffffffff


	//   ....[68]....
        /*014c*/ 	.word	0xffffffff


	//   ....[69]....
        /*0150*/ 	.word	0xffffffff


	//   ....[70]....
        /*0154*/ 	.word	0xffffffff


	//   ....[71]....
        /*0158*/ 	.word	0xffffffff


	//   ....[72]....
        /*015c*/ 	.word	0xffffffff


	//   ....[73]....
        /*0160*/ 	.word	0xffffffff


	//   ....[74]....
        /*0164*/ 	.word	0xffffffff


	//   ....[75]....
        /*0168*/ 	.word	0xffffffff


	//   ....[76]....
        /*016c*/ 	.word	0xffffffff


	//   ....[77]....
        /*0170*/ 	.word	0xffffffff


	//   ....[78]....
        /*0174*/ 	.word	0xffffffff


	//   ....[79]....
        /*0178*/ 	.word	0xffffffff


	//   ....[80]....
        /*017c*/ 	.word	0xffffffff


	//   ....[81]....
        /*0180*/ 	.word	0xffffffff


	//   ....[82]....
        /*0184*/ 	.word	0xffffffff


	//   ....[83]....
        /*0188*/ 	.word	0xffffffff


	//   ....[84]....
        /*018c*/ 	.word	0xffffffff


	//   ....[85]....
        /*0190*/ 	.word	0xffffffff


	//   ....[86]....
        /*0194*/ 	.word	0xffffffff


	//   ....[87]....
        /*0198*/ 	.word	0xffffffff


	//   ....[88]....
        /*019c*/ 	.word	0xffffffff


	//   ....[89]....
        /*01a0*/ 	.word	0xffffffff


	//   ....[90]....
        /*01a4*/ 	.word	0xffffffff


	//   ....[91]....
        /*01a8*/ 	.word	0xffffffff


	//   ....[92]....
        /*01ac*/ 	.word	0xffffffff


	//   ....[93]....
        /*01b0*/ 	.word	0xffffffff


	//   ....[94]....
        /*01b4*/ 	.word	0xffffffff


	//   ....[95]....
        /*01b8*/ 	.word	0xffffffff


	//   ....[96]....
        /*01bc*/ 	.word	0xffffffff


	//   ....[97]....
        /*01c0*/ 	.word	0xffffffff


	//----- nvinfo : EIATTR_COOP_GROUP_INSTR_OFFSETS
	.align		4
.L_330:
        /*01c4*/ 	.byte	0x04, 0x28
        /*01c6*/ 	.short	(.L_332 - .L_331)


	//   ....[0]....
.L_331:
        /*01c8*/ 	.word	0x00000c70


	//   ....[1]....
        /*01cc*/ 	.word	0x00000cd0


	//   ....[2]....
        /*01d0*/ 	.word	0x00000d00


	//   ....[3]....
        /*01d4*/ 	.word	0x00000d40


	//   ....[4]....
        /*01d8*/ 	.word	0x00000d70


	//   ....[5]....
        /*01dc*/ 	.word	0x00000de0


	//   ....[6]....
        /*01e0*/ 	.word	0x00000e10


	//   ....[7]....
        /*01e4*/ 	.word	0x00000f90


	//   ....[8]....
        /*01e8*/ 	.word	0x00001430


	//   ....[9]....
        /*01ec*/ 	.word	0x00001480


	//   ....[10]....
        /*01f0*/ 	.word	0x000014b0


	//   ....[11]....
        /*01f4*/ 	.word	0x000014c0


	//   ....[12]....
        /*01f8*/ 	.word	0x00001570


	//   ....[13]....
        /*01fc*/ 	.word	0x00001590


	//   ....[14]....
        /*0200*/ 	.word	0x000015b0


	//   ....[15]....
        /*0204*/ 	.word	0x000015d0


	//   ....[16]....
        /*0208*/ 	.word	0x00001bb0


	//   ....[17]....
        /*020c*/ 	.word	0x00001bd0


	//   ....[18]....
        /*0210*/ 	.word	0x00001c30


	//   ....[19]....
        /*0214*/ 	.word	0x00001c50


	//   ....[20]....
        /*0218*/ 	.word	0x00002190


	//   ....[21]....
        /*021c*/ 	.word	0x000021c0


	//   ....[22]....
        /*0220*/ 	.word	0x000021e0


	//   ....[23]....
        /*0224*/ 	.word	0x00002240


	//   ....[24]....
        /*0228*/ 	.word	0x00002f40


	//   ....[25]....
        /*022c*/ 	.word	0x000032d0


	//   ....[26]....
        /*0230*/ 	.word	0x00003f70


	//   ....[27]....
        /*0234*/ 	.word	0x00003fa0


	//   ....[28]....
        /*0238*/ 	.word	0x00003fc0


	//   ....[29]....
        /*023c*/ 	.word	0x000040d0


	//   ....[30]....
        /*0240*/ 	.word	0x00005220


	//   ....[31]....
        /*0244*/ 	.word	0x00005240


	//   ....[32]....
        /*0248*/ 	.word	0x00005260


	//   ....[33]....
        /*024c*/ 	.word	0x00005270


	//   ....[34]....
        /*0250*/ 	.word	0x000058e0


	//   ....[35]....
        /*0254*/ 	.word	0x00005900


	//   ....[36]....
        /*0258*/ 	.word	0x00005920


	//   ....[37]....
        /*025c*/ 	.word	0x00005980


	//   ....[38]....
        /*0260*/ 	.word	0x00006730


	//   ....[39]....
        /*0264*/ 	.word	0x00006af0


	//   ....[40]....
        /*0268*/ 	.word	0x00007210


	//   ....[41]....
        /*026c*/ 	.word	0x000072e0


	//   ....[42]....
        /*0270*/ 	.word	0x00007570


	//   ....[43]....
        /*0274*/ 	.word	0x000076d0


	//   ....[44]....
        /*0278*/ 	.word	0x00008eb0


	//   ....[45]....
        /*027c*/ 	.word	0x00008ed0


	//   ....[46]....
        /*0280*/ 	.word	0x00008ee0


	//   ....[47]....
        /*0284*/ 	.word	0x00008ef0


	//   ....[48]....
        /*0288*/ 	.word	0x00009680


	//   ....[49]....
        /*028c*/ 	.word	0x000096a0


	//   ....[50]....
        /*0290*/ 	.word	0x000096c0


	//   ....[51]....
        /*0294*/ 	.word	0x00009720


	//   ....[52]....
        /*0298*/ 	.word	0x0000a810


	//   ....[53]....
        /*029c*/ 	.word	0x0000a850


	//   ....[54]....
        /*02a0*/ 	.word	0x0000a870


	//   ....[55]....
        /*02a4*/ 	.word	0x0000a8b0


	//   ....[56]....
        /*02a8*/ 	.word	0x0000c190


	//   ....[57]....
        /*02ac*/ 	.word	0x0000c1b0


	//   ....[58]....
        /*02b0*/ 	.word	0x0000c1c0


	//   ....[59]....
        /*02b4*/ 	.word	0x0000c1d0


	//   ....[60]....
        /*02b8*/ 	.word	0x0000c700


	//   ....[61]....
        /*02bc*/ 	.word	0x0000c710


	//   ....[62]....
        /*02c0*/ 	.word	0x0000c720


	//   ....[63]....
        /*02c4*/ 	.word	0x0000c7a0


	//   ....[64]....
        /*02c8*/ 	.word	0x0000d4d0


	//   ....[65]....
        /*02cc*/ 	.word	0x0000d8b0


	//   ....[66]....
        /*02d0*/ 	.word	0x0000dfd0


	//   ....[67]....
        /*02d4*/ 	.word	0x0000e090


	//   ....[68]....
        /*02d8*/ 	.word	0x0000e330


	//   ....[69]....
        /*02dc*/ 	.word	0x0000e460


	//   ....[70]....
        /*02e0*/ 	.word	0x0000fc30


	//   ....[71]....
        /*02e4*/ 	.word	0x0000fc40


	//   ....[72]....
        /*02e8*/ 	.word	0x0000fc50


	//   ....[73]....
        /*02ec*/ 	.word	0x0000fcc0


	//   ....[74]....
        /*02f0*/ 	.word	0x0000fe60


	//   ....[75]....
        /*02f4*/ 	.word	0x0000fe90


	//   ....[76]....
        /*02f8*/ 	.word	0x0000fed0


	//   ....[77]....
        /*02fc*/ 	.word	0x0000fee0


	//   ....[78]....
        /*0300*/ 	.word	0x00011480


	//   ....[79]....
        /*0304*/ 	.word	0x00011490


	//   ....[80]....
        /*0308*/ 	.word	0x000114b0


	//   ....[81]....
        /*030c*/ 	.word	0x000114c0


	//   ....[82]....
        /*0310*/ 	.word	0x000114d0


	//   ....[83]....
        /*0314*/ 	.word	0x000115b0


	//   ....[84]....
        /*0318*/ 	.word	0x00011730


	//   ....[85]....
        /*031c*/ 	.word	0x00011760


	//   ....[86]....
        /*0320*/ 	.word	0x000118b0


	//   ....[87]....
        /*0324*/ 	.word	0x000118e0


	//   ....[88]....
        /*0328*/ 	.word	0x00011a30


	//   ....[89]....
        /*032c*/ 	.word	0x00011a50


	//   ....[90]....
        /*0330*/ 	.word	0x00012120


	//   ....[91]....
        /*0334*/ 	.word	0x00012140


	//   ....[92]....
        /*0338*/ 	.word	0x00012270


	//   ....[93]....
        /*033c*/ 	.word	0x000122a0


	//   ....[94]....
        /*0340*/ 	.word	0x000123d0


	//   ....[95]....
        /*0344*/ 	.word	0x00012400


	//   ....[96]....
        /*0348*/ 	.word	0x00012530


	//   ....[97]....
        /*034c*/ 	.word	0x00012550


	//----- nvinfo : EIATTR_EXIT_INSTR_OFFSETS
	.align		4
.L_332:
        /*0350*/ 	.byte	0x04, 0x1c
        /*0352*/ 	.short	(.L_334 - .L_333)


	//   ....[0]....
.L_333:
        /*0354*/ 	.word	0x00000030


	//   ....[1]....
        /*0358*/ 	.word	0x00011a60


	//   ....[2]....
        /*035c*/ 	.word	0x00011b30


	//   ....[3]....
        /*0360*/ 	.word	0x00011b90


	//   ....[4]....
        /*0364*/ 	.word	0x00012560


	//   ....[5]....
        /*0368*/ 	.word	0x00012610


	//   ....[6]....
        /*036c*/ 	.word	0x00012670


	//----- nvinfo : EIATTR_CTAIDZ_USED
	.align		4
.L_334:
        /*0370*/ 	.byte	0x01, 0x04
	.zero		2


	//----- nvinfo : EIATTR_MAX_THREADS
	.align		4
        /*0374*/ 	.byte	0x04, 0x05
        /*0376*/ 	.short	(.L_336 - .L_335)
.L_335:
        /*0378*/ 	.word	0x00000100
        /*037c*/ 	.word	0x00000001
        /*0380*/ 	.word	0x00000001


	//----- nvinfo : EIATTR_CRS_STACK_SIZE
	.align		4
.L_336:
        /*0384*/ 	.byte	0x04, 0x1e
        /*0386*/ 	.short	(.L_338 - .L_337)
.L_337:
        /*0388*/ 	.word	0x00000000
.L_338:


//--------------------- .nv.info._ZN7cutlass13device_kernelIN5flash19enable_sm80_to_sm89INS1_16FlashAttnFwdSm80INS1_25CollectiveMainloopFwdSm80ILi8ELi2ELb0EN4cute5tupleIJNS5_1CILi128EEENS7_ILi64EEENS7_ILi192EEEEEELi192ENS_6half_tEfNS_4arch4Sm80ELb0ELb1ELb1ELb1ELb1ELb0ELb1ELb0EEENS1_21CollectiveEpilogueFwdINS6_IJS8_SA_S9_EEENS6_IJNS7_ILi1EEESI_SI_EEESC_SE_Li256ELb1ELb1ELb0ELb0EEENS1_19SingleTileSchedulerILb1ELb0ELb1ELi128EEEEEEEEEvNT_6ParamsE --------------------------
	.section	.nv.info._ZN7cutlass13device_kernelIN5flash19enable_sm80_to_sm89INS1_16FlashAttnFwdSm80INS1_25CollectiveMainloopFwdSm80ILi8ELi2ELb0EN4cute5tupleIJNS5_1CILi128EEENS7_ILi64EEENS7_ILi192EEEEEELi192ENS_6half_tEfNS_4arch4Sm80ELb0ELb1ELb1ELb1ELb1ELb0ELb1ELb0EEENS1_21CollectiveEpilogueFwdINS6_IJS8_SA_S9_EEENS6_IJNS7_ILi1EEESI_SI_EEESC_SE_Li256ELb1ELb1ELb0ELb0EEENS1_19SingleTileSchedulerILb1ELb0ELb1ELi128EEEEEEEEEvNT_6ParamsE,"",@"SHT_CUDA_INFO"
	.sectionflags	@""
	.align	4


	//----- nvinfo : EIATTR_CUDA_API_VERSION
	.align		4
        /*0000*/ 	.byte	0x04, 0x37
        /*0002*/ 	.short	(.L_340 - .L_339)
.L_339:
        /*0004*/ 	.word	0x00000082


	//----- nvinfo : EIATTR_SW2861232_WAR
	.align		4
.L_340:
        /*0008*/ 	.byte	0x01, 0x35
	.zero		2


	//----- nvinfo : EIATTR_PARAM_CBANK
	.align		4
        /*000c*/ 	.byte	0x04, 0x0a
        /*000e*/ 	.short	(.L_342 - .L_341)
	.align		4
.L_341:
        /*0010*/ 	.word	index@(.nv.constant0._ZN7cutlass13device_kernelIN5flash19enable_sm80_to_sm89INS1_16FlashAttnFwdSm80INS1_25CollectiveMainloopFwdSm80ILi8ELi2ELb0EN4cute5tupleIJNS5_1CILi128EEENS7_ILi64EEENS7_ILi192EEEEEELi192ENS_6half_tEfNS_4arch4Sm80ELb0ELb1ELb1ELb1ELb1ELb0ELb1ELb0EEENS1_21CollectiveEpilogueFwdINS6_IJS8_SA_S9_EEENS6_IJNS7_ILi1EEESI_SI_EEESC_SE_Li256ELb1ELb1ELb0ELb0EEENS1_19SingleTileSchedulerILb1ELb0ELb1ELi128EEEEEEEEEvNT_6ParamsE)
        /*0014*/ 	.short	0x0160
        /*0016*/ 	.short	0x0418


	//----- nvinfo : EIATTR_CBANK_PARAM_SIZE
	.align		4
.L_342:
        /*0018*/ 	.byte	0x03, 0x19
        /*001a*/ 	.short	0x0418


	//----- nvinfo : EIATTR_KPARAM_INFO
	.align		4
        /*001c*/ 	.byte	0x04, 0x17
        /*001e*/ 	.short	(.L_344 - .L_343)
.L_343:
        /*0020*/ 	.word	0x00000000
        /*0024*/ 	.short	0x0000
        /*0026*/ 	.short	0x0000
        /*0028*/ 	.byte	0x00, 0xf0, 0x61, 0x10


	//----- nvinfo : EIATTR_MAXREG_COUNT
	.align		4
.L_344:
        /*002c*/ 	.byte	0x03, 0x1b
        /*002e*/ 	.short	0x00ff


	//----- nvinfo : EIATTR_NUM_BARRIERS
	.align		4
        /*0030*/ 	.byte	0x02, 0x4c
        /*0032*/ 	.byte	0x02
	.zero		1


	//----- nvinfo : EIATTR_MERCURY_ISA_VERSION
	.align		4
        /*0034*/ 	.byte	0x03, 0x5f
        /*0036*/ 	.short	0x0000


	//----- nvinfo : EIATTR_COOP_GROUP_MASK_REGIDS
	.align		4
        /*0038*/ 	.byte	0x04, 0x29
        /*003a*/ 	.short	(.L_346 - .L_345)


	//   ....[0]....
.L_345:
        /*003c*/ 	.word	0xffffffff


	//   ....[1]....
        /*0040*/ 	.word	0xffffffff


	//   ....[2]....
        /*0044*/ 	.word	0xffffffff


	//   ....[3]....
        /*0048*/ 	.word	0xffffffff


	//   ....[4]....
        /*004c*/ 	.word	0xffffffff


	//   ....[5]....
        /*0050*/ 	.word	0xffffffff


	//   ....[6]....
        /*0054*/ 	.word	0xffffffff


	//   ....[7]....
        /*0058*/ 	.word	0xffffffff


	//   ....[8]....
        /*005c*/ 	.word	0xffffffff


	//   ....[9]....
        /*0060*/ 	.word	0xffffffff


	//   ....[10]....
        /*0064*/ 	.word	0xffffffff


	//   ....[11]....
        /*0068*/ 	.word	0xffffffff


	//   ....[12]....
        /*006c*/ 	.word	0xffffffff


	//   ....[13]....
        /*0070*/ 	.word	0xffffffff


	//   ....[14]....
        /*0074*/ 	.word	0xffffffff


	//   ....[15]....
        /*0078*/ 	.word	0xffffffff


	//   ....[16]....
        /*007c*/ 	.word	0xffffffff


	//   ....[17]....
        /*0080*/ 	.word	0xffffffff


	//   ....[18]....
        /*0084*/ 	.word	0xffffffff


	//   ....[19]....
        /*0088*/ 	.word	0xffffffff


	//   ....[20]....
        /*008c*/ 	.word	0xffffffff


	//   ....[21]....
        /*0090*/ 	.word	0xffffffff


	//   ....[22]....
        /*0094*/ 	.word	0xffffffff


	//   ....[23]....
        /*0098*/ 	.word	0xffffffff


	//   ....[24]....
        /*009c*/ 	.word	0xffffffff


	//   ....[25]....
        /*00a0*/ 	.word	0xffffffff


	//   ....[26]....
        /*00a4*/ 	.word	0xffffffff


	//   ....[27]....
        /*00a8*/ 	.word	0xffffffff


	//   ....[28]....
        /*00ac*/ 	.word	0xffffffff


	//   ....[29]....
        /*00b0*/ 	.word	0xffffffff


	//   ....[30]....
        /*00b4*/ 	.word	0xffffffff


	//   ....[31]....
        /*00b8*/ 	.word	0xffffffff


	//   ....[32]....
        /*00bc*/ 	.word	0xffffffff


	//   ....[33]....
        /*00c0*/ 	.word	0xffffffff


	//   ....[34]....
        /*00c4*/ 	.word	0xffffffff


	//   ....[35]....
        /*00c8*/ 	.word	0xffffffff


	//   ....[36]....
        /*00cc*/ 	.word	0xffffffff


	//   ....[37]....
        /*00d0*/ 	.word	0xffffffff


	//   ....[38]....
        /*00d4*/ 	.word	0xffffffff


	//   ....[39]....
        /*00d8*/ 	.word	0xffffffff


	//   ....[40]....
        /*00dc*/ 	.word	0xffffffff


	//   ....[41]....
        /*00e0*/ 	.word	0xffffffff


	//   ....[42]....
        /*00e4*/ 	.word	0xffffffff


	//   ....[43]....
        /*00e8*/ 	.word	0xffffffff


	//   ....[44]....
        /*00ec*/ 	.word	0xffffffff


	//   ....[45]....
        /*00f0*/ 	.word	0xffffffff


	//   ....[46]....
        /*00f4*/ 	.word	0xffffffff


	//   ....[47]....
        /*00f8*/ 	.word	0xffffffff


	//   ....[48]....
        /*00fc*/ 	.word	0xffffffff


	//   ....[49]....
        /*0100*/ 	.word	0xffffffff


	//   ....[50]....
        /*0104*/ 	.word	0xffffffff


	//   ....[51]....
        /*0108*/ 	.word	0xffffffff


	//   ....[52]....
        /*010c*/ 	.word	0xffffffff


	//   ....[53]....
        /*0110*/ 	.word	0xffffffff


	//   ....[54]....
        /*0114*/ 	.word	0xffffffff


	//   ....[55]....
        /*0118*/ 	.word	0xffffffff


	//   ....[56]....
        /*011c*/ 	.word	0xffffffff


	//   ....[57]....
        /*0120*/ 	.word	0xffffffff


	//   ....[58]....
        /*0124*/ 	.word	0xffffffff


	//   ....[59]....
        /*0128*/ 	.word	0xffffffff


	//   ....[60]....
        /*012c*/ 	.word	0xffffffff


	//   ....[61]....
        /*0130*/ 	.word	0xffffffff


	//   ....[62]....
        /*0134*/ 	.word	0xffffffff


	//   ....[63]....
        /*0138*/ 	.word	0xffffffff


	//   ....[64]....
        /*013c*/ 	.word	0xffffffff


	//   ....[65]....
        /*0140*/ 	.word	0xffffffff


	//   ....[66]....
        /*0144*/ 	.word	0xffffffff


	//   ....[67]....
        /*0148*/ 	.word	0xffffffff


	//   ....[68]....
        /*014c*/ 	.word	0xffffffff


	//   ....[69]....
        /*0150*/ 	.word	0xffffffff


	//   ....[70]....
        /*0154*/ 	.word	0xffffffff


	//   ....[71]....
        /*0158*/ 	.word	0xffffffff


	//   ....[72]....
        /*015c*/ 	.word	0xffffffff


	//   ....[73]....
        /*0160*/ 	.word	0xffffffff


	//   ....[74]....
        /*0164*/ 	.word	0xffffffff


	//   ....[75]....
        /*0168*/ 	.word	0xffffffff


	//   ....[76]....
        /*016c*/ 	.word	0xffffffff


	//   ....[77]....
        /*0170*/ 	.word	0xffffffff


	//   ....[78]....
        /*0174*/ 	.word	0xffffffff


	//   ....[79]....
        /*0178*/ 	.word	0xffffffff


	//   ....[80]....
        /*017c*/ 	.word	0xffffffff


	//   ....[81]....
        /*0180*/ 	.word	0xffffffff


	//   ....[82]....
        /*0184*/ 	.word	0xffffffff


	//   ....[83]....
        /*0188*/ 	.word	0xffffffff


	//   ....[84]....
        /*018c*/ 	.word	0xffffffff


	//   ....[85]....
        /*0190*/ 	.word	0xffffffff


	//   ....[86]....
        /*0194*/ 	.word	0xffffffff


	//   ....[87]....
        /*0198*/ 	.word	0xffffffff


	//   ....[88]....
        /*019c*/ 	.word	0xffffffff


	//   ....[89]....
        /*01a0*/ 	.word	0xffffffff


	//   ....[90]....
        /*01a4*/ 	.word	0xffffffff


	//   ....[91]....
        /*01a8*/ 	.word	0xffffffff


	//   ....[92]....
        /*01ac*/ 	.word	0xffffffff


	//   ....[93]....
        /*01b0*/ 	.word	0xffffffff


	//   ....[94]....
        /*01b4*/ 	.word	0xffffffff


	//   ....[95]....
        /*01b8*/ 	.word	0xffffffff


	//   ....[96]....
        /*01bc*/ 	.word	0xffffffff


	//   ....[97]....
        /*01c0*/ 	.word	0xffffffff


	//   ....[98]....
        /*01c4*/ 	.word	0xffffffff


	//----- nvinfo : EIATTR_COOP_GROUP_INSTR_OFFSETS
	.align		4
.L_346:
        /*01c8*/ 	.byte	0x04, 0x28
        /*01ca*/ 	.short	(.L_348 - .L_347)


	//   ....[0]....
.L_347:
        /*01cc*/ 	.word	0x00000090


	//   ....[1]....
        /*01d0*/ 	.word	0x00001560


	//   ....[2]....
        /*01d4*/ 	.word	0x000015a0


	//   ....[3]....
        /*01d8*/ 	.word	0x000017d0


	//   ....[4]....
        /*01dc*/ 	.word	0x00001800


	//   ....[5]....
        /*01e0*/ 	.word	0x00001920


	//   ....[6]....
        /*01e4*/ 	.word	0x00001950


	//   ....[7]....
        /*01e8*/ 	.word	0x00001a60


	//   ....[8]....
        /*01ec*/ 	.word	0x00001aa0


	//   ....[9]....
        /*01f0*/ 	.word	0x00001ff0


	//   ....[10]....
        /*01f4*/ 	.word	0x00002010


	//   ....[11]....
        /*01f8*/ 	.word	0x00002040


	//   ....[12]....
        /*01fc*/ 	.word	0x00002070


	//   ....[13]....
        /*0200*/ 	.word	0x00002080


	//   ....[14]....
        /*0204*/ 	.word	0x00002090


	//   ....[15]....
        /*0208*/ 	.word	0x000021d0


	//   ....[16]....
        /*020c*/ 	.word	0x000021e0


	//   ....[17]....
        /*0210*/ 	.word	0x00002620


	//   ....[18]....
        /*0214*/ 	.word	0x00002650


	//   ....[19]....
        /*0218*/ 	.word	0x00002670


	//   ....[20]....
        /*021c*/ 	.word	0x000026d0


	//   ....[21]....
        /*0220*/ 	.word	0x00002b00


	//   ....[22]....
        /*0224*/ 	.word	0x00002b30


	//   ....[23]....
        /*0228*/ 	.word	0x00002b40


	//   ....[24]....
        /*022c*/ 	.word	0x00002b50


	//   ....[25]....
        /*0230*/ 	.word	0x000038d0


	//   ....[26]....
        /*0234*/ 	.word	0x00003c20


	//   ....[27]....
        /*0238*/ 	.word	0x000048d0


	//   ....[28]....
        /*023c*/ 	.word	0x000048f0


	//   ....[29]....
        /*0240*/ 	.word	0x00004910


	//   ....[30]....
        /*0244*/ 	.word	0x00004930


	//   ....[31]....
        /*0248*/ 	.word	0x00005b50


	//   ....[32]....
        /*024c*/ 	.word	0x00005b80


	//   ....[33]....
        /*0250*/ 	.word	0x00005ba0


	//   ....[34]....
        /*0254*/ 	.word	0x00005bb0


	//   ....[35]....
        /*0258*/ 	.word	0x00006240


	//   ....[36]....
        /*025c*/ 	.word	0x00006260


	//   ....[37]....
        /*0260*/ 	.word	0x00006270


	//   ....[38]....
        /*0264*/ 	.word	0x00006280


	//   ....[39]....
        /*0268*/ 	.word	0x00007020


	//   ....[40]....
        /*026c*/ 	.word	0x00007430


	//   ....[41]....
        /*0270*/ 	.word	0x00007d80


	//   ....[42]....
        /*0274*/ 	.word	0x00007e60


	//   ....[43]....
        /*0278*/ 	.word	0x00007e70


	//   ....[44]....
        /*027c*/ 	.word	0x00007e90


	//   ....[45]....
        /*0280*/ 	.word	0x000097e0


	//   ....[46]....
        /*0284*/ 	.word	0x00009800


	//   ....[47]....
        /*0288*/ 	.word	0x00009810


	//   ....[48]....
        /*028c*/ 	.word	0x00009820


	//   ....[49]....
        /*0290*/ 	.word	0x00009f90


	//   ....[50]....
        /*0294*/ 	.word	0x00009fb0


	//   ....[51]....
        /*0298*/ 	.word	0x00009fc0


	//   ....[52]....
        /*029c*/ 	.word	0x00009fd0


	//   ....[53]....
        /*02a0*/ 	.word	0x0000b130


	//   ....[54]....
        /*02a4*/ 	.word	0x0000b160


	//   ....[55]....
        /*02a8*/ 	.word	0x0000b180


	//   ....[56]....
        /*02ac*/ 	.word	0x0000b1c0


	//   ....[57]....
        /*02b0*/ 	.word	0x0000ca90


	//   ....[58]....
        /*02b4*/ 	.word	0x0000cab0


	//   ....[59]....
        /*02b8*/ 	.word	0x0000cac0


	//   ....[60]....
        /*02bc*/ 	.word	0x0000cad0


	//   ....[61]....
        /*02c0*/ 	.word	0x0000d000


	//   ....[62]....
        /*02c4*/ 	.word	0x0000d010


	//   ....[63]....
        /*02c8*/ 	.word	0x0000d020


	//   ....[64]....
        /*02cc*/ 	.word	0x0000d030


	//   ....[65]....
        /*02d0*/ 	.word	0x0000de20


	//   ....[66]....
        /*02d4*/ 	.word	0x0000e190


	//   ....[67]....
        /*02d8*/ 	.word	0x0000eab0


	//   ....[68]....
        /*02dc*/ 	.word	0x0000eba0


	//   ....[69]....
        /*02e0*/ 	.word	0x0000ebb0


	//   ....[70]....
        /*02e4*/ 	.word	0x0000ec30


	//   ....[71]....
        /*02e8*/ 	.word	0x000104f0


	//   ....[72]....
        /*02ec*/ 	.word	0x00010510


	//   ....[73]....
        /*02f0*/ 	.word	0x00010530


	//   ....[74]....
        /*02f4*/ 	.word	0x00010540


	//   ....[75]....
        /*02f8*/ 	.word	0x00010710


	//   ....[76]....
        /*02fc*/ 	.word	0x00010730


	//   ....[77]....
        /*0300*/ 	.word	0x00010770


	//   ....[78]....
        /*0304*/ 	.word	0x00010780


	//   ....[79]....
        /*0308*/ 	.word	0x00011d90


	//   ....[80]....
        /*030c*/ 	.word	0x00011dd0


	//   ....[81]....
        /*0310*/ 	.word	0x00011e60


	//   ....[82]....
        /*0314*/ 	.word	0x00011ea0


	//   ....[83]....
        /*0318*/ 	.word	0x000120b0


	//   ....[84]....
        /*031c*/ 	.word	0x000120c0


	//   ....[85]....
        /*0320*/ 	.word	0x00012240


	//   ....[86]....
        /*0324*/ 	.word	0x00012270


	//   ....[87]....
        /*0328*/ 	.word	0x000123c0


	//   ....[88]....
        /*032c*/ 	.word	0x000123f0


	//   ....[89]....
        /*0330*/ 	.word	0x00012540


	//   ....[90]....
        /*0334*/ 	.word	0x00012560


	//   ....[91]....
        /*0338*/ 	.word	0x00012ea0


	//   ....[92]....
        /*033c*/ 	.word	0x00012eb0


	//   ....[93]....
        /*0340*/ 	.word	0x00012fe0


	//   ....[94]....
        /*0344*/ 	.word	0x00013010


	//   ....[95]....
        /*0348*/ 	.word	0x00013140


	//   ....[96]....
        /*034c*/ 	.word	0x00013170


	//   ....[97]....
        /*0350*/ 	.word	0x000132a0


	//   ....[98]....
        /*0354*/ 	.word	0x000132c0


	//----- nvinfo : EIATTR_EXIT_INSTR_OFFSETS
	.align		4
.L_348:
        /*0358*/ 	.byte	0x04, 0x1c
        /*035a*/ 	.short	(.L_350 - .L_349)


	//   ....[0]....
.L_349:
        /*035c*/ 	.word	0x00000440


	//   ....[1]....
        /*0360*/ 	.word	0x00012570


	//   ....[2]....
        /*0364*/ 	.word	0x00012640


	//   ....[3]....
        /*0368*/ 	.word	0x000126a0


	//   ....[4]....
        /*036c*/ 	.word	0x000132d0


	//   ....[5]....
        /*0370*/ 	.word	0x00013380


	//   ....[6]....
        /*0374*/ 	.word	0x000133e0


	//----- nvinfo : EIATTR_CTAIDZ_USED
	.align		4
.L_350:
        /*0378*/ 	.byte	0x01, 0x04
	.zero		2


	//----- nvinfo : EIATTR_MAX_THREADS
	.align		4
        /*037c*/ 	.byte	0x04, 0x05
        /*037e*/ 	.short	(.L_352 - .L_351)
.L_351:
        /*0380*/ 	.word	0x00000100
        /*0384*/ 	.word	0x00000001
        /*0388*/ 	.word	0x00000001


	//----- nvinfo : EIATTR_CRS_STACK_SIZE
	.align		4
.L_352:
        /*038c*/ 	.byte	0x04, 0x1e
        /*038e*/ 	.short	(.L_354 - .L_353)
.L_353:
        /*0390*/ 	.word	0x00000000
.L_354:


//--------------------- .nv.info._ZN7cutlass13device_kernelIN5flash19enable_sm80_to_sm89INS1_16FlashAttnFwdSm80INS1_25CollectiveMainloopFwdSm80ILi8ELi2ELb0EN4cute5tupleIJNS5_1CILi128EEENS7_ILi64EEENS7_ILi192EEEEEELi192ENS_6half_tEfNS_4arch4Sm80ELb0ELb1ELb1ELb1ELb1ELb1ELb1ELb0EEENS1_21CollectiveEpilogueFwdINS6_IJS8_SA_S9_EEENS6_IJNS7_ILi1EEESI_SI_EEESC_SE_Li256ELb1ELb1ELb0ELb0EEENS1_19SingleTileSchedulerILb1ELb0ELb1ELi128EEEEEEEEEvNT_6ParamsE --------------------------
	.section	.nv.info._ZN7cutlass13device_kernelIN5flash19enable_sm80_to_sm89INS1_16FlashAttnFwdSm80INS1_25CollectiveMainloopFwdSm80ILi8ELi2ELb0EN4cute5tupleIJNS5_1CILi128EEENS7_ILi64EEENS7_ILi192EEEEEELi192ENS_6half_tEfNS_4arch4Sm80ELb0ELb1ELb1ELb1ELb1ELb1ELb1ELb0EEENS1_21CollectiveEpilogueFwdINS6_IJS8_SA_S9_EEENS6_IJNS7_ILi1EEESI_SI_EEESC_SE_Li256ELb1ELb1ELb0ELb0EEENS1_19SingleTileSchedulerILb1ELb0ELb1ELi128EEEEEEEEEvNT_6ParamsE,"",@"SHT_CUDA_INFO"
	.sectionflags	@""
	.align	4


	//----- nvinfo : EIATTR_CUDA_API_VERSION
	.align		4
        /*0000*/ 	.byte	0x04, 0x37
        /*0002*/ 	.short	(.L_356 - .L_355)
.L_355:
        /*0004*/ 	.word	0x00000082


	//----- nvinfo : EIATTR_SW2861232_WAR
	.align		4
.L_356:
        /*0008*/ 	.byte	0x01, 0x35
	.zero		2


	//----- nvinfo : EIATTR_PARAM_CBANK
	.align		4
        /*000c*/ 	.byte	0x04, 0x0a
        /*000e*/ 	.short	(.L_358 - .L_357)
	.align		4
.L_357:
        /*0010*/ 	.word	index@(.nv.constant0._ZN7cutlass13device_kernelIN5flash19enable_sm80_to_sm89INS1_16FlashAttnFwdSm80INS1_25CollectiveMainloopFwdSm80ILi8ELi2ELb0EN4cute5tupleIJNS5_1CILi128EEENS7_ILi64EEENS7_ILi192EEEEEELi192ENS_6half_tEfNS_4arch4Sm80ELb0ELb1ELb1ELb1ELb1ELb1ELb1ELb0EEENS1_21CollectiveEpilogueFwdINS6_IJS8_SA_S9_EEENS6_IJNS7_ILi1EEESI_SI_EEESC_SE_Li256ELb1ELb1ELb0ELb0EEENS1_19SingleTileSchedulerILb1ELb0ELb1ELi128EEEEEEEEEvNT_6ParamsE)
        /*0014*/ 	.short	0x0160
        /*0016*/ 	.short	0x0418


	//----- nvinfo : EIATTR_CBANK_PARAM_SIZE
	.align		4
.L_358:
        /*0018*/ 	.byte	0x03, 0x19
        /*001a*/ 	.short	0x0418


	//----- nvinfo : EIATTR_KPARAM_INFO
	.align		4
        /*001c*/ 	.byte	0x04, 0x17
        /*001e*/ 	.short	(.L_360 - .L_359)
.L_359:
        /*0020*/ 	.word	0x00000000
        /*0024*/ 	.short	0x0000
        /*0026*/ 	.short	0x0000
        /*0028*/ 	.byte	0x00, 0xf0, 0x61, 0x10


	//----- nvinfo : EIATTR_MAXREG_COUNT
	.align		4
.L_360:
        /*002c*/ 	.byte	0x03, 0x1b
        /*002e*/ 	.short	0x00ff


	//----- nvinfo : EIATTR_NUM_BARRIERS
	.align		4
        /*0030*/ 	.byte	0x02, 0x4c
        /*0032*/ 	.byte	0x02
	.zero		1


	//----- nvinfo : EIATTR_MERCURY_ISA_VERSION
	.align		4
        /*0034*/ 	.byte	0x03, 0x5f
        /*0036*/ 	.short	0x0000


	//----- nvinfo : EIATTR_COOP_GROUP_MASK_REGIDS
	.align		4
        /*0038*/ 	.byte	0x04, 0x29
        /*003a*/ 	.short	(.L_362 - .L_361)


	//   ....[0]....
.L_361:
        /*003c*/ 	.word	0xffffffff


	//   ....[1]....
        /*0040*/ 	.word	0xffffffff


	//   ....[2]....
        /*0044*/ 	.word	0xffffffff


	//   ....[3]....
        /*0048*/ 	.word	0xffffffff


	//   ....[4]....
        /*004c*/ 	.word	0xffffffff


	//   ....[5]....
        /*0050*/ 	.word	0xffffffff


	//   ....[6]....
        /*0054*/ 	.word	0xffffffff


	//   ....[7]....
        /*0058*/ 	.word	0xffffffff


	//   ....[8]....
        /*005c*/ 	.word	0xffffffff


	//   ....[9]....
        /*0060*/ 	.word	0xffffffff


	//   ....[10]....
        /*0064*/ 	.word	0xffffffff


	//   ....[11]....
        /*0068*/ 	.word	0xffffffff


	//   ....[12]....
        /*006c*/ 	.word	0xffffffff


	//   ....[13]....
        /*0070*/ 	.word	0xffffffff


	//   ....[14]....
        /*0074*/ 	.word	0xffffffff


	//   ....[15]....
        /*0078*/ 	.word	0xffffffff


	//   ....[16]....
        /*007c*/ 	.word	0xffffffff


	//   ....[17]....
        /*0080*/ 	.word	0xffffffff


	//   ....[18]....
        /*0084*/ 	.word	0xffffffff


	//   ....[19]....
        /*0088*/ 	.word	0xffffffff


	//   ....[20]....
        /*008c*/ 	.word	0xffffffff


	//   ....[21]....
        /*0090*/ 	.word	0xffffffff


	//   ....[22]....
        /*0094*/ 	.word	0xffffffff


	//   ....[23]....
        /*0098*/ 	.word	0xffffffff


	//   ....[24]....
        /*009c*/ 	.word	0xffffffff


	//   ....[25]....
        /*00a0*/ 	.word	0xffffffff


	//   ....[26]....
        /*00a4*/ 	.word	0xffffffff


	//   ....[27]....
        /*00a8*/ 	.word	0xffffffff


	//   ....[28]....
        /*00ac*/ 	.word	0xffffffff


	//   ....[29]....
        /*00b0*/ 	.word	0xffffffff


	//   ....[30]....
        /*00b4*/ 	.word	0xffffffff


	//   ....[31]....
        /*00b8*/ 	.word	0xffffffff


	//   ....[32]....
        /*00bc*/ 	.word	0xffffffff


	//   ....[33]....
        /*00c0*/ 	.word	0xffffffff


	//   ....[34]....
        /*00c4*/ 	.word	0xffffffff


	//   ....[35]....
        /*00c8*/ 	.word	0xffffffff


	//   ....[36]....
        /*00cc*/ 	.word	0xffffffff


	//   ....[37]....
        /*00d0*/ 	.word	0xffffffff


	//   ....[38]....
        /*00d4*/ 	.word	0xffffffff


	//   ....[39]....
        /*00d8*/ 	.word	0xffffffff


	//   ....[40]....
        /*00dc*/ 	.word	0xffffffff


	//   ....[41]....
        /*00e0*/ 	.word	0xffffffff


	//   ....[42]....
        /*00e4*/ 	.word	0xffffffff


	//   ....[43]....
        /*00e8*/ 	.word	0xffffffff


	//   ....[44]....
        /*00ec*/ 	.word	0xffffffff


	//   ....[45]....
        /*00f0*/ 	.word	0xffffffff


	//   ....[46]....
        /*00f4*/ 	.word	0xffffffff


	//   ....[47]....
        /*00f8*/ 	.word	0xffffffff


	//   ....[48]....
        /*00fc*/ 	.word	0xffffffff


	//   ....[49]....
        /*0100*/ 	.word	0xffffffff


	//   ....[50]....
        /*0104*/ 	.word	0xffffffff


	//   ....[51]....
        /*0108*/ 	.word	0xffffffff


	//   ....[52]....
        /*010c*/ 	.word	0xffffffff


	//   ....[53]....
        /*0110*/ 	.word	0xffffffff


	//   ....[54]....
        /*0114*/ 	.word	0xffffffff


	//   ....[55]....
        /*0118*/ 	.word	0xffffffff


	//   ....[56]....
        /*011c*/ 	.word	0xffffffff


	//   ....[57]....
        /*0120*/ 	.word	0xffffffff


	//   ....[58]....
        /*0124*/ 	.word	0xffffffff


	//   ....[59]....
        /*0128*/ 	.word	0xffffffff


	//   ....[60]....
        /*012c*/ 	.word	0xffffffff


	//   ....[61]....
        /*0130*/ 	.word	0xffffffff


	//   ....[62]....
        /*0134*/ 	.word	0xffffffff


	//   ....[63]....
        /*0138*/ 	.word	0xffffffff


	//   ....[64]....
        /*013c*/ 	.word	0xffffffff


	//   ....[65]....
        /*0140*/ 	.word	0xffffffff


	//   ....[66]....
        /*0144*/ 	.word	0xffffffff


	//   ....[67]....
        /*0148*/ 	.word	0xffffffff


	//   ....[68]....
        /*014c*/ 	.word	0xffffffff


	//   ....[69]....
        /*0150*/ 	.word	0xffffffff


	//   ....[70]....
        /*0154*/ 	.word	0xffffffff


	//   ....[71]....
        /*0158*/ 	.word	0xffffffff


	//   ....[72]....
        /*015c*/ 	.word	0xffffffff


	//   ....[73]....
        /*0160*/ 	.word	0xffffffff


	//   ....[74]....
        /*0164*/ 	.word	0xffffffff


	//   ....[75]....
        /*0168*/ 	.word	0xffffffff


	//   ....[76]....
        /*016c*/ 	.word	0xffffffff


	//   ....[77]....
        /*0170*/ 	.word	0xffffffff


	//   ....[78]....
        /*0174*/ 	.word	0xffffffff


	//   ....[79]....
        /*0178*/ 	.word	0xffffffff


	//   ....[80]....
        /*017c*/ 	.word	0xffffffff


	//   ....[81]....
        /*0180*/ 	.word	0xffffffff


	//   ....[82]....
        /*0184*/ 	.word	0xffffffff


	//   ....[83]....
        /*0188*/ 	.word	0xffffffff


	//   ....[84]....
        /*018c*/ 	.word	0xffffffff


	//   ....[85]....
        /*0190*/ 	.word	0xffffffff


	//   ....[86]....
        /*0194*/ 	.word	0xffffffff


	//   ....[87]....
        /*0198*/ 	.word	0xffffffff


	//   ....[88]....
        /*019c*/ 	.word	0xffffffff


	//   ....[89]....
        /*01a0*/ 	.word	0xffffffff


	//   ....[90]....
        /*01a4*/ 	.word	0xffffffff


	//   ....[91]....
        /*01a8*/ 	.word	0xffffffff


	//   ....[92]....
        /*01ac*/ 	.word	0xffffffff


	//   ....[93]....
        /*01b0*/ 	.word	0xffffffff


	//   ....[94]....
        /*01b4*/ 	.word	0xffffffff


	//   ....[95]....
        /*01b8*/ 	.word	0xffffffff


	//   ....[96]....
        /*01bc*/ 	.word	0xffffffff


	//   ....[97]....
        /*01c0*/ 	.word	0xffffffff


	//   ....[98]....
        /*01c4*/ 	.word	0xffffffff


	//   ....[99]....
        /*01c8*/ 	.word	0xffffffff


	//   ....[100]....
        /*01cc*/ 	.word	0xffffffff


	//   ....[101]....
        /*01d0*/ 	.word	0xffffffff


	//   ....[102]....
        /*01d4*/ 	.word	0xffffffff


	//   ....[103]....
        /*01d8*/ 	.word	0xffffffff


	//   ....[104]....
        /*01dc*/ 	.word	0xffffffff


	//   ....[105]....
        /*01e0*/ 	.word	0xffffffff


	//   ....[106]....
        /*01e4*/ 	.word	0xffffffff


	//   ....[107]....
        /*01e8*/ 	.word	0xffffffff


	//   ....[108]....
        /*01ec*/ 	.word	0xffffffff


	//   ....[109]....
        /*01f0*/ 	.word	0xffffffff


	//   ....[110]....
        /*01f4*/ 	.word	0xffffffff


	//   ....[111]....
        /*01f8*/ 	.word	0xffffffff


	//   ....[112]....
        /*01fc*/ 	.word	0xffffffff


	//   ....[113]....
        /*0200*/ 	.word	0xffffffff


	//   ....[114]....
        /*0204*/ 	.word	0xffffffff


	//   ....[115]....
        /*0208*/ 	.word	0xffffffff


	//   ....[116]....
        /*020c*/ 	.word	0xffffffff


	//   ....[117]....
        /*0210*/ 	.word	0xffffffff


	//   ....[118]....
        /*0214*/ 	.word	0xffffffff


	//   ....[119]....
        /*0218*/ 	.word	0xffffffff


	//   ....[120]....
        /*021c*/ 	.word	0xffffffff


	//   ....[121]....
        /*0220*/ 	.word	0xffffffff


	//   ....[122]....
        /*0224*/ 	.word	0xffffffff


	//----- nvinfo : EIATTR_COOP_GROUP_INSTR_OFFSETS
	.align		4
.L_362:
        /*0228*/ 	.byte	0x04, 0x28
        /*022a*/ 	.short	(.L_364 - .L_363)


	//   ....[0]....
.L_363:
        /*022c*/ 	.word	0x00000090


	//   ....[1]....
        /*0230*/ 	.word	0x000029f0


	//   ....[2]....
        /*0234*/ 	.word	0x00002a00


	//   ....[3]....
        /*0238*/ 	.word	0x00004530


	//   ....[4]....
        /*023c*/ 	.word	0x00004540


	//   ....[5]....
        /*0240*/ 	.word	0x00006050


	//   ....[6]....
        /*0244*/ 	.word	0x00006070


	//   ....[7]....
        /*0248*/ 	.word	0x00006530


	//   ....[8]....
        /*024c*/ 	.word	0x00006540


	//   ....[9]....
        /*0250*/ 	.word	0x00007740


	//   ....[10]....
        /*0254*/ 	.word	0x00007770


	//   ....[11]....
        /*0258*/ 	.word	0x00007950


	//   ....[12]....
        /*025c*/ 	.word	0x00007980


	//   ....[13]....
        /*0260*/ 	.word	0x00007aa0


	//   ....[14]....
        /*0264*/ 	.word	0x00007ad0


	//   ....[15]....
        /*0268*/ 	.word	0x00007be0


	//   ....[16]....
        /*026c*/ 	.word	0x00007c20


	//   ....[17]....
        /*0270*/ 	.word	0x00008190


	//   ....[18]....
        /*0274*/ 	.word	0x000081b0


	//   ....[19]....
        /*0278*/ 	.word	0x000081e0


	//   ....[20]....
        /*027c*/ 	.word	0x00008200


	//   ....[21]....
        /*0280*/ 	.word	0x00008210


	//   ....[22]....
        /*0284*/ 	.word	0x00008220


	//   ....[23]....
        /*0288*/ 	.word	0x00008240


	//   ....[24]....
        /*028c*/ 	.word	0x00008250


	//   ....[25]....
        /*0290*/ 	.word	0x000087b0


	//   ....[26]....
        /*0294*/ 	.word	0x000087e0


	//   ....[27]....
        /*0298*/ 	.word	0x00008800


	//   ....[28]....
        /*029c*/ 	.word	0x00008810


	//   ....[29]....
        /*02a0*/ 	.word	0x00008cb0


	//   ....[30]....
        /*02a4*/ 	.word	0x00008d20


	//   ....[31]....
        /*02a8*/ 	.word	0x00008d50


	//   ....[32]....
        /*02ac*/ 	.word	0x00008d80


	//   ....[33]....
        /*02b0*/ 	.word	0x000091e0


	//   ....[34]....
        /*02b4*/ 	.word	0x000092c0


	//   ....[35]....
        /*02b8*/ 	.word	0x00009310


	//   ....[36]....
        /*02bc*/ 	.word	0x00009470


	//   ....[37]....
        /*02c0*/ 	.word	0x0000c1d0


	//   ....[38]....
        /*02c4*/ 	.word	0x0000c230


	//   ....[39]....
        /*02c8*/ 	.word	0x0000c280


	//   ....[40]....
        /*02cc*/ 	.word	0x0000c290


	//   ....[41]....
        /*02d0*/ 	.word	0x0000c520


	//   ....[42]....
        /*02d4*/ 	.word	0x0000c600


	//   ....[43]....
        /*02d8*/ 	.word	0x0000c7b0


	//   ....[44]....
        /*02dc*/ 	.word	0x0000c7f0


	//   ....[45]....
        /*02e0*/ 	.word	0x0000fb30


	//   ....[46]....
        /*02e4*/ 	.word	0x0000fb60


	//   ....[47]....
        /*02e8*/ 	.word	0x0000fb70


	//   ....[48]....
        /*02ec*/ 	.word	0x0000fbd0


	//   ....[49]....
        /*02f0*/ 	.word	0x00010950


	//   ....[50]....
        /*02f4*/ 	.word	0x00010eb0


	//   ....[51]....
        /*02f8*/ 	.word	0x00011830


	//   ....[52]....
        /*02fc*/ 	.word	0x000118d0


	//   ....[53]....
        /*0300*/ 	.word	0x00011950


	//   ....[54]....
        /*0304*/ 	.word	0x00011a60


	//   ....[55]....
        /*0308*/ 	.word	0x00012b90


	//   ....[56]....
        /*030c*/ 	.word	0x00012bc0


	//   ....[57]....
        /*0310*/ 	.word	0x00012be0


	//   ....[58]....
        /*0314*/ 	.word	0x00012bf0


	//   ....[59]....
        /*0318*/ 	.word	0x00013280


	//   ....[60]....
        /*031c*/ 	.word	0x000132b0


	//   ....[61]....
        /*0320*/ 	.word	0x000132e0


	//   ....[62]....
        /*0324*/ 	.word	0x00013360


	//   ....[63]....
        /*0328*/ 	.word	0x00014160


	//   ....[64]....
        /*032c*/ 	.word	0x000144c0


	//   ....[65]....
        /*0330*/ 	.word	0x00014e40


	//   ....[66]....
        /*0334*/ 	.word	0x00014ec0


	//   ....[67]....
        /*0338*/ 	.word	0x00014ee0


	//   ....[68]....
        /*033c*/ 	.word	0x00014f00


	//   ....[69]....
        /*0340*/ 	.word	0x000168d0


	//   ....[70]....
        /*0344*/ 	.word	0x00016900


	//   ....[71]....
        /*0348*/ 	.word	0x00016920


	//   ....[72]....
        /*034c*/ 	.word	0x00016940


	//   ....[73]....
        /*0350*/ 	.word	0x000170e0


	//   ....[74]....
        /*0354*/ 	.word	0x000170f0


	//   ....[75]....
        /*0358*/ 	.word	0x00017100


	//   ....[76]....
        /*035c*/ 	.word	0x00017170


	//   ....[77]....
        /*0360*/ 	.word	0x00018270


	//   ....[78]....
        /*0364*/ 	.word	0x000182a0


	//   ....[79]....
        /*0368*/ 	.word	0x000182c0


	//   ....[80]....
        /*036c*/ 	.word	0x00018300


	//   ....[81]....
        /*0370*/ 	.word	0x00019bd0


	//   ....[82]....
        /*0374*/ 	.word	0x00019c00


	//   ....[83]....
        /*0378*/ 	.word	0x00019c20


	//   ....[84]....
        /*037c*/ 	.word	0x00019c30


	//   ....[85]....
        /*0380*/ 	.word	0x0001a190


	//   ....[86]....
        /*0384*/ 	.word	0x0001a1a0


	//   ....[87]....
        /*0388*/ 	.word	0x0001a1b0


	//   ....[88]....
        /*038c*/ 	.word	0x0001a1c0


	//   ....[89]....
        /*0390*/ 	.word	0x0001afb0


	//   ....[90]....
        /*0394*/ 	.word	0x0001b320


	//   ....[91]....
        /*0398*/ 	.word	0x0001bc40


	//   ....[92]....
        /*039c*/ 	.word	0x0001bd30


	//   ....[93]....
        /*03a0*/ 	.word	0x0001bd40


	//   ....[94]....
        /*03a4*/ 	.word	0x0001bdc0


	//   ....[95]....
        /*03a8*/ 	.word	0x0001d6a0


	//   ....[96]....
        /*03ac*/ 	.word	0x0001d6c0


	//   ....[97]....
        /*03b0*/ 	.word	0x0001d6e0


	//   ....[98]....
        /*03b4*/ 	.word	0x0001d6f0


	//   ....[99]....
        /*03b8*/ 	.word	0x0001d8c0


	//   ....[100]....
        /*03bc*/ 	.word	0x0001d8f0


	//   ....[101]....
        /*03c0*/ 	.word	0x0001d930


	//   ....[102]....
        /*03c4*/ 	.word	0x0001d940


	//   ....[103]....
        /*03c8*/ 	.word	0x0001ef40


	//   ....[104]....
        /*03cc*/ 	.word	0x0001efb0


	//   ....[105]....
        /*03d0*/ 	.word	0x0001eff0


	//   ....[106]....
        /*03d4*/ 	.word	0x0001f030


	//   ....[107]....
        /*03d8*/ 	.word	0x0001f260


	//   ....[108]....
        /*03dc*/ 	.word	0x0001f270


	//   ....[109]....
        /*03e0*/ 	.word	0x0001f3f0


	//   ....[110]....
        /*03e4*/ 	.word	0x0001f420


	//   ....[111]....
        /*03e8*/ 	.word	0x0001f570


	//   ....[112]....
        /*03ec*/ 	.word	0x0001f5a0


	//   ....[113]....
        /*03f0*/ 	.word	0x0001f6f0


	//   ....[114]....
        /*03f4*/ 	.word	0x0001f710


	//   ....[115]....
        /*03f8*/ 	.word	0x00020050


	//   ....[116]....
        /*03fc*/ 	.word	0x00020060


	//   ....[117]....
        /*0400*/ 	.word	0x00020190


	//   ....[118]....
        /*0404*/ 	.word	0x000201c0


	//   ....[119]....
        /*0408*/ 	.word	0x000202f0


	//   ....[120]....
        /*040c*/ 	.word	0x00020320


	//   ....[121]....
        /*0410*/ 	.word	0x00020450


	//   ....[122]....
        /*0414*/ 	.word	0x00020470


	//----- nvinfo : EIATTR_EXIT_INSTR_OFFSETS
	.align		4
.L_364:
        /*0418*/ 	.byte	0x04, 0x1c
        /*041a*/ 	.short	(.L_366 - .L_365)


	//   ....[0]....
.L_365:
        /*041c*/ 	.word	0x00000440


	//   ....[1]....
        /*0420*/ 	.word	0x0001f720


	//   ....[2]....
        /*0424*/ 	.word	0x0001f7f0


	//   ....[3]....
        /*0428*/ 	.word	0x0001f850


	//   ....[4]....
        /*042c*/ 	.word	0x00020480


	//   ....[5]....
        /*0430*/ 	.word	0x00020530


	//   ....[6]....
        /*0434*/ 	.word	0x00020590


	//----- nvinfo : EIATTR_CTAIDZ_USED
	.align		4
.L_366:
        /*0438*/ 	.byte	0x01, 0x04
	.zero		2


	//----- nvinfo : EIATTR_MAX_THREADS
	.align		4
        /*043c*/ 	.byte	0x04, 0x05
        /*043e*/ 	.short	(.L_368 - .L_367)
.L_367:
        /*0440*/ 	.word	0x00000100
        /*0444*/ 	.word	0x00000001
        /*0448*/ 	.word	0x00000001


	//----- nvinfo : EIATTR_CRS_STACK_SIZE
	.align		4
.L_368:
        /*044c*/ 	.byte	0x04, 0x1e
        /*044e*/ 	.short	(.L_370 - .L_369)
.L_369:
        /*0450*/ 	.word	0x00000000
.L_370:


//--------------------- .nv.info._ZN7cutlass13device_kernelIN5flash19enable_sm80_to_sm89INS1_16FlashAttnFwdSm80INS1_25CollectiveMainloopFwdSm80ILi8ELi2ELb0EN4cute5tupleIJNS5_1CILi128EEENS7_ILi64EEENS7_ILi192EEEEEELi192ENS_6half_tEfNS_4arch4Sm80ELb1ELb0ELb1ELb0ELb1ELb0ELb1ELb0EEENS1_21CollectiveEpilogueFwdINS6_IJS8_SA_S9_EEENS6_IJNS7_ILi1EEESI_SI_EEESC_SE_Li256ELb0ELb1ELb0ELb0EEENS1_30DynamicPersistentTileSchedulerILi256ELi256ELb0ELb1ELb0EEEEEEEEEvNT_6ParamsE --------------------------
	.section	.nv.info._ZN7cutlass13device_kernelIN5flash19enable_sm80_to_sm89INS1_16FlashAttnFwdSm80INS1_25CollectiveMainloopFwdSm80ILi8ELi2ELb0EN4cute5tupleIJNS5_1CILi128EEENS7_ILi64EEENS7_ILi192EEEEEELi192ENS_6half_tEfNS_4arch4Sm80ELb1ELb0ELb1ELb0ELb1ELb0ELb1ELb0EEENS1_21CollectiveEpilogueFwdINS6_IJS8_SA_S9_EEENS6_IJNS7_ILi1EEESI_SI_EEESC_SE_Li256ELb0ELb1ELb0ELb0EEENS1_30DynamicPersistentTileSchedulerILi256ELi256ELb0ELb1ELb0EEEEEEEEEvNT_6ParamsE,"",@"SHT_CUDA_INFO"
	.sectionflags	@""
	.align	4


	//----- nvinfo : EIATTR_CUDA_API_VERSION
	.align		4
        /*0000*/ 	.byte	0x04, 0x37
        /*0002*/ 	.short	(.L_372 - .L_371)
.L_371:
        /*0004*/ 	.word	0x00000082


	//----- nvinfo : EIATTR_SW2861232_WAR
	.align		4
.L_372:
        /*0008*/ 	.byte	0x01, 0x35
	.zero		2


	//----- nvinfo : EIATTR_PARAM_CBANK
	.align		4
        /*000c*/ 	.byte	0x04, 0x0a
        /*000e*/ 	.short	(.L_374 - .L_373)
	.align		4
.L_373:
        /*0010*/ 	.word	index@(.nv.constant0._ZN7cutlass13device_kernelIN5flash19enable_sm80_to_sm89INS1_16FlashAttnFwdSm80INS1_25CollectiveMainloopFwdSm80ILi8ELi2ELb0EN4cute5tupleIJNS5_1CILi128EEENS7_ILi64EEENS7_ILi192EEEEEELi192ENS_6half_tEfNS_4arch4Sm80ELb1ELb0ELb1ELb0ELb1ELb0ELb1ELb0EEENS1_21CollectiveEpilogueFwdINS6_IJS8_SA_S9_EEENS6_IJNS7_ILi1EEESI_SI_EEESC_SE_Li256ELb0ELb1ELb0ELb0EEENS1_30DynamicPersistentTileSchedulerILi256ELi256ELb0ELb1ELb0EEEEEEEEEvNT_6ParamsE)
        /*0014*/ 	.short	0x0160
        /*0016*/ 	.short	0x0428


	//----- nvinfo : EIATTR_CBANK_PARAM_SIZE
	.align		4
.L_374:
        /*0018*/ 	.byte	0x03, 0x19
        /*001a*/ 	.short	0x0428


	//----- nvinfo : EIATTR_KPARAM_INFO
	.align		4
        /*001c*/ 	.byte	0x04, 0x17
        /*001e*/ 	.short	(.L_376 - .L_375)
.L_375:
        /*0020*/ 	.word	0x00000000
        /*0024*/ 	.short	0x0000
        /*0026*/ 	.short	0x0000
        /*0028*/ 	.byte	0x00, 0xf0, 0xa1, 0x10


	//----- nvinfo : EIATTR_MAXREG_COUNT
	.align		4
.L_376:
        /*002c*/ 	.byte	0x03, 0x1b
        /*002e*/ 	.short	0x00ff


	//----- nvinfo : EIATTR_NUM_BARRIERS
	.align		4
        /*0030*/ 	.byte	0x02, 0x4c
        /*0032*/ 	.byte	0x06
	.zero		1


	//----- nvinfo : EIATTR_ANNOTATIONS
	.align		4
        /*0034*/ 	.byte	0x04, 0x55
        /*0036*/ 	.short	(.L_378 - .L_377)


	//   ....[0]....
.L_377:
        /* <DEDUP_REMOVED lines=21> */
        /*017c*/ 	.byte	0x20, 0xe8, 0x00, 0x00, 0x01, 0x00, 0x00, 0x00, 0x50, 0xe8, 0x00, 0x00


	//----- nvinfo : EIATTR_MERCURY_ISA_VERSION
	.align		4
.L_378:
        /*0188*/ 	.byte	0x03, 0x5f
        /*018a*/ 	.short	0x0000


	//----- nvinfo : EIATTR_INT_WARP_WIDE_INSTR_OFFSETS
	.align		4
        /*018c*/ 	.byte	0x04, 0x31
        /*018e*/ 	.short	(.L_380 - .L_379)


	//   ....[0]....
.L_379:
        /*0190*/ 	.word	0x0000ca50


	//   ....[1]....
        /*0194*/ 	.word	0x0000cad0


	//----- nvinfo : EIATTR_COOP_GROUP_MASK_REGIDS
	.align		4
.L_380:
        /*0198*/ 	.byte	0x04, 0x29
        /*019a*/ 	.short	(.L_382 - .L_381)


	//   ....[0]....
.L_381:
        /*019c*/ 	.word	0xffffffff


	//   ....[1]....
        /*01a0*/ 	.word	0xffffffff


	//   ....[2]....
        /*01a4*/ 	.word	0xffffffff


	//   ....[3]....
        /*01a8*/ 	.word	0xffffffff


	//   ....[4]....
        /*01ac*/ 	.word	0xffffffff


	//   ....[5]....
        /*01b0*/ 	.word	0xffffffff


	//   ....[6]....
        /*01b4*/ 	.word	0xffffffff


	//   ....[7]....
        /*01b8*/ 	.word	0xffffffff


	//   ....[8]....
        /*01bc*/ 	.word	0xffffffff


	//   ....[9]....
        /*01c0*/ 	.word	0xffffffff


	//   ....[10]....
        /*01c4*/ 	.word	0xffffffff


	//   ....[11]....
        /*01c8*/ 	.word	0xffffffff


	//   ....[12]....
        /*01cc*/ 	.word	0xffffffff


	//   ....[13]....
        /*01d0*/ 	.word	0xffffffff


	//   ....[14]....
        /*01d4*/ 	.word	0xffffffff


	//   ....[15]....
        /*01d8*/ 	.word	0xffffffff


	//   ....[16]....
        /*01dc*/ 	.word	0xffffffff


	//   ....[17]....
        /*01e0*/ 	.word	0xffffffff


	//   ....[18]....
        /*01e4*/ 	.word	0xffffffff


	//   ....[19]....
        /*01e8*/ 	.word	0xffffffff


	//   ....[20]....
        /*01ec*/ 	.word	0xffffffff


	//   ....[21]....
        /*01f0*/ 	.word	0xffffffff


	//   ....[22]....
        /*01f4*/ 	.word	0xffffffff


	//   ....[23]....
        /*01f8*/ 	.word	0xffffffff


	//   ....[24]....
        /*01fc*/ 	.word	0xffffffff


	//   ....[25]....
        /*0200*/ 	.word	0xffffffff


	//   ....[26]....
        /*0204*/ 	.word	0xffffffff


	//   ....[27]....
        /*0208*/ 	.word	0xffffffff


	//   ....[28]....
        /*020c*/ 	.word	0xffffffff


	//   ....[29]....
        /*0210*/ 	.word	0xffffffff


	//   ....[30]....
        /*0214*/ 	.word	0xffffffff


	//   ....[31]....
        /*0218*/ 	.word	0xffffffff


	//   ....[32]....
        /*021c*/ 	.word	0xffffffff


	//   ....[33]....
        /*0220*/ 	.word	0xffffffff


	//   ....[34]....
        /*0224*/ 	.word	0xffffffff


	//   ....[35]....
        /*0228*/ 	.word	0xffffffff


	//   ....[36]....
        /*022c*/ 	.word	0xffffffff


	//   ....[37]....
        /*0230*/ 	.word	0xffffffff


	//   ....[38]....
        /*0234*/ 	.word	0xffffffff


	//   ....[39]....
        /*0238*/ 	.word	0xffffffff


	//   ....[40]....
        /*023c*/ 	.word	0xffffffff


	//   ....[41]....
        /*0240*/ 	.word	0xffffffff


	//   ....[42]....
        /*0244*/ 	.word	0xffffffff


	//   ....[43]....
        /*0248*/ 	.word	0xffffffff


	//   ....[44]....
        /*024c*/ 	.word	0xffffffff


	//   ....[45]....
        /*0250*/ 	.word	0xffffffff


	//   ....[46]....
        /*0254*/ 	.word	0xffffffff


	//   ....[47]....
        /*0258*/ 	.word	0xffffffff


	//   ....[48]....
        /*025c*/ 	.word	0xffffffff


	//   ....[49]....
        /*0260*/ 	.word	0xffffffff


	//   ....[50]....
        /*0264*/ 	.word	0xffffffff


	//   ....[51]....
        /*0268*/ 	.word	0xffffffff


	//   ....[52]....
        /*026c*/ 	.word	0xffffffff


	//   ....[53]....
        /*0270*/ 	.word	0xffffffff


	//   ....[54]....
        /*0274*/ 	.word	0xffffffff


	//   ....[55]....
        /*0278*/ 	.word	0xffffffff


	//   ....[56]....
        /*027c*/ 	.word	0xffffffff


	//   ....[57]....
        /*0280*/ 	.word	0xffffffff


	//   ....[58]....
        /*0284*/ 	.word	0xffffffff


	//   ....[59]....
        /*0288*/ 	.word	0xffffffff


	//   ....[60]....
        /*028c*/ 	.word	0xffffffff


	//   ....[61]....
        /*0290*/ 	.word	0xffffffff


	//   ....[62]....
        /*0294*/ 	.word	0xffffffff


	//   ....[63]....
        /*0298*/ 	.word	0xffffffff


	//   ....[64]....
        /*029c*/ 	.word	0xffffffff


	//   ....[65]....
        /*02a0*/ 	.word	0xffffffff


	//   ....[66]....
        /*02a4*/ 	.word	0xffffffff


	//   ....[67]....
        /*02a8*/ 	.word	0xffffffff


	//   ....[68]....
        /*02ac*/ 	.word	0xffffffff


	//   ....[69]....
        /*02b0*/ 	.word	0xffffffff


	//   ....[70]....
        /*02b4*/ 	.word	0xffffffff


	//   ....[71]....
        /*02b8*/ 	.word	0xffffffff


	//   ....[72]....
        /*02bc*/ 	.word	0xffffffff


	//   ....[73]....
        /*02c0*/ 	.word	0xffffffff


	//   ....[74]....
        /*02c4*/ 	.word	0xffffffff


	//   ....[75]....
        /*02c8*/ 	.word	0xffffffff


	//   ....[76]....
        /*02cc*/ 	.word	0xffffffff


	//   ....[77]....
        /*02d0*/ 	.word	0xffffffff


	//   ....[78]....
        /*02d4*/ 	.word	0xffffffff


	//   ....[79]....
        /*02d8*/ 	.word	0xffffffff


	//   ....[80]....
        /*02dc*/ 	.word	0xffffffff


	//   ....[81]....
        /*02e0*/ 	.word	0xffffffff


	//   ....[82]....
        /*02e4*/ 	.word	0xffffffff


	//   ....[83]....
        /*02e8*/ 	.word	0xffffffff


	//   ....[84]....
        /*02ec*/ 	.word	0xffffffff


	//   ....[85]....
        /*02f0*/ 	.word	0xffffffff


	//   ....[86]....
        /*02f4*/ 	.word	0xffffffff


	//   ....[87]....
        /*02f8*/ 	.word	0xffffffff


	//   ....[88]....
        /*02fc*/ 	.word	0xffffffff


	//   ....[89]....
        /*0300*/ 	.word	0xffffffff


	//   ....[90]....
        /*0304*/ 	.word	0xffffffff


	//   ....[91]....
        /*0308*/ 	.word	0xffffffff


	//   ....[92]....
        /*030c*/ 	.word	0xffffffff


	//   ....[93]....
        /*0310*/ 	.word	0xffffffff


	//   ....[94]....
        /*0314*/ 	.word	0xffffffff


	//   ....[95]....
        /*0318*/ 	.word	0xffffffff


	//   ....[96]....
        /*031c*/ 	.word	0xffffffff


	//   ....[97]....
        /*0320*/ 	.word	0xffffffff


	//   ....[98]....
        /*0324*/ 	.word	0xffffffff


	//   ....[99]....
        /*0328*/ 	.word	0xffffffff


	//   ....[100]....
        /*032c*/ 	.word	0xffffffff


	//   ....[101]....
        /*0330*/ 	.word	0xffffffff


	//   ....[102]....
        /*0334*/ 	.word	0xffffffff


	//   ....[103]....
        /*0338*/ 	.word	0xffffffff


	//   ....[104]....
        /*033c*/ 	.word	0xffffffff


	//   ....[105]....
        /*0340*/ 	.word	0xffffffff


	//   ....[106]....
        /*0344*/ 	.word	0xffffffff


	//   ....[107]....
        /*0348*/ 	.word	0xffffffff


	//   ....[108]....
        /*034c*/ 	.word	0xffffffff


	//   ....[109]....
        /*0350*/ 	.word	0xffffffff


	//   ....[110]....
        /*0354*/ 	.word	0xffffffff


	//   ....[111]....
        /*0358*/ 	.word	0xffffffff


	//   ....[112]....
        /*035c*/ 	.word	0xffffffff


	//   ....[113]....
        /*0360*/ 	.word	0xffffffff


	//   ....[114]....
        /*0364*/ 	.word	0xffffffff


	//   ....[115]....
        /*0368*/ 	.word	0xffffffff


	//   ....[116]....
        /*036c*/ 	.word	0xffffffff


	//   ....[117]....
        /*0370*/ 	.word	0xffffffff


	//   ....[118]....
        /*0374*/ 	.word	0xffffffff


	//   ....[119]....
        /*0378*/ 	.word	0xffffffff


	//   ....[120]....
        /*037c*/ 	.word	0xffffffff


	//   ....[121]....
        /*0380*/ 	.word	0xffffffff


	//   ....[122]....
        /*0384*/ 	.word	0xffffffff


	//   ....[123]....
        /*0388*/ 	.word	0xffffffff


	//   ....[124]....
        /*038c*/ 	.word	0xffffffff


	//   ....[125]....
        /*0390*/ 	.word	0xffffffff


	//   ....[126]....
        /*0394*/ 	.word	0xffffffff


	//   ....[127]....
        /*0398*/ 	.word	0xffffffff


	//   ....[128]....
        /*039c*/ 	.word	0xffffffff


	//   ....[129]....
        /*03a0*/ 	.word	0xffffffff


	//   ....[130]....
        /*03a4*/ 	.word	0xffffffff


	//   ....[131]....
        /*03a8*/ 	.word	0xffffffff


	//   ....[132]....
        /*03ac*/ 	.word	0xffffffff


	//   ....[133]....
        /*03b0*/ 	.word	0xffffffff


	//   ....[134]....
        /*03b4*/ 	.word	0xffffffff


	//   ....[135]....
        /*03b8*/ 	.word	0xffffffff


	//   ....[136]....
        /*03bc*/ 	.word	0xffffffff


	//----- nvinfo : EIATTR_COOP_GROUP_INSTR_OFFSETS
	.align		4
.L_382:
        /*03c0*/ 	.byte	0x04, 0x28
        /*03c2*/ 	.short	(.L_384 - .L_383)


	//   ....[0]....
.L_383:
        /*03c4*/ 	.word	0x00000050


	//   ....[1]....
        /*03c8*/ 	.word	0x00001340


	//   ....[2]....
        /*03cc*/ 	.word	0x00001360


	//   ....[3]....
        /*03d0*/ 	.word	0x000014f0


	//   ....[4]....
        /*03d4*/ 	.word	0x00001500


	//   ....[5]....
        /*03d8*/ 	.word	0x00001660


	//   ....[6]....
        /*03dc*/ 	.word	0x00001680


	//   ....[7]....
        /*03e0*/ 	.word	0x000017e0


	//   ....[8]....
        /*03e4*/ 	.word	0x000017f0


	//   ....[9]....
        /*03e8*/ 	.word	0x00001d00


	//   ....[10]....
        /*03ec*/ 	.word	0x00001d20


	//   ....[11]....
        /*03f0*/ 	.word	0x00001d50


	//   ....[12]....
        /*03f4*/ 	.word	0x00001d70


	//   ....[13]....
        /*03f8*/ 	.word	0x00001e60


	//   ....[14]....
        /*03fc*/ 	.word	0x00001e80


	//   ....[15]....
        /*0400*/ 	.word	0x00001eb0


	//   ....[16]....
        /*0404*/ 	.word	0x00001f80


	//   ....[17]....
        /*0408*/ 	.word	0x00002340


	//   ....[18]....
        /*040c*/ 	.word	0x00002360


	//   ....[19]....
        /*0410*/ 	.word	0x000023f0


	//   ....[20]....
        /*0414*/ 	.word	0x00002450


	//   ....[21]....
        /*0418*/ 	.word	0x000028b0


	//   ....[22]....
        /*041c*/ 	.word	0x000028d0


	//   ....[23]....
        /*0420*/ 	.word	0x000029d0


	//   ....[24]....
        /*0424*/ 	.word	0x000029f0


	//   ....[25]....
        /*0428*/ 	.word	0x000037f0


	//   ....[26]....
        /*042c*/ 	.word	0x00003800


	//   ....[27]....
        /*0430*/ 	.word	0x00004060


	//   ....[28]....
        /*0434*/ 	.word	0x000040d0


	//   ....[29]....
        /*0438*/ 	.word	0x000040f0


	//   ....[30]....
        /*043c*/ 	.word	0x00004110


	//   ....[31]....
        /*0440*/ 	.word	0x000053c0


	//   ....[32]....
        /*0444*/ 	.word	0x000053e0


	//   ....[33]....
        /*0448*/ 	.word	0x000054e0


	//   ....[34]....
        /*044c*/ 	.word	0x00005500


	//   ....[35]....
        /*0450*/ 	.word	0x00005a60


	//   ....[36]....
        /*0454*/ 	.word	0x00005a80


	//   ....[37]....
        /*0458*/ 	.word	0x00005b70


	//   ....[38]....
        /*045c*/ 	.word	0x00005b90


	//   ....[39]....
        /*0460*/ 	.word	0x000065c0


	//   ....[40]....
        /*0464*/ 	.word	0x000065e0


	//   ....[41]....
        /*0468*/ 	.word	0x000071c0


	//   ....[42]....
        /*046c*/ 	.word	0x000071e0


	//   ....[43]....
        /*0470*/ 	.word	0x00007200


	//   ....[44]....
        /*0474*/ 	.word	0x00007220


	//   ....[45]....
        /*0478*/ 	.word	0x00008bf0


	//   ....[46]....
        /*047c*/ 	.word	0x00008c10


	//   ....[47]....
        /*0480*/ 	.word	0x00008d00


	//   ....[48]....
        /*0484*/ 	.word	0x00008d20


	//   ....[49]....
        /*0488*/ 	.word	0x00009250


	//   ....[50]....
        /*048c*/ 	.word	0x00009270


	//   ....[51]....
        /*0490*/ 	.word	0x00009310


	//   ....[52]....
        /*0494*/ 	.word	0x00009360


	//   ....[53]....
        /*0498*/ 	.word	0x0000a4d0


	//   ....[54]....
        /*049c*/ 	.word	0x0000a4f0


	//   ....[55]....
        /*04a0*/ 	.word	0x0000a570


	//   ....[56]....
        /*04a4*/ 	.word	0x0000a580


	//   ....[57]....
        /*04a8*/ 	.word	0x0000beb0


	//   ....[58]....
        /*04ac*/ 	.word	0x0000bed0


	//   ....[59]....
        /*04b0*/ 	.word	0x0000bf70


	//   ....[60]....
        /*04b4*/ 	.word	0x0000bfd0


	//   ....[61]....
        /*04b8*/ 	.word	0x0000c220


	//   ....[62]....
        /*04bc*/ 	.word	0x0000c250


	//   ....[63]....
        /*04c0*/ 	.word	0x0000c260


	//   ....[64]....
        /*04c4*/ 	.word	0x0000c290


	//   ....[65]....
        /*04c8*/ 	.word	0x0000d2b0


	//   ....[66]....
        /*04cc*/ 	.word	0x0000d5f0


	//   ....[67]....
        /*04d0*/ 	.word	0x0000d600


	//   ....[68]....
        /*04d4*/ 	.word	0x0000d620


	//   ....[69]....
        /*04d8*/ 	.word	0x0000d640


	//   ....[70]....
        /*04dc*/ 	.word	0x0000d840


	//   ....[71]....
        /*04e0*/ 	.word	0x0000d860


	//   ....[72]....
        /*04e4*/ 	.word	0x0000d9b0


	//   ....[73]....
        /*04e8*/ 	.word	0x0000d9e0


	//   ....[74]....
        /*04ec*/ 	.word	0x0000dae0


	//   ....[75]....
        /*04f0*/ 	.word	0x0000db10


	//   ....[76]....
        /*04f4*/ 	.word	0x0000dc10


	//   ....[77]....
        /*04f8*/ 	.word	0x0000dc30


	//   ....[78]....
        /*04fc*/ 	.word	0x0000e170


	//   ....[79]....
        /*0500*/ 	.word	0x0000e190


	//   ....[80]....
        /*0504*/ 	.word	0x0000e320


	//   ....[81]....
        /*0508*/ 	.word	0x0000e330


	//   ....[82]....
        /*050c*/ 	.word	0x0000e490


	//   ....[83]....
        /*0510*/ 	.word	0x0000e4b0


	//   ....[84]....
        /*0514*/ 	.word	0x0000e610


	//   ....[85]....
        /*0518*/ 	.word	0x0000e620


	//   ....[86]....
        /*051c*/ 	.word	0x0000e7f0


	//   ....[87]....
        /*0520*/ 	.word	0x0000e8e0


	//   ....[88]....
        /*0524*/ 	.word	0x0000e950


	//   ....[89]....
        /*0528*/ 	.word	0x0000e9c0


	//   ....[90]....
        /*052c*/ 	.word	0x0000ea20


	//   ....[91]....
        /*0530*/ 	.word	0x0000ea90


	//   ....[92]....
        /*0534*/ 	.word	0x0000eb00


	//   ....[93]....
        /*0538*/ 	.word	0x0000eb70


	//   ....[94]....
        /*053c*/ 	.word	0x0000ebd0


	//   ....[95]....
        /*0540*/ 	.word	0x0000ec40


	//   ....[96]....
        /*0544*/ 	.word	0x0000ecb0


	//   ....[97]....
        /*0548*/ 	.word	0x0000ee20


	//   ....[98]....
        /*054c*/ 	.word	0x0000ee80


	//   ....[99]....
        /*0550*/ 	.word	0x0000eef0


	//   ....[100]....
        /*0554*/ 	.word	0x0000ef60


	//   ....[101]....
        /*0558*/ 	.word	0x0000f0d0


	//   ....[102]....
        /*055c*/ 	.word	0x0000f130


	//   ....[103]....
        /*0560*/ 	.word	0x0000f1a0


	//   ....[104]....
        /*0564*/ 	.word	0x0000f210


	//   ....[105]....
        /*0568*/ 	.word	0x0000f380


	//   ....[106]....
        /*056c*/ 	.word	0x0000f3e0


	//   ....[107]....
        /*0570*/ 	.word	0x0000f450


	//   ....[108]....
        /*0574*/ 	.word	0x0000f4c0


	//   ....[109]....
        /*0578*/ 	.word	0x0000f640


	//   ....[110]....
        /*057c*/ 	.word	0x0000f6a0


	//   ....[111]....
        /*0580*/ 	.word	0x0000f710


	//   ....[112]....
        /*0584*/ 	.word	0x0000f780


	//   ....[113]....
        /*0588*/ 	.word	0x0000f900


	//   ....[114]....
        /*058c*/ 	.word	0x0000f960


	//   ....[115]....
        /*0590*/ 	.word	0x0000f9d0


	//   ....[116]....
        /*0594*/ 	.word	0x0000fa40


	//   ....[117]....
        /*0598*/ 	.word	0x0000fbc0


	//   ....[118]....
        /*059c*/ 	.word	0x0000fc20


	//   ....[119]....
        /*05a0*/ 	.word	0x0000fc80


	//   ....[120]....
        /*05a4*/ 	.word	0x0000fcf0


	//   ....[121]....
        /*05a8*/ 	.word	0x0000fd60


	//   ....[122]....
        /*05ac*/ 	.word	0x0000fee0


	//   ....[123]....
        /*05b0*/ 	.word	0x0000ff40


	//   ....[124]....
        /*05b4*/ 	.word	0x0000ffa0


	//   ....[125]....
        /*05b8*/ 	.word	0x00010000


	//   ....[126]....
        /*05bc*/ 	.word	0x00010050


	//   ....[127]....
        /*05c0*/ 	.word	0x000100a0


	//   ....[128]....
        /*05c4*/ 	.word	0x00010110


	//   ....[129]....
        /*05c8*/ 	.word	0x00010180


	//   ....[130]....
        /*05cc*/ 	.word	0x000101f0


	//   ....[131]....
        /*05d0*/ 	.word	0x00010250


	//   ....[132]....
        /*05d4*/ 	.word	0x000102c0


	//   ....[133]....
        /*05d8*/ 	.word	0x00010330


	//   ....[134]....
        /*05dc*/ 	.word	0x000103a0


	//   ....[135]....
        /*05e0*/ 	.word	0x00010400


	//   ....[136]....
        /*05e4*/ 	.word	0x00010470


	//----- nvinfo : EIATTR_EXIT_INSTR_OFFSETS
	.align		4
.L_384:
        /*05e8*/ 	.byte	0x04, 0x1c
        /*05ea*/ 	.short	(.L_386 - .L_385)


	//   ....[0]....
.L_385:
        /*05ec*/ 	.word	0x000000a0


	//   ....[1]....
        /*05f0*/ 	.word	0x0000e890


	//----- nvinfo : EIATTR_MAX_THREADS
	.align		4
.L_386:
        /*05f4*/ 	.byte	0x04, 0x05
        /*05f6*/ 	.short	(.L_388 - .L_387)
.L_387:
        /*05f8*/ 	.word	0x00000100
        /*05fc*/ 	.word	0x00000001
        /*0600*/ 	.word	0x00000001


	//----- nvinfo : EIATTR_CRS_STACK_SIZE
	.align		4
.L_388:
        /*0604*/ 	.byte	0x04, 0x1e
        /*0606*/ 	.short	(.L_390 - .L_389)
.L_389:
        /*0608*/ 	.word	0x00000000
.L_390:


//--------------------- .nv.info._ZN7cutlass13device_kernelIN5flash19enable_sm80_to_sm89INS1_16FlashAttnFwdSm80INS1_25CollectiveMainloopFwdSm80ILi8ELi2ELb0EN4cute5tupleIJNS5_1CILi128EEENS7_ILi64EEENS7_ILi192EEEEEELi192ENS_6half_tEfNS_4arch4Sm80ELb1ELb0ELb1ELb1ELb1ELb0ELb1ELb0EEENS1_21CollectiveEpilogueFwdINS6_IJS8_SA_S9_EEENS6_IJNS7_ILi1EEESI_SI_EEESC_SE_Li256ELb1ELb1ELb0ELb0EEENS1_19SingleTileSchedulerILb1ELb0ELb1ELi128EEEEEEEEEvNT_6ParamsE --------------------------
	.section	.nv.info._ZN7cutlass13device_kernelIN5flash19enable_sm80_to_sm89INS1_16FlashAttnFwdSm80INS1_25CollectiveMainloopFwdSm80ILi8ELi2ELb0EN4cute5tupleIJNS5_1CILi128EEENS7_ILi64EEENS7_ILi192EEEEEELi192ENS_6half_tEfNS_4arch4Sm80ELb1ELb0ELb1ELb1ELb1ELb0ELb1ELb0EEENS1_21CollectiveEpilogueFwdINS6_IJS8_SA_S9_EEENS6_IJNS7_ILi1EEESI_SI_EEESC_SE_Li256ELb1ELb1ELb0ELb0EEENS1_19SingleTileSchedulerILb1ELb0ELb1ELi128EEEEEEEEEvNT_6ParamsE,"",@"SHT_CUDA_INFO"
	.sectionflags	@""
	.align	4


	//----- nvinfo : EIATTR_CUDA_API_VERSION
	.align		4
        /*0000*/ 	.byte	0x04, 0x37
        /*0002*/ 	.short	(.L_392 - .L_391)
.L_391:
        /*0004*/ 	.word	0x00000082


	//----- nvinfo : EIATTR_SW2861232_WAR
	.align		4
.L_392:
        /*0008*/ 	.byte	0x01, 0x35
	.zero		2


	//----- nvinfo : EIATTR_PARAM_CBANK
	.align		4
        /*000c*/ 	.byte	0x04, 0x0a
        /*000e*/ 	.short	(.L_394 - .L_393)
	.align		4
.L_393:
        /*0010*/ 	.word	index@(.nv.constant0._ZN7cutlass13device_kernelIN5flash19enable_sm80_to_sm89INS1_16FlashAttnFwdSm80INS1_25CollectiveMainloopFwdSm80ILi8ELi2ELb0EN4cute5tupleIJNS5_1CILi128EEENS7_ILi64EEENS7_ILi192EEEEEELi192ENS_6half_tEfNS_4arch4Sm80ELb1ELb0ELb1ELb1ELb1ELb0ELb1ELb0EEENS1_21CollectiveEpilogueFwdINS6_IJS8_SA_S9_EEENS6_IJNS7_ILi1EEESI_SI_EEESC_SE_Li256ELb1ELb1ELb0ELb0EEENS1_19SingleTileSchedulerILb1ELb0ELb1ELi128EEEEEEEEEvNT_6ParamsE)
        /*0014*/ 	.short	0x0160
        /*0016*/ 	.short	0x0418


	//----- nvinfo : EIATTR_CBANK_PARAM_SIZE
	.align		4
.L_394:
        /*0018*/ 	.byte	0x03, 0x19
        /*001a*/ 	.short	0x0418


	//----- nvinfo : EIATTR_KPARAM_INFO
	.align		4
        /*001c*/ 	.byte	0x04, 0x17
        /*001e*/ 	.short	(.L_396 - .L_395)
.L_395:
        /*0020*/ 	.word	0x00000000
        /*0024*/ 	.short	0x0000
        /*0026*/ 	.short	0x0000
        /*0028*/ 	.byte	0x00, 0xf0, 0x61, 0x10


	//----- nvinfo : EIATTR_MAXREG_COUNT
	.align		4
.L_396:
        /*002c*/ 	.byte	0x03, 0x1b
        /*002e*/ 	.short	0x00ff


	//----- nvinfo : EIATTR_NUM_BARRIERS
	.align		4
        /*0030*/ 	.byte	0x02, 0x4c
        /*0032*/ 	.byte	0x02
	.zero		1


	//----- nvinfo : EIATTR_MERCURY_ISA_VERSION
	.align		4
        /*0034*/ 	.byte	0x03, 0x5f
        /*0036*/ 	.short	0x0000


	//----- nvinfo : EIATTR_COOP_GROUP_MASK_REGIDS
	.align		4
        /*0038*/ 	.byte	0x04, 0x29
        /*003a*/ 	.short	(.L_398 - .L_397)


	//   ....[0]....
.L_397:
        /*003c*/ 	.word	0xffffffff


	//   ....[1]....
        /*0040*/ 	.word	0xffffffff


	//   ....[2]....
        /*0044*/ 	.word	0xffffffff


	//   ....[3]....
        /*0048*/ 	.word	0xffffffff


	//   ....[4]....
        /*004c*/ 	.word	0xffffffff


	//   ....[5]....
        /*0050*/ 	.word	0xffffffff


	//   ....[6]....
        /*0054*/ 	.word	0xffffffff


	//   ....[7]....
        /*0058*/ 	.word	0xffffffff


	//   ....[8]....
        /*005c*/ 	.word	0xffffffff


	//   ....[9]....
        /*0060*/ 	.word	0xffffffff


	//   ....[10]....
        /*0064*/ 	.word	0xffffffff


	//   ....[11]....
        /*0068*/ 	.word	0xffffffff


	//   ....[12]....
        /*006c*/ 	.word	0xffffffff


	//   ....[13]....
        /*0070*/ 	.word	0xffffffff


	//   ....[14]....
        /*0074*/ 	.word	0xffffffff


	//   ....[15]....
        /*0078*/ 	.word	0xffffffff


	//   ....[16]....
        /*007c*/ 	.word	0xffffffff


	//   ....[17]....
        /*0080*/ 	.word	0xffffffff


	//   ....[18]....
        /*0084*/ 	.word	0xffffffff


	//   ....[19]....
        /*0088*/ 	.word	0xffffffff


	//   ....[20]....
        /*008c*/ 	.word	0xffffffff


	//   ....[21]....
        /*0090*/ 	.word	0xffffffff


	//   ....[22]....
        /*0094*/ 	.word	0xffffffff


	//   ....[23]....
        /*0098*/ 	.word	0xffffffff


	//   ....[24]....
        /*009c*/ 	.word	0xffffffff


	//   ....[25]....
        /*00a0*/ 	.word	0xffffffff


	//   ....[26]....
        /*00a4*/ 	.word	0xffffffff


	//   ....[27]....
        /*00a8*/ 	.word	0xffffffff


	//   ....[28]....
        /*00ac*/ 	.word	0xffffffff


	//   ....[29]....
        /*00b0*/ 	.word	0xffffffff


	//   ....[30]....
        /*00b4*/ 	.word	0xffffffff


	//   ....[31]....
        /*00b8*/ 	.word	0xffffffff


	//   ....[32]....
        /*00bc*/ 	.word	0xffffffff


	//   ....[33]....
        /*00c0*/ 	.word	0xffffffff


	//   ....[34]....
        /*00c4*/ 	.word	0xffffffff


	//   ....[35]....
        /*00c8*/ 	.word	0xffffffff


	//   ....[36]....
        /*00cc*/ 	.word	0xffffffff


	//   ....[37]....
        /*00d0*/ 	.word	0xffffffff


	//   ....[38]....
        /*00d4*/ 	.word	0xffffffff


	//   ....[39]....
        /*00d8*/ 	.word	0xffffffff


	//   ....[40]....
        /*00dc*/ 	.word	0xffffffff


	//   ....[41]....
        /*00e0*/ 	.word	0xffffffff


	//   ....[42]....
        /*00e4*/ 	.word	0xffffffff


	//   ....[43]....
        /*00e8*/ 	.word	0xffffffff


	//   ....[44]....
        /*00ec*/ 	.word	0xffffffff


	//   ....[45]....
        /*00f0*/ 	.word	0xffffffff


	//   ....[46]....
        /*00f4*/ 	.word	0xffffffff


	//   ....[47]....
        /*00f8*/ 	.word	0xffffffff


	//   ....[48]....
        /*00fc*/ 	.word	0xffffffff


	//   ....[49]....
        /*0100*/ 	.word	0xffffffff


	//   ....[50]....
        /*0104*/ 	.word	0xffffffff


	//   ....[51]....
        /*0108*/ 	.word	0xffffffff


	//   ....[52]....
        /*010c*/ 	.word	0xffffffff


	//   ....[53]....
        /*0110*/ 	.word	0xffffffff


	//   ....[54]....
        /*0114*/ 	.word	0xffffffff


	//   ....[55]....
        /*0118*/ 	.word	0xffffffff


	//   ....[56]....
        /*011c*/ 	.word	0xffffffff


	//   ....[57]....
        /*0120*/ 	.word	0xffffffff


	//   ....[58]....
        /*0124*/ 	.word	0xffffffff


	//   ....[59]....
        /*0128*/ 	.word	0xffffffff


	//   ....[60]....
        /*012c*/ 	.word	0xffffffff


	//   ....[61]....
        /*0130*/ 	.word	0xffffffff


	//   ....[62]....
        /*0134*/ 	.word	0xffffffff


	//   ....[63]....
        /*0138*/ 	.word	0xffffffff


	//   ....[64]....
        /*013c*/ 	.word	0xffffffff


	//   ....[65]....
        /*0140*/ 	.word	0xffffffff


	//   ....[66]....
        /*0144*/ 	.word	0xffffffff


	//   ....[67]....
        /*0148*/ 	.word	0xffffffff


	//   ....[68]....
        /*014c*/ 	.word	0xffffffff


	//   ....[69]....
        /*0150*/ 	.word	0xffffffff


	//   ....[70]....
        /*0154*/ 	.word	0xffffffff


	//   ....[71]....
        /*0158*/ 	.word	0xffffffff


	//   ....[72]....
        /*015c*/ 	.word	0xffffffff


	//   ....[73]....
        /*0160*/ 	.word	0xffffffff


	//   ....[74]....
        /*0164*/ 	.word	0xffffffff


	//   ....[75]....
        /*0168*/ 	.word	0xffffffff


	//   ....[76]....
        /*016c*/ 	.word	0xffffffff


	//   ....[77]....
        /*0170*/ 	.word	0xffffffff


	//   ....[78]....
        /*0174*/ 	.word	0xffffffff


	//   ....[79]....
        /*0178*/ 	.word	0xffffffff


	//   ....[80]....
        /*017c*/ 	.word	0xffffffff


	//   ....[81]....
        /*0180*/ 	.word	0xffffffff


	//   ....[82]....
        /*0184*/ 	.word	0xffffffff


	//   ....[83]....
        /*0188*/ 	.word	0xffffffff


	//   ....[84]....
        /*018c*/ 	.word	0xffffffff


	//----- nvinfo : EIATTR_COOP_GROUP_INSTR_OFFSETS
	.align		4
.L_398:
        /*0190*/ 	.byte	0x04, 0x28
        /*0192*/ 	.short	(.L_400 - .L_399)


	//   ....[0]....
.L_399:
        /*0194*/ 	.word	0x00000090


	//   ....[1]....
        /*0198*/ 	.word	0x00001320


	//   ....[2]....
        /*019c*/ 	.word	0x00001370


	//   ....[3]....
        /*01a0*/ 	.word	0x000015a0


	//   ....[4]....
        /*01a4*/ 	.word	0x000015d0


	//   ....[5]....
        /*01a8*/ 	.word	0x000016f0


	//   ....[6]....
        /*01ac*/ 	.word	0x00001720


	//   ....[7]....
        /*01b0*/ 	.word	0x00001830


	//   ....[8]....
        /*01b4*/ 	.word	0x00001870


	//   ....[9]....
        /*01b8*/ 	.word	0x00001df0


	//   ....[10]....
        /*01bc*/ 	.word	0x00001e20


	//   ....[11]....
        /*01c0*/ 	.word	0x00001e40


	//   ....[12]....
        /*01c4*/ 	.word	0x00001e50


	//   ....[13]....
        /*01c8*/ 	.word	0x00001f10


	//   ....[14]....
        /*01cc*/ 	.word	0x00001f30


	//   ....[15]....
        /*01d0*/ 	.word	0x00001f40


	//   ....[16]....
        /*01d4*/ 	.word	0x00001f50


	//   ....[17]....
        /*01d8*/ 	.word	0x00002430


	//   ....[18]....
        /*01dc*/ 	.word	0x00002460


	//   ....[19]....
        /*01e0*/ 	.word	0x00002480


	//   ....[20]....
        /*01e4*/ 	.word	0x00002490


	//   ....[21]....
        /*01e8*/ 	.word	0x00002910


	//   ....[22]....
        /*01ec*/ 	.word	0x00002940


	//   ....[23]....
        /*01f0*/ 	.word	0x00002960


	//   ....[24]....
        /*01f4*/ 	.word	0x000029c0


	//   ....[25]....
        /*01f8*/ 	.word	0x000036d0


	//   ....[26]....
        /*01fc*/ 	.word	0x000038f0


	//   ....[27]....
        /*0200*/ 	.word	0x00004100


	//   ....[28]....
        /*0204*/ 	.word	0x000041f0


	//   ....[29]....
        /*0208*/ 	.word	0x00004200


	//   ....[30]....
        /*020c*/ 	.word	0x00004250


	//   ....[31]....
        /*0210*/ 	.word	0x00005470


	//   ....[32]....
        /*0214*/ 	.word	0x000054a0


	//   ....[33]....
        /*0218*/ 	.word	0x000054c0


	//   ....[34]....
        /*021c*/ 	.word	0x000054d0


	//   ....[35]....
        /*0220*/ 	.word	0x00005a60


	//   ....[36]....
        /*0224*/ 	.word	0x00005a80


	//   ....[37]....
        /*0228*/ 	.word	0x00005aa0


	//   ....[38]....
        /*022c*/ 	.word	0x00005ab0


	//   ....[39]....
        /*0230*/ 	.word	0x00006640


	//   ....[40]....
        /*0234*/ 	.word	0x000066b0


	//   ....[41]....
        /*0238*/ 	.word	0x00007020


	//   ....[42]....
        /*023c*/ 	.word	0x00007170


	//   ....[43]....
        /*0240*/ 	.word	0x00007180


	//   ....[44]....
        /*0244*/ 	.word	0x000071f0


	//   ....[45]....
        /*0248*/ 	.word	0x00008ad0


	//   ....[46]....
        /*024c*/ 	.word	0x00008af0


	//   ....[47]....
        /*0250*/ 	.word	0x00008b00


	//   ....[48]....
        /*0254*/ 	.word	0x00008b10


	//   ....[49]....
        /*0258*/ 	.word	0x00009090


	//   ....[50]....
        /*025c*/ 	.word	0x000090b0


	//   ....[51]....
        /*0260*/ 	.word	0x000090d0


	//   ....[52]....
        /*0264*/ 	.word	0x000090e0


	//   ....[53]....
        /*0268*/ 	.word	0x0000a200


	//   ....[54]....
        /*026c*/ 	.word	0x0000a230


	//   ....[55]....
        /*0270*/ 	.word	0x0000a250


	//   ....[56]....
        /*0274*/ 	.word	0x0000a290


	//   ....[57]....
        /*0278*/ 	.word	0x0000bb10


	//   ....[58]....
        /*027c*/ 	.word	0x0000bb30


	//   ....[59]....
        /*0280*/ 	.word	0x0000bb50


	//   ....[60]....
        /*0284*/ 	.word	0x0000bb60


	//   ....[61]....
        /*0288*/ 	.word	0x0000bd30


	//   ....[62]....
        /*028c*/ 	.word	0x0000bd50


	//   ....[63]....
        /*0290*/ 	.word	0x0000bd90


	//   ....[64]....
        /*0294*/ 	.word	0x0000bda0


	//   ....[65]....
        /*0298*/ 	.word	0x0000d3e0


	//   ....[66]....
        /*029c*/ 	.word	0x0000d430


	//   ....[67]....
        /*02a0*/ 	.word	0x0000d470


	//   ....[68]....
        /*02a4*/ 	.word	0x0000d4b0


	//   ....[69]....
        /*02a8*/ 	.word	0x0000d6d0


	//   ....[70]....
        /*02ac*/ 	.word	0x0000d6e0


	//   ....[71]....
        /*02b0*/ 	.word	0x0000d860


	//   ....[72]....
        /*02b4*/ 	.word	0x0000d890


	//   ....[73]....
        /*02b8*/ 	.word	0x0000d9e0


	//   ....[74]....
        /*02bc*/ 	.word	0x0000da10


	//   ....[75]....
        /*02c0*/ 	.word	0x0000db60


	//   ....[76]....
        /*02c4*/ 	.word	0x0000db80


	//   ....[77]....
        /*02c8*/ 	.word	0x0000e4d0


	//   ....[78]....
        /*02cc*/ 	.word	0x0000e4e0


	//   ....[79]....
        /*02d0*/ 	.word	0x0000e610


	//   ....[80]....
        /*02d4*/ 	.word	0x0000e640


	//   ....[81]....
        /*02d8*/ 	.word	0x0000e770


	//   ....[82]....
        /*02dc*/ 	.word	0x0000e7a0


	//   ....[83]....
        /*02e0*/ 	.word	0x0000e8d0


	//   ....[84]....
        /*02e4*/ 	.word	0x0000e8f0


	//----- nvinfo : EIATTR_EXIT_INSTR_OFFSETS
	.align		4
.L_400:
        /*02e8*/ 	.byte	0x04, 0x1c
        /*02ea*/ 	.short	(.L_402 - .L_401)


	//   ....[0]....
.L_401:
        /*02ec*/ 	.word	0x00000440


	//   ....[1]....
        /*02f0*/ 	.word	0x0000db90


	//   ....[2]....
        /*02f4*/ 	.word	0x0000dc60


	//   ....[3]....
        /*02f8*/ 	.word	0x0000dcc0


	//   ....[4]....
        /*02fc*/ 	.word	0x0000e900


	//   ....[5]....
        /*0300*/ 	.word	0x0000e9b0


	//   ....[6]....
        /*0304*/ 	.word	0x0000ea10


	//----- nvinfo : EIATTR_CTAIDZ_USED
	.align		4
.L_402:
        /*0308*/ 	.byte	0x01, 0x04
	.zero		2


	//----- nvinfo : EIATTR_MAX_THREADS
	.align		4
        /*030c*/ 	.byte	0x04, 0x05
        /*030e*/ 	.short	(.L_404 - .L_403)
.L_403:
        /*0310*/ 	.word	0x00000100
        /*0314*/ 	.word	0x00000001
        /*0318*/ 	.word	0x00000001


	//----- nvinfo : EIATTR_CRS_STACK_SIZE
	.align		4
.L_404:
        /*031c*/ 	.byte	0x04, 0x1e
        /*031e*/ 	.short	(.L_406 - .L_405)
.L_405:
        /*0320*/ 	.word	0x00000000
.L_406:


//--------------------- .nv.info._ZN7cutlass13device_kernelIN5flash19enable_sm80_to_sm89INS1_16FlashAttnFwdSm80INS1_25CollectiveMainloopFwdSm80ILi8ELi2ELb0EN4cute5tupleIJNS5_1CILi128EEENS7_ILi64EEENS7_ILi192EEEEEELi192ENS_6half_tEfNS_4arch4Sm80ELb1ELb0ELb1ELb1ELb1ELb1ELb1ELb0EEENS1_21CollectiveEpilogueFwdINS6_IJS8_SA_S9_EEENS6_IJNS7_ILi1EEESI_SI_EEESC_SE_Li256ELb1ELb1ELb0ELb0EEENS1_19SingleTileSchedulerILb1ELb0ELb1ELi128EEEEEEEEEvNT_6ParamsE --------------------------
	.section	.nv.info._ZN7cutlass13device_kernelIN5flash19enable_sm80_to_sm89INS1_16FlashAttnFwdSm80INS1_25CollectiveMainloopFwdSm80ILi8ELi2ELb0EN4cute5tupleIJNS5_1CILi128EEENS7_ILi64EEENS7_ILi192EEEEEELi192ENS_6half_tEfNS_4arch4Sm80ELb1ELb0ELb1ELb1ELb1ELb1ELb1ELb0EEENS1_21CollectiveEpilogueFwdINS6_IJS8_SA_S9_EEENS6_IJNS7_ILi1EEESI_SI_EEESC_SE_Li256ELb1ELb1ELb0ELb0EEENS1_19SingleTileSchedulerILb1ELb0ELb1ELi128EEEEEEEEEvNT_6ParamsE,"",@"SHT_CUDA_INFO"
	.sectionflags	@""
	.align	4


	//----- nvinfo : EIATTR_CUDA_API_VERSION
	.align		4
        /*0000*/ 	.byte	0x04, 0x37
        /*0002*/ 	.short	(.L_408 - .L_407)
.L_407:
        /*0004*/ 	.word	0x00000082


	//----- nvinfo : EIATTR_SW2861232_WAR
	.align		4
.L_408:
        /*0008*/ 	.byte	0x01, 0x35
	.zero		2


	//----- nvinfo : EIATTR_PARAM_CBANK
	.align		4
        /*000c*/ 	.byte	0x04, 0x0a
        /*000e*/ 	.short	(.L_410 - .L_409)
	.align		4
.L_409:
        /*0010*/ 	.word	index@(.nv.constant0._ZN7cutlass13device_kernelIN5flash19enable_sm80_to_sm89INS1_16FlashAttnFwdSm80INS1_25CollectiveMainloopFwdSm80ILi8ELi2ELb0EN4cute5tupleIJNS5_1CILi128EEENS7_ILi64EEENS7_ILi192EEEEEELi192ENS_6half_tEfNS_4arch4Sm80ELb1ELb0ELb1ELb1ELb1ELb1ELb1ELb0EEENS1_21CollectiveEpilogueFwdINS6_IJS8_SA_S9_EEENS6_IJNS7_ILi1EEESI_SI_EEESC_SE_Li256ELb1ELb1ELb0ELb0EEENS1_19SingleTileSchedulerILb1ELb0ELb1ELi128EEEEEEEEEvNT_6ParamsE)
        /*0014*/ 	.short	0x0160
        /*0016*/ 	.short	0x0418


	//----- nvinfo : EIATTR_CBANK_PARAM_SIZE
	.align		4
.L_410:
        /*0018*/ 	.byte	0x03, 0x19
        /*001a*/ 	.short	0x0418


	//----- nvinfo : EIATTR_KPARAM_INFO
	.align		4
        /*001c*/ 	.byte	0x04, 0x17
        /*001e*/ 	.short	(.L_412 - .L_411)
.L_411:
        /*0020*/ 	.word	0x00000000
        /*0024*/ 	.short	0x0000
        /*0026*/ 	.short	0x0000
        /*0028*/ 	.byte	0x00, 0xf0, 0x61, 0x10


	//----- nvinfo : EIATTR_MAXREG_COUNT
	.align		4
.L_412:
        /*002c*/ 	.byte	0x03, 0x1b
        /*002e*/ 	.short	0x00ff


	//----- nvinfo : EIATTR_NUM_BARRIERS
	.align		4
        /*0030*/ 	.byte	0x02, 0x4c
        /*0032*/ 	.byte	0x02
	.zero		1


	//----- nvinfo : EIATTR_MERCURY_ISA_VERSION
	.align		4
        /*0034*/ 	.byte	0x03, 0x5f
        /*0036*/ 	.short	0x0000


	//----- nvinfo : EIATTR_COOP_GROUP_MASK_REGIDS
	.align		4
        /*0038*/ 	.byte	0x04, 0x29
        /*003a*/ 	.short	(.L_414 - .L_413)


	//   ....[0]....
.L_413:
        /*003c*/ 	.word	0xffffffff


	//   ....[1]....
        /*0040*/ 	.word	0xffffffff


	//   ....[2]....
        /*0044*/ 	.word	0xffffffff


	//   ....[3]....
        /*0048*/ 	.word	0xffffffff


	//   ....[4]....
        /*004c*/ 	.word	0xffffffff


	//   ....[5]....
        /*0050*/ 	.word	0xffffffff


	//   ....[6]....
        /*0054*/ 	.word	0xffffffff


	//   ....[7]....
        /*0058*/ 	.word	0xffffffff


	//   ....[8]....
        /*005c*/ 	.word	0xffffffff


	//   ....[9]....
        /*0060*/ 	.word	0xffffffff


	//   ....[10]....
        /*0064*/ 	.word	0xffffffff


	//   ....[11]....
        /*0068*/ 	.word	0xffffffff


	//   ....[12]....
        /*006c*/ 	.word	0xffffffff


	//   ....[13]....
        /*0070*/ 	.word	0xffffffff


	//   ....[14]....
        /*0074*/ 	.word	0xffffffff


	//   ....[15]....
        /*0078*/ 	.word	0xffffffff


	//   ....[16]....
        /*007c*/ 	.word	0xffffffff


	//   ....[17]....
        /*0080*/ 	.word	0xffffffff


	//   ....[18]....
        /*0084*/ 	.word	0xffffffff


	//   ....[19]....
        /*0088*/ 	.word	0xffffffff


	//   ....[20]....
        /*008c*/ 	.word	0xffffffff


	//   ....[21]....
        /*0090*/ 	.word	0xffffffff


	//   ....[22]....
        /*0094*/ 	.word	0xffffffff


	//   ....[23]....
        /*0098*/ 	.word	0xffffffff


	//   ....[24]....
        /*009c*/ 	.word	0xffffffff


	//   ....[25]....
        /*00a0*/ 	.word	0xffffffff


	//   ....[26]....
        /*00a4*/ 	.word	0xffffffff


	//   ....[27]....
        /*00a8*/ 	.word	0xffffffff


	//   ....[28]....
        /*00ac*/ 	.word	0xffffffff


	//   ....[29]....
        /*00b0*/ 	.word	0xffffffff


	//   ....[30]....
        /*00b4*/ 	.word	0xffffffff


	//   ....[31]....
        /*00b8*/ 	.word	0xffffffff


	//   ....[32]....
        /*00bc*/ 	.word	0xffffffff


	//   ....[33]....
        /*00c0*/ 	.word	0xffffffff


	//   ....[34]....
        /*00c4*/ 	.word	0xffffffff


	//   ....[35]....
        /*00c8*/ 	.word	0xffffffff


	//   ....[36]....
        /*00cc*/ 	.word	0xffffffff


	//   ....[37]....
        /*00d0*/ 	.word	0xffffffff


	//   ....[38]....
        /*00d4*/ 	.word	0xffffffff


	//   ....[39]....
        /*00d8*/ 	.word	0xffffffff


	//   ....[40]....
        /*00dc*/ 	.word	0xffffffff


	//   ....[41]....
        /*00e0*/ 	.word	0xffffffff


	//   ....[42]....
        /*00e4*/ 	.word	0xffffffff


	//   ....[43]....
        /*00e8*/ 	.word	0xffffffff


	//   ....[44]....
        /*00ec*/ 	.word	0xffffffff


	//   ....[45]....
        /*00f0*/ 	.word	0xffffffff


	//   ....[46]....
        /*00f4*/ 	.word	0xffffffff


	//   ....[47]....
        /*00f8*/ 	.word	0xffffffff


	//   ....[48]....
        /*00fc*/ 	.word	0xffffffff


	//   ....[49]....
        /*0100*/ 	.word	0xffffffff


	//   ....[50]....
        /*0104*/ 	.word	0xffffffff


	//   ....[51]....
        /*0108*/ 	.word	0xffffffff


	//   ....[52]....
        /*010c*/ 	.word	0xffffffff


	//   ....[53]....
        /*0110*/ 	.word	0xffffffff


	//   ....[54]....
        /*0114*/ 	.word	0xffffffff


	//   ....[55]....
        /*0118*/ 	.word	0xffffffff


	//   ....[56]....
        /*011c*/ 	.word	0xffffffff


	//   ....[57]....
        /*0120*/ 	.word	0xffffffff


	//   ....[58]....
        /*0124*/ 	.word	0xffffffff


	//   ....[59]....
        /*0128*/ 	.word	0xffffffff


	//   ....[60]....
        /*012c*/ 	.word	0xffffffff


	//   ....[61]....
        /*0130*/ 	.word	0xffffffff


	//   ....[62]....
        /*0134*/ 	.word	0xffffffff


	//   ....[63]....
        /*0138*/ 	.word	0xffffffff


	//   ....[64]....
        /*013c*/ 	.word	0xffffffff


	//   ....[65]....
        /*0140*/ 	.word	0xffffffff


	//   ....[66]....
        /*0144*/ 	.word	0xffffffff


	//   ....[67]....
        /*0148*/ 	.word	0xffffffff


	//   ....[68]....
        /*014c*/ 	.word	0xffffffff


	//   ....[69]....
        /*0150*/ 	.word	0xffffffff


	//   ....[70]....
        /*0154*/ 	.word	0xffffffff


	//   ....[71]....
        /*0158*/ 	.word	0xffffffff


	//   ....[72]....
        /*015c*/ 	.word	0xffffffff


	//   ....[73]....
        /*0160*/ 	.word	0xffffffff


	//   ....[74]....
        /*0164*/ 	.word	0xffffffff


	//   ....[75]....
        /*0168*/ 	.word	0xffffffff


	//   ....[76]....
        /*016c*/ 	.word	0xffffffff


	//   ....[77]....
        /*0170*/ 	.word	0xffffffff


	//   ....[78]....
        /*0174*/ 	.word	0xffffffff


	//   ....[79]....
        /*0178*/ 	.word	0xffffffff


	//   ....[80]....
        /*017c*/ 	.word	0xffffffff


	//   ....[81]....
        /*0180*/ 	.word	0xffffffff


	//   ....[82]....
        /*0184*/ 	.word	0xffffffff


	//   ....[83]....
        /*0188*/ 	.word	0xffffffff


	//   ....[84]....
        /*018c*/ 	.word	0xffffffff


	//   ....[85]....
        /*0190*/ 	.word	0xffffffff


	//   ....[86]....
        /*0194*/ 	.word	0xffffffff


	//   ....[87]....
        /*0198*/ 	.word	0xffffffff


	//   ....[88]....
        /*019c*/ 	.word	0xffffffff


	//   ....[89]....
        /*01a0*/ 	.word	0xffffffff


	//   ....[90]....
        /*01a4*/ 	.word	0xffffffff


	//   ....[91]....
        /*01a8*/ 	.word	0xffffffff


	//   ....[92]....
        /*01ac*/ 	.word	0xffffffff


	//   ....[93]....
        /*01b0*/ 	.word	0xffffffff


	//   ....[94]....
        /*01b4*/ 	.word	0xffffffff


	//   ....[95]....
        /*01b8*/ 	.word	0xffffffff


	//   ....[96]....
        /*01bc*/ 	.word	0xffffffff


	//   ....[97]....
        /*01c0*/ 	.word	0xffffffff


	//   ....[98]....
        /*01c4*/ 	.word	0xffffffff


	//   ....[99]....
        /*01c8*/ 	.word	0xffffffff


	//   ....[100]....
        /*01cc*/ 	.word	0xffffffff


	//   ....[101]....
        /*01d0*/ 	.word	0xffffffff


	//   ....[102]....
        /*01d4*/ 	.word	0xffffffff


	//   ....[103]....
        /*01d8*/ 	.word	0xffffffff


	//   ....[104]....
        /*01dc*/ 	.word	0xffffffff


	//   ....[105]....
        /*01e0*/ 	.word	0xffffffff


	//   ....[106]....
        /*01e4*/ 	.word	0xffffffff


	//   ....[107]....
        /*01e8*/ 	.word	0xffffffff


	//   ....[108]....
        /*01ec*/ 	.word	0xffffffff


	//----- nvinfo : EIATTR_COOP_GROUP_INSTR_OFFSETS
	.align		4
.L_414:
        /*01f0*/ 	.byte	0x04, 0x28
        /*01f2*/ 	.short	(.L_416 - .L_415)


	//   ....[0]....
.L_415:
        /*01f4*/ 	.word	0x00000080


	//   ....[1]....
        /*01f8*/ 	.word	0x00002420


	//   ....[2]....
        /*01fc*/ 	.word	0x00002430


	//   ....[3]....
        /*0200*/ 	.word	0x00003f60


	//   ....[4]....
        /*0204*/ 	.word	0x00003f70


	//   ....[5]....
        /*0208*/ 	.word	0x00005a80


	//   ....[6]....
        /*020c*/ 	.word	0x00005aa0


	//   ....[7]....
        /*0210*/ 	.word	0x00005f60


	//   ....[8]....
        /*0214*/ 	.word	0x00005f70


	//   ....[9]....
        /*0218*/ 	.word	0x00006d30


	//   ....[10]....
        /*021c*/ 	.word	0x00006d70


	//   ....[11]....
        /*0220*/ 	.word	0x00006fe0


	//   ....[12]....
        /*0224*/ 	.word	0x00007010


	//   ....[13]....
        /*0228*/ 	.word	0x00007130


	//   ....[14]....
        /*022c*/ 	.word	0x00007160


	//   ....[15]....
        /*0230*/ 	.word	0x00007280


	//   ....[16]....
        /*0234*/ 	.word	0x000072c0


	//   ....[17]....
        /*0238*/ 	.word	0x000077e0


	//   ....[18]....
        /*023c*/ 	.word	0x00007810


	//   ....[19]....
        /*0240*/ 	.word	0x00007840


	//   ....[20]....
        /*0244*/ 	.word	0x00007860


	//   ....[21]....
        /*0248*/ 	.word	0x00007910


	//   ....[22]....
        /*024c*/ 	.word	0x00007930


	//   ....[23]....
        /*0250*/ 	.word	0x00007940


	//   ....[24]....
        /*0254*/ 	.word	0x00007960


	//   ....[25]....
        /*0258*/ 	.word	0x00007e70


	//   ....[26]....
        /*025c*/ 	.word	0x00007e90


	//   ....[27]....
        /*0260*/ 	.word	0x00007ea0


	//   ....[28]....
        /*0264*/ 	.word	0x00007eb0


	//   ....[29]....
        /*0268*/ 	.word	0x000083c0


	//   ....[30]....
        /*026c*/ 	.word	0x00008400


	//   ....[31]....
        /*0270*/ 	.word	0x00008460


	//   ....[32]....
        /*0274*/ 	.word	0x00008490


	//   ....[33]....
        /*0278*/ 	.word	0x000088f0


	//   ....[34]....
        /*027c*/ 	.word	0x000089d0


	//   ....[35]....
        /*0280*/ 	.word	0x00008b30


	//   ....[36]....
        /*0284*/ 	.word	0x00008b70


	//   ....[37]....
        /*0288*/ 	.word	0x0000b930


	//   ....[38]....
        /*028c*/ 	.word	0x0000b980


	//   ....[39]....
        /*0290*/ 	.word	0x0000b9e0


	//   ....[40]....
        /*0294*/ 	.word	0x0000ba00


	//   ....[41]....
        /*0298*/ 	.word	0x0000bc90


	//   ....[42]....
        /*029c*/ 	.word	0x0000bd70


	//   ....[43]....
        /*02a0*/ 	.word	0x0000bed0


	//   ....[44]....
        /*02a4*/ 	.word	0x0000bf10


	//   ....[45]....
        /*02a8*/ 	.word	0x0000f250


	//   ....[46]....
        /*02ac*/ 	.word	0x0000f280


	//   ....[47]....
        /*02b0*/ 	.word	0x0000f290


	//   ....[48]....
        /*02b4*/ 	.word	0x0000f2a0


	//   ....[49]....
        /*02b8*/ 	.word	0x00010080


	//   ....[50]....
        /*02bc*/ 	.word	0x000102d0


	//   ....[51]....
        /*02c0*/ 	.word	0x00010a50


	//   ....[52]....
        /*02c4*/ 	.word	0x00010b30


	//   ....[53]....
        /*02c8*/ 	.word	0x00010b40


	//   ....[54]....
        /*02cc*/ 	.word	0x00010b90


	//   ....[55]....
        /*02d0*/ 	.word	0x00011db0


	//   ....[56]....
        /*02d4*/ 	.word	0x00011de0


	//   ....[57]....
        /*02d8*/ 	.word	0x00011e00


	//   ....[58]....
        /*02dc*/ 	.word	0x00011e10


	//   ....[59]....
        /*02e0*/ 	.word	0x00012380


	//   ....[60]....
        /*02e4*/ 	.word	0x000123b0


	//   ....[61]....
        /*02e8*/ 	.word	0x000123e0


	//   ....[62]....
        /*02ec*/ 	.word	0x00012410


	//   ....[63]....
        /*02f0*/ 	.word	0x000130e0


	//   ....[64]....
        /*02f4*/ 	.word	0x00013150


	//   ....[65]....
        /*02f8*/ 	.word	0x000139a0


	//   ....[66]....
        /*02fc*/ 	.word	0x00013a80


	//   ....[67]....
        /*0300*/ 	.word	0x00013ac0


	//   ....[68]....
        /*0304*/ 	.word	0x00013ba0


	//   ....[69]....
        /*0308*/ 	.word	0x00015480


	//   ....[70]....
        /*030c*/ 	.word	0x000154b0


	//   ....[71]....
        /*0310*/ 	.word	0x000154d0


	//   ....[72]....
        /*0314*/ 	.word	0x000154f0


	//   ....[73]....
        /*0318*/ 	.word	0x00015a60


	//   ....[74]....
        /*031c*/ 	.word	0x00015a80


	//   ....[75]....
        /*0320*/ 	.word	0x00015aa0


	//   ....[76]....
        /*0324*/ 	.word	0x00015ab0


	//   ....[77]....
        /*0328*/ 	.word	0x00016bd0


	//   ....[78]....
        /*032c*/ 	.word	0x00016c00


	//   ....[79]....
        /*0330*/ 	.word	0x00016c20


	//   ....[80]....
        /*0334*/ 	.word	0x00016c70


	//   ....[81]....
        /*0338*/ 	.word	0x000184f0


	//   ....[82]....
        /*033c*/ 	.word	0x00018510


	//   ....[83]....
        /*0340*/ 	.word	0x00018520


	//   ....[84]....
        /*0344*/ 	.word	0x00018530


	//   ....[85]....
        /*0348*/ 	.word	0x00018700


	//   ....[86]....
        /*034c*/ 	.word	0x00018730


	//   ....[87]....
        /*0350*/ 	.word	0x00018780


	//   ....[88]....
        /*0354*/ 	.word	0x00018790


	//   ....[89]....
        /*0358*/ 	.word	0x00019c90


	//   ....[90]....
        /*035c*/ 	.word	0x00019cd0


	//   ....[91]....
        /*0360*/ 	.word	0x00019d00


	//   ....[92]....
        /*0364*/ 	.word	0x00019d30


	//   ....[93]....
        /*0368*/ 	.word	0x00019f50


	//   ....[94]....
        /*036c*/ 	.word	0x00019f60


	//   ....[95]....
        /*0370*/ 	.word	0x0001a0e0


	//   ....[96]....
        /*0374*/ 	.word	0x0001a110


	//   ....[97]....
        /*0378*/ 	.word	0x0001a260


	//   ....[98]....
        /*037c*/ 	.word	0x0001a290


	//   ....[99]....
        /*0380*/ 	.word	0x0001a3e0


	//   ....[100]....
        /*0384*/ 	.word	0x0001a400


	//   ....[101]....
        /*0388*/ 	.word	0x0001abd0


	//   ....[102]....
        /*038c*/ 	.word	0x0001abf0


	//   ....[103]....
        /*0390*/ 	.word	0x0001ad20


	//   ....[104]....
        /*0394*/ 	.word	0x0001ad50


	//   ....[105]....
        /*0398*/ 	.word	0x0001ae80


	//   ....[106]....
        /*039c*/ 	.word	0x0001aeb0


	//   ....[107]....
        /*03a0*/ 	.word	0x0001afe0


	//   ....[108]....
        /*03a4*/ 	.word	0x0001b000


	//----- nvinfo : EIATTR_EXIT_INSTR_OFFSETS
	.align		4
.L_416:
        /*03a8*/ 	.byte	0x04, 0x1c
        /*03aa*/ 	.short	(.L_418 - .L_417)


	//   ....[0]....
.L_417:
        /*03ac*/ 	.word	0x00000330


	//   ....[1]....
        /*03b0*/ 	.word	0x0001a410


	//   ....[2]....
        /*03b4*/ 	.word	0x0001a4e0


	//   ....[3]....
        /*03b8*/ 	.word	0x0001a540


	//   ....[4]....
        /*03bc*/ 	.word	0x0001b010


	//   ....[5]....
        /*03c0*/ 	.word	0x0001b0c0


	//   ....[6]....
        /*03c4*/ 	.word	0x0001b120


	//----- nvinfo : EIATTR_CTAIDZ_USED
	.align		4
.L_418:
        /*03c8*/ 	.byte	0x01, 0x04
	.zero		2


	//----- nvinfo : EIATTR_MAX_THREADS
	.align		4
        /*03cc*/ 	.byte	0x04, 0x05
        /*03ce*/ 	.short	(.L_420 - .L_419)
.L_419:
        /*03d0*/ 	.word	0x00000100
        /*03d4*/ 	.word	0x00000001
        /*03d8*/ 	.word	0x00000001


	//----- nvinfo : EIATTR_CRS_STACK_SIZE
	.align		4
.L_420:
        /*03dc*/ 	.byte	0x04, 0x1e
        /*03de*/ 	.short	(.L_422 - .L_421)
.L_421:
        /*03e0*/ 	.word	0x00000000
.L_422:


//--------------------- .nv.callgraph             --------------------------
	.section	.nv.callgraph,"",@"SHT_CUDA_CALLGRAPH"
	.align	4
	.sectionentsize	8
	.align		4
        /*0000*/ 	.word	0x00000000
	.align		4
        /*0004*/ 	.word	0xffffffff
	.align		4
        /*0008*/ 	.word	0x00000000
	.align		4
        /*000c*/ 	.word	0xfffffffe
	.align		4
        /*0010*/ 	.word	0x00000000
	.align		4
        /*0014*/ 	.word	0xfffffffd
	.align		4
        /*0018*/ 	.word	0x00000000
	.align		4
        /*001c*/ 	.word	0xfffffffc


//--------------------- .nv.rel.action            --------------------------
	.section	.nv.rel.action,"",@"SHT_CUDA_RELOCINFO"
	.align	8
	.sectionentsize	8
        /*0000*/ 	.byte	0x73, 0x00, 0x00, 0x00, 0x00, 0x00, 0x00, 0x00, 0x00, 0x00, 0x00, 0x11, 0x25, 0x00, 0x05, 0x36


//--------------------- .nv.constant4             --------------------------
	.section	.nv.constant4,"a",@progbits
	.align	8
	.align		8
.nv.constant4:
        /*0000*/ 	.dword	_ZN80_INTERNAL_72fa9827_44_flash_fwd_hdim192_fp16_paged_softcap_sm80_cu_ef95aea4_35444cuda3std3__45__cpo5beginE
	.align		8
        /*0008*/ 	.dword	_ZN80_INTERNAL_72fa9827_44_flash_fwd_hdim192_fp16_paged_softcap_sm80_cu_ef95aea4_35444cuda3std3__45__cpo3endE
	.align		8
        /*0010*/ 	.dword	_ZN80_INTERNAL_72fa9827_44_flash_fwd_hdim192_fp16_paged_softcap_sm80_cu_ef95aea4_35444cuda3std3__45__cpo6cbeginE
	.align		8
        /*0018*/ 	.dword	_ZN80_INTERNAL_72fa9827_44_flash_fwd_hdim192_fp16_paged_softcap_sm80_cu_ef95aea4_35444cuda3std3__45__cpo4cendE
	.align		8
        /*0020*/ 	.dword	_ZN80_INTERNAL_72fa9827_44_flash_fwd_hdim192_fp16_paged_softcap_sm80_cu_ef95aea4_35444cuda3std3__482_GLOBAL__N__72fa9827_44_flash_fwd_hdim192_fp16_paged_softcap_sm80_cu_ef95aea4_35446ignoreE
	.align		8
        /*0028*/ 	.dword	_ZN80_INTERNAL_72fa9827_44_flash_fwd_hdim192_fp16_paged_softcap_sm80_cu_ef95aea4_35444cuda3std3__419piecewise_constructE
	.align		8
        /*0030*/ 	.dword	_ZN80_INTERNAL_72fa9827_44_flash_fwd_hdim192_fp16_paged_softcap_sm80_cu_ef95aea4_35444cuda3std3__48in_placeE
	.align		8
        /*0038*/ 	.dword	_ZN80_INTERNAL_72fa9827_44_flash_fwd_hdim192_fp16_paged_softcap_sm80_cu_ef95aea4_35444cuda3std6ranges3__45__cpo4swapE
	.align		8
        /*0040*/ 	.dword	_ZN80_INTERNAL_72fa9827_44_flash_fwd_hdim192_fp16_paged_softcap_sm80_cu_ef95aea4_35444cuda3std6ranges3__45__cpo9iter_moveE
	.align		8
        /*0048*/ 	.dword	_ZN80_INTERNAL_72fa9827_44_flash_fwd_hdim192_fp16_paged_softcap_sm80_cu_ef95aea4_35444cute7productE
	.align		8
        /*0050*/ 	.dword	_ZN80_INTERNAL_72fa9827_44_flash_fwd_hdim192_fp16_paged_softcap_sm80_cu_ef95aea4_35444cute1_E


//--------------------- .nv.constant0._ZN7cutlass13device_kernelIN5flash19enable_sm80_to_sm89INS1_16FlashAttnFwdSm80INS1_25CollectiveMainloopFwdSm80ILi8ELi1ELb0EN4cute5tupleIJNS5_1CILi128EEENS7_ILi64EEENS7_ILi192EEEEEELi192ENS_6half_tEfNS_4arch4Sm80ELb0ELb0ELb1ELb0ELb1ELb0ELb1ELb0EEENS1_21CollectiveEpilogueFwdINS6_IJS8_SA_S9_EEENS6_IJNS7_ILi1EEESI_SI_EEESC_SE_Li256ELb0ELb1ELb0ELb0EEENS1_19SingleTileSchedulerILb0ELb0ELb1ELi128EEEEEEEEEvNT_6ParamsE --------------------------
	.section	.nv.constant0._ZN7cutlass13device_kernelIN5flash19enable_sm80_to_sm89INS1_16FlashAttnFwdSm80INS1_25CollectiveMainloopFwdSm80ILi8ELi1ELb0EN4cute5tupleIJNS5_1CILi128EEENS7_ILi64EEENS7_ILi192EEEEEELi192ENS_6half_tEfNS_4arch4Sm80ELb0ELb0ELb1ELb0ELb1ELb0ELb1ELb0EEENS1_21CollectiveEpilogueFwdINS6_IJS8_SA_S9_EEENS6_IJNS7_ILi1EEESI_SI_EEESC_SE_Li256ELb0ELb1ELb0ELb0EEENS1_19SingleTileSchedulerILb0ELb0ELb1ELi128EEEEEEEEEvNT_6ParamsE,"a",@progbits
	.sectionflags	@""
	.align	4
.nv.constant0._ZN7cutlass13device_kernelIN5flash19enable_sm80_to_sm89INS1_16FlashAttnFwdSm80INS1_25CollectiveMainloopFwdSm80ILi8ELi1ELb0EN4cute5tupleIJNS5_1CILi128EEENS7_ILi64EEENS7_ILi192EEEEEELi192ENS_6half_tEfNS_4arch4Sm80ELb0ELb0ELb1ELb0ELb1ELb0ELb1ELb0EEENS1_21CollectiveEpilogueFwdINS6_IJS8_SA_S9_EEENS6_IJNS7_ILi1EEESI_SI_EEESC_SE_Li256ELb0ELb1ELb0ELb0EEENS1_19SingleTileSchedulerILb0ELb0ELb1ELi128EEEEEEEEEvNT_6ParamsE:
	.zero		1400


//--------------------- .nv.constant0._ZN7cutlass13device_kernelIN5flash19enable_sm80_to_sm89INS1_16FlashAttnFwdSm80INS1_25CollectiveMainloopFwdSm80ILi8ELi1ELb0EN4cute5tupleIJNS5_1CILi128EEENS7_ILi64EEENS7_ILi192EEEEEELi192ENS_6half_tEfNS_4arch4Sm80ELb0ELb0ELb1ELb1ELb1ELb0ELb1ELb0EEENS1_21CollectiveEpilogueFwdINS6_IJS8_SA_S9_EEENS6_IJNS7_ILi1EEESI_SI_EEESC_SE_Li256ELb1ELb1ELb0ELb0EEENS1_19SingleTileSchedulerILb1ELb0ELb1ELi128EEEEEEEEEvNT_6ParamsE --------------------------
	.section	.nv.constant0._ZN7cutlass13device_kernelIN5flash19enable_sm80_to_sm89INS1_16FlashAttnFwdSm80INS1_25CollectiveMainloopFwdSm80ILi8ELi1ELb0EN4cute5tupleIJNS5_1CILi128EEENS7_ILi64EEENS7_ILi192EEEEEELi192ENS_6half_tEfNS_4arch4Sm80ELb0ELb0ELb1ELb1ELb1ELb0ELb1ELb0EEENS1_21CollectiveEpilogueFwdINS6_IJS8_SA_S9_EEENS6_IJNS7_ILi1EEESI_SI_EEESC_SE_Li256ELb1ELb1ELb0ELb0EEENS1_19SingleTileSchedulerILb1ELb0ELb1ELi128EEEEEEEEEvNT_6ParamsE,"a",@progbits
	.sectionflags	@""
	.align	4
.nv.constant0._ZN7cutlass13device_kernelIN5flash19enable_sm80_to_sm89INS1_16FlashAttnFwdSm80INS1_25CollectiveMainloopFwdSm80ILi8ELi1ELb0EN4cute5tupleIJNS5_1CILi128EEENS7_ILi64EEENS7_ILi192EEEEEELi192ENS_6half_tEfNS_4arch4Sm80ELb0ELb0ELb1ELb1ELb1ELb0ELb1ELb0EEENS1_21CollectiveEpilogueFwdINS6_IJS8_SA_S9_EEENS6_IJNS7_ILi1EEESI_SI_EEESC_SE_Li256ELb1ELb1ELb0ELb0EEENS1_19SingleTileSchedulerILb1ELb0ELb1ELi128EEEEEEEEEvNT_6ParamsE:
	.zero		1400


//--------------------- .nv.constant0._ZN7cutlass13device_kernelIN5flash19enable_sm80_to_sm89INS1_16FlashAttnFwdSm80INS1_25CollectiveMainloopFwdSm80ILi8ELi1ELb0EN4cute5tupleIJNS5_1CILi128EEENS7_ILi64EEENS7_ILi192EEEEEELi192ENS_6half_tEfNS_4arch4Sm80ELb0ELb0ELb1ELb1ELb1ELb1ELb1ELb0EEENS1_21CollectiveEpilogueFwdINS6_IJS8_SA_S9_EEENS6_IJNS7_ILi1EEESI_SI_EEESC_SE_Li256ELb1ELb1ELb0ELb0EEENS1_19SingleTileSchedulerILb1ELb0ELb1ELi128EEEEEEEEEvNT_6ParamsE --------------------------
	.section	.nv.constant0._ZN7cutlass13device_kernelIN5flash19enable_sm80_to_sm89INS1_16FlashAttnFwdSm80INS1_25CollectiveMainloopFwdSm80ILi8ELi1ELb0EN4cute5tupleIJNS5_1CILi128EEENS7_ILi64EEENS7_ILi192EEEEEELi192ENS_6half_tEfNS_4arch4Sm80ELb0ELb0ELb1ELb1ELb1ELb1ELb1ELb0EEENS1_21CollectiveEpilogueFwdINS6_IJS8_SA_S9_EEENS6_IJNS7_ILi1EEESI_SI_EEESC_SE_Li256ELb1ELb1ELb0ELb0EEENS1_19SingleTileSchedulerILb1ELb0ELb1ELi128EEEEEEEEEvNT_6ParamsE,"a",@progbits
	.sectionflags	@""
	.align	4
.nv.constant0._ZN7cutlass13device_kernelIN5flash19enable_sm80_to_sm89INS1_16FlashAttnFwdSm80INS1_25CollectiveMainloopFwdSm80ILi8ELi1ELb0EN4cute5tupleIJNS5_1CILi128EEENS7_ILi64EEENS7_ILi192EEEEEELi192ENS_6half_tEfNS_4arch4Sm80ELb0ELb0ELb1ELb1ELb1ELb1ELb1ELb0EEENS1_21CollectiveEpilogueFwdINS6_IJS8_SA_S9_EEENS6_IJNS7_ILi1EEESI_SI_EEESC_SE_Li256ELb1ELb1ELb0ELb0EEENS1_19SingleTileSchedulerILb1ELb0ELb1ELi128EEEEEEEEEvNT_6ParamsE:
	.zero		1400


//--------------------- .nv.constant0._ZN7cutlass13device_kernelIN5flash19enable_sm80_to_sm89INS1_16FlashAttnFwdSm80INS1_25CollectiveMainloopFwdSm80ILi8ELi1ELb0EN4cute5tupleIJNS5_1CILi128EEENS7_ILi64EEENS7_ILi192EEEEEELi192ENS_6half_tEfNS_4arch4Sm80ELb0ELb1ELb1ELb0ELb1ELb0ELb1ELb0EEENS1_21CollectiveEpilogueFwdINS6_IJS8_SA_S9_EEENS6_IJNS7_ILi1EEESI_SI_EEESC_SE_Li256ELb0ELb1ELb0ELb0EEENS1_19SingleTileSchedulerILb0ELb0ELb1ELi128EEEEEEEEEvNT_6ParamsE --------------------------
	.section	.nv.constant0._ZN7cutlass13device_kernelIN5flash19enable_sm80_to_sm89INS1_16FlashAttnFwdSm80INS1_25CollectiveMainloopFwdSm80ILi8ELi1ELb0EN4cute5tupleIJNS5_1CILi128EEENS7_ILi64EEENS7_ILi192EEEEEELi192ENS_6half_tEfNS_4arch4Sm80ELb0ELb1ELb1ELb0ELb1ELb0ELb1ELb0EEENS1_21CollectiveEpilogueFwdINS6_IJS8_SA_S9_EEENS6_IJNS7_ILi1EEESI_SI_EEESC_SE_Li256ELb0ELb1ELb0ELb0EEENS1_19SingleTileSchedulerILb0ELb0ELb1ELi128EEEEEEEEEvNT_6ParamsE,"a",@progbits
	.sectionflags	@""
	.align	4
.nv.constant0._ZN7cutlass13device_kernelIN5flash19enable_sm80_to_sm89INS1_16FlashAttnFwdSm80INS1_25CollectiveMainloopFwdSm80ILi8ELi1ELb0EN4cute5tupleIJNS5_1CILi128EEENS7_ILi64EEENS7_ILi192EEEEEELi192ENS_6half_tEfNS_4arch4Sm80ELb0ELb1ELb1ELb0ELb1ELb0ELb1ELb0EEENS1_21CollectiveEpilogueFwdINS6_IJS8_SA_S9_EEENS6_IJNS7_ILi1EEESI_SI_EEESC_SE_Li256ELb0ELb1ELb0ELb0EEENS1_19SingleTileSchedulerILb0ELb0ELb1ELi128EEEEEEEEEvNT_6ParamsE:
	.zero		1400


//--------------------- .nv.constant0._ZN7cutlass13device_kernelIN5flash19enable_sm80_to_sm89INS1_16FlashAttnFwdSm80INS1_25CollectiveMainloopFwdSm80ILi8ELi1ELb0EN4cute5tupleIJNS5_1CILi128EEENS7_ILi64EEENS7_ILi192EEEEEELi192ENS_6half_tEfNS_4arch4Sm80ELb0ELb1ELb1ELb1ELb1ELb0ELb1ELb0EEENS1_21CollectiveEpilogueFwdINS6_IJS8_SA_S9_EEENS6_IJNS7_ILi1EEESI_SI_EEESC_SE_Li256ELb1ELb1ELb0ELb0EEENS1_19SingleTileSchedulerILb1ELb0ELb1ELi128EEEEEEEEEvNT_6ParamsE --------------------------
	.section	.nv.constant0._ZN7cutlass13device_kernelIN5flash19enable_sm80_to_sm89INS1_16FlashAttnFwdSm80INS1_25CollectiveMainloopFwdSm80ILi8ELi1ELb0EN4cute5tupleIJNS5_1CILi128EEENS7_ILi64EEENS7_ILi192EEEEEELi192ENS_6half_tEfNS_4arch4Sm80ELb0ELb1ELb1ELb1ELb1ELb0ELb1ELb0EEENS1_21CollectiveEpilogueFwdINS6_IJS8_SA_S9_EEENS6_IJNS7_ILi1EEESI_SI_EEESC_SE_Li256ELb1ELb1ELb0ELb0EEENS1_19SingleTileSchedulerILb1ELb0ELb1ELi128EEEEEEEEEvNT_6ParamsE,"a",@progbits
	.sectionflags	@""
	.align	4
.nv.constant0._ZN7cutlass13device_kernelIN5flash19enable_sm80_to_sm89INS1_16FlashAttnFwdSm80INS1_25CollectiveMainloopFwdSm80ILi8ELi1ELb0EN4cute5tupleIJNS5_1CILi128EEENS7_ILi64EEENS7_ILi192EEEEEELi192ENS_6half_tEfNS_4arch4Sm80ELb0ELb1ELb1ELb1ELb1ELb0ELb1ELb0EEENS1_21CollectiveEpilogueFwdINS6_IJS8_SA_S9_EEENS6_IJNS7_ILi1EEESI_SI_EEESC_SE_Li256ELb1ELb1ELb0ELb0EEENS1_19SingleTileSchedulerILb1ELb0ELb1ELi128EEEEEEEEEvNT_6ParamsE:
	.zero		1400


//--------------------- .nv.constant0._ZN7cutlass13device_kernelIN5flash19enable_sm80_to_sm89INS1_16FlashAttnFwdSm80INS1_25CollectiveMainloopFwdSm80ILi8ELi1ELb0EN4cute5tupleIJNS5_1CILi128EEENS7_ILi64EEENS7_ILi192EEEEEELi192ENS_6half_tEfNS_4arch4Sm80ELb0ELb1ELb1ELb1ELb1ELb1ELb1ELb0EEENS1_21CollectiveEpilogueFwdINS6_IJS8_SA_S9_EEENS6_IJNS7_ILi1EEESI_SI_EEESC_SE_Li256ELb1ELb1ELb0ELb0EEENS1_19SingleTileSchedulerILb1ELb0ELb1ELi128EEEEEEEEEvNT_6ParamsE --------------------------
	.section	.nv.constant0._ZN7cutlass13device_kernelIN5flash19enable_sm80_to_sm89INS1_16FlashAttnFwdSm80INS1_25CollectiveMainloopFwdSm80ILi8ELi1ELb0EN4cute5tupleIJNS5_1CILi128EEENS7_ILi64EEENS7_ILi192EEEEEELi192ENS_6half_tEfNS_4arch4Sm80ELb0ELb1ELb1ELb1ELb1ELb1ELb1ELb0EEENS1_21CollectiveEpilogueFwdINS6_IJS8_SA_S9_EEENS6_IJNS7_ILi1EEESI_SI_EEESC_SE_Li256ELb1ELb1ELb0ELb0EEENS1_19SingleTileSchedulerILb1ELb0ELb1ELi128EEEEEEEEEvNT_6ParamsE,"a",@progbits
	.sectionflags	@""
	.align	4
.nv.constant0._ZN7cutlass13device_kernelIN5flash19enable_sm80_to_sm89INS1_16FlashAttnFwdSm80INS1_25CollectiveMainloopFwdSm80ILi8ELi1ELb0EN4cute5tupleIJNS5_1CILi128EEENS7_ILi64EEENS7_ILi192EEEEEELi192ENS_6half_tEfNS_4arch4Sm80ELb0ELb1ELb1ELb1ELb1ELb1ELb1ELb0EEENS1_21CollectiveEpilogueFwdINS6_IJS8_SA_S9_EEENS6_IJNS7_ILi1EEESI_SI_EEESC_SE_Li256ELb1ELb1ELb0ELb0EEENS1_19SingleTileSchedulerILb1ELb0ELb1ELi128EEEEEEEEEvNT_6ParamsE:
	.zero		1400


//--------------------- .nv.constant0._ZN7cutlass13device_kernelIN5flash19enable_sm80_to_sm89INS1_16FlashAttnFwdSm80INS1_25CollectiveMainloopFwdSm80ILi8ELi1ELb0EN4cute5tupleIJNS5_1CILi128EEENS7_ILi64EEENS7_ILi192EEEEEELi192ENS_6half_tEfNS_4arch4Sm80ELb1ELb0ELb1ELb0ELb1ELb0ELb1ELb0EEENS1_21CollectiveEpilogueFwdINS6_IJS8_SA_S9_EEENS6_IJNS7_ILi1EEESI_SI_EEESC_SE_Li256ELb0ELb1ELb0ELb0EEENS1_30DynamicPersistentTileSchedulerILi256ELi256ELb0ELb1ELb0EEEEEEEEEvNT_6ParamsE --------------------------
	.section	.nv.constant0._ZN7cutlass13device_kernelIN5flash19enable_sm80_to_sm89INS1_16FlashAttnFwdSm80INS1_25CollectiveMainloopFwdSm80ILi8ELi1ELb0EN4cute5tupleIJNS5_1CILi128EEENS7_ILi64EEENS7_ILi192EEEEEELi192ENS_6half_tEfNS_4arch4Sm80ELb1ELb0ELb1ELb0ELb1ELb0ELb1ELb0EEENS1_21CollectiveEpilogueFwdINS6_IJS8_SA_S9_EEENS6_IJNS7_ILi1EEESI_SI_EEESC_SE_Li256ELb0ELb1ELb0ELb0EEENS1_30DynamicPersistentTileSchedulerILi256ELi256ELb0ELb1ELb0EEEEEEEEEvNT_6ParamsE,"a",@progbits
	.sectionflags	@""
	.align	4
.nv.constant0._ZN7cutlass13device_kernelIN5flash19enable_sm80_to_sm89INS1_16FlashAttnFwdSm80INS1_25CollectiveMainloopFwdSm80ILi8ELi1ELb0EN4cute5tupleIJNS5_1CILi128EEENS7_ILi64EEENS7_ILi192EEEEEELi192ENS_6half_tEfNS_4arch4Sm80ELb1ELb0ELb1ELb0ELb1ELb0ELb1ELb0EEENS1_21CollectiveEpilogueFwdINS6_IJS8_SA_S9_EEENS6_IJNS7_ILi1EEESI_SI_EEESC_SE_Li256ELb0ELb1ELb0ELb0EEENS1_30DynamicPersistentTileSchedulerILi256ELi256ELb0ELb1ELb0EEEEEEEEEvNT_6ParamsE:
	.zero		1416


//--------------------- .nv.constant0._ZN7cutlass13device_kernelIN5flash19enable_sm80_to_sm89INS1_16FlashAttnFwdSm80INS1_25CollectiveMainloopFwdSm80ILi8ELi1ELb0EN4cute5tupleIJNS5_1CILi128EEENS7_ILi64EEENS7_ILi192EEEEEELi192ENS_6half_tEfNS_4arch4Sm80ELb1ELb0ELb1ELb1ELb1ELb0ELb1ELb0EEENS1_21CollectiveEpilogueFwdINS6_IJS8_SA_S9_EEENS6_IJNS7_ILi1EEESI_SI_EEESC_SE_Li256ELb1ELb1ELb0ELb0EEENS1_19SingleTileSchedulerILb1ELb0ELb1ELi128EEEEEEEEEvNT_6ParamsE --------------------------
	.section	.nv.constant0._ZN7cutlass13device_kernelIN5flash19enable_sm80_to_sm89INS1_16FlashAttnFwdSm80INS1_25CollectiveMainloopFwdSm80ILi8ELi1ELb0EN4cute5tupleIJNS5_1CILi128EEENS7_ILi64EEENS7_ILi192EEEEEELi192ENS_6half_tEfNS_4arch4Sm80ELb1ELb0ELb1ELb1ELb1ELb0ELb1ELb0EEENS1_21CollectiveEpilogueFwdINS6_IJS8_SA_S9_EEENS6_IJNS7_ILi1EEESI_SI_EEESC_SE_Li256ELb1ELb1ELb0ELb0EEENS1_19SingleTileSchedulerILb1ELb0ELb1ELi128EEEEEEEEEvNT_6ParamsE,"a",@progbits
	.sectionflags	@""
	.align	4
.nv.constant0._ZN7cutlass13device_kernelIN5flash19enable_sm80_to_sm89INS1_16FlashAttnFwdSm80INS1_25CollectiveMainloopFwdSm80ILi8ELi1ELb0EN4cute5tupleIJNS5_1CILi128EEENS7_ILi64EEENS7_ILi192EEEEEELi192ENS_6half_tEfNS_4arch4Sm80ELb1ELb0ELb1ELb1ELb1ELb0ELb1ELb0EEENS1_21CollectiveEpilogueFwdINS6_IJS8_SA_S9_EEENS6_IJNS7_ILi1EEESI_SI_EEESC_SE_Li256ELb1ELb1ELb0ELb0EEENS1_19SingleTileSchedulerILb1ELb0ELb1ELi128EEEEEEEEEvNT_6ParamsE:
	.zero		1400


//--------------------- .nv.constant0._ZN7cutlass13device_kernelIN5flash19enable_sm80_to_sm89INS1_16FlashAttnFwdSm80INS1_25CollectiveMainloopFwdSm80ILi8ELi1ELb0EN4cute5tupleIJNS5_1CILi128EEENS7_ILi64EEENS7_ILi192EEEEEELi192ENS_6half_tEfNS_4arch4Sm80ELb1ELb0ELb1ELb1ELb1ELb1ELb1ELb0EEENS1_21CollectiveEpilogueFwdINS6_IJS8_SA_S9_EEENS6_IJNS7_ILi1EEESI_SI_EEESC_SE_Li256ELb1ELb1ELb0ELb0EEENS1_19SingleTileSchedulerILb1ELb0ELb1ELi128EEEEEEEEEvNT_6ParamsE --------------------------
	.section	.nv.constant0._ZN7cutlass13device_kernelIN5flash19enable_sm80_to_sm89INS1_16FlashAttnFwdSm80INS1_25CollectiveMainloopFwdSm80ILi8ELi1ELb0EN4cute5tupleIJNS5_1CILi128EEENS7_ILi64EEENS7_ILi192EEEEEELi192ENS_6half_tEfNS_4arch4Sm80ELb1ELb0ELb1ELb1ELb1ELb1ELb1ELb0EEENS1_21CollectiveEpilogueFwdINS6_IJS8_SA_S9_EEENS6_IJNS7_ILi1EEESI_SI_EEESC_SE_Li256ELb1ELb1ELb0ELb0EEENS1_19SingleTileSchedulerILb1ELb0ELb1ELi128EEEEEEEEEvNT_6ParamsE,"a",@progbits
	.sectionflags	@""
	.align	4
.nv.constant0._ZN7cutlass13device_kernelIN5flash19enable_sm80_to_sm89INS1_16FlashAttnFwdSm80INS1_25CollectiveMainloopFwdSm80ILi8ELi1ELb0EN4cute5tupleIJNS5_1CILi128EEENS7_ILi64EEENS7_ILi192EEEEEELi192ENS_6half_tEfNS_4arch4Sm80ELb1ELb0ELb1ELb1ELb1ELb1ELb1ELb0EEENS1_21CollectiveEpilogueFwdINS6_IJS8_SA_S9_EEENS6_IJNS7_ILi1EEESI_SI_EEESC_SE_Li256ELb1ELb1ELb0ELb0EEENS1_19SingleTileSchedulerILb1ELb0ELb1ELi128EEEEEEEEEvNT_6ParamsE:
	.zero		1400


//--------------------- .nv.constant0._ZN7cutlass13device_kernelIN5flash19enable_sm80_to_sm89INS1_16FlashAttnFwdSm80INS1_25CollectiveMainloopFwdSm80ILi8ELi2ELb0EN4cute5tupleIJNS5_1CILi128EEENS7_ILi64EEENS7_ILi192EEEEEELi192ENS_6half_tEfNS_4arch4Sm80ELb0ELb0ELb1ELb0ELb1ELb0ELb1ELb0EEENS1_21CollectiveEpilogueFwdINS6_IJS8_SA_S9_EEENS6_IJNS7_ILi1EEESI_SI_EEESC_SE_Li256ELb0ELb1ELb0ELb0EEENS1_19SingleTileSchedulerILb0ELb0ELb1ELi128EEEEEEEEEvNT_6ParamsE --------------------------
	.section	.nv.constant0._ZN7cutlass13device_kernelIN5flash19enable_sm80_to_sm89INS1_16FlashAttnFwdSm80INS1_25CollectiveMainloopFwdSm80ILi8ELi2ELb0EN4cute5tupleIJNS5_1CILi128EEENS7_ILi64EEENS7_ILi192EEEEEELi192ENS_6half_tEfNS_4arch4Sm80ELb0ELb0ELb1ELb0ELb1ELb0ELb1ELb0EEENS1_21CollectiveEpilogueFwdINS6_IJS8_SA_S9_EEENS6_IJNS7_ILi1EEESI_SI_EEESC_SE_Li256ELb0ELb1ELb0ELb0EEENS1_19SingleTileSchedulerILb0ELb0ELb1ELi128EEEEEEEEEvNT_6ParamsE,"a",@progbits
	.sectionflags	@""
	.align	4
.nv.constant0._ZN7cutlass13device_kernelIN5flash19enable_sm80_to_sm89INS1_16FlashAttnFwdSm80INS1_25CollectiveMainloopFwdSm80ILi8ELi2ELb0EN4cute5tupleIJNS5_1CILi128EEENS7_ILi64EEENS7_ILi192EEEEEELi192ENS_6half_tEfNS_4arch4Sm80ELb0ELb0ELb1ELb0ELb1ELb0ELb1ELb0EEENS1_21CollectiveEpilogueFwdINS6_IJS8_SA_S9_EEENS6_IJNS7_ILi1EEESI_SI_EEESC_SE_Li256ELb0ELb1ELb0ELb0EEENS1_19SingleTileSchedulerILb0ELb0ELb1ELi128EEEEEEEEEvNT_6ParamsE:
	.zero		1400


//--------------------- .nv.constant0._ZN7cutlass13device_kernelIN5flash19enable_sm80_to_sm89INS1_16FlashAttnFwdSm80INS1_25CollectiveMainloopFwdSm80ILi8ELi2ELb0EN4cute5tupleIJNS5_1CILi128EEENS7_ILi64EEENS7_ILi192EEEEEELi192ENS_6half_tEfNS_4arch4Sm80ELb0ELb0ELb1ELb1ELb1ELb0ELb1ELb0EEENS1_21CollectiveEpilogueFwdINS6_IJS8_SA_S9_EEENS6_IJNS7_ILi1EEESI_SI_EEESC_SE_Li256ELb1ELb1ELb0ELb0EEENS1_19SingleTileSchedulerILb1ELb0ELb1ELi128EEEEEEEEEvNT_6ParamsE --------------------------
	.section	.nv.constant0._ZN7cutlass13device_kernelIN5flash19enable_sm80_to_sm89INS1_16FlashAttnFwdSm80INS1_25CollectiveMainloopFwdSm80ILi8ELi2ELb0EN4cute5tupleIJNS5_1CILi128EEENS7_ILi64EEENS7_ILi192EEEEEELi192ENS_6half_tEfNS_4arch4Sm80ELb0ELb0ELb1ELb1ELb1ELb0ELb1ELb0EEENS1_21CollectiveEpilogueFwdINS6_IJS8_SA_S9_EEENS6_IJNS7_ILi1EEESI_SI_EEESC_SE_Li256ELb1ELb1ELb0ELb0EEENS1_19SingleTileSchedulerILb1ELb0ELb1ELi128EEEEEEEEEvNT_6ParamsE,"a",@progbits
	.sectionflags	@""
	.align	4
.nv.constant0._ZN7cutlass13device_kernelIN5flash19enable_sm80_to_sm89INS1_16FlashAttnFwdSm80INS1_25CollectiveMainloopFwdSm80ILi8ELi2ELb0EN4cute5tupleIJNS5_1CILi128EEENS7_ILi64EEENS7_ILi192EEEEEELi192ENS_6half_tEfNS_4arch4Sm80ELb0ELb0ELb1ELb1ELb1ELb0ELb1ELb0EEENS1_21CollectiveEpilogueFwdINS6_IJS8_SA_S9_EEENS6_IJNS7_ILi1EEESI_SI_EEESC_SE_Li256ELb1ELb1ELb0ELb0EEENS1_19SingleTileSchedulerILb1ELb0ELb1ELi128EEEEEEEEEvNT_6ParamsE:
	.zero		1400


//--------------------- .nv.constant0._ZN7cutlass13device_kernelIN5flash19enable_sm80_to_sm89INS1_16FlashAttnFwdSm80INS1_25CollectiveMainloopFwdSm80ILi8ELi2ELb0EN4cute5tupleIJNS5_1CILi128EEENS7_ILi64EEENS7_ILi192EEEEEELi192ENS_6half_tEfNS_4arch4Sm80ELb0ELb0ELb1ELb1ELb1ELb1ELb1ELb0EEENS1_21CollectiveEpilogueFwdINS6_IJS8_SA_S9_EEENS6_IJNS7_ILi1EEESI_SI_EEESC_SE_Li256ELb1ELb1ELb0ELb0EEENS1_19SingleTileSchedulerILb1ELb0ELb1ELi128EEEEEEEEEvNT_6ParamsE --------------------------
	.section	.nv.constant0._ZN7cutlass13device_kernelIN5flash19enable_sm80_to_sm89INS1_16FlashAttnFwdSm80INS1_25CollectiveMainloopFwdSm80ILi8ELi2ELb0EN4cute5tupleIJNS5_1CILi128EEENS7_ILi64EEENS7_ILi192EEEEEELi192ENS_6half_tEfNS_4arch4Sm80ELb0ELb0ELb1ELb1ELb1ELb1ELb1ELb0EEENS1_21CollectiveEpilogueFwdINS6_IJS8_SA_S9_EEENS6_IJNS7_ILi1EEESI_SI_EEESC_SE_Li256ELb1ELb1ELb0ELb0EEENS1_19SingleTileSchedulerILb1ELb0ELb1ELi128EEEEEEEEEvNT_6ParamsE,"a",@progbits
	.sectionflags	@""
	.align	4
.nv.constant0._ZN7cutlass13device_kernelIN5flash19enable_sm80_to_sm89INS1_16FlashAttnFwdSm80INS1_25CollectiveMainloopFwdSm80ILi8ELi2ELb0EN4cute5tupleIJNS5_1CILi128EEENS7_ILi64EEENS7_ILi192EEEEEELi192ENS_6half_tEfNS_4arch4Sm80ELb0ELb0ELb1ELb1ELb1ELb1ELb1ELb0EEENS1_21CollectiveEpilogueFwdINS6_IJS8_SA_S9_EEENS6_IJNS7_ILi1EEESI_SI_EEESC_SE_Li256ELb1ELb1ELb0ELb0EEENS1_19SingleTileSchedulerILb1ELb0ELb1ELi128EEEEEEEEEvNT_6ParamsE:
	.zero		1400


//--------------------- .nv.constant0._ZN7cutlass13device_kernelIN5flash19enable_sm80_to_sm89INS1_16FlashAttnFwdSm80INS1_25CollectiveMainloopFwdSm80ILi8ELi2ELb0EN4cute5tupleIJNS5_1CILi128EEENS7_ILi64EEENS7_ILi192EEEEEELi192ENS_6half_tEfNS_4arch4Sm80ELb0ELb1ELb1ELb0ELb1ELb0ELb1ELb0EEENS1_21CollectiveEpilogueFwdINS6_IJS8_SA_S9_EEENS6_IJNS7_ILi1EEESI_SI_EEESC_SE_Li256ELb0ELb1ELb0ELb0EEENS1_19SingleTileSchedulerILb0ELb0ELb1ELi128EEEEEEEEEvNT_6ParamsE --------------------------
	.section	.nv.constant0._ZN7cutlass13device_kernelIN5flash19enable_sm80_to_sm89INS1_16FlashAttnFwdSm80INS1_25CollectiveMainloopFwdSm80ILi8ELi2ELb0EN4cute5tupleIJNS5_1CILi128EEENS7_ILi64EEENS7_ILi192EEEEEELi192ENS_6half_tEfNS_4arch4Sm80ELb0ELb1ELb1ELb0ELb1ELb0ELb1ELb0EEENS1_21CollectiveEpilogueFwdINS6_IJS8_SA_S9_EEENS6_IJNS7_ILi1EEESI_SI_EEESC_SE_Li256ELb0ELb1ELb0ELb0EEENS1_19SingleTileSchedulerILb0ELb0ELb1ELi128EEEEEEEEEvNT_6ParamsE,"a",@progbits
	.sectionflags	@""
	.align	4
.nv.constant0._ZN7cutlass13device_kernelIN5flash19enable_sm80_to_sm89INS1_16FlashAttnFwdSm80INS1_25CollectiveMainloopFwdSm80ILi8ELi2ELb0EN4cute5tupleIJNS5_1CILi128EEENS7_ILi64EEENS7_ILi192EEEEEELi192ENS_6half_tEfNS_4arch4Sm80ELb0ELb1ELb1ELb0ELb1ELb0ELb1ELb0EEENS1_21CollectiveEpilogueFwdINS6_IJS8_SA_S9_EEENS6_IJNS7_ILi1EEESI_SI_EEESC_SE_Li256ELb0ELb1ELb0ELb0EEENS1_19SingleTileSchedulerILb0ELb0ELb1ELi128EEEEEEEEEvNT_6ParamsE:
	.zero		1400


//--------------------- .nv.constant0._ZN7cutlass13device_kernelIN5flash19enable_sm80_to_sm89INS1_16FlashAttnFwdSm80INS1_25CollectiveMainloopFwdSm80ILi8ELi2ELb0EN4cute5tupleIJNS5_1CILi128EEENS7_ILi64EEENS7_ILi192EEEEEELi192ENS_6half_tEfNS_4arch4Sm80ELb0ELb1ELb1ELb1ELb1ELb0ELb1ELb0EEENS1_21CollectiveEpilogueFwdINS6_IJS8_SA_S9_EEENS6_IJNS7_ILi1EEESI_SI_EEESC_SE_Li256ELb1ELb1ELb0ELb0EEENS1_19SingleTileSchedulerILb1ELb0ELb1ELi128EEEEEEEEEvNT_6ParamsE --------------------------
	.section	.nv.constant0._ZN7cutlass13device_kernelIN5flash19enable_sm80_to_sm89INS1_16FlashAttnFwdSm80INS1_25CollectiveMainloopFwdSm80ILi8ELi2ELb0EN4cute5tupleIJNS5_1CILi128EEENS7_ILi64EEENS7_ILi192EEEEEELi192ENS_6half_tEfNS_4arch4Sm80ELb0ELb1ELb1ELb1ELb1ELb0ELb1ELb0EEENS1_21CollectiveEpilogueFwdINS6_IJS8_SA_S9_EEENS6_IJNS7_ILi1EEESI_SI_EEESC_SE_Li256ELb1ELb1ELb0ELb0EEENS1_19SingleTileSchedulerILb1ELb0ELb1ELi128EEEEEEEEEvNT_6ParamsE,"a",@progbits
	.sectionflags	@""
	.align	4
.nv.constant0._ZN7cutlass13device_kernelIN5flash19enable_sm80_to_sm89INS1_16FlashAttnFwdSm80INS1_25CollectiveMainloopFwdSm80ILi8ELi2ELb0EN4cute5tupleIJNS5_1CILi128EEENS7_ILi64EEENS7_ILi192EEEEEELi192ENS_6half_tEfNS_4arch4Sm80ELb0ELb1ELb1ELb1ELb1ELb0ELb1ELb0EEENS1_21CollectiveEpilogueFwdINS6_IJS8_SA_S9_EEENS6_IJNS7_ILi1EEESI_SI_EEESC_SE_Li256ELb1ELb1ELb0ELb0EEENS1_19SingleTileSchedulerILb1ELb0ELb1ELi128EEEEEEEEEvNT_6ParamsE:
	.zero		1400


//--------------------- .nv.constant0._ZN7cutlass13device_kernelIN5flash19enable_sm80_to_sm89INS1_16FlashAttnFwdSm80INS1_25CollectiveMainloopFwdSm80ILi8ELi2ELb0EN4cute5tupleIJNS5_1CILi128EEENS7_ILi64EEENS7_ILi192EEEEEELi192ENS_6half_tEfNS_4arch4Sm80ELb0ELb1ELb1ELb1ELb1ELb1ELb1ELb0EEENS1_21CollectiveEpilogueFwdINS6_IJS8_SA_S9_EEENS6_IJNS7_ILi1EEESI_SI_EEESC_SE_Li256ELb1ELb1ELb0ELb0EEENS1_19SingleTileSchedulerILb1ELb0ELb1ELi128EEEEEEEEEvNT_6ParamsE --------------------------
	.section	.nv.constant0._ZN7cutlass13device_kernelIN5flash19enable_sm80_to_sm89INS1_16FlashAttnFwdSm80INS1_25CollectiveMainloopFwdSm80ILi8ELi2ELb0EN4cute5tupleIJNS5_1CILi128EEENS7_ILi64EEENS7_ILi192EEEEEELi192ENS_6half_tEfNS_4arch4Sm80ELb0ELb1ELb1ELb1ELb1ELb1ELb1ELb0EEENS1_21CollectiveEpilogueFwdINS6_IJS8_SA_S9_EEENS6_IJNS7_ILi1EEESI_SI_EEESC_SE_Li256ELb1ELb1ELb0ELb0EEENS1_19SingleTileSchedulerILb1ELb0ELb1ELi128EEEEEEEEEvNT_6ParamsE,"a",@progbits
	.sectionflags	@""
	.align	4
.nv.constant0._ZN7cutlass13device_kernelIN5flash19enable_sm80_to_sm89INS1_16FlashAttnFwdSm80INS1_25CollectiveMainloopFwdSm80ILi8ELi2ELb0EN4cute5tupleIJNS5_1CILi128EEENS7_ILi64EEENS7_ILi192EEEEEELi192ENS_6half_tEfNS_4arch4Sm80ELb0ELb1ELb1ELb1ELb1ELb1ELb1ELb0EEENS1_21CollectiveEpilogueFwdINS6_IJS8_SA_S9_EEENS6_IJNS7_ILi1EEESI_SI_EEESC_SE_Li256ELb1ELb1ELb0ELb0EEENS1_19SingleTileSchedulerILb1ELb0ELb1ELi128EEEEEEEEEvNT_6ParamsE:
	.zero		1400


//--------------------- .nv.constant0._ZN7cutlass13device_kernelIN5flash19enable_sm80_to_sm89INS1_16FlashAttnFwdSm80INS1_25CollectiveMainloopFwdSm80ILi8ELi2ELb0EN4cute5tupleIJNS5_1CILi128EEENS7_ILi64EEENS7_ILi192EEEEEELi192ENS_6half_tEfNS_4arch4Sm80ELb1ELb0ELb1ELb0ELb1ELb0ELb1ELb0EEENS1_21CollectiveEpilogueFwdINS6_IJS8_SA_S9_EEENS6_IJNS7_ILi1EEESI_SI_EEESC_SE_Li256ELb0ELb1ELb0ELb0EEENS1_30DynamicPersistentTileSchedulerILi256ELi256ELb0ELb1ELb0EEEEEEEEEvNT_6ParamsE --------------------------
	.section	.nv.constant0._ZN7cutlass13device_kernelIN5flash19enable_sm80_to_sm89INS1_16FlashAttnFwdSm80INS1_25CollectiveMainloopFwdSm80ILi8ELi2ELb0EN4cute5tupleIJNS5_1CILi128EEENS7_ILi64EEENS7_ILi192EEEEEELi192ENS_6half_tEfNS_4arch4Sm80ELb1ELb0ELb1ELb0ELb1ELb0ELb1ELb0EEENS1_21CollectiveEpilogueFwdINS6_IJS8_SA_S9_EEENS6_IJNS7_ILi1EEESI_SI_EEESC_SE_Li256ELb0ELb1ELb0ELb0EEENS1_30DynamicPersistentTileSchedulerILi256ELi256ELb0ELb1ELb0EEEEEEEEEvNT_6ParamsE,"a",@progbits
	.sectionflags	@""
	.align	4
.nv.constant0._ZN7cutlass13device_kernelIN5flash19enable_sm80_to_sm89INS1_16FlashAttnFwdSm80INS1_25CollectiveMainloopFwdSm80ILi8ELi2ELb0EN4cute5tupleIJNS5_1CILi128EEENS7_ILi64EEENS7_ILi192EEEEEELi192ENS_6half_tEfNS_4arch4Sm80ELb1ELb0ELb1ELb0ELb1ELb0ELb1ELb0EEENS1_21CollectiveEpilogueFwdINS6_IJS8_SA_S9_EEENS6_IJNS7_ILi1EEESI_SI_EEESC_SE_Li256ELb0ELb1ELb0ELb0EEENS1_30DynamicPersistentTileSchedulerILi256ELi256ELb0ELb1ELb0EEEEEEEEEvNT_6ParamsE:
	.zero		1416


//--------------------- .nv.constant0._ZN7cutlass13device_kernelIN5flash19enable_sm80_to_sm89INS1_16FlashAttnFwdSm80INS1_25CollectiveMainloopFwdSm80ILi8ELi2ELb0EN4cute5tupleIJNS5_1CILi128EEENS7_ILi64EEENS7_ILi192EEEEEELi192ENS_6half_tEfNS_4arch4Sm80ELb1ELb0ELb1ELb1ELb1ELb0ELb1ELb0EEENS1_21CollectiveEpilogueFwdINS6_IJS8_SA_S9_EEENS6_IJNS7_ILi1EEESI_SI_EEESC_SE_Li256ELb1ELb1ELb0ELb0EEENS1_19SingleTileSchedulerILb1ELb0ELb1ELi128EEEEEEEEEvNT_6ParamsE --------------------------
	.section	.nv.constant0._ZN7cutlass13device_kernelIN5flash19enable_sm80_to_sm89INS1_16FlashAttnFwdSm80INS1_25CollectiveMainloopFwdSm80ILi8ELi2ELb0EN4cute5tupleIJNS5_1CILi128EEENS7_ILi64EEENS7_ILi192EEEEEELi192ENS_6half_tEfNS_4arch4Sm80ELb1ELb0ELb1ELb1ELb1ELb0ELb1ELb0EEENS1_21CollectiveEpilogueFwdINS6_IJS8_SA_S9_EEENS6_IJNS7_ILi1EEESI_SI_EEESC_SE_Li256ELb1ELb1ELb0ELb0EEENS1_19SingleTileSchedulerILb1ELb0ELb1ELi128EEEEEEEEEvNT_6ParamsE,"a",@progbits
	.sectionflags	@""
	.align	4
.nv.constant0._ZN7cutlass13device_kernelIN5flash19enable_sm80_to_sm89INS1_16FlashAttnFwdSm80INS1_25CollectiveMainloopFwdSm80ILi8ELi2ELb0EN4cute5tupleIJNS5_1CILi128EEENS7_ILi64EEENS7_ILi192EEEEEELi192ENS_6half_tEfNS_4arch4Sm80ELb1ELb0ELb1ELb1ELb1ELb0ELb1ELb0EEENS1_21CollectiveEpilogueFwdINS6_IJS8_SA_S9_EEENS6_IJNS7_ILi1EEESI_SI_EEESC_SE_Li256ELb1ELb1ELb0ELb0EEENS1_19SingleTileSchedulerILb1ELb0ELb1ELi128EEEEEEEEEvNT_6ParamsE:
	.zero		1400


//--------------------- .nv.constant0._ZN7cutlass13device_kernelIN5flash19enable_sm80_to_sm89INS1_16FlashAttnFwdSm80INS1_25CollectiveMainloopFwdSm80ILi8ELi2ELb0EN4cute5tupleIJNS5_1CILi128EEENS7_ILi64EEENS7_ILi192EEEEEELi192ENS_6half_tEfNS_4arch4Sm80ELb1ELb0ELb1ELb1ELb1ELb1ELb1ELb0EEENS1_21CollectiveEpilogueFwdINS6_IJS8_SA_S9_EEENS6_IJNS7_ILi1EEESI_SI_EEESC_SE_Li256ELb1ELb1ELb0ELb0EEENS1_19SingleTileSchedulerILb1ELb0ELb1ELi128EEEEEEEEEvNT_6ParamsE --------------------------
	.section	.nv.constant0._ZN7cutlass13device_kernelIN5flash19enable_sm80_to_sm89INS1_16FlashAttnFwdSm80INS1_25CollectiveMainloopFwdSm80ILi8ELi2ELb0EN4cute5tupleIJNS5_1CILi128EEENS7_ILi64EEENS7_ILi192EEEEEELi192ENS_6half_tEfNS_4arch4Sm80ELb1ELb0ELb1ELb1ELb1ELb1ELb1ELb0EEENS1_21CollectiveEpilogueFwdINS6_IJS8_SA_S9_EEENS6_IJNS7_ILi1EEESI_SI_EEESC_SE_Li256ELb1ELb1ELb0ELb0EEENS1_19SingleTileSchedulerILb1ELb0ELb1ELi128EEEEEEEEEvNT_6ParamsE,"a",@progbits
	.sectionflags	@""
	.align	4
.nv.constant0._ZN7cutlass13device_kernelIN5flash19enable_sm80_to_sm89INS1_16FlashAttnFwdSm80INS1_25CollectiveMainloopFwdSm80ILi8ELi2ELb0EN4cute5tupleIJNS5_1CILi128EEENS7_ILi64EEENS7_ILi192EEEEEELi192ENS_6half_tEfNS_4arch4Sm80ELb1ELb0ELb1ELb1ELb1ELb1ELb1ELb0EEENS1_21CollectiveEpilogueFwdINS6_IJS8_SA_S9_EEENS6_IJNS7_ILi1EEESI_SI_EEESC_SE_Li256ELb1ELb1ELb0ELb0EEENS1_19SingleTileSchedulerILb1ELb0ELb1ELi128EEEEEEEEEvNT_6ParamsE:
	.zero		1400


//--------------------- .text._ZN7cutlass13device_kernelIN5flash19enable_sm80_to_sm89INS1_16FlashAttnFwdSm80INS1_25CollectiveMainloopFwdSm80ILi8ELi1ELb0EN4cute5tupleIJNS5_1CILi128EEENS7_ILi64EEENS7_ILi192EEEEEELi192ENS_6half_tEfNS_4arch4Sm80ELb0ELb0ELb1ELb0ELb1ELb0ELb1ELb0EEENS1_21CollectiveEpilogueFwdINS6_IJS8_SA_S9_EEENS6_IJNS7_ILi1EEESI_SI_EEESC_SE_Li256ELb0ELb1ELb0ELb0EEENS1_19SingleTileSchedulerILb0ELb0ELb1ELi128EEEEEEEEEvNT_6ParamsE --------------------------
	.section	.text._ZN7cutlass13device_kernelIN5flash19enable_sm80_to_sm89INS1_16FlashAttnFwdSm80INS1_25CollectiveMainloopFwdSm80ILi8ELi1ELb0EN4cute5tupleIJNS5_1CILi128EEENS7_ILi64EEENS7_ILi192EEEEEELi192ENS_6half_tEfNS_4arch4Sm80ELb0ELb0ELb1ELb0ELb1ELb0ELb1ELb0EEENS1_21CollectiveEpilogueFwdINS6_IJS8_SA_S9_EEENS6_IJNS7_ILi1EEESI_SI_EEESC_SE_Li256ELb0ELb1ELb0ELb0EEENS1_19SingleTileSchedulerILb0ELb0ELb1ELi128EEEEEEEEEvNT_6ParamsE,"ax",@progbits
	.sectioninfo	@"SHI_REGISTERS=255"
	.align	128
.text._ZN7cutlass13device_kernelIN5flash19enable_sm80_to_sm89INS1_16FlashAttnFwdSm80INS1_25CollectiveMainloopFwdSm80ILi8ELi1ELb0EN4cute5tupleIJNS5_1CILi128EEENS7_ILi64EEENS7_ILi192EEEEEELi192ENS_6half_tEfNS_4arch4Sm80ELb0ELb0ELb1ELb0ELb1ELb0ELb1ELb0EEENS1_21CollectiveEpilogueFwdINS6_IJS8_SA_S9_EEENS6_IJNS7_ILi1EEESI_SI_EEESC_SE_Li256ELb0ELb1ELb0ELb0EEENS1_19SingleTileSchedulerILb0ELb0ELb1ELi128EEEEEEEEEvNT_6ParamsE:
        .type           _ZN7cutlass13device_kernelIN5flash19enable_sm80_to_sm89INS1_16FlashAttnFwdSm80INS1_25CollectiveMainloopFwdSm80ILi8ELi1ELb0EN4cute5tupleIJNS5_1CILi128EEENS7_ILi64EEENS7_ILi192EEEEEELi192ENS_6half_tEfNS_4arch4Sm80ELb0ELb0ELb1ELb0ELb1ELb0ELb1ELb0EEENS1_21CollectiveEpilogueFwdINS6_IJS8_SA_S9_EEENS6_IJNS7_ILi1EEESI_SI_EEESC_SE_Li256ELb0ELb1ELb0ELb0EEENS1_19SingleTileSchedulerILb0ELb0ELb1ELi128EEEEEEEEEvNT_6ParamsE,@function
        .size           _ZN7cutlass13device_kernelIN5flash19enable_sm80_to_sm89INS1_16FlashAttnFwdSm80INS1_25CollectiveMainloopFwdSm80ILi8ELi1ELb0EN4cute5tupleIJNS5_1CILi128EEENS7_ILi64EEENS7_ILi192EEEEEELi192ENS_6half_tEfNS_4arch4Sm80ELb0ELb0ELb1ELb0ELb1ELb0ELb1ELb0EEENS1_21CollectiveEpilogueFwdINS6_IJS8_SA_S9_EEENS6_IJNS7_ILi1EEESI_SI_EEESC_SE_Li256ELb0ELb1ELb0ELb0EEENS1_19SingleTileSchedulerILb0ELb0ELb1ELi128EEEEEEEEEvNT_6ParamsE,(.L_x_1494 - _ZN7cutlass13device_kernelIN5flash19enable_sm80_to_sm89INS1_16FlashAttnFwdSm80INS1_25CollectiveMainloopFwdSm80ILi8ELi1ELb0EN4cute5tupleIJNS5_1CILi128EEENS7_ILi64EEENS7_ILi192EEEEEELi192ENS_6half_tEfNS_4arch4Sm80ELb0ELb0ELb1ELb0ELb1ELb0ELb1ELb0EEENS1_21CollectiveEpilogueFwdINS6_IJS8_SA_S9_EEENS6_IJNS7_ILi1EEESI_SI_EEESC_SE_Li256ELb0ELb1ELb0ELb0EEENS1_19SingleTileSchedulerILb0ELb0ELb1ELi128EEEEEEEEEvNT_6ParamsE)
        .other          _ZN7cutlass13device_kernelIN5flash19enable_sm80_to_sm89INS1_16FlashAttnFwdSm80INS1_25CollectiveMainloopFwdSm80ILi8ELi1ELb0EN4cute5tupleIJNS5_1CILi128EEENS7_ILi64EEENS7_ILi192EEEEEELi192ENS_6half_tEfNS_4arch4Sm80ELb0ELb0ELb1ELb0ELb1ELb0ELb1ELb0EEENS1_21CollectiveEpilogueFwdINS6_IJS8_SA_S9_EEENS6_IJNS7_ILi1EEESI_SI_EEESC_SE_Li256ELb0ELb1ELb0ELb0EEENS1_19SingleTileSchedulerILb0ELb0ELb1ELi128EEEEEEEEEvNT_6ParamsE,@"STO_CUDA_ENTRY STV_DEFAULT"
_ZN7cutlass13device_kernelIN5flash19enable_sm80_to_sm89INS1_16FlashAttnFwdSm80INS1_25CollectiveMainloopFwdSm80ILi8ELi1ELb0EN4cute5tupleIJNS5_1CILi128EEENS7_ILi64EEENS7_ILi192EEEEEELi192ENS_6half_tEfNS_4arch4Sm80ELb0ELb0ELb1ELb0ELb1ELb0ELb1ELb0EEENS1_21CollectiveEpilogueFwdINS6_IJS8_SA_S9_EEENS6_IJNS7_ILi1EEESI_SI_EEESC_SE_Li256ELb0ELb1ELb0ELb0EEENS1_19SingleTileSchedulerILb0ELb0ELb1ELi128EEEEEEEEEvNT_6ParamsE:
[----:B------:R-:W-:Y:S02]  /*0000*/  MOV R1, c[0x0][0x28] ;  /* 0x00000a0000017a02 */ /* 0x000fe40000000f00 */
[----:B------:R-:W1:Y:S02]  /*0010*/  S2UR UR11, SR_CTAID.Z ;  /* 0x00000000000b79c3 */ /* 0x000e640000002700 */
[----:B-1----:R-:W-:-:S13]  /*0020*/  ISETP.LE.AND P0, PT, RZ, UR11, PT ;  /* 0x0000000bff007c0c */ /* 0x002fda000bf03270 */
[----:B------:R-:W-:Y:S05]  /*0030*/  @!P0 EXIT ;  /* 0x000000000000894d */ /* 0x000fea0003800000 */
[----:B------:R-:W-:Y:S02]  /*0040*/  ULDC.64 UR4, c[0x0][0x370] ;  /* 0x0000dc0000047ab9 */ /* 0x000fe40000000a00 */
[----:B------:R-:W-:Y:S02]  /*0050*/  UISETP.NE.U32.AND UP0, UPT, URZ, UR4, UPT ;  /* 0x000000043f00728c */ /* 0x000fe4000bf05070 */
[----:B------:R-:W-:Y:S02]  /*0060*/  ULDC.64 UR8, c[0x0][0x370] ;  /* 0x0000dc0000087ab9 */ /* 0x000fe40000000a00 */
[----:B------:R-:W-:Y:S02]  /*0070*/  UISETP.NE.AND.EX UP0, UPT, URZ, UR5, UPT, UP0 ;  /* 0x000000053f00728c */ /* 0x000fe4000bf05300 */
[----:B------:R-:W-:Y:S02]  /*0080*/  ULDC.64 UR12, c[0x0][0x118] ;  /* 0x00004600000c7ab9 */ /* 0x000fe40000000a00 */
[----:B------:R-:W-:-:S02]  /*0090*/  ULDC.64 UR4, c[0x0][0x340] ;  /* 0x0000d00000047ab9 */ /* 0x000fc40000000a00 */
[----:B------:R-:W-:-:S05]  /*00a0*/  PLOP3.LUT P1, PT, PT, PT, UP0, 0x80, 0x0 ;  /* 0x000000000000781c */ /* 0x000fca0003f2f008 */
[----:B------:R-:W-:Y:S02]  /*00b0*/  @UP0 UMOV UR6, 0x4 ;  /* 0x0000000400060882 */ /* 0x000fe40000000000 */
[----:B------:R-:W-:Y:S02]  /*00c0*/  @UP0 UIMAD.WIDE UR6, UR11, UR6, UR8 ;  /* 0x000000060b0602a5 */ /* 0x000fe4000f8e0208 */
[----:B------:R-:W-:-:S04]  /*00d0*/  UISETP.NE.U32.AND UP0, UPT, URZ, UR4, UPT ;  /* 0x000000043f00728c */ /* 0x000fc8000bf05070 */
[----:B------:R-:W-:Y:S01]  /*00e0*/  UISETP.NE.AND.EX UP0, UPT, URZ, UR5, UPT, UP0 ;  /* 0x000000053f00728c */ /* 0x000fe2000bf05300 */
[----:B------:R-:W-:Y:S02]  /*00f0*/  IMAD.U32 R10, RZ, RZ, UR6 ;  /* 0x00000006ff0a7e24 */ /* 0x000fe4000f8e00ff */
[----:B------:R-:W-:Y:S01]  /*0100*/  IMAD.U32 R11, RZ, RZ, UR7 ;  /* 0x00000007ff0b7e24 */ /* 0x000fe2000f8e00ff */
[----:B------:R-:W-:Y:S02]  /*0110*/  ULDC.64 UR6, c[0x0][0x340] ;  /* 0x0000d00000067ab9 */ /* 0x000fe40000000a00 */
[----:B------:R-:W-:Y:S02]  /*0120*/  PLOP3.LUT P6, PT, PT, PT, UP0, 0x80, 0x0 ;  /* 0x000000000000781c */ /* 0x000fe40003fcf008 */
[----:B------:R1:W2:Y:S03]  /*0130*/  @P1 LDG.E R10, [R10.64] ;  /* 0x0000000c0a0a1981 */ /* 0x0002a6000c1e1900 */
[----:B------:R-:W-:-:S02]  /*0140*/  @UP0 UMOV UR4, 0x4 ;  /* 0x0000000400040882 */ /* 0x000fc40000000000 */
[----:B------:R-:W-:-:S06]  /*0150*/  @UP0 UIMAD.WIDE UR4, UR11, UR4, UR6 ;  /* 0x000000040b0402a5 */ /* 0x000fcc000f8e0206 */
[----:B------:R-:W-:Y:S02]  /*0160*/  IMAD.U32 R12, RZ, RZ, UR4 ;  /* 0x00000004ff0c7e24 */ /* 0x000fe4000f8e00ff */
[----:B------:R-:W-:Y:S01]  /*0170*/  IMAD.U32 R13, RZ, RZ, UR5 ;  /* 0x00000005ff0d7e24 */ /* 0x000fe2000f8e00ff */
[----:B------:R-:W3:Y:S01]  /*0180*/  S2R R3, SR_TID.X ;  /* 0x0000000000037919 */ /* 0x000ee20000002100 */
[----:B------:R-:W4:Y:S03]  /*0190*/  S2UR UR8, SR_CTAID.Y ;  /* 0x00000000000879c3 */ /* 0x000f260000002600 */
[----:B------:R-:W5:Y:S01]  /*01a0*/  S2R R210, SR_CTAID.X ;  /* 0x0000000000d27919 */ /* 0x000f620000002500 */
[----:B------:R-:W-:Y:S01]  /*01b0*/  IMAD.MOV.U32 R2, RZ, RZ, c[0x0][0x2c4] ;  /* 0x0000b100ff027624 */ /* 0x000fe200078e00ff */
[----:B------:R-:W-:Y:S02]  /*01c0*/  ULDC.64 UR4, c[0x0][0x1b8] ;  /* 0x00006e0000047ab9 */ /* 0x000fe40000000a00 */
[----:B------:R1:W2:Y:S01]  /*01d0*/  @P6 LDG.E R12, [R12.64] ;  /* 0x0000000c0c0c6981 */ /* 0x0002a2000c1e1900 */
[----:B------:R-:W-:Y:S01]  /*01e0*/  USHF.R.S32.HI UR9, URZ, 0x1f, UR11 ;  /* 0x0000001f3f097899 */ /* 0x000fe2000801140b */
[----:B------:R-:W-:Y:S01]  /*01f0*/  ISETP.NE.AND P0, PT, R2, 0x1, PT ;  /* 0x000000010200780c */ /* 0x000fe20003f05270 */
[----:B------:R-:W-:Y:S01]  /*0200*/  IMAD.MOV.U32 R207, RZ, RZ, c[0x0][0x2b8] ;  /* 0x0000ae00ffcf7624 */ /* 0x000fe200078e00ff */
[----:B------:R-:W-:Y:S01]  /*0210*/  UMOV UR10, URZ ;  /* 0x0000003f000a7c82 */ /* 0x000fe20008000000 */
[----:B------:R-:W-:-:S03]  /*0220*/  IMAD.MOV.U32 R208, RZ, RZ, RZ ;  /* 0x000000ffffd07224 */ /* 0x000fc600078e00ff */
[----:B------:R-:W-:Y:S02]  /*0230*/  ISETP.NE.AND P3, PT, R207, 0x1, PT ;  /* 0x00000001cf00780c */ /* 0x000fe40003f65270 */
[----:B---3--:R-:W-:Y:S01]  /*0240*/  SHF.R.S32.HI R24, RZ, 0x1f, R3 ;  /* 0x0000001fff187819 */ /* 0x008fe20000011403 */
[----:B----4-:R-:W-:Y:S02]  /*0250*/  USHF.R.S32.HI UR6, URZ, 0x1f, UR8 ;  /* 0x0000001f3f067899 */ /* 0x010fe40008011408 */
[----:B------:R-:W-:Y:S01]  /*0260*/  UIMAD.WIDE.U32 UR14, UR8, UR4, URZ ;  /* 0x00000004080e72a5 */ /* 0x000fe2000f8e003f */
[----:B------:R-:W-:Y:S01]  /*0270*/  LEA.HI R5, R24, R3, RZ, 0x3 ;  /* 0x0000000318057211 */ /* 0x000fe200078f18ff */
[----:B------:R-:W-:-:S03]  /*0280*/  UIMAD UR7, UR6, UR4, URZ ;  /* 0x00000004060772a4 */ /* 0x000fc6000f8e023f */
[----:B------:R-:W-:Y:S01]  /*0290*/  LOP3.LUT R0, R5, 0xfffffff8, RZ, 0xc0, !PT ;  /* 0xfffffff805007812 */ /* 0x000fe200078ec0ff */
[----:B------:R-:W-:Y:S01]  /*02a0*/  UIMAD UR7, UR8, UR5, UR7 ;  /* 0x00000005080772a4 */ /* 0x000fe2000f8e0207 */
[----:B------:R-:W-:Y:S02]  /*02b0*/  SHF.R.S32.HI R5, RZ, 0x3, R5 ;  /* 0x00000003ff057819 */ /* 0x000fe40000011405 */
[----:B------:R-:W-:Y:S01]  /*02c0*/  ULDC.64 UR4, c[0x0][0x1c0] ;  /* 0x0000700000047ab9 */ /* 0x000fe20000000a00 */
[----:B------:R-:W-:Y:S01]  /*02d0*/  IMAD.IADD R0, R3, 0x1, -R0 ;  /* 0x0000000103007824 */ /* 0x000fe200078e0a00 */
[----:B------:R-:W-:Y:S01]  /*02e0*/  UIADD3 UR15, UR15, UR7, URZ ;  /* 0x000000070f0f7290 */ /* 0x000fe2000fffe03f */
[----:B------:R-:W-:Y:S01]  /*02f0*/  IMAD.SHL.U32 R211, R5, 0x40, RZ ;  /* 0x0000004005d37824 */ /* 0x000fe200078e00ff */
[----:B------:R-:W-:Y:S01]  /*0300*/  UIMAD UR9, UR9, UR4, URZ ;  /* 0x00000004090972a4 */ /* 0x000fe2000f8e023f */
[C---:B------:R-:W-:Y:S01]  /*0310*/  IMAD R213, R0.reuse, 0x20, R5 ;  /* 0x0000002000d57824 */ /* 0x040fe200078e0205 */
[----:B------:R-:W-:Y:S01]  /*0320*/  UIMAD.WIDE.U32 UR14, UR11, UR4, UR14 ;  /* 0x000000040b0e72a5 */ /* 0x000fe2000f8e000e */
[----:B------:R-:W-:Y:S01]  /*0330*/  IMAD.SHL.U32 R216, R0, 0x8, RZ ;  /* 0x0000000800d87824 */ /* 0x000fe200078e00ff */
[----:B------:R-:W-:Y:S01]  /*0340*/  UIMAD UR5, UR11, UR5, UR9 ;  /* 0x000000050b0572a4 */ /* 0x000fe2000f8e0209 */
[C---:B-----5:R-:W-:Y:S01]  /*0350*/  IMAD R212, R210.reuse, 0x80, R213 ;  /* 0x00000080d2d47824 */ /* 0x060fe200078e02d5 */
[----:B------:R-:W-:Y:S01]  /*0360*/  LOP3.LUT R211, R211, 0x1c0, RZ, 0xc0, !PT ;  /* 0x000001c0d3d37812 */ /* 0x000fe200078ec0ff */
[----:B------:R-:W-:Y:S01]  /*0370*/  IMAD R210, R210, 0x80, R5 ;  /* 0x00000080d2d27824 */ /* 0x000fe200078e0205 */
[----:B------:R-:W-:Y:S01]  /*0380*/  UIADD3 UR5, UR15, UR5, URZ ;  /* 0x000000050f057290 */ /* 0x000fe2000fffe03f */
[----:B------:R-:W-:Y:S01]  /*0390*/  @P0 IMAD.HI.U32 R4, R212, c[0x0][0x2c8], RZ ;  /* 0x0000b200d4040a27 */ /* 0x000fe200078e00ff */
[C---:B------:R-:W-:Y:S01]  /*03a0*/  IADD3 R215, R216.reuse, 0x40, RZ ;  /* 0x00000040d8d77810 */ /* 0x040fe20007ffe0ff */
[----:B------:R-:W-:Y:S01]  /*03b0*/  ULDC UR4, c[0x0][0x2ac] ;  /* 0x0000ab0000047ab9 */ /* 0x000fe20000000800 */
[C---:B------:R-:W-:Y:S01]  /*03c0*/  IADD3 R214, R216.reuse, 0x80, RZ ;  /* 0x00000080d8d67810 */ /* 0x040fe20007ffe0ff */
[----:B------:R-:W-:Y:S01]  /*03d0*/  IMAD.MOV.U32 R7, RZ, RZ, R212 ;  /* 0x000000ffff077224 */ /* 0x000fe200078e00d4 */
[----:B------:R-:W-:Y:S01]  /*03e0*/  @P0 SHF.R.U32.HI R7, RZ, c[0x0][0x2cc], R4 ;  /* 0x0000b300ff070a19 */ /* 0x000fe20000011604 */
[----:B------:R-:W-:Y:S01]  /*03f0*/  IMAD.U32 R9, RZ, RZ, UR15 ;  /* 0x0000000fff097e24 */ /* 0x000fe2000f8e00ff */
[----:B------:R-:W-:Y:S01]  /*0400*/  ULDC UR7, c[0x0][0x1d0] ;  /* 0x0000740000077ab9 */ /* 0x000fe20000000800 */
[----:B------:R-:W-:Y:S01]  /*0410*/  IMAD.U32 R8, RZ, RZ, UR14 ;  /* 0x0000000eff087e24 */ /* 0x000fe2000f8e00ff */
[--C-:B------:R-:W-:Y:S01]  /*0420*/  SHF.R.S32.HI R4, RZ, 0x1f, R7.reuse ;  /* 0x0000001fff047819 */ /* 0x100fe20000011407 */
[----:B------:R-:W-:Y:S01]  /*0430*/  IMAD.MOV R9, RZ, RZ, -R7 ;  /* 0x000000ffff097224 */ /* 0x000fe200078e0a07 */
[----:B------:R-:W-:Y:S01]  /*0440*/  UIMAD UR7, UR4, UR7, 0x3f ;  /* 0x0000003f040774a4 */ /* 0x000fe2000f8e0207 */
[----:B------:R-:W-:Y:S01]  /*0450*/  IMAD.U32 R15, RZ, RZ, UR5 ;  /* 0x00000005ff0f7e24 */ /* 0x000fe2000f8e00ff */
[----:B------:R-:W-:Y:S01]  /*0460*/  ISETP.GE.AND P5, PT, R216, c[0x0][0x198], PT ;  /* 0x00006600d8007a0c */ /* 0x000fe20003fa6270 */
[----:B------:R-:W-:Y:S01]  /*0470*/  IMAD R6, R9, c[0x0][0x2c4], R212 ;  /* 0x0000b10009067a24 */ /* 0x000fe200078e02d4 */
[----:B------:R-:W-:Y:S01]  /*0480*/  ISETP.GE.AND P4, PT, R215, c[0x0][0x198], PT ;  /* 0x00006600d7007a0c */ /* 0x000fe20003f86270 */
[----:B------:R-:W-:Y:S01]  /*0490*/  IMAD.MOV.U32 R14, RZ, RZ, R8 ;  /* 0x000000ffff0e7224 */ /* 0x000fe200078e0008 */
[----:B------:R-:W-:Y:S01]  /*04a0*/  USHF.R.S32.HI UR5, URZ, 0x1f, UR7 ;  /* 0x0000001f3f057899 */ /* 0x000fe20008011407 */
[----:B------:R-:W-:Y:S01]  /*04b0*/  IMAD R4, R4, c[0x0][0x1b0], RZ ;  /* 0x00006c0004047a24 */ /* 0x000fe200078e02ff */
[----:B------:R-:W-:Y:S01]  /*04c0*/  SHF.R.S32.HI R9, RZ, 0x1f, R6 ;  /* 0x0000001fff097819 */ /* 0x000fe20000011406 */
[----:B------:R-:W-:Y:S01]  /*04d0*/  IMAD.WIDE.U32 R14, R7, c[0x0][0x1b0], R14 ;  /* 0x00006c00070e7a25 */ /* 0x000fe200078e000e */
[----:B------:R-:W-:-:S02]  /*04e0*/  ULEA.HI UR7, UR5, UR7, URZ, 0x6 ;  /* 0x0000000705077291 */ /* 0x000fc4000f8f303f */
[----:B------:R-:W-:Y:S01]  /*04f0*/  ULDC UR9, c[0x0][0x1d0] ;  /* 0x0000740000097ab9 */ /* 0x000fe20000000800 */
[----:B------:R-:W-:Y:S01]  /*0500*/  IMAD R7, R7, c[0x0][0x1b4], R4 ;  /* 0x00006d0007077a24 */ /* 0x000fe200078e0204 */
[----:B------:R-:W-:Y:S01]  /*0510*/  SHF.R.U32.HI R4, RZ, 0x3, R211 ;  /* 0x00000003ff047819 */ /* 0x000fe200000116d3 */
[----:B------:R-:W-:Y:S01]  /*0520*/  IMAD R9, R9, c[0x0][0x1a8], RZ ;  /* 0x00006a0009097a24 */ /* 0x000fe200078e02ff */
[----:B------:R-:W-:Y:S01]  /*0530*/  LOP3.LUT R211, R211, 0x38, R216, 0xf8, !PT ;  /* 0x00000038d3d37812 */ /* 0x000fe200078ef8d8 */
[----:B------:R-:W-:Y:S01]  /*0540*/  IMAD.IADD R15, R15, 0x1, R7 ;  /* 0x000000010f0f7824 */ /* 0x000fe200078e0207 */
[----:B------:R-:W-:Y:S01]  /*0550*/  USHF.R.S32.HI UR7, URZ, 0x6, UR7 ;  /* 0x000000063f077899 */ /* 0x000fe20008011407 */
[C---:B------:R-:W-:Y:S01]  /*0560*/  IMAD R9, R6.reuse, c[0x0][0x1ac], R9 ;  /* 0x00006b0006097a24 */ /* 0x040fe200078e0209 */
[----:B------:R-:W-:Y:S01]  /*0570*/  LOP3.LUT R211, R211, R4, RZ, 0x3c, !PT ;  /* 0x00000004d3d37212 */ /* 0x000fe200078e3cff */
[----:B------:R-:W-:Y:S01]  /*0580*/  IMAD.WIDE.U32 R6, R6, c[0x0][0x1a8], R14 ;  /* 0x00006a0006067a25 */ /* 0x000fe200078e000e */
[----:B------:R-:W-:Y:S01]  /*0590*/  LEA.HI R4, R24, R3, RZ, 0x6 ;  /* 0x0000000318047211 */ /* 0x000fe200078f30ff */
[----:B------:R-:W-:-:S02]  /*05a0*/  UIMAD UR9, UR4, UR9, URZ ;  /* 0x00000009040972a4 */ /* 0x000fc4000f8e023f */
[----:B------:R-:W-:Y:S01]  /*05b0*/  IMAD.IADD R8, R7, 0x1, R9 ;  /* 0x0000000107087824 */ /* 0x000fe200078e0209 */
[----:B------:R-:W-:Y:S01]  /*05c0*/  LEA R9, P0, R6, c[0x0][0x160], 0x1 ;  /* 0x0000580006097a11 */ /* 0x000fe200078008ff */
[----:B------:R-:W-:Y:S01]  /*05d0*/  IMAD R7, R2, c[0x0][0x168], RZ ;  /* 0x00005a0002077a24 */ /* 0x000fe200078e02ff */
[----:B------:R-:W-:Y:S01]  /*05e0*/  IADD3 R2, R210, 0x20, RZ ;  /* 0x00000020d2027810 */ /* 0x000fe20007ffe0ff */
[----:B------:R-:W-:Y:S01]  /*05f0*/  IMAD.SHL.U32 R4, R4, 0x8, RZ ;  /* 0x0000000804047824 */ /* 0x000fe200078e00ff */
[----:B------:R-:W-:Y:S01]  /*0600*/  LEA.HI.X R8, R6, c[0x0][0x164], R8, 0x1, P0 ;  /* 0x0000590006087a11 */ /* 0x000fe200000f0c08 */
[----:B------:R-:W-:Y:S01]  /*0610*/  SHFL.IDX PT, R14, R9, RZ, 0x181f ;  /* 0x00181fff090e7589 */ /* 0x000fe200000e0000 */
[-C--:B------:R-:W-:Y:S01]  /*0620*/  ISETP.GE.AND P0, PT, R210, R7.reuse, PT ;  /* 0x00000007d200720c */ /* 0x080fe20003f06270 */
[----:B------:R-:W-:Y:S01]  /*0630*/  ULDC.64 UR4, c[0x0][0x2b0] ;  /* 0x0000ac0000047ab9 */ /* 0x000fe20000000a00 */
[----:B------:R-:W-:Y:S01]  /*0640*/  ISETP.GE.AND P2, PT, R2, R7, PT ;  /* 0x000000070200720c */ /* 0x000fe20003f46270 */
[----:B------:R-:W3:Y:S01]  /*0650*/  SHFL.IDX PT, R15, R8, RZ, 0x181f ;  /* 0x00181fff080f7589 */ /* 0x000ee200000e0000 */
[----:B------:R-:W-:-:S02]  /*0660*/  LOP3.LUT R211, R211, 0xfffffe00, R4, 0xf8, !PT ;  /* 0xfffffe00d3d37812 */ /* 0x000fc400078ef804 */
[----:B------:R-:W-:Y:S01]  /*0670*/  P2R R2, PR, RZ, 0x8 ;  /* 0x00000008ff027803 */ /* 0x000fe20000000000 */
[----:B------:R-:W-:Y:S01]  /*0680*/  SHFL.IDX PT, R20, R9, 0x1, 0x181f ;  /* 0x00381f0009147f89 */ /* 0x000fe200000e0000 */
[----:B------:R-:W-:Y:S02]  /*0690*/  ISETP.GE.AND P3, PT, R214, c[0x0][0x198], PT ;  /* 0x00006600d6007a0c */ /* 0x000fe40003f66270 */
[----:B------:R-:W-:Y:S01]  /*06a0*/  IADD3 R2, R210, 0x40, RZ ;  /* 0x00000040d2027810 */ /* 0x000fe20007ffe0ff */
[----:B------:R-:W4:Y:S02]  /*06b0*/  SHFL.IDX PT, R21, R8, 0x1, 0x181f ;  /* 0x00381f0008157f89 */ /* 0x000f2400000e0000 */
[----:B------:R-:W-:Y:S02]  /*06c0*/  @!P0 SHF.R.S32.HI R6, RZ, 0x1f, R215 ;  /* 0x0000001fff068819 */ /* 0x000fe400000114d7 */
[----:B-1----:R-:W-:Y:S01]  /*06d0*/  @!P0 SHF.R.S32.HI R11, RZ, 0x1f, R214 ;  /* 0x0000001fff0b8819 */ /* 0x002fe200000114d6 */
[----:B------:R-:W-:Y:S01]  /*06e0*/  SHFL.IDX PT, R13, R8, 0x2, 0x181f ;  /* 0x00581f00080d7f89 */ /* 0x000fe200000e0000 */
[----:B------:R-:W-:-:S02]  /*06f0*/  @!P0 LEA.HI R6, R6, R215, RZ, 0x3 ;  /* 0x000000d706068211 */ /* 0x000fc400078f18ff */
[----:B------:R-:W-:Y:S02]  /*0700*/  @!P0 LEA.HI R4, R11, R214, RZ, 0x3 ;  /* 0x000000d60b048211 */ /* 0x000fe400078f18ff */
[----:B------:R-:W-:Y:S02]  /*0710*/  @!P0 LOP3.LUT R6, R6, 0xfffffff8, RZ, 0xc0, !PT ;  /* 0xfffffff806068812 */ /* 0x000fe400078ec0ff */
[----:B------:R-:W-:Y:S02]  /*0720*/  @!P0 LOP3.LUT R4, R4, 0xfffffff8, RZ, 0xc0, !PT ;  /* 0xfffffff804048812 */ /* 0x000fe400078ec0ff */
[----:B------:R-:W-:Y:S01]  /*0730*/  @!P2 SHF.R.S32.HI R16, RZ, 0x1f, R215 ;  /* 0x0000001fff10a819 */ /* 0x000fe200000114d7 */
[----:B---3--:R-:W-:Y:S01]  /*0740*/  @!P0 IMAD.WIDE R18, R6, 0x2, R14 ;  /* 0x0000000206128825 */ /* 0x008fe200078e020e */
[----:B------:R-:W-:Y:S02]  /*0750*/  @!P2 SHF.R.S32.HI R11, RZ, 0x1f, R214 ;  /* 0x0000001fff0ba819 */ /* 0x000fe400000114d6 */
[----:B------:R-:W-:Y:S01]  /*0760*/  @!P2 LEA.HI R16, R16, R215, RZ, 0x3 ;  /* 0x000000d71010a211 */ /* 0x000fe200078f18ff */
[----:B------:R-:W-:-:S03]  /*0770*/  @!P0 IMAD.WIDE R22, R4, 0x2, R14 ;  /* 0x0000000204168825 */ /* 0x000fc600078e020e */
[----:B------:R-:W-:Y:S01]  /*0780*/  @!P2 LOP3.LUT R16, R16, 0xfffffff8, RZ, 0xc0, !PT ;  /* 0xfffffff81010a812 */ /* 0x000fe200078ec0ff */
[----:B------:R-:W-:-:S04]  /*0790*/  @!P0 IMAD.WIDE R14, R216, 0x2, R14 ;  /* 0x00000002d80e8825 */ /* 0x000fc800078e020e */
[----:B----4-:R-:W-:Y:S01]  /*07a0*/  @!P2 IMAD.WIDE R16, R16, 0x2, R20 ;  /* 0x000000021010a825 */ /* 0x010fe200078e0214 */
[----:B--2---:R1:W2:Y:S01]  /*07b0*/  @P1 R2UR UR10, R10 ;  /* 0x000000000a0a13c2 */ /* 0x0042a200000e0000 */
[----:B------:R-:W-:Y:S02]  /*07c0*/  ISETP.GE.AND P1, PT, R2, R7, PT ;  /* 0x000000070200720c */ /* 0x000fe40003f26270 */
[----:B------:R-:W-:-:S11]  /*07d0*/  IADD3 R2, R210, 0x60, RZ ;  /* 0x00000060d2027810 */ /* 0x000fd60007ffe0ff */
[----:B------:R-:W-:Y:S01]  /*07e0*/  @!P1 SHF.R.S32.HI R4, RZ, 0x1f, R215 ;  /* 0x0000001fff049819 */ /* 0x000fe200000114d7 */
[----:B------:R-:W-:-:S03]  /*07f0*/  @!P1 IMAD.SHL.U32 R6, R211, 0x2, RZ ;  /* 0x00000002d3069824 */ /* 0x000fc600078e00ff */
[----:B------:R-:W-:Y:S01]  /*0800*/  @!P1 LEA.HI R4, R4, R215, RZ, 0x3 ;  /* 0x000000d704049211 */ /* 0x000fe200078f18ff */
[----:B------:R3:W4:Y:S01]  /*0810*/  @P6 R2UR UR16, R12 ;  /* 0x000000000c1063c2 */ /* 0x00072200000e0000 */
[----:B-1----:R-:W-:Y:S01]  /*0820*/  @!P0 IMAD.SHL.U32 R10, R211, 0x2, RZ ;  /* 0x00000002d30a8824 */ /* 0x002fe200078e00ff */
[----:B------:R-:W-:Y:S01]  /*0830*/  ISETP.NE.AND P6, PT, R207, 0x1, PT ;  /* 0x00000001cf00780c */ /* 0x000fe20003fc5270 */
[----:B----4-:R-:W-:Y:S01]  /*0840*/  @!UP0 UMOV UR16, UR11 ;  /* 0x0000000b00108c82 */ /* 0x010fe20008000000 */
[----:B------:R-:W-:Y:S01]  /*0850*/  @!P1 LOP3.LUT R4, R4, 0xfffffff8, RZ, 0xc0, !PT ;  /* 0xfffffff804049812 */ /* 0x000fe200078ec0ff */
[----:B------:R-:W-:Y:S01]  /*0860*/  USHF.R.S32.HI UR11, URZ, 0x1f, UR16 ;  /* 0x0000001f3f0b7899 */ /* 0x000fe20008011410 */
[----:B------:R1:W-:Y:S01]  /*0870*/  @!P0 LDGSTS.E.BYPASS.LTC128B.128 [R10+0xc100], [R14.64], !P5 ;  /* 0x0c1000000e0a8fae */ /* 0x0003e2000e901d4c */
[----:B------:R-:W-:Y:S02]  /*0880*/  UIMAD.WIDE.U32 UR14, UR16, UR4, URZ ;  /* 0x00000004100e72a5 */ /* 0x000fe4000f8e003f */
[----:B------:R-:W-:Y:S01]  /*0890*/  UIMAD UR11, UR11, UR4, URZ ;  /* 0x000000040b0b72a4 */ /* 0x000fe2000f8e023f */
[----:B------:R4:W-:Y:S03]  /*08a0*/  @!P0 LDGSTS.E.BYPASS.LTC128B.128 [R10+0x10100], [R18.64], !P4 ;  /* 0x10100000120a8fae */ /* 0x0009e6000e101d4c */
[----:B------:R-:W-:Y:S01]  /*08b0*/  UIMAD UR11, UR16, UR5, UR11 ;  /* 0x00000005100b72a4 */ /* 0x000fe2000f8e020b */
[----:B------:R5:W-:Y:S01]  /*08c0*/  @!P0 LDGSTS.E.BYPASS.LTC128B.128 [R10+0x14100], [R22.64], !P3 ;  /* 0x14100000160a8fae */ /* 0x000be2000d901d4c */
[----:B------:R-:W-:Y:S01]  /*08d0*/  ISETP.GE.AND P0, PT, R2, R7, PT ;  /* 0x000000070200720c */ /* 0x000fe20003f06270 */
[----:B------:R-:W-:Y:S01]  /*08e0*/  @!P2 IMAD.SHL.U32 R7, R211, 0x2, RZ ;  /* 0x00000002d307a824 */ /* 0x000fe200078e00ff */
[----:B------:R-:W-:-:S02]  /*08f0*/  UIADD3 UR11, UR15, UR11, URZ ;  /* 0x0000000b0f0b7290 */ /* 0x000fc4000fffe03f */
[----:B------:R-:W-:Y:S01]  /*0900*/  ULDC.64 UR4, c[0x0][0x1e8] ;  /* 0x00007a0000047ab9 */ /* 0x000fe20000000a00 */
[----:B---3--:R-:W3:Y:S01]  /*0910*/  SHFL.IDX PT, R12, R9, 0x2, 0x181f ;  /* 0x00581f00090c7f89 */ /* 0x008ee200000e0000 */
[-C--:B-1----:R-:W-:Y:S02]  /*0920*/  @!P2 LEA.HI R14, R11, R214.reuse, RZ, 0x3 ;  /* 0x000000d60b0ea211 */ /* 0x082fe400078f18ff */
[----:B------:R-:W-:Y:S02]  /*0930*/  @!P1 SHF.R.S32.HI R11, RZ, 0x1f, R214 ;  /* 0x0000001fff0b9819 */ /* 0x000fe400000114d6 */
[----:B------:R-:W-:Y:S01]  /*0940*/  @!P2 LOP3.LUT R14, R14, 0xfffffff8, RZ, 0xc0, !PT ;  /* 0xfffffff80e0ea812 */ /* 0x000fe200078ec0ff */
[----:B----4-:R-:W-:Y:S01]  /*0950*/  @!P2 IMAD.WIDE R18, R216, 0x2, R20 ;  /* 0x00000002d812a825 */ /* 0x010fe200078e0214 */
[----:B------:R-:W-:-:S03]  /*0960*/  @!P1 LEA.HI R2, R11, R214, RZ, 0x3 ;  /* 0x000000d60b029211 */ /* 0x000fc600078f18ff */
[----:B-----5:R-:W-:Y:S01]  /*0970*/  IMAD.U32 R10, RZ, RZ, UR7 ;  /* 0x00000007ff0a7e24 */ /* 0x020fe2000f8e00ff */
[----:B------:R1:W-:Y:S01]  /*0980*/  @!P2 LDGSTS.E.BYPASS.LTC128B.128 [R7+0xd100], [R18.64], !P5 ;  /* 0x0d1000001207afae */ /* 0x0003e2000e901d4c */
[----:B------:R-:W-:Y:S01]  /*0990*/  @!P2 IMAD.WIDE R14, R14, 0x2, R20 ;  /* 0x000000020e0ea825 */ /* 0x000fe200078e0214 */
[----:B------:R-:W-:Y:S02]  /*09a0*/  @!P1 LOP3.LUT R2, R2, 0xfffffff8, RZ, 0xc0, !PT ;  /* 0xfffffff802029812 */ /* 0x000fe400078ec0ff */
[----:B------:R4:W-:Y:S01]  /*09b0*/  @!P2 LDGSTS.E.BYPASS.LTC128B.128 [R7+0x11100], [R16.64], !P4 ;  /* 0x111000001007afae */ /* 0x0009e2000e101d4c */
[----:B------:R-:W-:Y:S02]  /*09c0*/  IMAD R10, R10, 0x40, R213 ;  /* 0x000000400a0a7824 */ /* 0x000fe400078e02d5 */
[----:B---3--:R-:W-:Y:S01]  /*09d0*/  @!P1 IMAD.WIDE R20, R4, 0x2, R12 ;  /* 0x0000000204149825 */ /* 0x008fe200078e020c */
[----:B------:R4:W-:Y:S01]  /*09e0*/  @!P2 LDGSTS.E.BYPASS.LTC128B.128 [R7+0x15100], [R14.64], !P3 ;  /* 0x151000000e07afae */ /* 0x0009e2000d901d4c */
[----:B------:R-:W-:-:S02]  /*09f0*/  @!P0 SHF.R.S32.HI R4, RZ, 0x1f, R215 ;  /* 0x0000001fff048819 */ /* 0x000fc400000114d7 */
[----:B------:R-:W-:Y:S01]  /*0a00*/  IADD3 R10, R10, -0x40, RZ ;  /* 0xffffffc00a0a7810 */ /* 0x000fe20007ffe0ff */
[----:B------:R-:W-:-:S03]  /*0a10*/  @!P1 IMAD.WIDE R22, R2, 0x2, R12 ;  /* 0x0000000202169825 */ /* 0x000fc600078e020c */
[----:B------:R-:W-:Y:S01]  /*0a20*/  ISETP.GE.AND P2, PT, R10, UR9, PT ;  /* 0x000000090a007c0c */ /* 0x000fe2000bf46270 */
[----:B------:R-:W-:Y:S01]  /*0a30*/  @!P1 IMAD.WIDE R12, R216, 0x2, R12 ;  /* 0x00000002d80c9825 */ /* 0x000fe200078e020c */
[----:B--2---:R-:W-:Y:S02]  /*0a40*/  IADD3 R10, R10, UR10, RZ ;  /* 0x0000000a0a0a7c10 */ /* 0x004fe4000fffe0ff */
[----:B------:R-:W-:Y:S02]  /*0a50*/  ISETP.GT.OR P2, PT, R213, 0x3f, P2 ;  /* 0x0000003fd500780c */ /* 0x000fe40001744670 */
[----:B------:R2:W-:Y:S01]  /*0a60*/  @!P1 LDGSTS.E.BYPASS.LTC128B.128 [R6+0xe100], [R12.64], !P5 ;  /* 0x0e1000000c069fae */ /* 0x0005e2000e901d4c */
[----:B------:R-:W-:-:S03]  /*0a70*/  IMAD.MOV.U32 R2, RZ, RZ, R10 ;  /* 0x000000ffff027224 */ /* 0x000fc600078e000a */
[----:B------:R3:W-:Y:S04]  /*0a80*/  @!P1 LDGSTS.E.BYPASS.LTC128B.128 [R6+0x12100], [R20.64], !P4 ;  /* 0x1210000014069fae */ /* 0x0007e8000e101d4c */
[----:B-1----:R1:W-:Y:S04]  /*0a90*/  SHFL.IDX PT, R18, R9, 0x3, 0x181f ;  /* 0x00781f0009127f89 */ /* 0x0023e800000e0000 */
[----:B------:R-:W5:Y:S01]  /*0aa0*/  SHFL.IDX PT, R19, R8, 0x3, 0x181f ;  /* 0x00781f0008137f89 */ /* 0x000f6200000e0000 */
[----:B----4-:R-:W-:-:S03]  /*0ab0*/  @P6 IMAD.HI.U32 R7, R10, c[0x0][0x2bc], RZ ;  /* 0x0000af000a076a27 */ /* 0x010fc600078e00ff */
[----:B------:R4:W-:Y:S02]  /*0ac0*/  @!P1 LDGSTS.E.BYPASS.LTC128B.128 [R6+0x16100], [R22.64], !P3 ;  /* 0x1610000016069fae */ /* 0x0009e4000d901d4c */
[----:B------:R-:W-:Y:S02]  /*0ad0*/  @P6 SHF.R.U32.HI R2, RZ, c[0x0][0x2c0], R7 ;  /* 0x0000b000ff026a19 */ /* 0x000fe40000011607 */
[----:B------:R-:W-:-:S04]  /*0ae0*/  @!P0 LEA.HI R7, R4, R215, RZ, 0x3 ;  /* 0x000000d704078211 */ /* 0x000fc800078f18ff */
[----:B------:R-:W-:Y:S02]  /*0af0*/  @!P0 LOP3.LUT R7, R7, 0xfffffff8, RZ, 0xc0, !PT ;  /* 0xfffffff807078812 */ /* 0x000fe400078ec0ff */
[----:B-1----:R-:W-:-:S04]  /*0b00*/  @!P0 SHF.R.S32.HI R9, RZ, 0x1f, R214 ;  /* 0x0000001fff098819 */ /* 0x002fc800000114d6 */
[----:B------:R-:W-:Y:S01]  /*0b10*/  @!P0 LEA.HI R4, R9, R214, RZ, 0x3 ;  /* 0x000000d609048211 */ /* 0x000fe200078f18ff */
[--C-:B-----5:R-:W-:Y:S01]  /*0b20*/  @!P0 IMAD.WIDE R14, R216, 0x2, R18.reuse ;  /* 0x00000002d80e8825 */ /* 0x120fe200078e0212 */
[----:B------:R-:W-:Y:S02]  /*0b30*/  @!P2 IADD3 R8, P1, R2, UR14, RZ ;  /* 0x0000000e0208ac10 */ /* 0x000fe4000ff3e0ff */
[----:B------:R-:W-:Y:S01]  /*0b40*/  @!P0 LOP3.LUT R9, R4, 0xfffffff8, RZ, 0xc0, !PT ;  /* 0xfffffff804098812 */ /* 0x000fe200078ec0ff */
[----:B------:R-:W-:Y:S01]  /*0b50*/  @!P0 IMAD.SHL.U32 R4, R211, 0x2, RZ ;  /* 0x00000002d3048824 */ /* 0x000fe200078e00ff */
[----:B------:R-:W-:Y:S01]  /*0b60*/  @!P2 LEA.HI.X.SX32 R11, R2, UR11, 0x1, P1 ;  /* 0x0000000b020bac11 */ /* 0x000fe200088f0eff */
[--C-:B---3--:R-:W-:Y:S01]  /*0b70*/  @!P0 IMAD.WIDE R20, R7, 0x2, R18.reuse ;  /* 0x0000000207148825 */ /* 0x108fe200078e0212 */
[C---:B--2---:R-:W-:Y:S02]  /*0b80*/  @!P2 LEA R12, P1, R8.reuse, c[0x0][0x2a0], 0x2 ;  /* 0x0000a800080caa11 */ /* 0x044fe400078210ff */
[----:B------:R1:W-:Y:S01]  /*0b90*/  @!P0 LDGSTS.E.BYPASS.LTC128B.128 [R4+0xf100], [R14.64], !P5 ;  /* 0x0f1000000e048fae */ /* 0x0003e2000e901d4c */
[----:B------:R-:W-:Y:S01]  /*0ba0*/  @!P0 IMAD.WIDE R18, R9, 0x2, R18 ;  /* 0x0000000209128825 */ /* 0x000fe200078e0212 */
[----:B------:R-:W-:-:S02]  /*0bb0*/  @!P2 LEA.HI.X R13, R8, c[0x0][0x2a4], R11, 0x2, P1 ;  /* 0x0000a900080daa11 */ /* 0x000fc400008f140b */
[----:B------:R1:W-:Y:S04]  /*0bc0*/  @!P0 LDGSTS.E.BYPASS.LTC128B.128 [R4+0x13100], [R20.64], !P4 ;  /* 0x1310000014048fae */ /* 0x0003e8000e101d4c */
[----:B------:R1:W-:Y:S04]  /*0bd0*/  @!P0 LDGSTS.E.BYPASS.LTC128B.128 [R4+0x17100], [R18.64], !P3 ;  /* 0x1710000012048fae */ /* 0x0003e8000d901d4c */
[----:B------:R-:W0:Y:S04]  /*0be0*/  LDGDEPBAR ;  /* 0x00000000000079af */ /* 0x000e280000000000 */
[----:B------:R-:W-:Y:S06]  /*0bf0*/  BAR.SYNC.DEFER_BLOCKING 0x0 ;  /* 0x0000000000007b1d */ /* 0x000fec0000010000 */
[----:B------:R-:W2:Y:S01]  /*0c00*/  @!P2 LDG.E R208, [R12.64] ;  /* 0x0000000c0cd0a981 */ /* 0x000ea2000c1e1900 */
[----:B------:R-:W-:Y:S01]  /*0c10*/  IMAD.MOV R209, RZ, RZ, -R2 ;  /* 0x000000ffffd17224 */ /* 0x000fe200078e0a02 */
[----:B------:R-:W-:Y:S01]  /*0c20*/  UIMAD.WIDE.U32 UR18, UR8, UR4, URZ ;  /* 0x00000004081272a5 */ /* 0x000fe2000f8e003f */
[----:B------:R-:W-:Y:S01]  /*0c30*/  IMAD.SHL.U32 R205, R5, 0x8, RZ ;  /* 0x0000000805cd7824 */ /* 0x000fe200078e00ff */
[----:B------:R-:W-:Y:S01]  /*0c40*/  UIMAD UR4, UR6, UR4, URZ ;  /* 0x00000004060472a4 */ /* 0x000fe2000f8e023f */
[----:B------:R-:W-:Y:S01]  /*0c50*/  IMAD R209, R209, c[0x0][0x2b8], R10 ;  /* 0x0000ae00d1d17a24 */ /* 0x000fe200078e020a */
[----:B------:R-:W-:Y:S01]  /*0c60*/  ULEA UR17, UR7, 0xffffffc0, 0x6 ;  /* 0xffffffc007117891 */ /* 0x000fe2000f8e303f */
[----:B------:R-:W-:Y:S01]  /*0c70*/  IMAD.SHL.U32 R8, R0, 0x40, RZ ;  /* 0x0000004000087824 */ /* 0x000fe200078e00ff */
[----:B------:R-:W-:Y:S01]  /*0c80*/  UIMAD UR4, UR8, UR5, UR4 ;  /* 0x00000005080472a4 */ /* 0x000fe2000f8e0204 */
[----:B----4-:R-:W-:Y:S01]  /*0c90*/  IMAD.WIDE.U32 R6, R209, c[0x0][0x1e0], RZ ;  /* 0x00007800d1067a25 */ /* 0x010fe200078e00ff */
[----:B------:R-:W-:Y:S01]  /*0ca0*/  SHF.R.S32.HI R17, RZ, 0x1f, R209 ;  /* 0x0000001fff117819 */ /* 0x000fe200000114d1 */
[----:B------:R-:W-:Y:S01]  /*0cb0*/  UIADD3 UR17, UR9, -UR17, URZ ;  /* 0x8000001109117290 */ /* 0x000fe2000fffe03f */
[----:B------:R-:W-:Y:S01]  /*0cc0*/  ISETP.GE.AND P5, PT, R216, c[0x0][0x1d4], PT ;  /* 0x00007500d8007a0c */ /* 0x000fe20003fa6270 */
[----:B------:R-:W-:Y:S01]  /*0cd0*/  UIADD3 UR16, UR19, UR4, URZ ;  /* 0x0000000413107290 */ /* 0x000fe2000fffe03f */
[----:B------:R-:W-:Y:S01]  /*0ce0*/  LOP3.LUT R8, R8, 0x1c0, RZ, 0xc0, !PT ;  /* 0x000001c008087812 */ /* 0x000fe200078ec0ff */
[----:B------:R-:W-:Y:S01]  /*0cf0*/  IMAD R2, R17, c[0x0][0x1e0], RZ ;  /* 0x0000780011027a24 */ /* 0x000fe200078e02ff */
[----:B------:R-:W-:Y:S01]  /*0d00*/  ISETP.GE.AND P4, PT, R215, c[0x0][0x1d4], PT ;  /* 0x00007500d7007a0c */ /* 0x000fe20003f86270 */
[----:B------:R-:W-:Y:S01]  /*0d10*/  UISETP.GE.AND UP0, UPT, UR9, 0x1, UPT ;  /* 0x000000010900788c */ /* 0x000fe2000bf06270 */
[----:B------:R-:W-:Y:S01]  /*0d20*/  ISETP.GE.AND P6, PT, R214, c[0x0][0x1d4], PT ;  /* 0x00007500d6007a0c */ /* 0x000fe20003fc6270 */
[----:B------:R-:W-:Y:S01]  /*0d30*/  IMAD R9, R209, c[0x0][0x1e4], R2 ;  /* 0x00007900d1097a24 */ /* 0x000fe200078e0202 */
[----:B------:R-:W-:Y:S01]  /*0d40*/  LEA.HI R2, R24, R3, RZ, 0x4 ;  /* 0x0000000318027211 */ /* 0x000fe200078f20ff */
[----:B------:R-:W-:Y:S01]  /*0d50*/  ULDC.64 UR4, c[0x0][0x210] ;  /* 0x0000840000047ab9 */ /* 0x000fe20000000a00 */
[----:B------:R-:W-:Y:S01]  /*0d60*/  LOP3.LUT R205, R8, 0x8, R205, 0xf8, !PT ;  /* 0x0000000808cd7812 */ /* 0x000fe200078ef8cd */
[----:B------:R-:W-:Y:S01]  /*0d70*/  IMAD.IADD R7, R7, 0x1, R9 ;  /* 0x0000000107077824 */ /* 0x000fe200078e0209 */
[----:B------:R-:W-:Y:S01]  /*0d80*/  SHF.R.S32.HI R9, RZ, 0x4, R2 ;  /* 0x00000004ff097819 */ /* 0x000fe20000011402 */
[----:B------:R-:W-:Y:S01]  /*0d90*/  UIMAD UR6, UR6, UR4, URZ ;  /* 0x00000004060672a4 */ /* 0x000fe2000f8e023f */
[----:B------:R-:W-:Y:S01]  /*0da0*/  SHF.R.U32.HI R8, RZ, 0x3, R8 ;  /* 0x00000003ff087819 */ /* 0x000fe20000011608 */
[----:B------:R-:W-:Y:S01]  /*0db0*/  UIMAD.WIDE.U32 UR20, UR8, UR4, URZ ;  /* 0x00000004081472a5 */ /* 0x000fe2000f8e003f */
[C---:B-1----:R-:W-:Y:S01]  /*0dc0*/  LEA.HI R4, R2.reuse, R9, RZ, 0x1 ;  /* 0x0000000902047211 */ /* 0x042fe200078f08ff */
[----:B------:R-:W-:Y:S01]  /*0dd0*/  UIMAD UR5, UR8, UR5, UR6 ;  /* 0x00000005080572a4 */ /* 0x000fe2000f8e0206 */
[----:B------:R-:W-:-:S02]  /*0de0*/  LOP3.LUT R2, R2, 0xfffffff0, RZ, 0xc0, !PT ;  /* 0xfffffff002027812 */ /* 0x000fc400078ec0ff */
[----:B------:R-:W-:Y:S01]  /*0df0*/  LOP3.LUT R4, R4, 0xfffffffe, RZ, 0xc0, !PT ;  /* 0xfffffffe04047812 */ /* 0x000fe200078ec0ff */
[----:B------:R-:W-:Y:S01]  /*0e00*/  UIADD3 UR5, UR21, UR5, URZ ;  /* 0x0000000515057290 */ /* 0x000fe2000fffe03f */
[----:B------:R-:W-:Y:S01]  /*0e10*/  LOP3.LUT R205, R205, R8, RZ, 0x3c, !PT ;  /* 0x00000008cdcd7212 */ /* 0x000fe200078e3cff */
[----:B------:R-:W-:Y:S01]  /*0e20*/  IMAD.IADD R2, R3, 0x1, -R2 ;  /* 0x0000000103027824 */ /* 0x000fe200078e0a02 */
[----:B------:R-:W-:Y:S01]  /*0e30*/  LEA.HI R24, R24, R3, RZ, 0x5 ;  /* 0x0000000318187211 */ /* 0x000fe200078f28ff */
[----:B------:R-:W-:-:S04]  /*0e40*/  IMAD.IADD R4, R9, 0x1, -R4 ;  /* 0x0000000109047824 */ /* 0x000fc800078e0a04 */
[C---:B------:R-:W-:Y:S02]  /*0e50*/  IMAD R205, R4.reuse, 0x200, R205 ;  /* 0x0000020004cd7824 */ /* 0x040fe400078e02cd */
[----:B------:R-:W-:Y:S02]  /*0e60*/  IMAD.SHL.U32 R4, R4, 0x8, RZ ;  /* 0x0000000804047824 */ /* 0x000fe400078e00ff */
[----:B------:R-:W-:-:S05]  /*0e70*/  IMAD.SHL.U32 R205, R205, 0x2, RZ ;  /* 0x00000002cdcd7824 */ /* 0x000fca00078e00ff */
[----:B------:R-:W-:Y:S02]  /*0e80*/  IADD3 R203, R205, 0x6120, RZ ;  /* 0x00006120cdcb7810 */ /* 0x000fe40007ffe0ff */
[----:B--2---:R-:W-:Y:S01]  /*0e90*/  SHF.R.S32.HI R16, RZ, 0x1f, R208 ;  /* 0x0000001fff107819 */ /* 0x004fe200000114d0 */
[----:B------:R-:W-:-:S04]  /*0ea0*/  IMAD.WIDE.U32 R6, R208, c[0x0][0x1f0], R6 ;  /* 0x00007c00d0067a25 */ /* 0x000fc800078e0006 */
[----:B------:R-:W-:Y:S01]  /*0eb0*/  IMAD R11, R16, c[0x0][0x1f0], RZ ;  /* 0x00007c00100b7a24 */ /* 0x000fe200078e02ff */
[----:B------:R-:W-:Y:S02]  /*0ec0*/  IADD3 R10, P0, R6, UR18, RZ ;  /* 0x00000012060a7c10 */ /* 0x000fe4000ff1e0ff */
[----:B------:R-:W-:Y:S01]  /*0ed0*/  IADD3 R6, -R5, UR17, RZ ;  /* 0x0000001105067c10 */ /* 0x000fe2000fffe1ff */
[----:B------:R-:W-:-:S03]  /*0ee0*/  IMAD R11, R208, c[0x0][0x1f4], R11 ;  /* 0x00007d00d00b7a24 */ /* 0x000fc600078e020b */
[----:B------:R-:W-:Y:S02]  /*0ef0*/  ISETP.GE.AND P1, PT, R6, 0x1, PT ;  /* 0x000000010600780c */ /* 0x000fe40003f26270 */
[----:B------:R-:W-:Y:S02]  /*0f00*/  IADD3.X R11, R7, UR16, R11, P0, !PT ;  /* 0x00000010070b7c10 */ /* 0x000fe400087fe40b */
[C---:B------:R-:W-:Y:S02]  /*0f10*/  LEA R13, P0, R10.reuse, c[0x0][0x1c8], 0x1 ;  /* 0x000072000a0d7a11 */ /* 0x040fe400078008ff */
[----:B------:R-:W-:Y:S02]  /*0f20*/  SHF.R.S32.HI R7, RZ, 0x1f, R2 ;  /* 0x0000001fff077819 */ /* 0x000fe40000011402 */
[----:B------:R-:W-:Y:S01]  /*0f30*/  LEA.HI.X R11, R10, c[0x0][0x1cc], R11, 0x1, P0 ;  /* 0x000073000a0b7a11 */ /* 0x000fe200000f0c0b */
[----:B------:R-:W-:Y:S01]  /*0f40*/  SHFL.IDX PT, R18, R13, RZ, 0x181f ;  /* 0x00181fff0d127589 */ /* 0x000fe200000e0000 */
[----:B------:R-:W-:-:S02]  /*0f50*/  ISETP.GE.AND P0, PT, R6, 0x21, PT ;  /* 0x000000210600780c */ /* 0x000fc40003f06270 */
[----:B------:R-:W-:Y:S01]  /*0f60*/  LEA.HI R7, R7, R2, RZ, 0x3 ;  /* 0x0000000207077211 */ /* 0x000fe200078f18ff */
[----:B------:R-:W1:Y:S01]  /*0f70*/  SHFL.IDX PT, R19, R11, RZ, 0x181f ;  /* 0x00181fff0b137589 */ /* 0x000e6200000e0000 */
[----:B------:R-:W-:Y:S01]  /*0f80*/  @P1 SHF.R.S32.HI R10, RZ, 0x1f, R215 ;  /* 0x0000001fff0a1819 */ /* 0x000fe200000114d7 */
[----:B------:R-:W-:Y:S01]  /*0f90*/  @P1 IMAD.SHL.U32 R12, R211, 0x2, RZ ;  /* 0x00000002d30c1824 */ /* 0x000fe200078e00ff */
[----:B------:R-:W-:Y:S01]  /*0fa0*/  LOP3.LUT R5, R7, 0xfffffff8, RZ, 0xc0, !PT ;  /* 0xfffffff807057812 */ /* 0x000fe200078ec0ff */
[----:B------:R2:W-:Y:S01]  /*0fb0*/  SHFL.IDX PT, R14, R13, 0x1, 0x181f ;  /* 0x00381f000d0e7f89 */ /* 0x0005e200000e0000 */
[----:B------:R-:W-:-:S03]  /*0fc0*/  @P1 SHF.R.S32.HI R9, RZ, 0x1f, R214 ;  /* 0x0000001fff091819 */ /* 0x000fc600000114d6 */
[----:B------:R3:W4:Y:S01]  /*0fd0*/  SHFL.IDX PT, R15, R11, 0x1, 0x181f ;  /* 0x00381f000b0f7f89 */ /* 0x00072200000e0000 */
[----:B------:R-:W-:Y:S01]  /*0fe0*/  IMAD.IADD R5, R2, 0x1, -R5 ;  /* 0x0000000102057824 */ /* 0x000fe200078e0a05 */
[----:B------:R-:W-:Y:S01]  /*0ff0*/  @P0 SHF.R.S32.HI R2, RZ, 0x1f, R215 ;  /* 0x0000001fff020819 */ /* 0x000fe200000114d7 */
[----:B------:R-:W-:Y:S02]  /*1000*/  @P0 IMAD.SHL.U32 R8, R211, 0x2, RZ ;  /* 0x00000002d3080824 */ /* 0x000fe400078e00ff */
[----:B-1----:R-:W-:Y:S01]  /*1010*/  @P1 IMAD.WIDE R22, R216, 0x2, R18 ;  /* 0x00000002d8161825 */ /* 0x002fe200078e0212 */
[----:B--2---:R-:W-:-:S04]  /*1020*/  @P0 SHF.R.S32.HI R13, RZ, 0x1f, R214 ;  /* 0x0000001fff0d0819 */ /* 0x004fc800000114d6 */
[----:B------:R1:W-:Y:S01]  /*1030*/  @P1 LDGSTS.E.BYPASS.LTC128B.128 [R12+0x6100], [R22.64], !P5 ;  /* 0x06100000160c1fae */ /* 0x0003e2000e901d4c */
[-C--:B---3--:R-:W-:Y:S01]  /*1040*/  @P1 LEA.HI R11, R10, R215.reuse, RZ, 0x3 ;  /* 0x000000d70a0b1211 */ /* 0x088fe200078f18ff */
[----:B----4-:R-:W-:Y:S01]  /*1050*/  @P0 IMAD.WIDE R28, R216, 0x2, R14 ;  /* 0x00000002d81c0825 */ /* 0x010fe200078e020e */
[-C--:B------:R-:W-:Y:S02]  /*1060*/  @P1 LEA.HI R10, R9, R214.reuse, RZ, 0x3 ;  /* 0x000000d6090a1211 */ /* 0x080fe400078f18ff */
[----:B------:R-:W-:Y:S02]  /*1070*/  @P0 LEA.HI R9, R2, R215, RZ, 0x3 ;  /* 0x000000d702090211 */ /* 0x000fe400078f18ff */
[----:B------:R-:W-:Y:S02]  /*1080*/  @P0 LEA.HI R2, R13, R214, RZ, 0x3 ;  /* 0x000000d60d020211 */ /* 0x000fe400078f18ff */
[----:B------:R-:W-:Y:S02]  /*1090*/  @P1 LOP3.LUT R11, R11, 0xfffffff8, RZ, 0xc0, !PT ;  /* 0xfffffff80b0b1812 */ /* 0x000fe400078ec0ff */
[----:B------:R-:W-:-:S02]  /*10a0*/  @P1 LOP3.LUT R10, R10, 0xfffffff8, RZ, 0xc0, !PT ;  /* 0xfffffff80a0a1812 */ /* 0x000fc400078ec0ff */
[----:B------:R-:W-:Y:S01]  /*10b0*/  @P0 LOP3.LUT R9, R9, 0xfffffff8, RZ, 0xc0, !PT ;  /* 0xfffffff809090812 */ /* 0x000fe200078ec0ff */
[----:B------:R-:W-:Y:S01]  /*10c0*/  @P1 IMAD.WIDE R20, R11, 0x2, R18 ;  /* 0x000000020b141825 */ /* 0x000fe200078e0212 */
[----:B------:R-:W-:-:S03]  /*10d0*/  @P0 LOP3.LUT R2, R2, 0xfffffff8, RZ, 0xc0, !PT ;  /* 0xfffffff802020812 */ /* 0x000fc600078ec0ff */
[----:B------:R-:W-:Y:S01]  /*10e0*/  @P1 IMAD.WIDE R10, R10, 0x2, R18 ;  /* 0x000000020a0a1825 */ /* 0x000fe200078e0212 */
[----:B------:R1:W-:Y:S01]  /*10f0*/  @P1 LDGSTS.E.BYPASS.LTC128B.128 [R12+0x8100], [R20.64], !P4 ;  /* 0x08100000140c1fae */ /* 0x0003e2000e101d4c */
[----:B------:R-:W-:Y:S02]  /*1100*/  SHF.R.S32.HI R18, RZ, 0x5, R24 ;  /* 0x00000005ff127819 */ /* 0x000fe40000011418 */
[--C-:B------:R-:W-:Y:S01]  /*1110*/  @P0 IMAD.WIDE R26, R9, 0x2, R14.reuse ;  /* 0x00000002091a0825 */ /* 0x100fe200078e020e */
[----:B------:R2:W-:Y:S01]  /*1120*/  @P1 LDGSTS.E.BYPASS.LTC128B.128 [R12+0xa100], [R10.64], !P6 ;  /* 0x0a1000000a0c1fae */ /* 0x0005e2000f101d4c */
[----:B------:R-:W-:Y:S02]  /*1130*/  R2P PR, R5, 0x6 ;  /* 0x0000000605007804 */ /* 0x000fe40000000000 */
[----:B------:R-:W-:Y:S01]  /*1140*/  @P0 IMAD.WIDE R14, R2, 0x2, R14 ;  /* 0x00000002020e0825 */ /* 0x000fe200078e020e */
[----:B------:R3:W-:Y:S01]  /*1150*/  @P0 LDGSTS.E.BYPASS.LTC128B.128 [R8+0x7100], [R28.64], !P5 ;  /* 0x071000001c080fae */ /* 0x0007e2000e901d4c */
[----:B------:R-:W-:-:S02]  /*1160*/  SHF.R.S32.HI R217, RZ, 0x1f, R18 ;  /* 0x0000001fffd97819 */ /* 0x000fc40000011412 */
[----:B------:R-:W-:Y:S01]  /*1170*/  IMAD.SHL.U32 R5, R5, 0x40, RZ ;  /* 0x0000004005057824 */ /* 0x000fe200078e00ff */
[----:B------:R3:W-:Y:S01]  /*1180*/  @P0 LDGSTS.E.BYPASS.LTC128B.128 [R8+0x9100], [R26.64], !P4 ;  /* 0x091000001a080fae */ /* 0x0007e2000e101d4c */
[----:B------:R-:W-:Y:S01]  /*1190*/  IMAD.MOV.U32 R9, RZ, RZ, 0x10 ;  /* 0x00000010ff097424 */ /* 0x000fe200078e00ff */
[----:B------:R-:W-:Y:S01]  /*11a0*/  LEA.HI R217, R217, R18, RZ, 0x3 ;  /* 0x00000012d9d97211 */ /* 0x000fe200078f18ff */
[----:B------:R-:W-:Y:S01]  /*11b0*/  IMAD.SHL.U32 R19, R7, 0x40, RZ ;  /* 0x0000004007137824 */ /* 0x000fe200078e00ff */
[----:B------:R3:W-:Y:S01]  /*11c0*/  @P0 LDGSTS.E.BYPASS.LTC128B.128 [R8+0xb100], [R14.64], !P6 ;  /* 0x0b1000000e080fae */ /* 0x0007e2000f101d4c */
[----:B------:R-:W-:Y:S01]  /*11d0*/  LOP3.LUT R5, R5, 0x1c0, RZ, 0xc0, !PT ;  /* 0x000001c005057812 */ /* 0x000fe200078ec0ff */
[----:B------:R-:W-:Y:S01]  /*11e0*/  IMAD.MOV.U32 R2, RZ, RZ, 0x20 ;  /* 0x00000020ff027424 */ /* 0x000fe200078e00ff */
[----:B------:R-:W-:Y:S01]  /*11f0*/  SEL R7, R9, 0xfffffff0, !P1 ;  /* 0xfffffff009077807 */ /* 0x000fe20004800000 */
[----:B------:R-:W0:Y:S01]  /*1200*/  LDGDEPBAR ;  /* 0x00000000000079af */ /* 0x000e220000000000 */
[----:B------:R-:W-:-:S02]  /*1210*/  LOP3.LUT R19, R19, 0xfffffe00, RZ, 0xc0, !PT ;  /* 0xfffffe0013137812 */ /* 0x000fc400078ec0ff */
[----:B------:R-:W-:Y:S02]  /*1220*/  LOP3.LUT R4, R5, 0x8, R4, 0xf8, !PT ;  /* 0x0000000805047812 */ /* 0x000fe400078ef804 */
[----:B------:R-:W-:Y:S02]  /*1230*/  SHF.R.U32.HI R9, RZ, 0x3, R5 ;  /* 0x00000003ff097819 */ /* 0x000fe40000011605 */
[----:B------:R-:W-:Y:S02]  /*1240*/  SEL R5, R2, 0xffffffe0, !P2 ;  /* 0xffffffe002057807 */ /* 0x000fe40005000000 */
[----:B------:R-:W-:Y:S01]  /*1250*/  LOP3.LUT R4, R4, R9, RZ, 0x3c, !PT ;  /* 0x0000000904047212 */ /* 0x000fe200078e3cff */
[----:B------:R-:W-:Y:S01]  /*1260*/  IMAD R9, R18, 0x400, R19 ;  /* 0x0000040012097824 */ /* 0x000fe200078e0213 */
[----:B------:R-:W-:Y:S02]  /*1270*/  R2P PR, R0, 0x6 ;  /* 0x0000000600007804 */ /* 0x000fe40000000000 */
[----:B------:R-:W-:Y:S01]  /*1280*/  PLOP3.LUT P0, PT, PT, PT, UP0, 0x80, 0x0 ;  /* 0x000000000000781c */ /* 0x000fe20003f0f008 */
[----:B------:R-:W-:Y:S01]  /*1290*/  IMAD.IADD R0, R4, 0x1, R9 ;  /* 0x0000000104007824 */ /* 0x000fe200078e0209 */
[----:B------:R-:W-:-:S02]  /*12a0*/  LOP3.LUT R24, R24, 0xffffffe0, RZ, 0xc0, !PT ;  /* 0xffffffe018187812 */ /* 0x000fc400078ec0ff */
[----:B------:R-:W-:Y:S01]  /*12b0*/  LOP3.LUT R217, R217, 0xfffffff8, RZ, 0xc0, !PT ;  /* 0xfffffff8d9d97812 */ /* 0x000fe200078ec0ff */
[C---:B------:R-:W-:Y:S01]  /*12c0*/  IMAD.SHL.U32 R44, R0.reuse, 0x2, RZ ;  /* 0x00000002002c7824 */ /* 0x040fe200078e00ff */
[----:B------:R-:W-:Y:S01]  /*12d0*/  LEA R206, R0, 0xc100, 0x1 ;  /* 0x0000c10000ce7811 */ /* 0x000fe200078e08ff */
[----:B------:R-:W-:Y:S01]  /*12e0*/  IMAD.IADD R3, R3, 0x1, -R24 ;  /* 0x0000000103037824 */ /* 0x000fe200078e0a18 */
[----:B------:R-:W-:Y:S01]  /*12f0*/  LOP3.LUT R0, R4, R19, RZ, 0xfc, !PT ;  /* 0x0000001304007212 */ /* 0x000fe200078efcff */
[----:B------:R-:W-:Y:S01]  /*1300*/  IMAD.IADD R217, R18, 0x1, -R217 ;  /* 0x0000000112d97824 */ /* 0x000fe200078e0ad9 */
[----:B---3--:R-:W-:Y:S01]  /*1310*/  IADD3 R8, R205, 0x6100, RZ ;  /* 0x00006100cd087810 */ /* 0x008fe20007ffe0ff */
[----:B------:R-:W-:-:S04]  /*1320*/  DEPBAR.LE SB0, 0x1 ;  /* 0x000080400000791a */ /* 0x000fc80000000000 */
[----:B------:R-:W-:-:S04]  /*1330*/  DEPBAR.LE SB0, 0x0 ;  /* 0x000080000000791a */ /* 0x000fc80000000000 */
[----:B------:R-:W-:Y:S01]  /*1340*/  BAR.SYNC.DEFER_BLOCKING 0x0 ;  /* 0x0000000000007b1d */ /* 0x000fe20000010000 */
[----:B------:R-:W-:Y:S01]  /*1350*/  @P1 IADD3 R203, R8, -0x20, RZ ;  /* 0xffffffe008cb1810 */ /* 0x000fe20007ffe0ff */
[----:B------:R-:W-:Y:S01]  /*1360*/  IMAD R204, R7, 0x2, R206 ;  /* 0x0000000207cc7824 */ /* 0x000fe200078e02ce */
[----:B------:R-:W-:Y:S02]  /*1370*/  ISETP.GT.AND P3, PT, R213, 0x3f, PT ;  /* 0x0000003fd500780c */ /* 0x000fe40003f64270 */
[----:B------:R-:W-:Y:S02]  /*1380*/  SEL R4, RZ, 0x10, P6 ;  /* 0x00000010ff047807 */ /* 0x000fe40003000000 */
[----:B------:R-:W-:Y:S02]  /*1390*/  SEL R2, R2, 0xffffffe0, !P2 ;  /* 0xffffffe002027807 */ /* 0x000fe40005000000 */
[C---:B------:R-:W-:Y:S02]  /*13a0*/  IADD3 R195, R203.reuse, 0x800, RZ ;  /* 0x00000800cbc37810 */ /* 0x040fe40007ffe0ff */
[----:B------:R-:W-:-:S02]  /*13b0*/  IADD3 R194, R203, 0x1000, RZ ;  /* 0x00001000cbc27810 */ /* 0x000fc40007ffe0ff */
[----:B------:R-:W-:Y:S01]  /*13c0*/  IADD3 R193, R203, 0x1800, RZ ;  /* 0x00001800cbc17810 */ /* 0x000fe20007ffe0ff */
[----:B------:R-:W3:Y:S04]  /*13d0*/  LDSM.16.M88.4 R44, [R44+0xc100] ;  /* 0x00c100002c2c783b */ /* 0x000ee80000000200 */
[----:B-1----:R1:W4:Y:S04]  /*13e0*/  LDSM.16.M88.4 R20, [R205+0x6100] ;  /* 0x00610000cd14783b */ /* 0x0023280000000200 */
[----:B--2---:R1:W2:Y:S04]  /*13f0*/  LDSM.16.M88.4 R12, [R205+0x6900] ;  /* 0x00690000cd0c783b */ /* 0x0042a80000000200 */
[----:B------:R1:W1:Y:S04]  /*1400*/  LDSM.16.M88.4 R72, [R205+0x7100] ;  /* 0x00710000cd48783b */ /* 0x0002680000000200 */
[----:B------:R1:W1:Y:S04]  /*1410*/  LDSM.16.M88.4 R68, [R205+0x7900] ;  /* 0x00790000cd44783b */ /* 0x0002680000000200 */
[----:B------:R1:W1:Y:S04]  /*1420*/  LDSM.16.M88.4 R52, [R204] ;  /* 0x00000000cc34783b */ /* 0x0002680000000200 */
[----:B------:R1:W1:Y:S04]  /*1430*/  LDSM.16.M88.4 R64, [R203] ;  /* 0x00000000cb40783b */ /* 0x0002680000000200 */
[----:B------:R1:W1:Y:S04]  /*1440*/  LDSM.16.M88.4 R60, [R203+0x800] ;  /* 0x00080000cb3c783b */ /* 0x0002680000000200 */
[----:B------:R1:W1:Y:S04]  /*1450*/  LDSM.16.M88.4 R56, [R203+0x1000] ;  /* 0x00100000cb38783b */ /* 0x0002680000000200 */
[----:B------:R1:W1:Y:S01]  /*1460*/  LDSM.16.M88.4 R8, [R203+0x1800] ;  /* 0x00180000cb08783b */ /* 0x0002620000000200 */
[----:B------:R-:W-:Y:S05]  /*1470*/  @!P0 BRA `(.L_x_0) ;  /* 0x0000035000008947 */ /* 0x000fea0003800000 */
[----:B------:R-:W-:Y:S01]  /*1480*/  IMAD R24, R17, c[0x0][0x208], RZ ;  /* 0x0000820011187a24 */ /* 0x000fe200078e02ff */
[----:B------:R-:W-:Y:S01]  /*1490*/  ISETP.GE.AND P1, PT, R216, c[0x0][0x1d4], PT ;  /* 0x00007500d8007a0c */ /* 0x000fe20003f26270 */
[----:B------:R-:W-:Y:S01]  /*14a0*/  IMAD.WIDE.U32 R18, R209, c[0x0][0x208], RZ ;  /* 0x00008200d1127a25 */ /* 0x000fe200078e00ff */
[----:B------:R-:W-:-:S03]  /*14b0*/  SHF.R.S32.HI R27, RZ, 0x1f, R214 ;  /* 0x0000001fff1b7819 */ /* 0x000fc600000114d6 */
[----:B------:R-:W-:Y:S02]  /*14c0*/  IMAD R17, R209, c[0x0][0x20c], R24 ;  /* 0x00008300d1117a24 */ /* 0x000fe400078e0218 */
[----:B------:R-:W-:-:S04]  /*14d0*/  IMAD.WIDE R30, R216, 0x2, RZ ;  /* 0x00000002d81e7825 */ /* 0x000fc800078e02ff */
[----:B------:R-:W-:Y:S02]  /*14e0*/  IMAD.IADD R19, R19, 0x1, R17 ;  /* 0x0000000113137824 */ /* 0x000fe400078e0211 */
[----:B------:R-:W-:Y:S02]  /*14f0*/  IMAD R17, R16, c[0x0][0x218], RZ ;  /* 0x0000860010117a24 */ /* 0x000fe400078e02ff */
[----:B------:R-:W-:-:S04]  /*1500*/  IMAD.WIDE.U32 R18, R208, c[0x0][0x218], R18 ;  /* 0x00008600d0127a25 */ /* 0x000fc800078e0012 */
[----:B------:R-:W-:Y:S01]  /*1510*/  IMAD R16, R208, c[0x0][0x21c], R17 ;  /* 0x00008700d0107a24 */ /* 0x000fe200078e0211 */
[----:B------:R-:W-:Y:S01]  /*1520*/  IADD3 R36, P0, R18, UR20, RZ ;  /* 0x0000001412247c10 */ /* 0x000fe2000ff1e0ff */
[----:B------:R-:W-:-:S03]  /*1530*/  IMAD.SHL.U32 R18, R211, 0x2, RZ ;  /* 0x00000002d3127824 */ /* 0x000fc600078e00ff */
[----:B------:R-:W-:Y:S02]  /*1540*/  IADD3.X R19, R19, UR5, R16, P0, !PT ;  /* 0x0000000513137c10 */ /* 0x000fe400087fe410 */
[C---:B------:R-:W-:Y:S02]  /*1550*/  LEA R34, P0, R36.reuse, c[0x0][0x1f8], 0x1 ;  /* 0x00007e0024227a11 */ /* 0x040fe400078008ff */
[----:B------:R-:W-:Y:S02]  /*1560*/  SHF.R.S32.HI R16, RZ, 0x1f, R215 ;  /* 0x0000001fff107819 */ /* 0x000fe400000114d7 */
[----:B------:R-:W-:Y:S01]  /*1570*/  LEA.HI.X R36, R36, c[0x0][0x1fc], R19, 0x1, P0 ;  /* 0x00007f0024247a11 */ /* 0x000fe200000f0c13 */
[----:B------:R-:W5:Y:S01]  /*1580*/  SHFL.IDX PT, R25, R34, RZ, 0x181f ;  /* 0x00181fff22197589 */ /* 0x000f6200000e0000 */
[----:B------:R-:W-:Y:S02]  /*1590*/  LEA.HI R17, R16, R215, RZ, 0x3 ;  /* 0x000000d710117211 */ /* 0x000fe400078f18ff */
[----:B------:R-:W-:Y:S01]  /*15a0*/  LEA.HI R16, R27, R214, RZ, 0x3 ;  /* 0x000000d61b107211 */ /* 0x000fe200078f18ff */
[----:B------:R-:W4:Y:S01]  /*15b0*/  SHFL.IDX PT, R26, R36, RZ, 0x181f ;  /* 0x00181fff241a7589 */ /* 0x000f2200000e0000 */
[----:B------:R-:W-:-:S02]  /*15c0*/  LOP3.LUT R17, R17, 0xfffffff8, RZ, 0xc0, !PT ;  /* 0xfffffff811117812 */ /* 0x000fc400078ec0ff */
[----:B------:R-:W-:Y:S01]  /*15d0*/  LOP3.LUT R16, R16, 0xfffffff8, RZ, 0xc0, !PT ;  /* 0xfffffff810107812 */ /* 0x000fe200078ec0ff */
[----:B------:R3:W2:Y:S02]  /*15e0*/  SHFL.IDX PT, R19, R34, 0x1, 0x181f ;  /* 0x00381f0022137f89 */ /* 0x0006a400000e0000 */
[----:B------:R-:W-:Y:S02]  /*15f0*/  IMAD.WIDE R32, R17, 0x2, RZ ;  /* 0x0000000211207825 */ /* 0x000fe400078e02ff */
[----:B------:R-:W1:Y:S02]  /*1600*/  SHFL.IDX PT, R24, R36, 0x1, 0x181f ;  /* 0x00381f0024187f89 */ /* 0x000e6400000e0000 */
[----:B------:R-:W-:Y:S01]  /*1610*/  IMAD.WIDE R16, R16, 0x2, RZ ;  /* 0x0000000210107825 */ /* 0x000fe200078e02ff */
[----:B-----5:R-:W-:-:S05]  /*1620*/  IADD3 R28, P0, R25, R30, RZ ;  /* 0x0000001e191c7210 */ /* 0x020fca0007f1e0ff */
[----:B----4-:R-:W-:Y:S01]  /*1630*/  IMAD.X R29, R26, 0x1, R31, P0 ;  /* 0x000000011a1d7824 */ /* 0x010fe200000e061f */
[----:B------:R-:W-:Y:S02]  /*1640*/  ISETP.LT.OR P0, PT, R6, 0x1, P1 ;  /* 0x000000010600780c */ /* 0x000fe40000f01670 */
[----:B------:R-:W-:-:S11]  /*1650*/  ISETP.GE.AND P1, PT, R215, c[0x0][0x1d4], PT ;  /* 0x00007500d7007a0c */ /* 0x000fd60003f26270 */
[----:B------:R4:W-:Y:S01]  /*1660*/  LDGSTS.E.BYPASS.LTC128B.128 [R18+0x100], [R28.64], !P0 ;  /* 0x001000001c127fae */ /* 0x0009e2000c101d4c */
[----:B---3--:R-:W-:-:S05]  /*1670*/  IADD3 R34, P0, R25, R32, RZ ;  /* 0x0000002019227210 */ /* 0x008fca0007f1e0ff */
[----:B------:R-:W-:Y:S01]  /*1680*/  IMAD.X R35, R26, 0x1, R33, P0 ;  /* 0x000000011a237824 */ /* 0x000fe200000e0621 */
[----:B--2---:R-:W-:-:S05]  /*1690*/  IADD3 R30, P0, R30, R19, RZ ;  /* 0x000000131e1e7210 */ /* 0x004fca0007f1e0ff */
[----:B-1----:R-:W-:Y:S01]  /*16a0*/  IMAD.X R31, R31, 0x1, R24, P0 ;  /* 0x000000011f1f7824 */ /* 0x002fe200000e0618 */
[----:B------:R-:W-:-:S05]  /*16b0*/  IADD3 R36, P0, R25, R16, RZ ;  /* 0x0000001019247210 */ /* 0x000fca0007f1e0ff */
[----:B------:R-:W-:Y:S01]  /*16c0*/  IMAD.X R37, R26, 0x1, R17, P0 ;  /* 0x000000011a257824 */ /* 0x000fe200000e0611 */
[----:B------:R-:W-:-:S05]  /*16d0*/  IADD3 R26, P0, R32, R19, RZ ;  /* 0x00000013201a7210 */ /* 0x000fca0007f1e0ff */
[----:B------:R-:W-:Y:S01]  /*16e0*/  IMAD.X R27, R33, 0x1, R24, P0 ;  /* 0x00000001211b7824 */ /* 0x000fe200000e0618 */
[----:B------:R-:W-:-:S05]  /*16f0*/  IADD3 R16, P0, R16, R19, RZ ;  /* 0x0000001310107210 */ /* 0x000fca0007f1e0ff */
[----:B------:R-:W-:Y:S01]  /*1700*/  IMAD.X R17, R17, 0x1, R24, P0 ;  /* 0x0000000111117824 */ /* 0x000fe200000e0618 */
[C---:B------:R-:W-:Y:S02]  /*1710*/  ISETP.LT.OR P0, PT, R6.reuse, 0x1, P1 ;  /* 0x000000010600780c */ /* 0x040fe40000f01670 */
[----:B------:R-:W-:-:S11]  /*1720*/  ISETP.LT.OR P1, PT, R6, 0x21, P1 ;  /* 0x000000210600780c */ /* 0x000fd60000f21670 */
[----:B------:R4:W-:Y:S01]  /*1730*/  LDGSTS.E.BYPASS.LTC128B.128 [R18+0x2100], [R34.64], !P0 ;  /* 0x0210000022127fae */ /* 0x0009e2000c101d4c */
[----:B------:R-:W-:-:S04]  /*1740*/  ISETP.GE.AND P0, PT, R214, c[0x0][0x1d4], PT ;  /* 0x00007500d6007a0c */ /* 0x000fc80003f06270 */
[C---:B------:R-:W-:Y:S02]  /*1750*/  ISETP.LT.OR P2, PT, R6.reuse, 0x1, P0 ;  /* 0x000000010600780c */ /* 0x040fe40000741670 */
[----:B------:R-:W-:-:S11]  /*1760*/  ISETP.LT.OR P0, PT, R6, 0x21, P0 ;  /* 0x000000210600780c */ /* 0x000fd60000701670 */
[----:B------:R4:W-:Y:S01]  /*1770*/  LDGSTS.E.BYPASS.LTC128B.128 [R18+0x4100], [R36.64], !P2 ;  /* 0x0410000024127fae */ /* 0x0009e2000d101d4c */
[----:B------:R-:W-:-:S04]  /*1780*/  ISETP.GE.AND P2, PT, R216, c[0x0][0x1d4], PT ;  /* 0x00007500d8007a0c */ /* 0x000fc80003f46270 */
[----:B------:R-:W-:-:S13]  /*1790*/  ISETP.LT.OR P2, PT, R6, 0x21, P2 ;  /* 0x000000210600780c */ /* 0x000fda0001741670 */
[----:B------:R4:W-:Y:S04]  /*17a0*/  LDGSTS.E.BYPASS.LTC128B.128 [R18+0x1100], [R30.64], !P2 ;  /* 0x011000001e127fae */ /* 0x0009e8000d101d4c */
[----:B------:R4:W-:Y:S04]  /*17b0*/  LDGSTS.E.BYPASS.LTC128B.128 [R18+0x3100], [R26.64], !P1 ;  /* 0x031000001a127fae */ /* 0x0009e8000c901d4c */
[----:B------:R4:W-:Y:S02]  /*17c0*/  LDGSTS.E.BYPASS.LTC128B.128 [R18+0x5100], [R16.64], !P0 ;  /* 0x0510000010127fae */ /* 0x0009e4000c101d4c */
.L_x_0:
[C---:B---34-:R-:W-:Y:S01]  /*17d0*/  HMMA.16816.F32 R24, R44.reuse, R20, RZ ;  /* 0x000000142c18723c */ /* 0x058fe200000018ff */
[C---:B------:R-:W-:Y:S01]  /*17e0*/  LEA R202, R5.reuse, R206, 0x1 ;  /* 0x000000ce05ca7211 */ /* 0x040fe200078e08ff */
[----:B------:R-:W-:Y:S01]  /*17f0*/  LDSM.16.M88.4 R84, [R205+0xb900] ;  /* 0x00b90000cd54783b */ /* 0x000fe20000000200 */
[C---:B------:R-:W-:Y:S01]  /*1800*/  LEA R199, R2.reuse, R205, 0x1 ;  /* 0x000000cd02c77211 */ /* 0x040fe200078e08ff */
[----:B------:R-:W-:Y:S01]  /*1810*/  UISETP.GE.AND UP0, UPT, UR9, 0x41, UPT ;  /* 0x000000410900788c */ /* 0x000fe2000bf06270 */
[----:B------:R-:W-:Y:S01]  /*1820*/  LEA R201, R5, R204, 0x1 ;  /* 0x000000cc05c97211 */ /* 0x000fe200078e08ff */
[----:B------:R-:W-:Y:S01]  /*1830*/  LDSM.16.M88.4 R40, [R202] ;  /* 0x00000000ca28783b */ /* 0x000fe20000000200 */
[----:B------:R-:W-:Y:S01]  /*1840*/  LEA R192, R2, R203, 0x1 ;  /* 0x000000cb02c07211 */ /* 0x000fe200078e08ff */
[----:B------:R-:W-:Y:S01]  /*1850*/  HMMA.16816.F32 R20, R44, R22, RZ ;  /* 0x000000162c14723c */ /* 0x000fe200000018ff */
[----:B------:R-:W-:Y:S01]  /*1860*/  IADD3 R191, R203, 0x2000, RZ ;  /* 0x00002000cbbf7810 */ /* 0x000fe20007ffe0ff */
[----:B------:R-:W3:Y:S01]  /*1870*/  LDSM.16.M88.4 R36, [R199+0x6100] ;  /* 0x00610000c724783b */ /* 0x000ee20000000200 */
[----:B------:R-:W-:-:S02]  /*1880*/  PLOP3.LUT P0, PT, PT, PT, UP0, 0x40, 0x0 ;  /* 0x000000000000781c */ /* 0x000fc40003f0e808 */
[C---:B------:R-:W-:Y:S01]  /*1890*/  IADD3 R190, R203.reuse, 0x2800, RZ ;  /* 0x00002800cbbe7810 */ /* 0x040fe20007ffe0ff */
[----:B------:R-:W4:Y:S01]  /*18a0*/  LDSM.16.M88.4 R32, [R199+0x6900] ;  /* 0x00690000c720783b */ /* 0x000f220000000200 */
[C---:B------:R-:W-:Y:S01]  /*18b0*/  IADD3 R189, R203.reuse, 0x3000, RZ ;  /* 0x00003000cbbd7810 */ /* 0x040fe20007ffe0ff */
[C---:B--2---:R-:W-:Y:S01]  /*18c0*/  HMMA.16816.F32 R16, R44.reuse, R12, RZ ;  /* 0x0000000c2c10723c */ /* 0x044fe200000018ff */
[C---:B------:R-:W-:Y:S01]  /*18d0*/  IADD3 R188, R203.reuse, 0x3800, RZ ;  /* 0x00003800cbbc7810 */ /* 0x040fe20007ffe0ff */
[----:B------:R-:W2:Y:S01]  /*18e0*/  LDSM.16.M88.4 R28, [R199+0x7100] ;  /* 0x00710000c71c783b */ /* 0x000ea20000000200 */
[C---:B------:R-:W-:Y:S02]  /*18f0*/  IADD3 R187, R203.reuse, 0x4000, RZ ;  /* 0x00004000cbbb7810 */ /* 0x040fe40007ffe0ff */
[C---:B------:R-:W-:Y:S01]  /*1900*/  IADD3 R186, R203.reuse, 0x4800, RZ ;  /* 0x00004800cbba7810 */ /* 0x040fe20007ffe0ff */
[----:B------:R-:W-:Y:S01]  /*1910*/  LDSM.16.M88.4 R80, [R199+0x7900] ;  /* 0x00790000c750783b */ /* 0x000fe20000000200 */
[C---:B------:R-:W-:Y:S01]  /*1920*/  IADD3 R185, R203.reuse, 0x5000, RZ ;  /* 0x00005000cbb97810 */ /* 0x040fe20007ffe0ff */
[C---:B------:R-:W-:Y:S01]  /*1930*/  HMMA.16816.F32 R12, R44.reuse, R14, RZ ;  /* 0x0000000e2c0c723c */ /* 0x040fe200000018ff */
[----:B------:R-:W-:Y:S01]  /*1940*/  IADD3 R184, R203, 0x5800, RZ ;  /* 0x00005800cbb87810 */ /* 0x000fe20007ffe0ff */
[----:B------:R-:W0:Y:S06]  /*1950*/  LDGDEPBAR ;  /* 0x00000000000079af */ /* 0x000e2c0000000000 */
[C---:B-1----:R-:W-:Y:S08]  /*1960*/  HMMA.16816.F32 R76, R44.reuse, R72, RZ ;  /* 0x000000482c4c723c */ /* 0x042ff000000018ff */
[----:B------:R-:W-:Y:S08]  /*1970*/  HMMA.16816.F32 R72, R44, R74, RZ ;  /* 0x0000004a2c48723c */ /* 0x000ff000000018ff */
[C---:B------:R-:W-:Y:S08]  /*1980*/  HMMA.16816.F32 R24, R52.reuse, R64, R24 ;  /* 0x000000403418723c */ /* 0x040ff00000001818 */
[----:B------:R-:W-:Y:S01]  /*1990*/  HMMA.16816.F32 R20, R52, R66, R20 ;  /* 0x000000423414723c */ /* 0x000fe20000001814 */
[----:B------:R-:W-:Y:S07]  /*19a0*/  LDSM.16.M88.4 R64, [R192] ;  /* 0x00000000c040783b */ /* 0x000fee0000000200 */
[C---:B------:R-:W-:Y:S08]  /*19b0*/  HMMA.16816.F32 R48, R44.reuse, R68, RZ ;  /* 0x000000442c30723c */ /* 0x040ff000000018ff */
[----:B------:R-:W-:Y:S01]  /*19c0*/  HMMA.16816.F32 R44, R44, R70, RZ ;  /* 0x000000462c2c723c */ /* 0x000fe200000018ff */
[----:B------:R-:W1:Y:S07]  /*19d0*/  LDSM.16.M88.4 R68, [R201] ;  /* 0x00000000c944783b */ /* 0x000e6e0000000200 */
[C---:B------:R-:W-:Y:S08]  /*19e0*/  HMMA.16816.F32 R16, R52.reuse, R60, R16 ;  /* 0x0000003c3410723c */ /* 0x040ff00000001810 */
[C---:B------:R-:W-:Y:S01]  /*19f0*/  HMMA.16816.F32 R12, R52.reuse, R62, R12 ;  /* 0x0000003e340c723c */ /* 0x040fe2000000180c */
[----:B------:R-:W5:Y:S07]  /*1a00*/  LDSM.16.M88.4 R60, [R192+0x800] ;  /* 0x00080000c03c783b */ /* 0x000f6e0000000200 */
[C---:B------:R-:W-:Y:S08]  /*1a10*/  HMMA.16816.F32 R76, R52.reuse, R56, R76 ;  /* 0x00000038344c723c */ /* 0x040ff0000000184c */
[----:B------:R-:W-:Y:S01]  /*1a20*/  HMMA.16816.F32 R72, R52, R58, R72 ;  /* 0x0000003a3448723c */ /* 0x000fe20000001848 */
[----:B------:R-:W1:Y:S07]  /*1a30*/  LDSM.16.M88.4 R56, [R192+0x1000] ;  /* 0x00100000c038783b */ /* 0x000e6e0000000200 */
[C---:B---3--:R-:W-:Y:S08]  /*1a40*/  HMMA.16816.F32 R24, R40.reuse, R36, R24 ;  /* 0x000000242818723c */ /* 0x048ff00000001818 */
[----:B------:R-:W-:Y:S01]  /*1a50*/  HMMA.16816.F32 R20, R40, R38, R20 ;  /* 0x000000262814723c */ /* 0x000fe20000001814 */
[----:B------:R-:W-:Y:S07]  /*1a60*/  LDSM.16.M88.4 R36, [R206+0x4000] ;  /* 0x00400000ce24783b */ /* 0x000fee0000000200 */
[C---:B------:R-:W-:Y:S08]  /*1a70*/  HMMA.16816.F32 R48, R52.reuse, R8, R48 ;  /* 0x000000083430723c */ /* 0x040ff00000001830 */
[----:B------:R-:W-:Y:S01]  /*1a80*/  HMMA.16816.F32 R44, R52, R10, R44 ;  /* 0x0000000a342c723c */ /* 0x000fe2000000182c */
[----:B------:R-:W-:Y:S04]  /*1a90*/  LDSM.16.M88.4 R52, [R192+0x1800] ;  /* 0x00180000c034783b */ /* 0x000fe80000000200 */
[----:B------:R-:W-:Y:S03]  /*1aa0*/  LDSM.16.M88.4 R8, [R205+0x8900] ;  /* 0x00890000cd08783b */ /* 0x000fe60000000200 */
[C---:B----4-:R-:W-:Y:S08]  /*1ab0*/  HMMA.16816.F32 R16, R40.reuse, R32, R16 ;  /* 0x000000202810723c */ /* 0x050ff00000001810 */
[C---:B------:R-:W-:Y:S01]  /*1ac0*/  HMMA.16816.F32 R12, R40.reuse, R34, R12 ;  /* 0x00000022280c723c */ /* 0x040fe2000000180c */
[----:B------:R-:W3:Y:S07]  /*1ad0*/  LDSM.16.M88.4 R32, [R205+0x8100] ;  /* 0x00810000cd20783b */ /* 0x000eee0000000200 */
[C---:B--2---:R-:W-:Y:S08]  /*1ae0*/  HMMA.16816.F32 R76, R40.reuse, R28, R76 ;  /* 0x0000001c284c723c */ /* 0x044ff0000000184c */
[----:B------:R-:W-:Y:S01]  /*1af0*/  HMMA.16816.F32 R72, R40, R30, R72 ;  /* 0x0000001e2848723c */ /* 0x000fe20000001848 */
[----:B------:R-:W2:Y:S07]  /*1b00*/  LDSM.16.M88.4 R28, [R205+0x9100] ;  /* 0x00910000cd1c783b */ /* 0x000eae0000000200 */
[C---:B-1----:R-:W-:Y:S08]  /*1b10*/  HMMA.16816.F32 R24, R68.reuse, R64, R24 ;  /* 0x000000404418723c */ /* 0x042ff00000001818 */
[----:B------:R-:W-:Y:S01]  /*1b20*/  HMMA.16816.F32 R20, R68, R66, R20 ;  /* 0x000000424414723c */ /* 0x000fe20000001814 */
[----:B------:R-:W-:Y:S07]  /*1b30*/  LDSM.16.M88.4 R64, [R204+0x4000] ;  /* 0x00400000cc40783b */ /* 0x000fee0000000200 */
[C---:B------:R-:W-:Y:S08]  /*1b40*/  HMMA.16816.F32 R48, R40.reuse, R80, R48 ;  /* 0x000000502830723c */ /* 0x040ff00000001830 */
[----:B------:R-:W-:Y:S01]  /*1b50*/  HMMA.16816.F32 R44, R40, R82, R44 ;  /* 0x00000052282c723c */ /* 0x000fe2000000182c */
[----:B------:R-:W-:Y:S04]  /*1b60*/  LDSM.16.M88.4 R80, [R205+0x9900] ;  /* 0x00990000cd50783b */ /* 0x000fe80000000200 */
[----:B------:R-:W-:Y:S03]  /*1b70*/  LDSM.16.M88.4 R40, [R203+0x2800] ;  /* 0x00280000cb28783b */ /* 0x000fe60000000200 */
[C---:B-----5:R-:W-:Y:S08]  /*1b80*/  HMMA.16816.F32 R16, R68.reuse, R60, R16 ;  /* 0x0000003c4410723c */ /* 0x060ff00000001810 */
[C---:B------:R-:W-:Y:S01]  /*1b90*/  HMMA.16816.F32 R12, R68.reuse, R62, R12 ;  /* 0x0000003e440c723c */ /* 0x040fe2000000180c */
[----:B------:R-:W1:Y:S07]  /*1ba0*/  LDSM.16.M88.4 R60, [R203+0x2000] ;  /* 0x00200000cb3c783b */ /* 0x000e6e0000000200 */
[C---:B------:R-:W-:Y:S08]  /*1bb0*/  HMMA.16816.F32 R76, R68.reuse, R56, R76 ;  /* 0x00000038444c723c */ /* 0x040ff0000000184c */
[----:B------:R-:W-:Y:S01]  /*1bc0*/  HMMA.16816.F32 R72, R68, R58, R72 ;  /* 0x0000003a4448723c */ /* 0x000fe20000001848 */
[----:B------:R-:W4:Y:S07]  /*1bd0*/  LDSM.16.M88.4 R56, [R203+0x3000] ;  /* 0x00300000cb38783b */ /* 0x000f2e0000000200 */
[C---:B---3--:R-:W-:Y:S08]  /*1be0*/  HMMA.16816.F32 R24, R36.reuse, R32, R24 ;  /* 0x000000202418723c */ /* 0x048ff00000001818 */
[----:B------:R-:W-:Y:S01]  /*1bf0*/  HMMA.16816.F32 R20, R36, R34, R20 ;  /* 0x000000222414723c */ /* 0x000fe20000001814 */
[----:B------:R-:W-:Y:S07]  /*1c00*/  LDSM.16.M88.4 R32, [R199+0x8100] ;  /* 0x00810000c720783b */ /* 0x000fee0000000200 */
[C---:B------:R-:W-:Y:S08]  /*1c10*/  HMMA.16816.F32 R48, R68.reuse, R52, R48 ;  /* 0x000000344430723c */ /* 0x040ff00000001830 */
[----:B------:R-:W-:Y:S01]  /*1c20*/  HMMA.16816.F32 R44, R68, R54, R44 ;  /* 0x00000036442c723c */ /* 0x000fe2000000182c */
[----:B------:R-:W3:Y:S04]  /*1c30*/  LDSM.16.M88.4 R52, [R202+0x4000] ;  /* 0x00400000ca34783b */ /* 0x000ee80000000200 */
[----:B------:R-:W5:Y:S03]  /*1c40*/  LDSM.16.M88.4 R68, [R203+0x3800] ;  /* 0x00380000cb44783b */ /* 0x000f660000000200 */
[C---:B------:R-:W-:Y:S08]  /*1c50*/  HMMA.16816.F32 R16, R36.reuse, R8, R16 ;  /* 0x000000082410723c */ /* 0x040ff00000001810 */
[C---:B------:R-:W-:Y:S01]  /*1c60*/  HMMA.16816.F32 R12, R36.reuse, R10, R12 ;  /* 0x0000000a240c723c */ /* 0x040fe2000000180c */
[----:B------:R-:W3:Y:S07]  /*1c70*/  LDSM.16.M88.4 R8, [R199+0x8900] ;  /* 0x00890000c708783b */ /* 0x000eee0000000200 */
[C---:B--2---:R-:W-:Y:S08]  /*1c80*/  HMMA.16816.F32 R76, R36.reuse, R28, R76 ;  /* 0x0000001c244c723c */ /* 0x044ff0000000184c */
[----:B------:R-:W-:Y:S01]  /*1c90*/  HMMA.16816.F32 R72, R36, R30, R72 ;  /* 0x0000001e2448723c */ /* 0x000fe20000001848 */
[----:B------:R-:W-:Y:S07]  /*1ca0*/  LDSM.16.M88.4 R28, [R199+0x9100] ;  /* 0x00910000c71c783b */ /* 0x000fee0000000200 */
[C---:B-1----:R-:W-:Y:S08]  /*1cb0*/  HMMA.16816.F32 R24, R64.reuse, R60, R24 ;  /* 0x0000003c4018723c */ /* 0x042ff00000001818 */
[----:B------:R-:W-:Y:S01]  /*1cc0*/  HMMA.16816.F32 R20, R64, R62, R20 ;  /* 0x0000003e4014723c */ /* 0x000fe20000001814 */
[----:B------:R-:W-:Y:S07]  /*1cd0*/  LDSM.16.M88.4 R60, [R199+0x9900] ;  /* 0x00990000c73c783b */ /* 0x000fee0000000200 */
[C---:B------:R-:W-:Y:S08]  /*1ce0*/  HMMA.16816.F32 R48, R36.reuse, R80, R48 ;  /* 0x000000502430723c */ /* 0x040ff00000001830 */
[----:B------:R-:W-:Y:S01]  /*1cf0*/  HMMA.16816.F32 R44, R36, R82, R44 ;  /* 0x00000052242c723c */ /* 0x000fe2000000182c */
[----:B------:R-:W-:Y:S07]  /*1d00*/  LDSM.16.M88.4 R36, [R192+0x2000] ;  /* 0x00200000c024783b */ /* 0x000fee0000000200 */
[C---:B------:R-:W-:Y:S08]  /*1d10*/  HMMA.16816.F32 R16, R64.reuse, R40, R16 ;  /* 0x000000284010723c */ /* 0x040ff00000001810 */
[C---:B------:R-:W-:Y:S01]  /*1d20*/  HMMA.16816.F32 R12, R64.reuse, R42, R12 ;  /* 0x0000002a400c723c */ /* 0x040fe2000000180c */
[----:B------:R-:W1:Y:S07]  /*1d30*/  LDSM.16.M88.4 R40, [R201+0x4000] ;  /* 0x00400000c928783b */ /* 0x000e6e0000000200 */
[C---:B----4-:R-:W-:Y:S08]  /*1d40*/  HMMA.16816.F32 R76, R64.reuse, R56, R76 ;  /* 0x00000038404c723c */ /* 0x050ff0000000184c */
[----:B------:R-:W-:Y:S01]  /*1d50*/  HMMA.16816.F32 R72, R64, R58, R72 ;  /* 0x0000003a4048723c */ /* 0x000fe20000001848 */
[----:B------:R-:W2:Y:S07]  /*1d60*/  LDSM.16.M88.4 R56, [R192+0x2800] ;  /* 0x00280000c038783b */ /* 0x000eae0000000200 */
[C---:B---3--:R-:W-:Y:S08]  /*1d70*/  HMMA.16816.F32 R24, R52.reuse, R32, R24 ;  /* 0x000000203418723c */ /* 0x048ff00000001818 */
[----:B------:R-:W-:Y:S01]  /*1d80*/  HMMA.16816.F32 R20, R52, R34, R20 ;  /* 0x000000223414723c */ /* 0x000fe20000001814 */
[----:B------:R-:W-:Y:S07]  /*1d90*/  LDSM.16.M88.4 R32, [R206+0x8000] ;  /* 0x00800000ce20783b */ /* 0x000fee0000000200 */
[C---:B-----5:R-:W-:Y:S08]  /*1da0*/  HMMA.16816.F32 R48, R64.reuse, R68, R48 ;  /* 0x000000444030723c */ /* 0x060ff00000001830 */
[----:B------:R-:W-:Y:S01]  /*1db0*/  HMMA.16816.F32 R44, R64, R70, R44 ;  /* 0x00000046402c723c */ /* 0x000fe2000000182c */
[----:B------:R-:W-:Y:S04]  /*1dc0*/  LDSM.16.M88.4 R64, [R192+0x3000] ;  /* 0x00300000c040783b */ /* 0x000fe80000000200 */
[----:B------:R-:W-:Y:S03]  /*1dd0*/  LDSM.16.M88.4 R68, [R201+0x8000] ;  /* 0x00800000c944783b */ /* 0x000fe60000000200 */
[C---:B------:R-:W-:Y:S08]  /*1de0*/  HMMA.16816.F32 R16, R52.reuse, R8, R16 ;  /* 0x000000083410723c */ /* 0x040ff00000001810 */
[----:B------:R-:W-:Y:S01]  /*1df0*/  HMMA.16816.F32 R12, R52, R10, R12 ;  /* 0x0000000a340c723c */ /* 0x000fe2000000180c */
[----:B------:R-:W3:Y:S07]  /*1e00*/  LDSM.16.M88.4 R8, [R205+0xa100] ;  /* 0x00a10000cd08783b */ /* 0x000eee0000000200 */
[C---:B-1----:R-:W-:Y:S08]  /*1e10*/  HMMA.16816.F32 R24, R40.reuse, R36, R24 ;  /* 0x000000242818723c */ /* 0x042ff00000001818 */
[----:B------:R-:W-:Y:S01]  /*1e20*/  HMMA.16816.F32 R20, R40, R38, R20 ;  /* 0x000000262814723c */ /* 0x000fe20000001814 */
[----:B------:R-:W-:Y:S07]  /*1e30*/  LDSM.16.M88.4 R36, [R204+0x8000] ;  /* 0x00800000cc24783b */ /* 0x000fee0000000200 */
[C---:B------:R-:W-:Y:S08]  /*1e40*/  HMMA.16816.F32 R76, R52.reuse, R28, R76 ;  /* 0x0000001c344c723c */ /* 0x040ff0000000184c */
[C---:B------:R-:W-:Y:S01]  /*1e50*/  HMMA.16816.F32 R72, R52.reuse, R30, R72 ;  /* 0x0000001e3448723c */ /* 0x040fe20000001848 */
[----:B------:R-:W1:Y:S07]  /*1e60*/  LDSM.16.M88.4 R28, [R192+0x3800] ;  /* 0x00380000c01c783b */ /* 0x000e6e0000000200 */
[C---:B------:R-:W-:Y:S08]  /*1e70*/  HMMA.16816.F32 R48, R52.reuse, R60, R48 ;  /* 0x0000003c3430723c */ /* 0x040ff00000001830 */
[----:B------:R-:W-:Y:S01]  /*1e80*/  HMMA.16816.F32 R44, R52, R62, R44 ;  /* 0x0000003e342c723c */ /* 0x000fe2000000182c */
[----:B------:R-:W-:Y:S07]  /*1e90*/  LDSM.16.M88.4 R60, [R202+0x8000] ;  /* 0x00800000ca3c783b */ /* 0x000fee0000000200 */
[C---:B--2---:R-:W-:Y:S01]  /*1ea0*/  HMMA.16816.F32 R52, R40.reuse, R56, R16 ;  /* 0x000000382834723c */ /* 0x044fe20000001810 */
[----:B------:R-:W2:Y:S07]  /*1eb0*/  LDSM.16.M88.4 R16, [R203+0x4000] ;  /* 0x00400000cb10783b */ /* 0x000eae0000000200 */
[----:B------:R-:W-:Y:S01]  /*1ec0*/  HMMA.16816.F32 R12, R40, R58, R12 ;  /* 0x0000003a280c723c */ /* 0x000fe2000000180c */
[----:B------:R-:W4:Y:S07]  /*1ed0*/  LDSM.16.M88.4 R56, [R205+0xa900] ;  /* 0x00a90000cd38783b */ /* 0x000f2e0000000200 */
[C---:B---3--:R-:W-:Y:S08]  /*1ee0*/  HMMA.16816.F32 R24, R32.reuse, R8, R24 ;  /* 0x000000082018723c */ /* 0x048ff00000001818 */
[----:B------:R-:W-:Y:S01]  /*1ef0*/  HMMA.16816.F32 R20, R32, R10, R20 ;  /* 0x0000000a2014723c */ /* 0x000fe20000001814 */
[----:B------:R-:W3:Y:S07]  /*1f00*/  LDSM.16.M88.4 R8, [R203+0x4800] ;  /* 0x00480000cb08783b */ /* 0x000eee0000000200 */
[C---:B------:R-:W-:Y:S08]  /*1f10*/  HMMA.16816.F32 R76, R40.reuse, R64, R76 ;  /* 0x00000040284c723c */ /* 0x040ff0000000184c */
[C---:B------:R-:W-:Y:S08]  /*1f20*/  HMMA.16816.F32 R72, R40.reuse, R66, R72 ;  /* 0x000000422848723c */ /* 0x040ff00000001848 */
[----:B-1----:R-:W-:Y:S01]  /*1f30*/  HMMA.16816.F32 R64, R40, R28, R48 ;  /* 0x0000001c2840723c */ /* 0x002fe20000001830 */
[----:B------:R-:W1:Y:S07]  /*1f40*/  LDSM.16.M88.4 R48, [R199+0xa100] ;  /* 0x00a10000c730783b */ /* 0x000e6e0000000200 */
[C---:B--2---:R-:W-:Y:S08]  /*1f50*/  HMMA.16816.F32 R24, R36.reuse, R16, R24 ;  /* 0x000000102418723c */ /* 0x044ff00000001818 */
[----:B------:R-:W-:Y:S01]  /*1f60*/  HMMA.16816.F32 R20, R36, R18, R20 ;  /* 0x000000122414723c */ /* 0x000fe20000001814 */
[----:B------:R-:W2:Y:S07]  /*1f70*/  LDSM.16.M88.4 R16, [R205+0xb100] ;  /* 0x00b10000cd10783b */ /* 0x000eae0000000200 */
[C---:B----4-:R-:W-:Y:S01]  /*1f80*/  HMMA.16816.F32 R80, R32.reuse, R56, R52 ;  /* 0x000000382050723c */ /* 0x050fe20000001834 */
[----:B------:R-:W-:Y:S07]  /*1f90*/  LDSM.16.M88.4 R52, [R192+0x4000] ;  /* 0x00400000c034783b */ /* 0x000fee0000000200 */
[----:B------:R-:W-:Y:S01]  /*1fa0*/  HMMA.16816.F32 R56, R32, R58, R12 ;  /* 0x0000003a2038723c */ /* 0x000fe2000000180c */
[----:B------:R-:W4:Y:S07]  /*1fb0*/  LDSM.16.M88.4 R12, [R199+0xa900] ;  /* 0x00a90000c70c783b */ /* 0x000f2e0000000200 */
[----:B------:R-:W-:Y:S08]  /*1fc0*/  HMMA.16816.F32 R44, R40, R30, R44 ;  /* 0x0000001e282c723c */ /* 0x000ff0000000182c */
[C---:B---3--:R-:W-:Y:S08]  /*1fd0*/  HMMA.16816.F32 R80, R36.reuse, R8, R80 ;  /* 0x000000082450723c */ /* 0x048ff00000001850 */
[----:B------:R-:W-:Y:S01]  /*1fe0*/  HMMA.16816.F32 R56, R36, R10, R56 ;  /* 0x0000000a2438723c */ /* 0x000fe20000001838 */
[----:B------:R-:W-:Y:S07]  /*1ff0*/  LDSM.16.M88.4 R8, [R199+0xb100] ;  /* 0x00b10000c708783b */ /* 0x000fee0000000200 */
[C---:B-1----:R-:W-:Y:S08]  /*2000*/  HMMA.16816.F32 R24, R60.reuse, R48, R24 ;  /* 0x000000303c18723c */ /* 0x042ff00000001818 */
[----:B------:R-:W-:Y:S01]  /*2010*/  HMMA.16816.F32 R20, R60, R50, R20 ;  /* 0x000000323c14723c */ /* 0x000fe20000001814 */
[----:B------:R-:W1:Y:S07]  /*2020*/  LDSM.16.M88.4 R48, [R203+0x5000] ;  /* 0x00500000cb30783b */ /* 0x000e6e0000000200 */
[C---:B--2---:R-:W-:Y:S08]  /*2030*/  HMMA.16816.F32 R76, R32.reuse, R16, R76 ;  /* 0x00000010204c723c */ /* 0x044ff0000000184c */
[----:B------:R-:W-:Y:S01]  /*2040*/  HMMA.16816.F32 R72, R32, R18, R72 ;  /* 0x000000122048723c */ /* 0x000fe20000001848 */
[----:B------:R-:W2:Y:S07]  /*2050*/  LDSM.16.M88.4 R16, [R192+0x4800] ;  /* 0x00480000c010783b */ /* 0x000eae0000000200 */
[C---:B----4-:R-:W-:Y:S08]  /*2060*/  HMMA.16816.F32 R80, R60.reuse, R12, R80 ;  /* 0x0000000c3c50723c */ /* 0x050ff00000001850 */
[----:B------:R-:W-:Y:S01]  /*2070*/  HMMA.16816.F32 R56, R60, R14, R56 ;  /* 0x0000000e3c38723c */ /* 0x000fe20000001838 */
[----:B------:R-:W3:Y:S07]  /*2080*/  LDSM.16.M88.4 R12, [R203+0x5800] ;  /* 0x00580000cb0c783b */ /* 0x000eee0000000200 */
[C---:B------:R-:W-:Y:S08]  /*2090*/  HMMA.16816.F32 R64, R32.reuse, R84, R64 ;  /* 0x000000542040723c */ /* 0x040ff00000001840 */
[----:B------:R-:W-:Y:S08]  /*20a0*/  HMMA.16816.F32 R44, R32, R86, R44 ;  /* 0x00000056202c723c */ /* 0x000ff0000000182c */
[----:B------:R-:W-:Y:S08]  /*20b0*/  HMMA.16816.F32 R24, R68, R52, R24 ;  /* 0x000000344418723c */ /* 0x000ff00000001818 */
[----:B-1----:R-:W-:Y:S08]  /*20c0*/  HMMA.16816.F32 R76, R36, R48, R76 ;  /* 0x00000030244c723c */ /* 0x002ff0000000184c */
[----:B--2---:R-:W-:Y:S08]  /*20d0*/  HMMA.16816.F32 R80, R68, R16, R80 ;  /* 0x000000104450723c */ /* 0x004ff00000001850 */
[----:B------:R-:W-:Y:S01]  /*20e0*/  HMMA.16816.F32 R72, R36, R50, R72 ;  /* 0x000000322448723c */ /* 0x000fe20000001848 */
[----:B------:R-:W-:-:S02]  /*20f0*/  FMUL.FTZ R26, R26, c[0x0][0x320] ;  /* 0x0000c8001a1a7a20 */ /* 0x000fc40000410000 */
[----:B------:R-:W-:Y:S02]  /*2100*/  FMUL.FTZ R2, R24, c[0x0][0x320] ;  /* 0x0000c80018027a20 */ /* 0x000fe40000410000 */
[----:B------:R-:W-:Y:S01]  /*2110*/  FMUL.FTZ R6, R25, c[0x0][0x320] ;  /* 0x0000c80019067a20 */ /* 0x000fe20000410000 */
[----:B------:R1:W2:Y:S01]  /*2120*/  MUFU.TANH R28, R26 ;  /* 0x0000001a001c7308 */ /* 0x0002a20000002400 */
[----:B------:R-:W-:Y:S01]  /*2130*/  FMUL.FTZ R29, R27, c[0x0][0x320] ;  /* 0x0000c8001b1d7a20 */ /* 0x000fe20000410000 */
[----:B------:R-:W-:Y:S01]  /*2140*/  HMMA.16816.F32 R56, R68, R18, R56 ;  /* 0x000000124438723c */ /* 0x000fe20000001838 */
[----:B------:R-:W4:Y:S05]  /*2150*/  LDSM.16.M88.4 R16, [R199+0xb900] ;  /* 0x00b90000c710783b */ /* 0x000f2a0000000200 */
[----:B------:R-:W2:Y:S02]  /*2160*/  MUFU.TANH R2, R2 ;  /* 0x0000000200027308 */ /* 0x000ea40000002400 */
[----:B---3--:R-:W-:Y:S01]  /*2170*/  HMMA.16816.F32 R64, R36, R12, R64 ;  /* 0x0000000c2440723c */ /* 0x008fe20000001840 */
[----:B------:R-:W-:-:S02]  /*2180*/  FMUL.FTZ R30, R80, c[0x0][0x320] ;  /* 0x0000c800501e7a20 */ /* 0x000fc40000410000 */
[----:B------:R-:W-:Y:S01]  /*2190*/  FMUL.FTZ R31, R81, c[0x0][0x320] ;  /* 0x0000c800511f7a20 */ /* 0x000fe20000410000 */
[----:B-1----:R-:W1:Y:S03]  /*21a0*/  LDSM.16.M88.4 R24, [R192+0x5000] ;  /* 0x00500000c018783b */ /* 0x002e660000000200 */
[----:B------:R-:W-:Y:S01]  /*21b0*/  FMUL.FTZ R12, R82, c[0x0][0x320] ;  /* 0x0000c800520c7a20 */ /* 0x000fe20000410000 */
[----:B------:R-:W-:Y:S01]  /*21c0*/  HMMA.16816.F32 R44, R36, R14, R44 ;  /* 0x0000000e242c723c */ /* 0x000fe2000000182c */
[----:B------:R-:W-:Y:S01]  /*21d0*/  FMUL.FTZ R13, R83, c[0x0][0x320] ;  /* 0x0000c800530d7a20 */ /* 0x000fe20000410000 */
[----:B------:R-:W3:Y:S06]  /*21e0*/  MUFU.TANH R6, R6 ;  /* 0x0000000600067308 */ /* 0x000eec0000002400 */
[----:B------:R-:W-:Y:S01]  /*21f0*/  HMMA.16816.F32 R76, R60, R8, R76 ;  /* 0x000000083c4c723c */ /* 0x000fe2000000184c */
[----:B------:R-:W-:Y:S01]  /*2200*/  FMUL.FTZ R14, R58, c[0x0][0x320] ;  /* 0x0000c8003a0e7a20 */ /* 0x000fe20000410000 */
[----:B------:R-:W1:Y:S01]  /*2210*/  MUFU.TANH R29, R29 ;  /* 0x0000001d001d7308 */ /* 0x000e620000002400 */
[----:B------:R-:W-:-:S05]  /*2220*/  FMUL.FTZ R56, R56, c[0x0][0x320] ;  /* 0x0000c80038387a20 */ /* 0x000fca0000410000 */
[----:B------:R-:W-:Y:S01]  /*2230*/  HMMA.16816.F32 R72, R60, R10, R72 ;  /* 0x0000000a3c48723c */ /* 0x000fe20000001848 */
[----:B------:R-:W5:Y:S01]  /*2240*/  LDSM.16.M88.4 R8, [R192+0x5800] ;  /* 0x00580000c008783b */ /* 0x000f620000000200 */
[----:B------:R-:W1:Y:S01]  /*2250*/  MUFU.TANH R30, R30 ;  /* 0x0000001e001e7308 */ /* 0x000e620000002400 */
[----:B------:R-:W-:-:S05]  /*2260*/  DEPBAR.LE SB0, 0x0 ;  /* 0x000080000000791a */ /* 0x000fca0000000000 */
[----:B------:R-:W-:Y:S02]  /*2270*/  HMMA.16816.F32 R20, R68, R54, R20 ;  /* 0x000000364414723c */ /* 0x000fe40000001814 */
[----:B------:R-:W1:Y:S06]  /*2280*/  MUFU.TANH R31, R31 ;  /* 0x0000001f001f7308 */ /* 0x000e6c0000002400 */
[C---:B----4-:R-:W-:Y:S02]  /*2290*/  HMMA.16816.F32 R64, R60.reuse, R16, R64 ;  /* 0x000000103c40723c */ /* 0x050fe40000001840 */
[----:B------:R-:W4:Y:S05]  /*22a0*/  MUFU.TANH R12, R12 ;  /* 0x0000000c000c7308 */ /* 0x000f2a0000002400 */
[----:B------:R-:W-:Y:S01]  /*22b0*/  FMUL.FTZ R16, R59, c[0x0][0x320] ;  /* 0x0000c8003b107a20 */ /* 0x000fe20000410000 */
[----:B------:R-:W-:Y:S02]  /*22c0*/  HMMA.16816.F32 R44, R60, R18, R44 ;  /* 0x000000123c2c723c */ /* 0x000fe4000000182c */
[----:B------:R-:W2:Y:S06]  /*22d0*/  MUFU.TANH R13, R13 ;  /* 0x0000000d000d7308 */ /* 0x000eac0000002400 */
[----:B-1----:R-:W-:Y:S01]  /*22e0*/  HMMA.16816.F32 R76, R68, R24, R76 ;  /* 0x00000018444c723c */ /* 0x002fe2000000184c */
[----:B------:R-:W-:Y:S01]  /*22f0*/  FMUL.FTZ R20, R20, c[0x0][0x320] ;  /* 0x0000c80014147a20 */ /* 0x000fe20000410000 */
[----:B------:R1:W1:Y:S01]  /*2300*/  MUFU.TANH R25, R56 ;  /* 0x0000003800197308 */ /* 0x0002620000002400 */
[----:B------:R-:W-:-:S02]  /*2310*/  FMUL.FTZ R21, R21, c[0x0][0x320] ;  /* 0x0000c80015157a20 */ /* 0x000fc40000410000 */
[----:B------:R-:W-:Y:S02]  /*2320*/  FMUL.FTZ R22, R22, c[0x0][0x320] ;  /* 0x0000c80016167a20 */ /* 0x000fe40000410000 */
[----:B------:R-:W-:Y:S01]  /*2330*/  FMUL.FTZ R23, R23, c[0x0][0x320] ;  /* 0x0000c80017177a20 */ /* 0x000fe20000410000 */
[C---:B------:R-:W-:Y:S01]  /*2340*/  HMMA.16816.F32 R72, R68.reuse, R26, R72 ;  /* 0x0000001a4448723c */ /* 0x040fe20000001848 */
[----:B------:R-:W-:Y:S01]  /*2350*/  FMUL.FTZ R24, R57, c[0x0][0x320] ;  /* 0x0000c80039187a20 */ /* 0x000fe20000410000 */
[----:B------:R-:W1:Y:S06]  /*2360*/  MUFU.TANH R20, R20 ;  /* 0x0000001400147308 */ /* 0x000e6c0000002400 */
[C---:B-----5:R-:W-:Y:S02]  /*2370*/  HMMA.16816.F32 R64, R68.reuse, R8, R64 ;  /* 0x000000084440723c */ /* 0x060fe40000001840 */
[----:B------:R-:W1:Y:S06]  /*2380*/  MUFU.TANH R21, R21 ;  /* 0x0000001500157308 */ /* 0x000e6c0000002400 */
[----:B------:R-:W-:Y:S01]  /*2390*/  HMMA.16816.F32 R44, R68, R10, R44 ;  /* 0x0000000a442c723c */ /* 0x000fe2000000182c */
[----:B------:R-:W-:Y:S01]  /*23a0*/  FMUL.FTZ R76, R76, c[0x0][0x320] ;  /* 0x0000c8004c4c7a20 */ /* 0x000fe20000410000 */
[----:B------:R-:W1:Y:S01]  /*23b0*/  MUFU.TANH R22, R22 ;  /* 0x0000001600167308 */ /* 0x000e620000002400 */
[----:B------:R-:W-:-:S02]  /*23c0*/  FMUL.FTZ R77, R77, c[0x0][0x320] ;  /* 0x0000c8004d4d7a20 */ /* 0x000fc40000410000 */
[----:B------:R-:W-:Y:S02]  /*23d0*/  FMUL.FTZ R78, R78, c[0x0][0x320] ;  /* 0x0000c8004e4e7a20 */ /* 0x000fe40000410000 */
[----:B------:R-:W-:Y:S02]  /*23e0*/  FMUL.FTZ R79, R79, c[0x0][0x320] ;  /* 0x0000c8004f4f7a20 */ /* 0x000fe40000410000 */
[----:B------:R-:W-:Y:S01]  /*23f0*/  FMUL.FTZ R72, R72, c[0x0][0x320] ;  /* 0x0000c80048487a20 */ /* 0x000fe20000410000 */
[----:B------:R-:W1:Y:S01]  /*2400*/  MUFU.TANH R23, R23 ;  /* 0x0000001700177308 */ /* 0x000e620000002400 */
[----:B------:R-:W-:Y:S02]  /*2410*/  FMUL.FTZ R73, R73, c[0x0][0x320] ;  /* 0x0000c80049497a20 */ /* 0x000fe40000410000 */
[----:B------:R-:W-:Y:S02]  /*2420*/  FMUL.FTZ R74, R74, c[0x0][0x320] ;  /* 0x0000c8004a4a7a20 */ /* 0x000fe40000410000 */
[----:B------:R-:W-:-:S02]  /*2430*/  FMUL.FTZ R75, R75, c[0x0][0x320] ;  /* 0x0000c8004b4b7a20 */ /* 0x000fc40000410000 */
[----:B------:R-:W-:Y:S01]  /*2440*/  FMUL.FTZ R64, R64, c[0x0][0x320] ;  /* 0x0000c80040407a20 */ /* 0x000fe20000410000 */
[----:B------:R-:W1:Y:S01]  /*2450*/  MUFU.TANH R24, R24 ;  /* 0x0000001800187308 */ /* 0x000e620000002400 */
[----:B------:R-:W-:Y:S02]  /*2460*/  FMUL.FTZ R65, R65, c[0x0][0x320] ;  /* 0x0000c80041417a20 */ /* 0x000fe40000410000 */
[----:B------:R-:W-:Y:S02]  /*2470*/  FMUL.FTZ R66, R66, c[0x0][0x320] ;  /* 0x0000c80042427a20 */ /* 0x000fe40000410000 */
[----:B------:R-:W-:Y:S02]  /*2480*/  FMUL.FTZ R67, R67, c[0x0][0x320] ;  /* 0x0000c80043437a20 */ /* 0x000fe40000410000 */
[----:B------:R-:W-:Y:S01]  /*2490*/  FMUL.FTZ R44, R44, c[0x0][0x320] ;  /* 0x0000c8002c2c7a20 */ /* 0x000fe20000410000 */
[----:B------:R-:W1:Y:S01]  /*24a0*/  MUFU.TANH R14, R14 ;  /* 0x0000000e000e7308 */ /* 0x000e620000002400 */
[----:B------:R-:W-:-:S02]  /*24b0*/  FMUL.FTZ R45, R45, c[0x0][0x320] ;  /* 0x0000c8002d2d7a20 */ /* 0x000fc40000410000 */
[----:B------:R-:W-:Y:S02]  /*24c0*/  FMUL.FTZ R46, R46, c[0x0][0x320] ;  /* 0x0000c8002e2e7a20 */ /* 0x000fe40000410000 */
[----:B------:R-:W-:-:S03]  /*24d0*/  FMUL.FTZ R47, R47, c[0x0][0x320] ;  /* 0x0000c8002f2f7a20 */ /* 0x000fc60000410000 */
[----:B------:R-:W1:Y:S08]  /*24e0*/  MUFU.TANH R16, R16 ;  /* 0x0000001000107308 */ /* 0x000e700000002400 */
[----:B------:R1:W1:Y:S08]  /*24f0*/  MUFU.TANH R183, R76 ;  /* 0x0000004c00b77308 */ /* 0x0002700000002400 */
        /* <DEDUP_REMOVED lines=14> */
[----:B------:R1:W1:Y:S01]  /*25e0*/  MUFU.TANH R161, R47 ;  /* 0x0000002f00a17308 */ /* 0x0002620000002400 */
[----:B------:R-:W-:Y:S06]  /*25f0*/  BAR.SYNC.DEFER_BLOCKING 0x0 ;  /* 0x0000000000007b1d */ /* 0x000fec0000010000 */
[----:B------:R-:W-:Y:S05]  /*2600*/  @P0 BRA `(.L_x_1) ;  /* 0x0000047000000947 */ /* 0x000fea0003800000 */
[----:B--234-:R-:W-:Y:S01]  /*2610*/  ULEA UR4, UR7, UR10, 0x6 ;  /* 0x0000000a07047291 */ /* 0x01cfe2000f8e303f */
[----:B------:R-:W-:Y:S01]  /*2620*/  ISETP.NE.AND P1, PT, R207, 0x1, PT ;  /* 0x00000001cf00780c */ /* 0x000fe20003f25270 */
[----:B------:R-:W-:-:S04]  /*2630*/  IMAD.MOV.U32 R208, RZ, RZ, RZ ;  /* 0x000000ffffd07224 */ /* 0x000fc800078e00ff */
[----:B------:R-:W-:-:S05]  /*2640*/  IMAD.U32 R8, RZ, RZ, UR4 ;  /* 0x00000004ff087e24 */ /* 0x000fca000f8e00ff */
[----:B------:R-:W-:-:S05]  /*2650*/  IADD3 R209, R8, -0x80, R213 ;  /* 0xffffff8008d17810 */ /* 0x000fca0007ffe0d5 */
[----:B------:R-:W-:-:S04]  /*2660*/  @P1 IMAD.HI.U32 R9, R209, c[0x0][0x2bc], RZ ;  /* 0x0000af00d1091a27 */ /* 0x000fc800078e00ff */
[----:B------:R-:W-:Y:S01]  /*2670*/  IMAD.MOV.U32 R8, RZ, RZ, R209 ;  /* 0x000000ffff087224 */ /* 0x000fe200078e00d1 */
[----:B------:R-:W-:-:S04]  /*2680*/  @P1 SHF.R.U32.HI R8, RZ, c[0x0][0x2c0], R9 ;  /* 0x0000b000ff081a19 */ /* 0x000fc80000011609 */
[----:B------:R-:W-:-:S04]  /*2690*/  @!P3 IADD3 R18, P0, R8, UR14, RZ ;  /* 0x0000000e0812bc10 */ /* 0x000fc8000ff1e0ff */
[----:B------:R-:W-:Y:S02]  /*26a0*/  @!P3 LEA.HI.X.SX32 R9, R8, UR11, 0x1, P0 ;  /* 0x0000000b0809bc11 */ /* 0x000fe400080f0eff */
[----:B------:R-:W-:-:S04]  /*26b0*/  @!P3 LEA R10, P0, R18, c[0x0][0x2a0], 0x2 ;  /* 0x0000a800120aba11 */ /* 0x000fc800078010ff */
[----:B------:R-:W-:-:S05]  /*26c0*/  @!P3 LEA.HI.X R11, R18, c[0x0][0x2a4], R9, 0x2, P0 ;  /* 0x0000a900120bba11 */ /* 0x000fca00000f1409 */
[----:B------:R-:W2:Y:S01]  /*26d0*/  @!P3 LDG.E R208, [R10.64] ;  /* 0x0000000c0ad0b981 */ /* 0x000ea2000c1e1900 */
[----:B------:R-:W-:Y:S01]  /*26e0*/  IMAD.MOV R8, RZ, RZ, -R8 ;  /* 0x000000ffff087224 */ /* 0x000fe200078e0a08 */
[----:B------:R-:W-:Y:S01]  /*26f0*/  SHF.R.S32.HI R32, RZ, 0x1f, R215 ;  /* 0x0000001fff207819 */ /* 0x000fe200000114d7 */
[----:B------:R-:W-:Y:S01]  /*2700*/  IMAD.WIDE R34, R216, 0x2, RZ ;  /* 0x00000002d8227825 */ /* 0x000fe200078e02ff */
[----:B------:R-:W-:Y:S02]  /*2710*/  SEL R17, RZ, 0x10, P4 ;  /* 0x00000010ff117807 */ /* 0x000fe40002000000 */
[----:B------:R-:W-:Y:S01]  /*2720*/  LEA.HI R32, R32, R215, RZ, 0x3 ;  /* 0x000000d720207211 */ /* 0x000fe200078f18ff */
[----:B------:R-:W-:-:S03]  /*2730*/  IMAD R209, R8, c[0x0][0x2b8], R209 ;  /* 0x0000ae0008d17a24 */ /* 0x000fc600078e02d1 */
[----:B------:R-:W-:Y:S01]  /*2740*/  LOP3.LUT R32, R32, 0xfffffff8, RZ, 0xc0, !PT ;  /* 0xfffffff820207812 */ /* 0x000fe200078ec0ff */
[----:B------:R-:W-:Y:S01]  /*2750*/  IMAD.WIDE.U32 R18, R209, c[0x0][0x1e0], RZ ;  /* 0x00007800d1127a25 */ /* 0x000fe200078e00ff */
[----:B------:R-:W-:-:S03]  /*2760*/  SHF.R.S32.HI R8, RZ, 0x1f, R209 ;  /* 0x0000001fff087819 */ /* 0x000fc600000114d1 */
[----:B------:R-:W-:-:S04]  /*2770*/  IMAD.WIDE R32, R32, 0x2, RZ ;  /* 0x0000000220207825 */ /* 0x000fc800078e02ff */
[----:B------:R-:W-:-:S04]  /*2780*/  IMAD R8, R8, c[0x0][0x1e0], RZ ;  /* 0x0000780008087a24 */ /* 0x000fc800078e02ff */
[----:B------:R-:W-:-:S04]  /*2790*/  IMAD R9, R209, c[0x0][0x1e4], R8 ;  /* 0x00007900d1097a24 */ /* 0x000fc800078e0208 */
[----:B------:R-:W-:Y:S01]  /*27a0*/  IMAD.IADD R19, R19, 0x1, R9 ;  /* 0x0000000113137824 */ /* 0x000fe200078e0209 */
[----:B--2---:R-:W-:-:S03]  /*27b0*/  SHF.R.S32.HI R9, RZ, 0x1f, R208 ;  /* 0x0000001fff097819 */ /* 0x004fc600000114d0 */
[----:B------:R-:W-:Y:S01]  /*27c0*/  IMAD.WIDE.U32 R10, R208, c[0x0][0x1f0], R18 ;  /* 0x00007c00d00a7a25 */ /* 0x000fe200078e0012 */
[----:B------:R-:W-:-:S03]  /*27d0*/  SEL R18, RZ, 0x10, P5 ;  /* 0x00000010ff127807 */ /* 0x000fc60002800000 */
[----:B------:R-:W-:Y:S01]  /*27e0*/  IMAD R9, R9, c[0x0][0x1f0], RZ ;  /* 0x00007c0009097a24 */ /* 0x000fe200078e02ff */
[----:B------:R-:W-:Y:S02]  /*27f0*/  IADD3 R26, P0, R10, UR18, RZ ;  /* 0x000000120a1a7c10 */ /* 0x000fe4000ff1e0ff */
[----:B------:R-:W-:Y:S01]  /*2800*/  IADD3 R36, -R18, 0x10, RZ ;  /* 0x0000001012247810 */ /* 0x000fe20007ffe1ff */
[----:B------:R-:W-:Y:S01]  /*2810*/  IMAD R8, R208, c[0x0][0x1f4], R9 ;  /* 0x00007d00d0087a24 */ /* 0x000fe200078e0209 */
[----:B------:R-:W-:Y:S02]  /*2820*/  SHF.R.S32.HI R9, RZ, 0x1f, R214 ;  /* 0x0000001fff097819 */ /* 0x000fe400000114d6 */
[----:B------:R-:W-:Y:S02]  /*2830*/  LOP3.LUT R36, R36, 0xf, RZ, 0xc0, !PT ;  /* 0x0000000f24247812 */ /* 0x000fe400078ec0ff */
[----:B------:R-:W-:Y:S02]  /*2840*/  IADD3.X R11, R11, UR16, R8, P0, !PT ;  /* 0x000000100b0b7c10 */ /* 0x000fe400087fe408 */
[----:B------:R-:W-:-:S02]  /*2850*/  LEA R27, P0, R26, c[0x0][0x1c8], 0x1 ;  /* 0x000072001a1b7a11 */ /* 0x000fc400078008ff */
[----:B------:R-:W-:Y:S02]  /*2860*/  LEA.HI R8, R9, R214, RZ, 0x3 ;  /* 0x000000d609087211 */ /* 0x000fe400078f18ff */
[----:B------:R-:W-:Y:S01]  /*2870*/  LEA.HI.X R26, R26, c[0x0][0x1cc], R11, 0x1, P0 ;  /* 0x000073001a1a7a11 */ /* 0x000fe200000f0c0b */
[----:B------:R-:W-:Y:S01]  /*2880*/  SHFL.IDX PT, R19, R27, RZ, 0x181f ;  /* 0x00181fff1b137589 */ /* 0x000fe200000e0000 */
[----:B------:R-:W-:Y:S02]  /*2890*/  IADD3 R10, -R17, 0x10, RZ ;  /* 0x00000010110a7810 */ /* 0x000fe40007ffe1ff */
[----:B------:R-:W-:Y:S01]  /*28a0*/  LOP3.LUT R8, R8, 0xfffffff8, RZ, 0xc0, !PT ;  /* 0xfffffff808087812 */ /* 0x000fe200078ec0ff */
[----:B------:R-:W2:Y:S01]  /*28b0*/  SHFL.IDX PT, R11, R27, 0x1, 0x181f ;  /* 0x00381f001b0b7f89 */ /* 0x000ea200000e0000 */
[----:B------:R-:W-:Y:S02]  /*28c0*/  LOP3.LUT R10, R10, 0xf, RZ, 0xc0, !PT ;  /* 0x0000000f0a0a7812 */ /* 0x000fe400078ec0ff */
[----:B------:R-:W-:Y:S01]  /*28d0*/  IADD3 R9, -R4, 0x10, RZ ;  /* 0x0000001004097810 */ /* 0x000fe20007ffe1ff */
[----:B------:R-:W3:Y:S01]  /*28e0*/  SHFL.IDX PT, R15, R26, 0x1, 0x181f ;  /* 0x00381f001a0f7f89 */ /* 0x000ee200000e0000 */
[----:B------:R-:W-:Y:S01]  /*28f0*/  IMAD.WIDE R38, R8, 0x2, RZ ;  /* 0x0000000208267825 */ /* 0x000fe200078e02ff */
[----:B------:R-:W-:-:S02]  /*2900*/  ISETP.NE.U32.AND P2, PT, R18, RZ, PT ;  /* 0x000000ff1200720c */ /* 0x000fc40003f45070 */
[----:B------:R-:W4:Y:S01]  /*2910*/  SHFL.IDX PT, R26, R26, RZ, 0x181f ;  /* 0x00181fff1a1a7589 */ /* 0x000f2200000e0000 */
[----:B------:R-:W-:Y:S02]  /*2920*/  LOP3.LUT R8, R9, 0xf, RZ, 0xc0, !PT ;  /* 0x0000000f09087812 */ /* 0x000fe400078ec0ff */
[----:B--2---:R-:W-:-:S04]  /*2930*/  IADD3 R36, P1, P0, R36, R11, R34 ;  /* 0x0000000b24247210 */ /* 0x004fc8000783e022 */
[----:B---3--:R-:W-:Y:S02]  /*2940*/  IADD3.X R37, RZ, R15, R35, P1, P0 ;  /* 0x0000000fff257210 */ /* 0x008fe40000fe0423 */
[----:B------:R-:W-:-:S04]  /*2950*/  IADD3 R40, P1, P0, R10, R11, R32 ;  /* 0x0000000b0a287210 */ /* 0x000fc8000783e020 */
[----:B------:R-:W-:Y:S02]  /*2960*/  IADD3.X R41, RZ, R15, R33, P1, P0 ;  /* 0x0000000fff297210 */ /* 0x000fe40000fe0421 */
[----:B------:R-:W-:Y:S01]  /*2970*/  IADD3 R8, P1, P0, R8, R11, R38 ;  /* 0x0000000b08087210 */ /* 0x000fe2000783e026 */
[----:B------:R-:W-:-:S03]  /*2980*/  IMAD.SHL.U32 R11, R211, 0x2, RZ ;  /* 0x00000002d30b7824 */ /* 0x000fc600078e00ff */
[----:B------:R-:W-:Y:S02]  /*2990*/  IADD3.X R9, RZ, R15, R39, P1, P0 ;  /* 0x0000000fff097210 */ /* 0x000fe40000fe0427 */
[-C--:B------:R-:W-:Y:S02]  /*29a0*/  IADD3 R32, P0, R32, R19.reuse, RZ ;  /* 0x0000001320207210 */ /* 0x080fe40007f1e0ff */
[----:B------:R-:W-:-:S03]  /*29b0*/  IADD3 R34, P1, R34, R19, RZ ;  /* 0x0000001322227210 */ /* 0x000fc60007f3e0ff */
[--C-:B----4-:R-:W-:Y:S01]  /*29c0*/  IMAD.X R33, R33, 0x1, R26.reuse, P0 ;  /* 0x0000000121217824 */ /* 0x110fe200000e061a */
[----:B------:R-:W-:Y:S01]  /*29d0*/  IADD3 R18, P0, R38, R19, RZ ;  /* 0x0000001326127210 */ /* 0x000fe20007f1e0ff */
[----:B------:R-:W-:Y:S01]  /*29e0*/  IMAD.X R35, R35, 0x1, R26, P1 ;  /* 0x0000000123237824 */ /* 0x000fe200008e061a */
[----:B------:R-:W-:-:S03]  /*29f0*/  ISETP.NE.U32.AND P1, PT, R17, RZ, PT ;  /* 0x000000ff1100720c */ /* 0x000fc60003f25070 */
[----:B------:R-:W-:Y:S01]  /*2a00*/  IMAD.X R19, R39, 0x1, R26, P0 ;  /* 0x0000000127137824 */ /* 0x000fe200000e061a */
[----:B------:R-:W-:Y:S01]  /*2a10*/  ISETP.NE.U32.AND P0, PT, R4, RZ, PT ;  /* 0x000000ff0400720c */ /* 0x000fe20003f05070 */
[----:B------:R2:W-:Y:S04]  /*2a20*/  LDGSTS.E.BYPASS.LTC128B.128 [R11+0x6100], [R34.64], !P5 ;  /* 0x06100000220b7fae */ /* 0x0005e8000e901d4c */
[----:B------:R2:W-:Y:S04]  /*2a30*/  LDGSTS.E.BYPASS.LTC128B.128 [R11+0x8100], [R32.64], !P4 ;  /* 0x08100000200b7fae */ /* 0x0005e8000e101d4c */
[----:B------:R2:W-:Y:S04]  /*2a40*/  LDGSTS.E.BYPASS.LTC128B.128 [R11+0xa100], [R18.64], !P6 ;  /* 0x0a100000120b7fae */ /* 0x0005e8000f101d4c */
[----:B------:R2:W-:Y:S04]  /*2a50*/  LDGSTS.E.BYPASS.LTC128B.128.ZFILL [R11+0x7100], [R36.64], P2 ;  /* 0x07100000240b7fae */ /* 0x0005e80009141d4c */
[----:B------:R2:W-:Y:S04]  /*2a60*/  LDGSTS.E.BYPASS.LTC128B.128.ZFILL [R11+0x9100], [R40.64], P1 ;  /* 0x09100000280b7fae */ /* 0x0005e80008941d4c */
[----:B------:R2:W-:Y:S02]  /*2a70*/  LDGSTS.E.BYPASS.LTC128B.128.ZFILL [R11+0xb100], [R8.64], P0 ;  /* 0x0b100000080b7fae */ /* 0x0005e40008141d4c */
.L_x_1:
[----:B--234-:R-:W-:Y:S01]  /*2a80*/  SHF.R.S32.HI R218, RZ, 0x1f, R3 ;  /* 0x0000001fffda7819 */ /* 0x01cfe20000011403 */
[----:B------:R-:W-:Y:S01]  /*2a90*/  IMAD.U32 R4, RZ, RZ, UR17 ;  /* 0x00000011ff047e24 */ /* 0x000fe2000f8e00ff */
[----:B------:R-:W0:Y:S01]  /*2aa0*/  LDGDEPBAR ;  /* 0x00000000000079af */ /* 0x000e220000000000 */
[----:B------:R-:W-:Y:S01]  /*2ab0*/  IMAD.SHL.U32 R200, R0, 0x2, RZ ;  /* 0x0000000200c87824 */ /* 0x000fe200078e00ff */
[----:B------:R-:W-:-:S03]  /*2ac0*/  LEA.HI R218, R218, R3, RZ, 0x2 ;  /* 0x00000003dada7211 */ /* 0x000fc600078f10ff */
[--C-:B------:R-:W-:Y:S01]  /*2ad0*/  IMAD R197, R5, 0x2, R200.reuse ;  /* 0x0000000205c57824 */ /* 0x100fe200078e02c8 */
[----:B------:R-:W-:Y:S01]  /*2ae0*/  LOP3.LUT R8, R218, 0x7ffffffc, RZ, 0xc0, !PT ;  /* 0x7ffffffcda087812 */ /* 0x000fe200078ec0ff */
[----:B------:R-:W-:Y:S01]  /*2af0*/  LDSM.16.MT88.4 R40, [R200+0x2100] ;  /* 0x00210000c828783b */ /* 0x000fe20000004200 */
[----:B------:R-:W-:-:S03]  /*2b00*/  IMAD R198, R7, 0x2, R200 ;  /* 0x0000000207c67824 */ /* 0x000fc600078e02c8 */
[----:B------:R-:W-:Y:S01]  /*2b10*/  IMAD.IADD R3, R3, 0x1, -R8 ;  /* 0x0000000103037824 */ /* 0x000fe200078e0a08 */
[----:B-1----:R-:W-:Y:S01]  /*2b20*/  LDSM.16.MT88.4 R56, [R197+0x2100] ;  /* 0x00210000c538783b */ /* 0x002fe20000004200 */
[----:B------:R-:W-:Y:S02]  /*2b30*/  IMAD R196, R5, 0x2, R198 ;  /* 0x0000000205c47824 */ /* 0x000fe400078e02c6 */
[----:B------:R-:W-:Y:S01]  /*2b40*/  IMAD R3, R3, -0x2, R4 ;  /* 0xfffffffe03037824 */ /* 0x000fe200078e0204 */
[----:B------:R-:W-:Y:S04]  /*2b50*/  LDSM.16.MT88.4 R124, [R200+0x100] ;  /* 0x00010000c87c783b */ /* 0x000fe80000004200 */
[C---:B------:R-:W-:Y:S01]  /*2b60*/  ISETP.GT.AND P0, PT, R3.reuse, RZ, PT ;  /* 0x000000ff0300720c */ /* 0x040fe20003f04270 */
[----:B------:R-:W-:Y:S01]  /*2b70*/  LDSM.16.MT88.4 R116, [R198+0x100] ;  /* 0x00010000c674783b */ /* 0x000fe20000004200 */
[----:B------:R-:W-:-:S02]  /*2b80*/  ISETP.GT.AND P1, PT, R3, 0x1, PT ;  /* 0x000000010300780c */ /* 0x000fc40003f24270 */
[----:B------:R-:W-:Y:S01]  /*2b90*/  FSEL R28, R28, -INF , P0 ;  /* 0xff8000001c1c7808 */ /* 0x000fe20000000000 */
[----:B------:R-:W-:Y:S01]  /*2ba0*/  LDSM.16.MT88.4 R108, [R197+0x100] ;  /* 0x00010000c56c783b */ /* 0x000fe20000004200 */
[----:B------:R-:W-:Y:S02]  /*2bb0*/  FSEL R2, R2, -INF , P0 ;  /* 0xff80000002027808 */ /* 0x000fe40000000000 */
[----:B------:R-:W-:Y:S01]  /*2bc0*/  ISETP.GT.AND P0, PT, R3, 0x8, PT ;  /* 0x000000080300780c */ /* 0x000fe20003f04270 */
[----:B------:R-:W-:Y:S01]  /*2bd0*/  LDSM.16.MT88.4 R100, [R196+0x100] ;  /* 0x00010000c464783b */ /* 0x000fe20000004200 */
[----:B------:R-:W-:Y:S02]  /*2be0*/  FSEL R35, R6, -INF , P1 ;  /* 0xff80000006237808 */ /* 0x000fe40000800000 */
[----:B------:R-:W-:Y:S01]  /*2bf0*/  FSEL R33, R29, -INF , P1 ;  /* 0xff8000001d217808 */ /* 0x000fe20000800000 */
[----:B------:R-:W-:Y:S01]  /*2c00*/  LDSM.16.MT88.4 R48, [R198+0x2100] ;  /* 0x00210000c630783b */ /* 0x000fe20000004200 */
[----:B------:R-:W-:-:S02]  /*2c10*/  ISETP.GT.AND P1, PT, R3, 0x9, PT ;  /* 0x000000090300780c */ /* 0x000fc40003f24270 */
[----:B------:R-:W-:Y:S01]  /*2c20*/  FSEL R39, R20, -INF , P0 ;  /* 0xff80000014277808 */ /* 0x000fe20000000000 */
[----:B------:R-:W-:Y:S01]  /*2c30*/  LDSM.16.MT88.4 R64, [R196+0x2100] ;  /* 0x00210000c440783b */ /* 0x000fe20000004200 */
[----:B------:R-:W-:Y:S02]  /*2c40*/  FMNMX.FTZ R4, R2, R35, !PT ;  /* 0x0000002302047209 */ /* 0x000fe40007810000 */
[----:B------:R-:W-:Y:S01]  /*2c50*/  FSEL R29, R22, -INF , P0 ;  /* 0xff800000161d7808 */ /* 0x000fe20000000000 */
[----:B------:R-:W-:Y:S01]  /*2c60*/  LDSM.16.MT88.4 R72, [R200+0x4100] ;  /* 0x00410000c848783b */ /* 0x000fe20000004200 */
[----:B------:R-:W-:Y:S02]  /*2c70*/  ISETP.GT.AND P0, PT, R3, 0x10, PT ;  /* 0x000000100300780c */ /* 0x000fe40003f04270 */
[----:B------:R-:W-:Y:S01]  /*2c80*/  FSEL R37, R21, -INF , P1 ;  /* 0xff80000015257808 */ /* 0x000fe20000800000 */
[----:B------:R-:W-:Y:S01]  /*2c90*/  LDSM.16.MT88.4 R80, [R198+0x4100] ;  /* 0x00410000c650783b */ /* 0x000fe20000004200 */
[----:B------:R-:W-:-:S02]  /*2ca0*/  FMNMX.FTZ R4, R39, R4, !PT ;  /* 0x0000000427047209 */ /* 0x000fc40007810000 */
[----:B------:R-:W-:Y:S01]  /*2cb0*/  FSEL R27, R23, -INF , P1 ;  /* 0xff800000171b7808 */ /* 0x000fe20000800000 */
[----:B------:R-:W-:Y:S01]  /*2cc0*/  LDSM.16.MT88.4 R88, [R197+0x4100] ;  /* 0x00410000c558783b */ /* 0x000fe20000004200 */
[----:B------:R-:W-:Y:S02]  /*2cd0*/  ISETP.GT.AND P1, PT, R3, 0x11, PT ;  /* 0x000000110300780c */ /* 0x000fe40003f24270 */
[----:B------:R-:W-:Y:S01]  /*2ce0*/  FSEL R23, R30, -INF , P0 ;  /* 0xff8000001e177808 */ /* 0x000fe20000000000 */
[----:B------:R-:W-:Y:S01]  /*2cf0*/  LDSM.16.MT88.4 R136, [R198+0x900] ;  /* 0x00090000c688783b */ /* 0x000fe20000004200 */
[----:B------:R-:W-:Y:S02]  /*2d00*/  FMNMX.FTZ R4, R37, R4, !PT ;  /* 0x0000000425047209 */ /* 0x000fe40007810000 */
[----:B------:R-:W-:Y:S02]  /*2d10*/  FSEL R15, R12, -INF , P0 ;  /* 0xff8000000c0f7808 */ /* 0x000fe40000000000 */
[----:B------:R-:W-:-:S02]  /*2d20*/  ISETP.GT.AND P0, PT, R3, 0x18, PT ;  /* 0x000000180300780c */ /* 0x000fc40003f04270 */
[----:B------:R-:W-:Y:S02]  /*2d30*/  FSEL R21, R31, -INF , P1 ;  /* 0xff8000001f157808 */ /* 0x000fe40000800000 */
[----:B------:R-:W-:Y:S02]  /*2d40*/  FMNMX.FTZ R4, R23, R4, !PT ;  /* 0x0000000417047209 */ /* 0x000fe40007810000 */
[----:B------:R-:W-:Y:S02]  /*2d50*/  FSEL R13, R13, -INF , P1 ;  /* 0xff8000000d0d7808 */ /* 0x000fe40000800000 */
[----:B------:R-:W-:Y:S02]  /*2d60*/  ISETP.GT.AND P1, PT, R3, 0x19, PT ;  /* 0x000000190300780c */ /* 0x000fe40003f24270 */
[----:B------:R-:W-:Y:S02]  /*2d70*/  FSEL R19, R25, -INF , P0 ;  /* 0xff80000019137808 */ /* 0x000fe40000000000 */
[----:B------:R-:W-:-:S02]  /*2d80*/  FMNMX.FTZ R4, R21, R4, !PT ;  /* 0x0000000415047209 */ /* 0x000fc40007810000 */
[----:B------:R-:W-:Y:S02]  /*2d90*/  FMNMX.FTZ R6, R28, R33, !PT ;  /* 0x000000211c067209 */ /* 0x000fe40007810000 */
[----:B------:R-:W-:Y:S02]  /*2da0*/  FSEL R11, R14, -INF , P0 ;  /* 0xff8000000e0b7808 */ /* 0x000fe40000000000 */
[----:B------:R-:W-:Y:S02]  /*2db0*/  ISETP.GT.AND P0, PT, R3, 0x20, PT ;  /* 0x000000200300780c */ /* 0x000fe40003f04270 */
[----:B------:R-:W-:Y:S02]  /*2dc0*/  FSEL R17, R24, -INF , P1 ;  /* 0xff80000018117808 */ /* 0x000fe40000800000 */
[----:B------:R-:W-:Y:S02]  /*2dd0*/  FMNMX.FTZ R4, R19, R4, !PT ;  /* 0x0000000413047209 */ /* 0x000fe40007810000 */
[----:B------:R-:W-:-:S02]  /*2de0*/  FMNMX.FTZ R6, R29, R6, !PT ;  /* 0x000000061d067209 */ /* 0x000fc40007810000 */
[----:B------:R-:W-:Y:S02]  /*2df0*/  FSEL R9, R16, -INF , P1 ;  /* 0xff80000010097808 */ /* 0x000fe40000800000 */
[----:B------:R-:W-:Y:S02]  /*2e00*/  ISETP.GT.AND P1, PT, R3, 0x21, PT ;  /* 0x000000210300780c */ /* 0x000fe40003f24270 */
[----:B------:R-:W-:Y:S02]  /*2e10*/  FSEL R183, R183, -INF , P0 ;  /* 0xff800000b7b77808 */ /* 0x000fe40000000000 */
[----:B------:R-:W-:Y:S02]  /*2e20*/  FMNMX.FTZ R4, R17, R4, !PT ;  /* 0x0000000411047209 */ /* 0x000fe40007810000 */
[----:B------:R-:W-:Y:S02]  /*2e30*/  FMNMX.FTZ R6, R27, R6, !PT ;  /* 0x000000061b067209 */ /* 0x000fe40007810000 */
[----:B------:R-:W-:-:S02]  /*2e40*/  FSEL R179, R179, -INF , P0 ;  /* 0xff800000b3b37808 */ /* 0x000fc40000000000 */
[----:B------:R-:W-:Y:S02]  /*2e50*/  ISETP.GT.AND P0, PT, R3, 0x28, PT ;  /* 0x000000280300780c */ /* 0x000fe40003f04270 */
[----:B------:R-:W-:Y:S02]  /*2e60*/  FSEL R157, R157, -INF , P1 ;  /* 0xff8000009d9d7808 */ /* 0x000fe40000800000 */
[----:B------:R-:W-:Y:S02]  /*2e70*/  FMNMX.FTZ R4, R183, R4, !PT ;  /* 0x00000004b7047209 */ /* 0x000fe40007810000 */
[----:B------:R-:W-:Y:S02]  /*2e80*/  FMNMX.FTZ R6, R15, R6, !PT ;  /* 0x000000060f067209 */ /* 0x000fe40007810000 */
[----:B------:R-:W-:Y:S02]  /*2e90*/  FSEL R163, R163, -INF , P1 ;  /* 0xff800000a3a37808 */ /* 0x000fe40000800000 */
[----:B------:R-:W-:-:S02]  /*2ea0*/  ISETP.GT.AND P1, PT, R3, 0x29, PT ;  /* 0x000000290300780c */ /* 0x000fc40003f24270 */
[----:B------:R-:W-:Y:S02]  /*2eb0*/  FSEL R181, R181, -INF , P0 ;  /* 0xff800000b5b57808 */ /* 0x000fe40000000000 */
[----:B------:R-:W-:Y:S02]  /*2ec0*/  FMNMX.FTZ R4, R157, R4, !PT ;  /* 0x000000049d047209 */ /* 0x000fe40007810000 */
[----:B------:R-:W-:Y:S02]  /*2ed0*/  FMNMX.FTZ R6, R13, R6, !PT ;  /* 0x000000060d067209 */ /* 0x000fe40007810000 */
[----:B------:R-:W-:Y:S02]  /*2ee0*/  FSEL R177, R177, -INF , P0 ;  /* 0xff800000b1b17808 */ /* 0x000fe40000000000 */
[----:B------:R-:W-:Y:S02]  /*2ef0*/  ISETP.GT.AND P0, PT, R3, 0x30, PT ;  /* 0x000000300300780c */ /* 0x000fe40003f04270 */
[----:B------:R-:W-:-:S02]  /*2f00*/  FSEL R159, R159, -INF , P1 ;  /* 0xff8000009f9f7808 */ /* 0x000fc40000800000 */
[----:B------:R-:W-:Y:S02]  /*2f10*/  FMNMX.FTZ R4, R181, R4, !PT ;  /* 0x00000004b5047209 */ /* 0x000fe40007810000 */
[----:B------:R-:W-:Y:S02]  /*2f20*/  FMNMX.FTZ R6, R11, R6, !PT ;  /* 0x000000060b067209 */ /* 0x000fe40007810000 */
        /* <DEDUP_REMOVED lines=10> */
[----:B------:R-:W-:Y:S02]  /*2fd0*/  FMNMX.FTZ R4, R173, R4, !PT ;  /* 0x00000004ad047209 */ /* 0x000fe40007810000 */
[----:B------:R-:W-:Y:S02]  /*2fe0*/  FMNMX.FTZ R8, R163, R6, !PT ;  /* 0x00000006a3087209 */ /* 0x000fe40007810000 */
[----:B------:R-:W-:Y:S02]  /*2ff0*/  FMNMX.FTZ R6, R171, R4, !PT ;  /* 0x00000004ab067209 */ /* 0x000fe40007810000 */
[----:B------:R-:W-:Y:S02]  /*3000*/  FMNMX.FTZ R4, R177, R8, !PT ;  /* 0x00000008b1047209 */ /* 0x000fe40007810000 */
[----:B------:R-:W-:Y:S02]  /*3010*/  FSEL R167, R167, -INF , P0 ;  /* 0xff800000a7a77808 */ /* 0x000fe40000000000 */
[----:B------:R-:W-:-:S02]  /*3020*/  FMNMX.FTZ R4, R165, R4, !PT ;  /* 0x00000004a5047209 */ /* 0x000fc40007810000 */
[----:B------:R-:W-:Y:S02]  /*3030*/  ISETP.GT.AND P0, PT, R3, 0x39, PT ;  /* 0x000000390300780c */ /* 0x000fe40003f04270 */
[----:B------:R-:W-:Y:S02]  /*3040*/  FSEL R143, R143, -INF , P2 ;  /* 0xff8000008f8f7808 */ /* 0x000fe40001000000 */
[----:B------:R-:W-:Y:S02]  /*3050*/  FMNMX.FTZ R4, R167, R4, !PT ;  /* 0x00000004a7047209 */ /* 0x000fe40007810000 */
[----:B------:R-:W-:Y:S02]  /*3060*/  FSEL R169, R169, -INF , P0 ;  /* 0xff800000a9a97808 */ /* 0x000fe40000000000 */
[----:B------:R-:W-:Y:S02]  /*3070*/  FSEL R141, R141, -INF , P1 ;  /* 0xff8000008d8d7808 */ /* 0x000fe40000800000 */
[----:B------:R-:W-:-:S02]  /*3080*/  FMNMX.FTZ R4, R143, R4, !PT ;  /* 0x000000048f047209 */ /* 0x000fc40007810000 */
[----:B------:R-:W-:Y:S02]  /*3090*/  FMNMX.FTZ R6, R169, R6, !PT ;  /* 0x00000006a9067209 */ /* 0x000fe40007810000 */
[----:B------:R-:W-:Y:S02]  /*30a0*/  FSEL R161, R161, -INF , P0 ;  /* 0xff800000a1a17808 */ /* 0x000fe40000000000 */
[----:B------:R-:W-:Y:S01]  /*30b0*/  FMNMX.FTZ R4, R141, R4, !PT ;  /* 0x000000048d047209 */ /* 0x000fe20007810000 */
[----:B------:R-:W1:Y:S03]  /*30c0*/  SHFL.BFLY PT, R25, R6, 0x2, 0x1f ;  /* 0x0c401f0006197f89 */ /* 0x000e6600000e0000 */
[----:B------:R-:W-:-:S05]  /*30d0*/  FMNMX.FTZ R31, R161, R4, !PT ;  /* 0x00000004a11f7209 */ /* 0x000fca0007810000 */
[----:B------:R-:W2:Y:S01]  /*30e0*/  SHFL.BFLY PT, R4, R31, 0x2, 0x1f ;  /* 0x0c401f001f047f89 */ /* 0x000ea200000e0000 */
[----:B-1----:R-:W-:-:S05]  /*30f0*/  FMNMX.FTZ R25, R6, R25, !PT ;  /* 0x0000001906197209 */ /* 0x002fca0007810000 */
[----:B------:R-:W1:Y:S01]  /*3100*/  SHFL.BFLY PT, R132, R25, 0x1, 0x1f ;  /* 0x0c201f0019847f89 */ /* 0x000e6200000e0000 */
[----:B--2---:R-:W-:-:S05]  /*3110*/  FMNMX.FTZ R4, R31, R4, !PT ;  /* 0x000000041f047209 */ /* 0x004fca0007810000 */
[----:B------:R-:W2:Y:S01]  /*3120*/  SHFL.BFLY PT, R3, R4, 0x1, 0x1f ;  /* 0x0c201f0004037f89 */ /* 0x000ea200000e0000 */
[----:B-1----:R-:W-:-:S04]  /*3130*/  FMNMX.FTZ R132, R25, R132, !PT ;  /* 0x0000008419847209 */ /* 0x002fc80007810000 */
[C---:B------:R-:W-:Y:S01]  /*3140*/  FSETP.NEU.FTZ.AND P0, PT, R132.reuse, -INF , PT ;  /* 0xff8000008400780b */ /* 0x040fe20003f1d000 */
[----:B------:R-:W-:Y:S01]  /*3150*/  FMUL.FTZ R140, R132, c[0x0][0x2d0] ;  /* 0x0000b400848c7a20 */ /* 0x000fe20000410000 */
[----:B--2---:R-:W-:-:S04]  /*3160*/  FMNMX.FTZ R3, R4, R3, !PT ;  /* 0x0000000304037209 */ /* 0x004fc80007810000 */
[----:B------:R-:W-:Y:S01]  /*3170*/  FSEL R140, R140, RZ, P0 ;  /* 0x000000ff8c8c7208 */ /* 0x000fe20000000000 */
[----:B------:R-:W1:Y:S01]  /*3180*/  LDSM.16.MT88.4 R4, [R196+0x4100] ;  /* 0x00410000c404783b */ /* 0x000e620000004200 */
[C---:B------:R-:W-:Y:S01]  /*3190*/  FSETP.NEU.FTZ.AND P0, PT, R3.reuse, -INF , PT ;  /* 0xff8000000300780b */ /* 0x040fe20003f1d000 */
[----:B------:R-:W-:Y:S02]  /*31a0*/  FMUL.FTZ R158, R3, c[0x0][0x2d0] ;  /* 0x0000b400039e7a20 */ /* 0x000fe40000410000 */
[--C-:B------:R-:W-:Y:S02]  /*31b0*/  FFMA.FTZ R151, R2, c[0x0][0x2d0], -R140.reuse ;  /* 0x0000b40002977a23 */ /* 0x100fe4000001088c */
[--C-:B------:R-:W-:Y:S01]  /*31c0*/  FFMA.FTZ R150, R35, c[0x0][0x2d0], -R140.reuse ;  /* 0x0000b40023967a23 */ /* 0x100fe2000001088c */
[----:B------:R-:W-:Y:S01]  /*31d0*/  FSEL R158, R158, RZ, P0 ;  /* 0x000000ff9e9e7208 */ /* 0x000fe20000000000 */
[--C-:B------:R-:W-:Y:S01]  /*31e0*/  FFMA.FTZ R148, R39, c[0x0][0x2d0], -R140.reuse ;  /* 0x0000b40027947a23 */ /* 0x100fe2000001088c */
[----:B------:R-:W-:Y:S01]  /*31f0*/  PLOP3.LUT P0, PT, PT, PT, UP0, 0x40, 0x0 ;  /* 0x000000000000781c */ /* 0x000fe20003f0e808 */
[----:B------:R-:W-:Y:S01]  /*3200*/  FFMA.FTZ R145, R37, c[0x0][0x2d0], -R140 ;  /* 0x0000b40025917a23 */ /* 0x000fe2000001088c */
[----:B------:R-:W-:Y:S01]  /*3210*/  MUFU.EX2 R151, R151 ;  /* 0x0000009700977308 */ /* 0x000fe20000000800 */
[----:B------:R-:W-:-:S02]  /*3220*/  FFMA.FTZ R152, R28, c[0x0][0x2d0], -R158 ;  /* 0x0000b4001c987a23 */ /* 0x000fc4000001089e */
[--C-:B------:R-:W-:Y:S02]  /*3230*/  FFMA.FTZ R153, R33, c[0x0][0x2d0], -R158.reuse ;  /* 0x0000b40021997a23 */ /* 0x100fe4000001089e */
[--C-:B------:R-:W-:Y:S01]  /*3240*/  FFMA.FTZ R155, R29, c[0x0][0x2d0], -R158.reuse ;  /* 0x0000b4001d9b7a23 */ /* 0x100fe2000001089e */
[----:B------:R-:W-:Y:S01]  /*3250*/  LDSM.16.MT88.4 R32, [R197+0x900] ;  /* 0x00090000c520783b */ /* 0x000fe20000004200 */
[----:B------:R-:W-:Y:S01]  /*3260*/  FFMA.FTZ R146, R27, c[0x0][0x2d0], -R158 ;  /* 0x0000b4001b927a23 */ /* 0x000fe2000001089e */
[----:B------:R-:W2:Y:S01]  /*3270*/  MUFU.EX2 R150, R150 ;  /* 0x0000009600967308 */ /* 0x000ea20000000800 */
[--C-:B------:R-:W-:Y:S01]  /*3280*/  FFMA.FTZ R135, R19, c[0x0][0x2d0], -R140.reuse ;  /* 0x0000b40013877a23 */ /* 0x100fe2000001088c */
[----:B------:R-:W-:Y:S01]  /*3290*/  LDSM.16.MT88.4 R28, [R196+0x900] ;  /* 0x00090000c41c783b */ /* 0x000fe20000004200 */
[----:B------:R-:W-:Y:S02]  /*32a0*/  FFMA.FTZ R2, R17, c[0x0][0x2d0], -R140 ;  /* 0x0000b40011027a23 */ /* 0x000fe4000001088c */
[--C-:B------:R-:W-:Y:S01]  /*32b0*/  FFMA.FTZ R133, R11, c[0x0][0x2d0], -R158.reuse ;  /* 0x0000b4000b857a23 */ /* 0x100fe2000001089e */
[----:B------:R-:W-:Y:S01]  /*32c0*/  LDSM.16.MT88.4 R16, [R197+0x2900] ;  /* 0x00290000c510783b */ /* 0x000fe20000004200 */
[----:B------:R-:W-:Y:S01]  /*32d0*/  FFMA.FTZ R0, R9, c[0x0][0x2d0], -R158 ;  /* 0x0000b40009007a23 */ /* 0x000fe2000001089e */
[----:B------:R-:W-:Y:S01]  /*32e0*/  MUFU.EX2 R148, R148 ;  /* 0x0000009400947308 */ /* 0x000fe20000000800 */
[--C-:B------:R-:W-:Y:S01]  /*32f0*/  FFMA.FTZ R149, R23, c[0x0][0x2d0], -R140.reuse ;  /* 0x0000b40017957a23 */ /* 0x100fe2000001088c */
[----:B------:R-:W3:Y:S01]  /*3300*/  LDSM.16.MT88.4 R8, [R200+0x2900] ;  /* 0x00290000c808783b */ /* 0x000ee20000004200 */
[----:B------:R-:W-:-:S02]  /*3310*/  FFMA.FTZ R144, R21, c[0x0][0x2d0], -R140 ;  /* 0x0000b40015907a23 */ /* 0x000fc4000001088c */
[--C-:B------:R-:W-:Y:S01]  /*3320*/  FFMA.FTZ R147, R15, c[0x0][0x2d0], -R158.reuse ;  /* 0x0000b4000f937a23 */ /* 0x100fe2000001089e */
[----:B------:R-:W4:Y:S01]  /*3330*/  LDSM.16.MT88.4 R20, [R200+0x900] ;  /* 0x00090000c814783b */ /* 0x000f220000004200 */
[----:B------:R-:W-:Y:S01]  /*3340*/  FFMA.FTZ R134, R13, c[0x0][0x2d0], -R158 ;  /* 0x0000b4000d867a23 */ /* 0x000fe2000001089e */
[----:B------:R-:W5:Y:S01]  /*3350*/  MUFU.EX2 R145, R145 ;  /* 0x0000009100917308 */ /* 0x000f620000000800 */
[----:B--2---:R-:W-:Y:S01]  /*3360*/  F2FP.PACK_AB R96, R150, R151 ;  /* 0x000000979660723e */ /* 0x004fe200000000ff */
[----:B------:R-:W2:Y:S01]  /*3370*/  LDSM.16.MT88.4 R12, [R196+0x2900] ;  /* 0x00290000c40c783b */ /* 0x000ea20000004200 */
[--C-:B------:R-:W-:Y:S02]  /*3380*/  FFMA.FTZ R154, R183, c[0x0][0x2d0], -R140.reuse ;  /* 0x0000b400b79a7a23 */ /* 0x100fe4000001088c */
[--C-:B------:R-:W-:Y:S01]  /*3390*/  FFMA.FTZ R157, R157, c[0x0][0x2d0], -R140.reuse ;  /* 0x0000b4009d9d7a23 */ /* 0x100fe2000001088c */
[----:B------:R-:W-:Y:S01]  /*33a0*/  LDSM.16.MT88.4 R24, [R198+0x2900] ;  /* 0x00290000c618783b */ /* 0x000fe20000004200 */
[--C-:B------:R-:W-:Y:S01]  /*33b0*/  FFMA.FTZ R156, R181, c[0x0][0x2d0], -R140.reuse ;  /* 0x0000b400b59c7a23 */ /* 0x100fe2000001088c */
[----:B------:R-:W-:Y:S01]  /*33c0*/  MUFU.EX2 R152, R152 ;  /* 0x0000009800987308 */ /* 0x000fe20000000800 */
[----:B------:R-:W-:-:S02]  /*33d0*/  FFMA.FTZ R159, R159, c[0x0][0x2d0], -R140 ;  /* 0x0000b4009f9f7a23 */ /* 0x000fc4000001088c */
[--C-:B------:R-:W-:Y:S02]  /*33e0*/  FFMA.FTZ R160, R179, c[0x0][0x2d0], -R158.reuse ;  /* 0x0000b400b3a07a23 */ /* 0x100fe4000001089e */
[--C-:B------:R-:W-:Y:S02]  /*33f0*/  FFMA.FTZ R163, R163, c[0x0][0x2d0], -R158.reuse ;  /* 0x0000b400a3a37a23 */ /* 0x100fe4000001089e */
[--C-:B------:R-:W-:Y:S01]  /*3400*/  FFMA.FTZ R162, R177, c[0x0][0x2d0], -R158.reuse ;  /* 0x0000b400b1a27a23 */ /* 0x100fe2000001089e */
[----:B------:R-:W1:Y:S01]  /*3410*/  MUFU.EX2 R153, R153 ;  /* 0x0000009900997308 */ /* 0x000e620000000800 */
[----:B-----5:R-:W-:Y:S01]  /*3420*/  F2FP.PACK_AB R98, R145, R148 ;  /* 0x000000949162723e */ /* 0x020fe200000000ff */
[----:B------:R-:W-:Y:S02]  /*3430*/  FFMA.FTZ R165, R165, c[0x0][0x2d0], -R158 ;  /* 0x0000b400a5a57a23 */ /* 0x000fe4000001089e */
[----:B------:R-:W-:Y:S02]  /*3440*/  FFMA.FTZ R233, R169, c[0x0][0x2d0], -R140 ;  /* 0x0000b400a9e97a23 */ /* 0x000fe4000001088c */
[----:B------:R-:W-:-:S02]  /*3450*/  FFMA.FTZ R167, R167, c[0x0][0x2d0], -R158 ;  /* 0x0000b400a7a77a23 */ /* 0x000fc4000001089e */
[----:B------:R-:W-:Y:S01]  /*3460*/  MUFU.EX2 R155, R155 ;  /* 0x0000009b009b7308 */ /* 0x000fe20000000800 */
[--C-:B------:R-:W-:Y:S02]  /*3470*/  FFMA.FTZ R168, R143, c[0x0][0x2d0], -R158.reuse ;  /* 0x0000b4008fa87a23 */ /* 0x100fe4000001089e */
[----:B------:R-:W-:Y:S02]  /*3480*/  FFMA.FTZ R169, R141, c[0x0][0x2d0], -R158 ;  /* 0x0000b4008da97a23 */ /* 0x000fe4000001089e */
[--C-:B------:R-:W-:Y:S02]  /*3490*/  FFMA.FTZ R164, R175, c[0x0][0x2d0], -R140.reuse ;  /* 0x0000b400afa47a23 */ /* 0x100fe4000001088c */
[--C-:B------:R-:W-:Y:S01]  /*34a0*/  FFMA.FTZ R173, R173, c[0x0][0x2d0], -R140.reuse ;  /* 0x0000b400adad7a23 */ /* 0x100fe2000001088c */
[----:B------:R-:W5:Y:S01]  /*34b0*/  MUFU.EX2 R146, R146 ;  /* 0x0000009200927308 */ /* 0x000f620000000800 */
[----:B-1----:R-:W-:Y:S01]  /*34c0*/  F2FP.PACK_AB R97, R153, R152 ;  /* 0x000000989961723e */ /* 0x002fe200000000ff */
[----:B------:R-:W-:-:S02]  /*34d0*/  FFMA.FTZ R166, R171, c[0x0][0x2d0], -R140 ;  /* 0x0000b400aba67a23 */ /* 0x000fc4000001088c */
[----:B------:R-:W-:Y:S01]  /*34e0*/  FFMA.FTZ R158, R161, c[0x0][0x2d0], -R158 ;  /* 0x0000b400a19e7a23 */ /* 0x000fe2000001089e */
[----:B------:R-:W-:Y:S01]  /*34f0*/  LDSM.16.MT88.4 R140, [R198+0x1900] ;  /* 0x00190000c68c783b */ /* 0x000fe20000004200 */
[----:B------:R-:W-:Y:S02]  /*3500*/  FADD.FTZ R151, R151, R150 ;  /* 0x0000009697977221 */ /* 0x000fe40000010000 */
[----:B------:R-:W-:Y:S01]  /*3510*/  MUFU.EX2 R149, R149 ;  /* 0x0000009500957308 */ /* 0x000fe20000000800 */
[----:B------:R-:W-:Y:S02]  /*3520*/  FADD.FTZ R152, R152, R153 ;  /* 0x0000009998987221 */ /* 0x000fe40000010000 */
[----:B------:R-:W-:-:S04]  /*3530*/  FADD.FTZ R148, R148, R151 ;  /* 0x0000009794947221 */ /* 0x000fc80000010000 */
[----:B------:R-:W-:Y:S01]  /*3540*/  FADD.FTZ R148, R145, R148 ;  /* 0x0000009491947221 */ /* 0x000fe20000010000 */
[----:B-----5:R-:W-:Y:S01]  /*3550*/  F2FP.PACK_AB R99, R146, R155 ;  /* 0x0000009b9263723e */ /* 0x020fe200000000ff */
[----:B------:R-:W1:Y:S01]  /*3560*/  MUFU.EX2 R144, R144 ;  /* 0x0000009000907308 */ /* 0x000e620000000800 */
[----:B------:R-:W-:-:S04]  /*3570*/  FADD.FTZ R155, R155, R152 ;  /* 0x000000989b9b7221 */ /* 0x000fc80000010000 */
[----:B------:R-:W-:Y:S01]  /*3580*/  FADD.FTZ R146, R146, R155 ;  /* 0x0000009b92927221 */ /* 0x000fe20000010000 */
[C---:B------:R-:W-:Y:S02]  /*3590*/  HMMA.16816.F32 R36, R96.reuse, R40, RZ ;  /* 0x000000286024723c */ /* 0x040fe400000018ff */
[----:B------:R-:W-:Y:S06]  /*35a0*/  MUFU.EX2 R135, R135 ;  /* 0x0000008700877308 */ /* 0x000fec0000000800 */
[C---:B------:R-:W-:Y:S02]  /*35b0*/  HMMA.16816.F32 R52, R96.reuse, R56, RZ ;  /* 0x000000386034723c */ /* 0x040fe400000018ff */
[----:B------:R-:W-:Y:S06]  /*35c0*/  MUFU.EX2 R2, R2 ;  /* 0x0000000200027308 */ /* 0x000fec0000000800 */
[C---:B------:R-:W-:Y:S02]  /*35d0*/  HMMA.16816.F32 R40, R96.reuse, R42, RZ ;  /* 0x0000002a6028723c */ /* 0x040fe400000018ff */
[----:B------:R-:W-:Y:S06]  /*35e0*/  MUFU.EX2 R147, R147 ;  /* 0x0000009300937308 */ /* 0x000fec0000000800 */
[C---:B------:R-:W-:Y:S02]  /*35f0*/  HMMA.16816.F32 R56, R96.reuse, R58, RZ ;  /* 0x0000003a6038723c */ /* 0x040fe400000018ff */
[----:B------:R-:W5:Y:S06]  /*3600*/  MUFU.EX2 R134, R134 ;  /* 0x0000008600867308 */ /* 0x000f6c0000000800 */
[C---:B------:R-:W-:Y:S02]  /*3610*/  HMMA.16816.F32 R128, R96.reuse, R124, RZ ;  /* 0x0000007c6080723c */ /* 0x040fe400000018ff */
[----:B------:R-:W-:Y:S06]  /*3620*/  MUFU.EX2 R133, R133 ;  /* 0x0000008500857308 */ /* 0x000fec0000000800 */
[C---:B------:R-:W-:Y:S02]  /*3630*/  HMMA.16816.F32 R120, R96.reuse, R116, RZ ;  /* 0x000000746078723c */ /* 0x040fe400000018ff */
[----:B------:R-:W1:Y:S06]  /*3640*/  MUFU.EX2 R0, R0 ;  /* 0x0000000000007308 */ /* 0x000e6c0000000800 */
        /* <DEDUP_REMOVED lines=31> */
[----:B------:R-:W2:Y:S06]  /*3840*/  MUFU.EX2 R158, R158 ;  /* 0x0000009e009e7308 */ /* 0x000eac0000000800 */
[C---:B------:R-:W-:Y:S07]  /*3850*/  HMMA.16816.F32 R92, R96.reuse, R4, RZ ;  /* 0x00000004605c723c */ /* 0x040fee00000018ff */
[----:B-1----:R-:W-:Y:S01]  /*3860*/  F2FP.PACK_AB R4, R144, R149 ;  /* 0x000000959004723e */ /* 0x002fe200000000ff */
[----:B------:R-:W-:Y:S01]  /*3870*/  HMMA.16816.F32 R96, R96, R6, RZ ;  /* 0x000000066060723c */ /* 0x000fe200000018ff */
[----:B-----5:R-:W-:Y:S01]  /*3880*/  F2FP.PACK_AB R5, R134, R147 ;  /* 0x000000938605723e */ /* 0x020fe200000000ff */
[----:B------:R-:W-:-:S02]  /*3890*/  FADD.FTZ R149, R149, R148 ;  /* 0x0000009495957221 */ /* 0x000fc40000010000 */
[----:B------:R-:W-:Y:S02]  /*38a0*/  FADD.FTZ R147, R147, R146 ;  /* 0x0000009293937221 */ /* 0x000fe40000010000 */
[----:B------:R-:W-:Y:S01]  /*38b0*/  FADD.FTZ R144, R144, R149 ;  /* 0x0000009590907221 */ /* 0x000fe20000010000 */
[----:B------:R-:W-:Y:S01]  /*38c0*/  F2FP.PACK_AB R6, R2, R135 ;  /* 0x000000870206723e */ /* 0x000fe200000000ff */
[----:B------:R-:W-:Y:S01]  /*38d0*/  FADD.FTZ R134, R134, R147 ;  /* 0x0000009386867221 */ /* 0x000fe20000010000 */
[----:B------:R-:W-:Y:S01]  /*38e0*/  F2FP.PACK_AB R7, R0, R133 ;  /* 0x000000850007723e */ /* 0x000fe200000000ff */
[----:B------:R-:W-:Y:S02]  /*38f0*/  FADD.FTZ R135, R135, R144 ;  /* 0x0000009087877221 */ /* 0x000fe40000010000 */
[----:B------:R-:W-:Y:S02]  /*3900*/  FADD.FTZ R133, R133, R134 ;  /* 0x0000008685857221 */ /* 0x000fe40000010000 */
[----:B------:R-:W-:-:S02]  /*3910*/  FADD.FTZ R135, R2, R135 ;  /* 0x0000008702877221 */ /* 0x000fc40000010000 */
[----:B---3--:R-:W-:Y:S01]  /*3920*/  HMMA.16816.F32 R36, R4, R8, R36 ;  /* 0x000000080424723c */ /* 0x008fe20000001824 */
[----:B------:R-:W-:-:S07]  /*3930*/  FADD.FTZ R133, R0, R133 ;  /* 0x0000008500857221 */ /* 0x000fce0000010000 */
[C---:B------:R-:W-:Y:S01]  /*3940*/  HMMA.16816.F32 R40, R4.reuse, R10, R40 ;  /* 0x0000000a0428723c */ /* 0x040fe20000001828 */
[----:B------:R-:W1:Y:S07]  /*3950*/  LDSM.16.MT88.4 R8, [R198+0x4900] ;  /* 0x00490000c608783b */ /* 0x000e6e0000004200 */
[C---:B------:R-:W-:Y:S08]  /*3960*/  HMMA.16816.F32 R52, R4.reuse, R16, R52 ;  /* 0x000000100434723c */ /* 0x040ff00000001834 */
[C---:B------:R-:W-:Y:S01]  /*3970*/  HMMA.16816.F32 R56, R4.reuse, R18, R56 ;  /* 0x000000120438723c */ /* 0x040fe20000001838 */
[----:B------:R-:W3:Y:S07]  /*3980*/  LDSM.16.MT88.4 R16, [R197+0x4900] ;  /* 0x00490000c510783b */ /* 0x000eee0000004200 */
[C---:B----4-:R-:W-:Y:S08]  /*3990*/  HMMA.16816.F32 R128, R4.reuse, R20, R128 ;  /* 0x000000140480723c */ /* 0x050ff00000001880 */
[C---:B------:R-:W-:Y:S01]  /*39a0*/  HMMA.16816.F32 R124, R4.reuse, R22, R124 ;  /* 0x00000016047c723c */ /* 0x040fe2000000187c */
[----:B------:R-:W4:Y:S07]  /*39b0*/  LDSM.16.MT88.4 R20, [R200+0x4900] ;  /* 0x00490000c814783b */ /* 0x000f2e0000004200 */
[C---:B--2---:R-:W-:Y:S08]  /*39c0*/  HMMA.16816.F32 R60, R4.reuse, R12, R60 ;  /* 0x0000000c043c723c */ /* 0x044ff0000000183c */
[C---:B------:R-:W-:Y:S01]  /*39d0*/  HMMA.16816.F32 R64, R4.reuse, R14, R64 ;  /* 0x0000000e0440723c */ /* 0x040fe20000001840 */
[----:B------:R-:W2:Y:S07]  /*39e0*/  LDSM.16.MT88.4 R12, [R196+0x4900] ;  /* 0x00490000c40c783b */ /* 0x000eae0000004200 */
[C---:B-1----:R-:W-:Y:S08]  /*39f0*/  HMMA.16816.F32 R76, R4.reuse, R8, R76 ;  /* 0x00000008044c723c */ /* 0x042ff0000000184c */
[C---:B------:R-:W-:Y:S01]  /*3a00*/  HMMA.16816.F32 R80, R4.reuse, R10, R80 ;  /* 0x0000000a0450723c */ /* 0x040fe20000001850 */
[----:B------:R-:W1:Y:S07]  /*3a10*/  LDSM.16.MT88.4 R8, [R200+0x1100] ;  /* 0x00110000c808783b */ /* 0x000e6e0000004200 */
[C---:B---3--:R-:W-:Y:S08]  /*3a20*/  HMMA.16816.F32 R84, R4.reuse, R16, R84 ;  /* 0x000000100454723c */ /* 0x048ff00000001854 */
[C---:B------:R-:W-:Y:S01]  /*3a30*/  HMMA.16816.F32 R88, R4.reuse, R18, R88 ;  /* 0x000000120458723c */ /* 0x040fe20000001858 */
[----:B------:R-:W3:Y:S07]  /*3a40*/  LDSM.16.MT88.4 R16, [R198+0x1100] ;  /* 0x00110000c610783b */ /* 0x000eee0000004200 */
[C---:B------:R-:W-:Y:S08]  /*3a50*/  HMMA.16816.F32 R120, R4.reuse, R136, R120 ;  /* 0x000000880478723c */ /* 0x040ff00000001878 */
[C---:B------:R-:W-:Y:S01]  /*3a60*/  HMMA.16816.F32 R116, R4.reuse, R138, R116 ;  /* 0x0000008a0474723c */ /* 0x040fe20000001874 */
[----:B------:R-:W-:Y:S07]  /*3a70*/  LDSM.16.MT88.4 R136, [R197+0x1900] ;  /* 0x00190000c588783b */ /* 0x000fee0000004200 */
        /* <DEDUP_REMOVED lines=9> */
[C---:B----4-:R-:W-:Y:S08]  /*3b10*/  HMMA.16816.F32 R68, R4.reuse, R20, R68 ;  /* 0x000000140444723c */ /* 0x050ff00000001844 */
[C---:B------:R-:W-:Y:S01]  /*3b20*/  HMMA.16816.F32 R72, R4.reuse, R22, R72 ;  /* 0x000000160448723c */ /* 0x040fe20000001848 */
[----:B------:R-:W-:Y:S07]  /*3b30*/  LDSM.16.MT88.4 R20, [R200+0x5100] ;  /* 0x00510000c814783b */ /* 0x000fee0000004200 */
[C---:B--2---:R-:W-:Y:S08]  /*3b40*/  HMMA.16816.F32 R92, R4.reuse, R12, R92 ;  /* 0x0000000c045c723c */ /* 0x044ff0000000185c */
[----:B------:R-:W-:Y:S01]  /*3b50*/  HMMA.16816.F32 R96, R4, R14, R96 ;  /* 0x0000000e0460723c */ /* 0x000fe20000001860 */
[----:B------:R-:W2:Y:S06]  /*3b60*/  LDSM.16.MT88.4 R12, [R200+0x3100] ;  /* 0x00310000c80c783b */ /* 0x000eac0000004200 */
[----:B------:R-:W-:Y:S01]  /*3b70*/  F2FP.PACK_AB R4, R157, R154 ;  /* 0x0000009a9d04723e */ /* 0x000fe200000000ff */
[----:B------:R-:W-:Y:S01]  /*3b80*/  FADD.FTZ R154, R154, R135 ;  /* 0x000000879a9a7221 */ /* 0x000fe20000010000 */
[----:B------:R-:W-:-:S02]  /*3b90*/  F2FP.PACK_AB R6, R159, R156 ;  /* 0x0000009c9f06723e */ /* 0x000fc400000000ff */
[----:B------:R-:W-:Y:S01]  /*3ba0*/  F2FP.PACK_AB R5, R163, R160 ;  /* 0x000000a0a305723e */ /* 0x000fe200000000ff */
[----:B------:R-:W-:Y:S01]  /*3bb0*/  FADD.FTZ R160, R160, R133 ;  /* 0x00000085a0a07221 */ /* 0x000fe20000010000 */
[----:B------:R-:W-:Y:S01]  /*3bc0*/  F2FP.PACK_AB R7, R165, R162 ;  /* 0x000000a2a507723e */ /* 0x000fe200000000ff */
[----:B------:R-:W-:Y:S02]  /*3bd0*/  FADD.FTZ R157, R157, R154 ;  /* 0x0000009a9d9d7221 */ /* 0x000fe40000010000 */
[----:B------:R-:W-:Y:S02]  /*3be0*/  FADD.FTZ R163, R163, R160 ;  /* 0x000000a0a3a37221 */ /* 0x000fe40000010000 */
[----:B------:R-:W-:Y:S02]  /*3bf0*/  FADD.FTZ R156, R156, R157 ;  /* 0x0000009d9c9c7221 */ /* 0x000fe40000010000 */
[----:B-1----:R-:W-:Y:S01]  /*3c00*/  HMMA.16816.F32 R128, R4, R8, R128 ;  /* 0x000000080480723c */ /* 0x002fe20000001880 */
[----:B------:R-:W-:-:S02]  /*3c10*/  FADD.FTZ R162, R162, R163 ;  /* 0x000000a3a2a27221 */ /* 0x000fc40000010000 */
[----:B------:R-:W-:Y:S02]  /*3c20*/  FADD.FTZ R159, R159, R156 ;  /* 0x0000009c9f9f7221 */ /* 0x000fe40000010000 */
[----:B------:R-:W-:-:S03]  /*3c30*/  FADD.FTZ R162, R165, R162 ;  /* 0x000000a2a5a27221 */ /* 0x000fc60000010000 */
[C---:B------:R-:W-:Y:S01]  /*3c40*/  HMMA.16816.F32 R124, R4.reuse, R10, R124 ;  /* 0x0000000a047c723c */ /* 0x040fe2000000187c */
[----:B------:R-:W1:Y:S07]  /*3c50*/  LDSM.16.MT88.4 R8, [R197+0x3100] ;  /* 0x00310000c508783b */ /* 0x000e6e0000004200 */
[C---:B---3--:R-:W-:Y:S08]  /*3c60*/  HMMA.16816.F32 R120, R4.reuse, R16, R120 ;  /* 0x000000100478723c */ /* 0x048ff00000001878 */
[C---:B------:R-:W-:Y:S01]  /*3c70*/  HMMA.16816.F32 R116, R4.reuse, R18, R116 ;  /* 0x000000120474723c */ /* 0x040fe20000001874 */
[----:B------:R-:W3:Y:S07]  /*3c80*/  LDSM.16.MT88.4 R16, [R196+0x3100] ;  /* 0x00310000c410783b */ /* 0x000eee0000004200 */
[C---:B--2---:R-:W-:Y:S08]  /*3c90*/  HMMA.16816.F32 R36, R4.reuse, R12, R36 ;  /* 0x0000000c0424723c */ /* 0x044ff00000001824 */
[C---:B------:R-:W-:Y:S01]  /*3ca0*/  HMMA.16816.F32 R40, R4.reuse, R14, R40 ;  /* 0x0000000e0428723c */ /* 0x040fe20000001828 */
[----:B------:R-:W2:Y:S07]  /*3cb0*/  LDSM.16.MT88.4 R12, [R198+0x5100] ;  /* 0x00510000c60c783b */ /* 0x000eae0000004200 */
[C---:B------:R-:W-:Y:S08]  /*3cc0*/  HMMA.16816.F32 R68, R4.reuse, R20, R68 ;  /* 0x000000140444723c */ /* 0x040ff00000001844 */
[C---:B-1----:R-:W-:Y:S08]  /*3cd0*/  HMMA.16816.F32 R52, R4.reuse, R8, R52 ;  /* 0x000000080434723c */ /* 0x042ff00000001834 */
        /* <DEDUP_REMOVED lines=8> */
[C---:B------:R-:W-:Y:S01]  /*3d60*/  HMMA.16816.F32 R72, R4.reuse, R22, R72 ;  /* 0x000000160448723c */ /* 0x040fe20000001848 */
[----:B------:R-:W-:Y:S07]  /*3d70*/  LDSM.16.MT88.4 R20, [R196+0x3900] ;  /* 0x00390000c414783b */ /* 0x000fee0000004200 */
        /* <DEDUP_REMOVED lines=8> */
[----:B------:R-:W4:Y:S07]  /*3e00*/  LDSM.16.MT88.4 R32, [R196+0x1900] ;  /* 0x00190000c420783b */ /* 0x000f2e0000004200 */
[C---:B------:R-:W-:Y:S08]  /*3e10*/  HMMA.16816.F32 R104, R4.reuse, R28, R104 ;  /* 0x0000001c0468723c */ /* 0x040ff00000001868 */
[C---:B------:R-:W-:Y:S01]  /*3e20*/  HMMA.16816.F32 R100, R4.reuse, R30, R100 ;  /* 0x0000001e0464723c */ /* 0x040fe20000001864 */
[----:B------:R-:W5:Y:S07]  /*3e30*/  LDSM.16.MT88.4 R28, [R198+0x3900] ;  /* 0x00390000c61c783b */ /* 0x000f6e0000004200 */
[C---:B------:R-:W-:Y:S08]  /*3e40*/  HMMA.16816.F32 R44, R4.reuse, R24, R44 ;  /* 0x00000018042c723c */ /* 0x040ff0000000182c */
[----:B------:R-:W-:Y:S01]  /*3e50*/  HMMA.16816.F32 R48, R4, R26, R48 ;  /* 0x0000001a0430723c */ /* 0x000fe20000001830 */
[----:B------:R-:W3:Y:S06]  /*3e60*/  LDSM.16.MT88.4 R24, [R197+0x3900] ;  /* 0x00390000c518783b */ /* 0x000eec0000004200 */
        /* <DEDUP_REMOVED lines=9> */
[----:B--2---:R-:W-:Y:S01]  /*3f00*/  HMMA.16816.F32 R128, R4, R12, R128 ;  /* 0x0000000c0480723c */ /* 0x004fe20000001880 */
[----:B------:R-:W-:-:S02]  /*3f10*/  FADD.FTZ R169, R169, R168 ;  /* 0x000000a8a9a97221 */ /* 0x000fc40000010000 */
[----:B------:R-:W-:Y:S02]  /*3f20*/  FADD.FTZ R233, R233, R166 ;  /* 0x000000a6e9e97221 */ /* 0x000fe40000010000 */
[----:B------:R-:W-:-:S03]  /*3f30*/  FADD.FTZ R229, R158, R169 ;  /* 0x000000a99ee57221 */ /* 0x000fc60000010000 */
        /* <DEDUP_REMOVED lines=9> */
[C---:B------:R-:W-:Y:S08]  /*3fd0*/  HMMA.16816.F32 R116, R4.reuse, R142, R116 ;  /* 0x0000008e0474723c */ /* 0x040ff00000001874 */
[C---:B------:R-:W-:Y:S08]  /*3fe0*/  HMMA.16816.F32 R112, R4.reuse, R136, R112 ;  /* 0x000000880470723c */ /* 0x040ff00000001870 */
[C---:B------:R-:W-:Y:S08]  /*3ff0*/  HMMA.16816.F32 R108, R4.reuse, R138, R108 ;  /* 0x0000008a046c723c */ /* 0x040ff0000000186c */
[C---:B----4-:R-:W-:Y:S08]  /*4000*/  HMMA.16816.F32 R104, R4.reuse, R32, R104 ;  /* 0x000000200468723c */ /* 0x050ff00000001868 */
[C---:B------:R-:W-:Y:S08]  /*4010*/  HMMA.16816.F32 R100, R4.reuse, R34, R100 ;  /* 0x000000220464723c */ /* 0x040ff00000001864 */
[C---:B-----5:R-:W-:Y:S08]  /*4020*/  HMMA.16816.F32 R44, R4.reuse, R28, R44 ;  /* 0x0000001c042c723c */ /* 0x060ff0000000182c */
[C---:B------:R-:W-:Y:S08]  /*4030*/  HMMA.16816.F32 R48, R4.reuse, R30, R48 ;  /* 0x0000001e0430723c */ /* 0x040ff00000001830 */
[C---:B------:R-:W-:Y:S08]  /*4040*/  HMMA.16816.F32 R52, R4.reuse, R24, R52 ;  /* 0x000000180434723c */ /* 0x040ff00000001834 */
[C---:B------:R-:W-:Y:S08]  /*4050*/  HMMA.16816.F32 R56, R4.reuse, R26, R56 ;  /* 0x0000001a0438723c */ /* 0x040ff00000001838 */
[C---:B------:R-:W-:Y:S08]  /*4060*/  HMMA.16816.F32 R60, R4.reuse, R20, R60 ;  /* 0x00000014043c723c */ /* 0x040ff0000000183c */
[C---:B------:R-:W-:Y:S08]  /*4070*/  HMMA.16816.F32 R64, R4.reuse, R22, R64 ;  /* 0x000000160440723c */ /* 0x040ff00000001840 */
[C---:B--2---:R-:W-:Y:S08]  /*4080*/  HMMA.16816.F32 R76, R4.reuse, R12, R76 ;  /* 0x0000000c044c723c */ /* 0x044ff0000000184c */
[C---:B------:R-:W-:Y:S08]  /*4090*/  HMMA.16816.F32 R80, R4.reuse, R14, R80 ;  /* 0x0000000e0450723c */ /* 0x040ff00000001850 */
[C---:B-1----:R-:W-:Y:S08]  /*40a0*/  HMMA.16816.F32 R84, R4.reuse, R8, R84 ;  /* 0x000000080454723c */ /* 0x042ff00000001854 */
[C---:B------:R-:W-:Y:S08]  /*40b0*/  HMMA.16816.F32 R88, R4.reuse, R10, R88 ;  /* 0x0000000a0458723c */ /* 0x040ff00000001858 */
[C---:B---3--:R-:W-:Y:S08]  /*40c0*/  HMMA.16816.F32 R92, R4.reuse, R16, R92 ;  /* 0x00000010045c723c */ /* 0x048ff0000000185c */
[----:B------:R-:W-:Y:S01]  /*40d0*/  HMMA.16816.F32 R96, R4, R18, R96 ;  /* 0x000000120460723c */ /* 0x000fe20000001860 */
[----:B------:R-:W-:Y:S07]  /*40e0*/  @P0 BRA `(.L_x_2) ;  /* 0x00002f7000000947 */ /* 0x000fee0003800000 */
[----:B------:R-:W-:Y:S01]  /*40f0*/  SHF.R.S32.HI R0, RZ, 0x1f, R215 ;  /* 0x0000001fff007819 */ /* 0x000fe200000114d7 */
[----:B------:R-:W-:Y:S01]  /*4100*/  IMAD.MOV.U32 R135, RZ, RZ, R132 ;  /* 0x000000ffff877224 */ /* 0x000fe200078e0084 */
[----:B------:R-:W-:Y:S01]  /*4110*/  SHF.R.S32.HI R5, RZ, 0x1f, R214 ;  /* 0x0000001fff057819 */ /* 0x000fe200000114d6 */
[----:B------:R-:W-:Y:S01]  /*4120*/  IMAD.WIDE R230, R216, 0x2, RZ ;  /* 0x00000002d8e67825 */ /* 0x000fe200078e02ff */
[----:B------:R-:W-:Y:S01]  /*4130*/  LEA.HI R227, R0, R215, RZ, 0x3 ;  /* 0x000000d700e37211 */ /* 0x000fe200078f18ff */
[----:B------:R-:W-:Y:S01]  /*4140*/  UIADD3 UR7, UR7, -0x2, URZ ;  /* 0xfffffffe07077890 */ /* 0x000fe2000fffe03f */
[----:B------:R-:W-:Y:S01]  /*4150*/  LEA.HI R228, R5, R214, RZ, 0x3 ;  /* 0x000000d605e47211 */ /* 0x000fe200078f18ff */
[----:B------:R-:W-:Y:S01]  /*4160*/  IMAD.MOV.U32 R0, RZ, RZ, R3 ;  /* 0x000000ffff007224 */ /* 0x000fe200078e0003 */
[----:B------:R-:W-:-:S02]  /*4170*/  LOP3.LUT R227, R227, 0xfffffff8, RZ, 0xc0, !PT ;  /* 0xfffffff8e3e37812 */ /* 0x000fc400078ec0ff */
[----:B------:R-:W-:Y:S02]  /*4180*/  LOP3.LUT R228, R228, 0xfffffff8, RZ, 0xc0, !PT ;  /* 0xfffffff8e4e47812 */ /* 0x000fe400078ec0ff */
[----:B------:R-:W-:Y:S02]  /*4190*/  SHF.R.S32.HI R2, RZ, 0x1f, R227 ;  /* 0x0000001fff027819 */ /* 0x000fe400000114e3 */
[----:B------:R-:W-:Y:S02]  /*41a0*/  SHF.R.S32.HI R3, RZ, 0x1f, R228 ;  /* 0x0000001fff037819 */ /* 0x000fe400000114e4 */
[C---:B------:R-:W-:Y:S01]  /*41b0*/  SHF.L.U64.HI R225, R227.reuse, 0x1, R2 ;  /* 0x00000001e3e17819 */ /* 0x040fe20000010202 */
[----:B------:R-:W-:Y:S01]  /*41c0*/  IMAD.SHL.U32 R227, R227, 0x2, RZ ;  /* 0x00000002e3e37824 */ /* 0x000fe200078e00ff */
[----:B------:R-:W-:Y:S01]  /*41d0*/  SEL R223, RZ, 0x10, P5 ;  /* 0x00000010ffdf7807 */ /* 0x000fe20002800000 */
[----:B------:R-:W-:Y:S01]  /*41e0*/  IMAD.SHL.U32 R224, R211, 0x2, RZ ;  /* 0x00000002d3e07824 */ /* 0x000fe200078e00ff */
[----:B------:R-:W-:Y:S02]  /*41f0*/  SEL R222, RZ, 0x10, P4 ;  /* 0x00000010ffde7807 */ /* 0x000fe40002000000 */
[----:B------:R-:W-:-:S02]  /*4200*/  SEL R2, RZ, 0x10, P6 ;  /* 0x00000010ff027807 */ /* 0x000fc40003000000 */
[C---:B------:R-:W-:Y:S02]  /*4210*/  ISETP.NE.U32.AND P1, PT, R223.reuse, RZ, PT ;  /* 0x000000ffdf00720c */ /* 0x040fe40003f25070 */
[----:B------:R-:W-:Y:S02]  /*4220*/  IADD3 R221, -R223, 0x10, RZ ;  /* 0x00000010dfdd7810 */ /* 0x000fe40007ffe1ff */
[C---:B------:R-:W-:Y:S02]  /*4230*/  ISETP.NE.U32.AND P0, PT, R222.reuse, RZ, PT ;  /* 0x000000ffde00720c */ /* 0x040fe40003f05070 */
[----:B------:R-:W-:Y:S02]  /*4240*/  IADD3 R220, -R222, 0x10, RZ ;  /* 0x00000010dedc7810 */ /* 0x000fe40007ffe1ff */
[----:B------:R-:W-:Y:S02]  /*4250*/  IADD3 R219, -R2, 0x10, RZ ;  /* 0x0000001002db7810 */ /* 0x000fe40007ffe1ff */
[C---:B------:R-:W-:Y:S01]  /*4260*/  SHF.L.U64.HI R226, R228.reuse, 0x1, R3 ;  /* 0x00000001e4e27819 */ /* 0x040fe20000010203 */
[----:B------:R-:W-:Y:S01]  /*4270*/  IMAD.SHL.U32 R228, R228, 0x2, RZ ;  /* 0x00000002e4e47824 */ /* 0x000fe200078e00ff */
[----:B------:R-:W-:-:S02]  /*4280*/  P2R R3, PR, RZ, 0x2 ;  /* 0x00000002ff037803 */ /* 0x000fc40000000000 */
[----:B------:R-:W-:Y:S02]  /*4290*/  P2R R3, PR, RZ, 0x1 ;  /* 0x00000001ff037803 */ /* 0x000fe40000000000 */
[----:B------:R-:W-:Y:S02]  /*42a0*/  LOP3.LUT R221, R221, 0xf, RZ, 0xc0, !PT ;  /* 0x0000000fdddd7812 */ /* 0x000fe400078ec0ff */
[----:B------:R-:W-:Y:S02]  /*42b0*/  LOP3.LUT R220, R220, 0xf, RZ, 0xc0, !PT ;  /* 0x0000000fdcdc7812 */ /* 0x000fe400078ec0ff */
[----:B------:R-:W-:Y:S02]  /*42c0*/  LOP3.LUT R219, R219, 0xf, RZ, 0xc0, !PT ;  /* 0x0000000fdbdb7812 */ /* 0x000fe400078ec0ff */
[----:B------:R-:W-:Y:S01]  /*42d0*/  ISETP.NE.U32.AND P2, PT, R2, RZ, PT ;  /* 0x000000ff0200720c */ /* 0x000fe20003f45070 */
[----:B------:R-:W-:Y:S05]  /*42e0*/  BRA `(.L_x_3) ;  /* 0x0000034000007947 */ /* 0x000fea0003800000 */
.L_x_5:
[----:B------:R-:W-:Y:S01]  /*42f0*/  ULEA UR4, UR7, UR10, 0x6 ;  /* 0x0000000a07047291 */ /* 0x000fe2000f8e303f */
[----:B------:R-:W-:Y:S01]  /*4300*/  ISETP.NE.AND P1, PT, R207, 0x1, PT ;  /* 0x00000001cf00780c */ /* 0x000fe20003f25270 */
[----:B------:R-:W-:Y:S04]  /*4310*/  IMAD.MOV.U32 R208, RZ, RZ, RZ ;  /* 0x000000ffffd07224 */ /* 0x000fe800078e00ff */
[----:B------:R-:W-:Y:S05]  /*4320*/  IMAD.U32 R2, RZ, RZ, UR4 ;  /* 0x00000004ff027e24 */ /* 0x000fea000f8e00ff */
[----:B------:R-:W-:Y:S05]  /*4330*/  IADD3 R209, R2, -0x40, R213 ;  /* 0xffffffc002d17810 */ /* 0x000fea0007ffe0d5 */
[----:B------:R-:W-:Y:S04]  /*4340*/  @P1 IMAD.HI.U32 R3, R209, c[0x0][0x2bc], RZ ;  /* 0x0000af00d1031a27 */ /* 0x000fe800078e00ff */
[----:B------:R-:W-:Y:S01]  /*4350*/  IMAD.MOV.U32 R2, RZ, RZ, R209 ;  /* 0x000000ffff027224 */ /* 0x000fe200078e00d1 */
[----:B------:R-:W-:Y:S04]  /*4360*/  @P1 SHF.R.U32.HI R2, RZ, c[0x0][0x2c0], R3 ;  /* 0x0000b000ff021a19 */ /* 0x000fe80000011603 */
[C---:B------:R-:W-:Y:S04]  /*4370*/  @!P3 IADD3 R4, P0, R2.reuse, UR14, RZ ;  /* 0x0000000e0204bc10 */ /* 0x040fe8000ff1e0ff */
[----:B------:R-:W-:Y:S01]  /*4380*/  @!P3 LEA.HI.X.SX32 R3, R2, UR11, 0x1, P0 ;  /* 0x0000000b0203bc11 */ /* 0x000fe200080f0eff */
[----:B------:R-:W-:Y:S01]  /*4390*/  IMAD.MOV R2, RZ, RZ, -R2 ;  /* 0x000000ffff027224 */ /* 0x000fe200078e0a02 */
[----:B------:R-:W-:Y:S03]  /*43a0*/  @!P3 LEA R8, P0, R4, c[0x0][0x2a0], 0x2 ;  /* 0x0000a8000408ba11 */ /* 0x000fe600078010ff */
[----:B------:R-:W-:Y:S01]  /*43b0*/  IMAD R209, R2, c[0x0][0x2b8], R209 ;  /* 0x0000ae0002d17a24 */ /* 0x000fe200078e02d1 */
[----:B------:R-:W-:Y:S03]  /*43c0*/  @!P3 LEA.HI.X R9, R4, c[0x0][0x2a4], R3, 0x2, P0 ;  /* 0x0000a9000409ba11 */ /* 0x000fe600000f1403 */
[----:B------:R-:W-:Y:S01]  /*43d0*/  IMAD.WIDE.U32 R6, R209, c[0x0][0x1e0], RZ ;  /* 0x00007800d1067a25 */ /* 0x000fe200078e00ff */
[----:B------:R-:W-:Y:S01]  /*43e0*/  SHF.R.S32.HI R3, RZ, 0x1f, R209 ;  /* 0x0000001fff037819 */ /* 0x000fe200000114d1 */
[----:B------:R-:W2:Y:S04]  /*43f0*/  @!P3 LDG.E R208, [R8.64] ;  /* 0x0000000c08d0b981 */ /* 0x000ea8000c1e1900 */
[----:B------:R-:W-:Y:S04]  /*4400*/  IMAD R3, R3, c[0x0][0x1e0], RZ ;  /* 0x0000780003037a24 */ /* 0x000fe800078e02ff */
[----:B------:R-:W-:Y:S04]  /*4410*/  IMAD R3, R209, c[0x0][0x1e4], R3 ;  /* 0x00007900d1037a24 */ /* 0x000fe800078e0203 */
[----:B------:R-:W-:Y:S01]  /*4420*/  IMAD.IADD R7, R7, 0x1, R3 ;  /* 0x0000000107077824 */ /* 0x000fe200078e0203 */
[----:B--2---:R-:W-:Y:S03]  /*4430*/  SHF.R.S32.HI R4, RZ, 0x1f, R208 ;  /* 0x0000001fff047819 */ /* 0x004fe600000114d0 */
[----:B------:R-:W-:Y:S04]  /*4440*/  IMAD.WIDE.U32 R6, R208, c[0x0][0x1f0], R6 ;  /* 0x00007c00d0067a25 */ /* 0x000fe800078e0006 */
[----:B------:R-:W-:Y:S01]  /*4450*/  IMAD R4, R4, c[0x0][0x1f0], RZ ;  /* 0x00007c0004047a24 */ /* 0x000fe200078e02ff */
[----:B------:R-:W-:Y:S03]  /*4460*/  IADD3 R5, P0, R6, UR18, RZ ;  /* 0x0000001206057c10 */ /* 0x000fe6000ff1e0ff */
[----:B------:R-:W-:Y:S05]  /*4470*/  IMAD R4, R208, c[0x0][0x1f4], R4 ;  /* 0x00007d00d0047a24 */ /* 0x000fea00078e0204 */
[----:B------:R-:W-:Y:S02]  /*4480*/  IADD3.X R4, R7, UR16, R4, P0, !PT ;  /* 0x0000001007047c10 */ /* 0x000fe400087fe404 */
[C---:B------:R-:W-:Y:S04]  /*4490*/  LEA R3, P0, R5.reuse, c[0x0][0x1c8], 0x1 ;  /* 0x0000720005037a11 */ /* 0x040fe800078008ff */
[----:B------:R-:W-:Y:S02]  /*44a0*/  LEA.HI.X R2, R5, c[0x0][0x1cc], R4, 0x1, P0 ;  /* 0x0000730005027a11 */ /* 0x000fe400000f0c04 */
[----:B------:R-:W1:Y:S04]  /*44b0*/  SHFL.IDX PT, R5, R3, RZ, 0x181f ;  /* 0x00181fff03057589 */ /* 0x000e6800000e0000 */
[----:B------:R-:W2:Y:S01]  /*44c0*/  SHFL.IDX PT, R7, R2, RZ, 0x181f ;  /* 0x00181fff02077589 */ /* 0x000ea200000e0000 */
[C---:B-1----:R-:W-:Y:S05]  /*44d0*/  IADD3 R10, P0, R230.reuse, R5, RZ ;  /* 0x00000005e60a7210 */ /* 0x042fea0007f1e0ff */
[----:B--2---:R-:W-:Y:S01]  /*44e0*/  IMAD.X R11, R231, 0x1, R7, P0 ;  /* 0x00000001e70b7824 */ /* 0x004fe200000e0607 */
[----:B------:R-:W-:Y:S04]  /*44f0*/  IADD3 R8, P0, R5, R227, RZ ;  /* 0x000000e305087210 */ /* 0x000fe80007f1e0ff */
[----:B------:R-:W-:Y:S01]  /*4500*/  @!PT LDS RZ, [RZ] ;  /* 0x00000000fffff984 */ /* 0x000fe20000000800 */
[----:B------:R1:W-:Y:S01]  /*4510*/  LDGSTS.E.BYPASS.LTC128B.128 [R224+0x6100], [R10.64], !P5 ;  /* 0x061000000ae07fae */ /* 0x0003e2000e901d4c */
[----:B------:R-:W-:Y:S01]  /*4520*/  IMAD.X R9, R7, 0x1, R225, P0 ;  /* 0x0000000107097824 */ /* 0x000fe200000e06e1 */
[-C--:B------:R-:W-:Y:S02]  /*4530*/  IADD3 R12, P0, R5, R228.reuse, RZ ;  /* 0x000000e4050c7210 */ /* 0x080fe40007f1e0ff */
[----:B------:R-:W2:Y:S03]  /*4540*/  SHFL.IDX PT, R5, R3, 0x1, 0x181f ;  /* 0x00381f0003057f89 */ /* 0x000ea600000e0000 */
[--C-:B------:R-:W-:Y:S01]  /*4550*/  IMAD.X R13, R7, 0x1, R226.reuse, P0 ;  /* 0x00000001070d7824 */ /* 0x100fe200000e06e2 */
[----:B------:R1:W-:Y:S04]  /*4560*/  LDGSTS.E.BYPASS.LTC128B.128 [R224+0x8100], [R8.64], !P4 ;  /* 0x0810000008e07fae */ /* 0x0003e8000e101d4c */
[----:B------:R-:W3:Y:S04]  /*4570*/  SHFL.IDX PT, R7, R2, 0x1, 0x181f ;  /* 0x00381f0002077f89 */ /* 0x000ee800000e0000 */
[----:B------:R1:W-:Y:S01]  /*4580*/  LDGSTS.E.BYPASS.LTC128B.128 [R224+0xa100], [R12.64], !P6 ;  /* 0x0a1000000ce07fae */ /* 0x0003e2000f101d4c */
[----:B--2---:R-:W-:Y:S05]  /*4590*/  IADD3 R16, P0, R230, R5, RZ ;  /* 0x00000005e6107210 */ /* 0x004fea0007f1e0ff */
[----:B---3--:R-:W-:Y:S01]  /*45a0*/  IMAD.X R17, R231, 0x1, R7, P0 ;  /* 0x00000001e7117824 */ /* 0x008fe200000e0607 */
[----:B------:R-:W-:Y:S04]  /*45b0*/  IADD3 R14, P0, R5, R227, RZ ;  /* 0x000000e3050e7210 */ /* 0x000fe80007f1e0ff */
[----:B------:R1:W-:Y:S01]  /*45c0*/  LDGSTS.E.BYPASS.LTC128B.128 [R224+0x7100], [R16.64], !P5 ;  /* 0x0710000010e07fae */ /* 0x0003e2000e901d4c */
[----:B------:R-:W-:Y:S01]  /*45d0*/  IMAD.X R15, R7, 0x1, R225, P0 ;  /* 0x00000001070f7824 */ /* 0x000fe200000e06e1 */
[----:B------:R-:W-:Y:S04]  /*45e0*/  IADD3 R4, P0, R5, R228, RZ ;  /* 0x000000e405047210 */ /* 0x000fe80007f1e0ff */
[----:B------:R1:W-:Y:S01]  /*45f0*/  LDGSTS.E.BYPASS.LTC128B.128 [R224+0x9100], [R14.64], !P4 ;  /* 0x091000000ee07fae */ /* 0x0003e2000e101d4c */
[----:B------:R-:W-:Y:S05]  /*4600*/  IMAD.X R5, R7, 0x1, R226, P0 ;  /* 0x0000000107057824 */ /* 0x000fea00000e06e2 */
[----:B------:R1:W-:Y:S01]  /*4610*/  LDGSTS.E.BYPASS.LTC128B.128 [R224+0xb100], [R4.64], !P6 ;  /* 0x0b10000004e07fae */ /* 0x0003e2000f101d4c */
[----:B------:R-:W-:-:S05]  /*4620*/  BRA `(.L_x_4) ;  /* 0x000010c000007947 */ /* 0x000fca0003800000 */
.L_x_3:
[----:B------:R-:W-:Y:S04]  /*4630*/  DEPBAR.LE SB0, 0x0 ;  /* 0x000080000000791a */ /* 0x000fe80000000000 */
[----:B------:R-:W-:Y:S01]  /*4640*/  BAR.SYNC.DEFER_BLOCKING 0x0 ;  /* 0x0000000000007b1d */ /* 0x000fe20000010000 */
[----:B------:R-:W-:Y:S01]  /*4650*/  SHF.R.S32.HI R235, RZ, 0x1f, R209 ;  /* 0x0000001fffeb7819 */ /* 0x000fe200000114d1 */
[----:B------:R-:W-:Y:S01]  /*4660*/  IMAD.WIDE.U32 R132, R209, c[0x0][0x208], RZ ;  /* 0x00008200d1847a25 */ /* 0x000fe200078e00ff */
[----:B------:R-:W-:Y:S01]  /*4670*/  SHF.R.S32.HI R3, RZ, 0x1f, R208 ;  /* 0x0000001fff037819 */ /* 0x000fe200000114d0 */
[----:B------:R-:W-:Y:S02]  /*4680*/  UISETP.GE.AND UP0, UPT, UR7, 0x1, UPT ;  /* 0x000000010700788c */ /* 0x000fe4000bf06270 */
[----:B------:R-:W-:Y:S02]  /*4690*/  IMAD R235, R235, c[0x0][0x208], RZ ;  /* 0x00008200ebeb7a24 */ /* 0x000fe400078e02ff */
[----:B------:R-:W-:Y:S02]  /*46a0*/  IMAD R3, R3, c[0x0][0x218], RZ ;  /* 0x0000860003037a24 */ /* 0x000fe400078e02ff */
[----:B------:R-:W-:Y:S02]  /*46b0*/  IMAD R235, R209, c[0x0][0x20c], R235 ;  /* 0x00008300d1eb7a24 */ /* 0x000fe400078e02eb */
[C---:B------:R-:W-:Y:S03]  /*46c0*/  IMAD R3, R208.reuse, c[0x0][0x21c], R3 ;  /* 0x00008700d0037a24 */ /* 0x040fe600078e0203 */
[----:B------:R-:W-:Y:S05]  /*46d0*/  IADD3 R133, R133, R235, RZ ;  /* 0x000000eb85857210 */ /* 0x000fea0007ffe0ff */
[----:B------:R-:W-:Y:S01]  /*46e0*/  IMAD.WIDE.U32 R132, R208, c[0x0][0x218], R132 ;  /* 0x00008600d0847a25 */ /* 0x000fe200078e0084 */
[----:B------:R-:W-:Y:S04]  /*46f0*/  LDSM.16.M88.4 R136, [R206] ;  /* 0x00000000ce88783b */ /* 0x000fe80000000200 */
[----:B------:R-:W-:Y:S04]  /*4700*/  IADD3 R2, P0, R132, UR20, RZ ;  /* 0x0000001484027c10 */ /* 0x000fe8000ff1e0ff */
[----:B------:R-:W-:Y:S01]  /*4710*/  IADD3.X R3, R133, UR5, R3, P0, !PT ;  /* 0x0000000585037c10 */ /* 0x000fe200087fe403 */
[----:B------:R-:W1:Y:S01]  /*4720*/  LDSM.16.M88.4 R140, [R205+0x6100] ;  /* 0x00610000cd8c783b */ /* 0x000e620000000200 */
[C---:B------:R-:W-:Y:S04]  /*4730*/  LEA R232, P0, R2.reuse, c[0x0][0x1f8], 0x1 ;  /* 0x00007e0002e87a11 */ /* 0x040fe800078008ff */
[----:B------:R-:W-:Y:S02]  /*4740*/  LEA.HI.X R134, R2, c[0x0][0x1fc], R3, 0x1, P0 ;  /* 0x00007f0002867a11 */ /* 0x000fe400000f0c03 */
[----:B------:R-:W2:Y:S07]  /*4750*/  LDSM.16.M88.4 R144, [R205+0x6900] ;  /* 0x00690000cd90783b */ /* 0x000eae0000000200 */
[----:B------:R-:W-:Y:S07]  /*4760*/  LDSM.16.M88.4 R148, [R205+0x7100] ;  /* 0x00710000cd94783b */ /* 0x000fee0000000200 */
[----:B------:R-:W-:Y:S07]  /*4770*/  LDSM.16.M88.4 R152, [R205+0x7900] ;  /* 0x00790000cd98783b */ /* 0x000fee0000000200 */
[----:B------:R-:W-:Y:S07]  /*4780*/  LDSM.16.M88.4 R156, [R204] ;  /* 0x00000000cc9c783b */ /* 0x000fee0000000200 */
[----:B------:R-:W-:Y:S01]  /*4790*/  LDSM.16.M88.4 R160, [R203] ;  /* 0x00000000cba0783b */ /* 0x000fe20000000200 */
[C---:B-1----:R-:W-:Y:S06]  /*47a0*/  HMMA.16816.F32 R4, R136.reuse, R140, RZ ;  /* 0x0000008c8804723c */ /* 0x042fec00000018ff */
[----:B------:R-:W1:Y:S02]  /*47b0*/  SHFL.IDX PT, R2, R232, 0x1, 0x181f ;  /* 0x00381f00e8027f89 */ /* 0x000e6400000e0000 */
[C---:B------:R-:W-:Y:S05]  /*47c0*/  HMMA.16816.F32 R8, R136.reuse, R142, RZ ;  /* 0x0000008e8808723c */ /* 0x040fea00000018ff */
[----:B------:R-:W3:Y:S03]  /*47d0*/  SHFL.IDX PT, R3, R134, 0x1, 0x181f ;  /* 0x00381f0086037f89 */ /* 0x000ee600000e0000 */
[C---:B--2---:R-:W-:Y:S04]  /*47e0*/  HMMA.16816.F32 R12, R136.reuse, R144, RZ ;  /* 0x00000090880c723c */ /* 0x044fe800000018ff */
[----:B------:R-:W2:Y:S04]  /*47f0*/  SHFL.IDX PT, R243, R232, RZ, 0x181f ;  /* 0x00181fffe8f37589 */ /* 0x000ea800000e0000 */
[C---:B------:R-:W-:Y:S03]  /*4800*/  HMMA.16816.F32 R16, R136.reuse, R146, RZ ;  /* 0x000000928810723c */ /* 0x040fe600000018ff */
[----:B------:R-:W4:Y:S01]  /*4810*/  SHFL.IDX PT, R237, R134, RZ, 0x181f ;  /* 0x00181fff86ed7589 */ /* 0x000f2200000e0000 */
[-C--:B-1----:R-:W-:Y:S04]  /*4820*/  IADD3 R234, P1, P0, R221, R2.reuse, R230 ;  /* 0x00000002ddea7210 */ /* 0x082fe8000783e0e6 */
[C---:B------:R-:W-:Y:S01]  /*4830*/  HMMA.16816.F32 R20, R136.reuse, R148, RZ ;  /* 0x000000948814723c */ /* 0x040fe200000018ff */
[-C--:B---3--:R-:W-:Y:S01]  /*4840*/  IADD3.X R235, RZ, R3.reuse, R231, P1, P0 ;  /* 0x00000003ffeb7210 */ /* 0x088fe20000fe04e7 */
[----:B------:R-:W1:Y:S02]  /*4850*/  LDSM.16.M88.4 R164, [R195] ;  /* 0x00000000c3a4783b */ /* 0x000e640000000200 */
[-C--:B------:R-:W-:Y:S04]  /*4860*/  IADD3 R132, P1, P0, R220, R2.reuse, R227 ;  /* 0x00000002dc847210 */ /* 0x080fe8000783e0e3 */
[C---:B------:R-:W-:Y:S01]  /*4870*/  HMMA.16816.F32 R24, R136.reuse, R150, RZ ;  /* 0x000000968818723c */ /* 0x040fe200000018ff */
[-C--:B------:R-:W-:Y:S01]  /*4880*/  IADD3.X R133, RZ, R3.reuse, R225, P1, P0 ;  /* 0x00000003ff857210 */ /* 0x080fe20000fe04e1 */
[----:B------:R-:W3:Y:S02]  /*4890*/  LDSM.16.M88.4 R168, [R194] ;  /* 0x00000000c2a8783b */ /* 0x000ee40000000200 */
[----:B------:R-:W-:Y:S04]  /*48a0*/  IADD3 R2, P1, P0, R219, R2, R228 ;  /* 0x00000002db027210 */ /* 0x000fe8000783e0e4 */
[C---:B------:R-:W-:Y:S01]  /*48b0*/  HMMA.16816.F32 R28, R136.reuse, R152, RZ ;  /* 0x00000098881c723c */ /* 0x040fe200000018ff */
[----:B------:R-:W-:Y:S01]  /*48c0*/  IADD3.X R3, RZ, R3, R226, P1, P0 ;  /* 0x00000003ff037210 */ /* 0x000fe20000fe04e2 */
[----:B------:R-:W5:Y:S01]  /*48d0*/  LDSM.16.M88.4 R172, [R193] ;  /* 0x00000000c1ac783b */ /* 0x000f620000000200 */
[----:B------:R-:W-:Y:S02]  /*48e0*/  ISETP.NE.U32.AND P1, PT, R222, RZ, PT ;  /* 0x000000ffde00720c */ /* 0x000fe40003f25070 */
[----:B--2---:R-:W-:Y:S03]  /*48f0*/  IADD3 R240, P0, R230, R243, RZ ;  /* 0x000000f3e6f07210 */ /* 0x004fe60007f1e0ff */
[----:B------:R-:W-:Y:S01]  /*4900*/  HMMA.16816.F32 R32, R136, R154, RZ ;  /* 0x0000009a8820723c */ /* 0x000fe200000018ff */
[----:B----4-:R-:W-:Y:S03]  /*4910*/  IADD3.X R241, R231, R237, RZ, P0, !PT ;  /* 0x000000ede7f17210 */ /* 0x010fe600007fe4ff */
[----:B------:R-:W-:Y:S02]  /*4920*/  IADD3 R238, P0, R243, R227, RZ ;  /* 0x000000e3f3ee7210 */ /* 0x000fe40007f1e0ff */
[----:B------:R-:W-:Y:S01]  /*4930*/  @!PT LDS RZ, [RZ] ;  /* 0x00000000fffff984 */ /* 0x000fe20000000800 */
[----:B------:R-:W-:Y:S01]  /*4940*/  @!PT LDS RZ, [RZ] ;  /* 0x00000000fffff984 */ /* 0x000fe20000000800 */
[----:B------:R-:W-:Y:S01]  /*4950*/  @!PT LDS RZ, [RZ] ;  /* 0x00000000fffff984 */ /* 0x000fe20000000800 */
[----:B------:R2:W-:Y:S02]  /*4960*/  LDGSTS.E.BYPASS.LTC128B.128 [R224+0x100], [R240.64], !P5 ;  /* 0x00100000f0e07fae */ /* 0x0005e4000e901d4c */
[C---:B------:R-:W-:Y:S05]  /*4970*/  HMMA.16816.F32 R4, R156.reuse, R160, R4 ;  /* 0x000000a09c04723c */ /* 0x040fea0000001804 */
[----:B------:R-:W-:Y:S02]  /*4980*/  IADD3.X R239, R237, R225, RZ, P0, !PT ;  /* 0x000000e1edef7210 */ /* 0x000fe400007fe4ff */
[----:B------:R-:W-:Y:S01]  /*4990*/  IADD3 R236, P0, R243, R228, RZ ;  /* 0x000000e4f3ec7210 */ /* 0x000fe20007f1e0ff */
[C---:B------:R-:W-:Y:S02]  /*49a0*/  HMMA.16816.F32 R8, R156.reuse, R162, R8 ;  /* 0x000000a29c08723c */ /* 0x040fe40000001808 */
[----:B------:R4:W-:Y:S02]  /*49b0*/  LDGSTS.E.BYPASS.LTC128B.128 [R224+0x2100], [R238.64], !P4 ;  /* 0x02100000eee07fae */ /* 0x0009e4000e101d4c */
[----:B------:R-:W-:Y:S02]  /*49c0*/  IADD3.X R237, R237, R226, RZ, P0, !PT ;  /* 0x000000e2eded7210 */ /* 0x000fe400007fe4ff */
[----:B------:R-:W-:Y:S02]  /*49d0*/  ISETP.NE.U32.AND P0, PT, R223, RZ, PT ;  /* 0x000000ffdf00720c */ /* 0x000fe40003f05070 */
[C---:B-1----:R-:W-:Y:S01]  /*49e0*/  HMMA.16816.F32 R12, R156.reuse, R164, R12 ;  /* 0x000000a49c0c723c */ /* 0x042fe2000000180c */
[----:B------:R1:W-:Y:S07]  /*49f0*/  LDGSTS.E.BYPASS.LTC128B.128 [R224+0x4100], [R236.64], !P6 ;  /* 0x04100000ece07fae */ /* 0x0003ee000f101d4c */
[C---:B------:R-:W-:Y:S03]  /*4a00*/  HMMA.16816.F32 R16, R156.reuse, R166, R16 ;  /* 0x000000a69c10723c */ /* 0x040fe60000001810 */
[----:B------:R1:W-:Y:S01]  /*4a10*/  LDGSTS.E.BYPASS.LTC128B.128.ZFILL [R224+0x1100], [R234.64], P0 ;  /* 0x01100000eae07fae */ /* 0x0003e20008141d4c */
[----:B------:R-:W-:Y:S04]  /*4a20*/  PLOP3.LUT P0, PT, PT, PT, UP0, 0x80, 0x0 ;  /* 0x000000000000781c */ /* 0x000fe80003f0f008 */
[C---:B---3--:R-:W-:Y:S02]  /*4a30*/  HMMA.16816.F32 R20, R156.reuse, R168, R20 ;  /* 0x000000a89c14723c */ /* 0x048fe40000001814 */
[----:B------:R3:W-:Y:S06]  /*4a40*/  LDGSTS.E.BYPASS.LTC128B.128.ZFILL [R224+0x3100], [R132.64], P1 ;  /* 0x0310000084e07fae */ /* 0x0007ec0008941d4c */
[C---:B------:R-:W-:Y:S01]  /*4a50*/  HMMA.16816.F32 R24, R156.reuse, R170, R24 ;  /* 0x000000aa9c18723c */ /* 0x040fe20000001818 */
[----:B------:R1:W-:Y:S07]  /*4a60*/  LDGSTS.E.BYPASS.LTC128B.128.ZFILL [R224+0x5100], [R2.64], P2 ;  /* 0x0510000002e07fae */ /* 0x0003ee0009141d4c */
[C---:B-----5:R-:W-:Y:S01]  /*4a70*/  HMMA.16816.F32 R28, R156.reuse, R172, R28 ;  /* 0x000000ac9c1c723c */ /* 0x060fe2000000181c */
[----:B------:R-:W-:Y:S07]  /*4a80*/  LDSM.16.M88.4 R176, [R202] ;  /* 0x00000000cab0783b */ /* 0x000fee0000000200 */
[----:B------:R-:W-:Y:S01]  /*4a90*/  HMMA.16816.F32 R32, R156, R174, R32 ;  /* 0x000000ae9c20723c */ /* 0x000fe20000001820 */
[----:B------:R-:W5:Y:S07]  /*4aa0*/  LDSM.16.M88.4 R180, [R199+0x6100] ;  /* 0x00610000c7b4783b */ /* 0x000f6e0000000200 */
[----:B------:R-:W1:Y:S07]  /*4ab0*/  LDSM.16.M88.4 R136, [R199+0x6900] ;  /* 0x00690000c788783b */ /* 0x000e6e0000000200 */
[----:B------:R-:W1:Y:S07]  /*4ac0*/  LDSM.16.M88.4 R140, [R199+0x7100] ;  /* 0x00710000c78c783b */ /* 0x000e6e0000000200 */
[----:B------:R-:W0:Y:S07]  /*4ad0*/  LDGDEPBAR ;  /* 0x00000000000079af */ /* 0x000e2e0000000000 */
[----:B------:R-:W2:Y:S07]  /*4ae0*/  LDSM.16.M88.4 R144, [R199+0x7900] ;  /* 0x00790000c790783b */ /* 0x000eae0000000200 */
[----:B------:R-:W-:Y:S01]  /*4af0*/  LDSM.16.M88.4 R148, [R201] ;  /* 0x00000000c994783b */ /* 0x000fe20000000200 */
[C---:B-----5:R-:W-:Y:S06]  /*4b00*/  HMMA.16816.F32 R4, R176.reuse, R180, R4 ;  /* 0x000000b4b004723c */ /* 0x060fec0000001804 */
[----:B------:R-:W5:Y:S02]  /*4b10*/  LDSM.16.M88.4 R152, [R192] ;  /* 0x00000000c098783b */ /* 0x000f640000000200 */
[C---:B------:R-:W-:Y:S05]  /*4b20*/  HMMA.16816.F32 R8, R176.reuse, R182, R8 ;  /* 0x000000b6b008723c */ /* 0x040fea0000001808 */
[----:B------:R-:W3:Y:S03]  /*4b30*/  LDSM.16.M88.4 R156, [R192+0x800] ;  /* 0x00080000c09c783b */ /* 0x000ee60000000200 */
[C---:B-1----:R-:W-:Y:S04]  /*4b40*/  HMMA.16816.F32 R12, R176.reuse, R136, R12 ;  /* 0x00000088b00c723c */ /* 0x042fe8000000180c */
[----:B------:R-:W1:Y:S04]  /*4b50*/  LDSM.16.M88.4 R160, [R192+0x1000] ;  /* 0x00100000c0a0783b */ /* 0x000e680000000200 */
[C---:B------:R-:W-:Y:S03]  /*4b60*/  HMMA.16816.F32 R16, R176.reuse, R138, R16 ;  /* 0x0000008ab010723c */ /* 0x040fe60000001810 */
[----:B------:R-:W1:Y:S05]  /*4b70*/  LDSM.16.M88.4 R164, [R192+0x1800] ;  /* 0x00180000c0a4783b */ /* 0x000e6a0000000200 */
[C---:B------:R-:W-:Y:S02]  /*4b80*/  HMMA.16816.F32 R20, R176.reuse, R140, R20 ;  /* 0x0000008cb014723c */ /* 0x040fe40000001814 */
[----:B------:R-:W-:Y:S06]  /*4b90*/  LDSM.16.M88.4 R168, [R206+0x4000] ;  /* 0x00400000cea8783b */ /* 0x000fec0000000200 */
[C---:B------:R-:W-:Y:S01]  /*4ba0*/  HMMA.16816.F32 R24, R176.reuse, R142, R24 ;  /* 0x0000008eb018723c */ /* 0x040fe20000001818 */
[----:B------:R-:W1:Y:S07]  /*4bb0*/  LDSM.16.M88.4 R172, [R205+0x8100] ;  /* 0x00810000cdac783b */ /* 0x000e6e0000000200 */
[C---:B--2---:R-:W-:Y:S01]  /*4bc0*/  HMMA.16816.F32 R28, R176.reuse, R144, R28 ;  /* 0x00000090b01c723c */ /* 0x044fe2000000181c */
[----:B------:R-:W2:Y:S07]  /*4bd0*/  LDSM.16.M88.4 R136, [R205+0x8900] ;  /* 0x00890000cd88783b */ /* 0x000eae0000000200 */
[----:B------:R-:W-:Y:S01]  /*4be0*/  HMMA.16816.F32 R32, R176, R146, R32 ;  /* 0x00000092b020723c */ /* 0x000fe20000001820 */
[----:B------:R-:W2:Y:S07]  /*4bf0*/  LDSM.16.M88.4 R140, [R205+0x9100] ;  /* 0x00910000cd8c783b */ /* 0x000eae0000000200 */
[C---:B-----5:R-:W-:Y:S01]  /*4c00*/  HMMA.16816.F32 R4, R148.reuse, R152, R4 ;  /* 0x000000989404723c */ /* 0x060fe20000001804 */
[----:B------:R-:W5:Y:S07]  /*4c10*/  LDSM.16.M88.4 R144, [R205+0x9900] ;  /* 0x00990000cd90783b */ /* 0x000f6e0000000200 */
[C---:B------:R-:W-:Y:S01]  /*4c20*/  HMMA.16816.F32 R8, R148.reuse, R154, R8 ;  /* 0x0000009a9408723c */ /* 0x040fe20000001808 */
[----:B------:R-:W-:Y:S07]  /*4c30*/  LDSM.16.M88.4 R176, [R204+0x4000] ;  /* 0x00400000ccb0783b */ /* 0x000fee0000000200 */
[C---:B---3--:R-:W-:Y:S01]  /*4c40*/  HMMA.16816.F32 R12, R148.reuse, R156, R12 ;  /* 0x0000009c940c723c */ /* 0x048fe2000000180c */
[----:B------:R-:W3:Y:S07]  /*4c50*/  LDSM.16.M88.4 R180, [R191] ;  /* 0x00000000bfb4783b */ /* 0x000eee0000000200 */
[C---:B------:R-:W-:Y:S01]  /*4c60*/  HMMA.16816.F32 R16, R148.reuse, R158, R16 ;  /* 0x0000009e9410723c */ /* 0x040fe20000001810 */
[----:B------:R-:W-:Y:S07]  /*4c70*/  LDSM.16.M88.4 R152, [R189] ;  /* 0x00000000bd98783b */ /* 0x000fee0000000200 */
[C---:B-1----:R-:W-:Y:S01]  /*4c80*/  HMMA.16816.F32 R20, R148.reuse, R160, R20 ;  /* 0x000000a09414723c */ /* 0x042fe20000001814 */
[----:B------:R-:W-:Y:S07]  /*4c90*/  LDSM.16.M88.4 R156, [R188] ;  /* 0x00000000bc9c783b */ /* 0x000fee0000000200 */
[C---:B------:R-:W-:Y:S01]  /*4ca0*/  HMMA.16816.F32 R24, R148.reuse, R162, R24 ;  /* 0x000000a29418723c */ /* 0x040fe20000001818 */
[----:B------:R-:W-:Y:S07]  /*4cb0*/  LDSM.16.M88.4 R160, [R202+0x4000] ;  /* 0x00400000caa0783b */ /* 0x000fee0000000200 */
[C---:B------:R-:W-:Y:S08]  /*4cc0*/  HMMA.16816.F32 R28, R148.reuse, R164, R28 ;  /* 0x000000a4941c723c */ /* 0x040ff0000000181c */
[----:B------:R-:W-:Y:S01]  /*4cd0*/  HMMA.16816.F32 R32, R148, R166, R32 ;  /* 0x000000a69420723c */ /* 0x000fe20000001820 */
[----:B------:R-:W1:Y:S07]  /*4ce0*/  LDSM.16.M88.4 R148, [R190] ;  /* 0x00000000be94783b */ /* 0x000e6e0000000200 */
[C---:B------:R-:W-:Y:S01]  /*4cf0*/  HMMA.16816.F32 R4, R168.reuse, R172, R4 ;  /* 0x000000aca804723c */ /* 0x040fe20000001804 */
[----:B------:R-:W1:Y:S07]  /*4d00*/  LDSM.16.M88.4 R164, [R199+0x8100] ;  /* 0x00810000c7a4783b */ /* 0x000e6e0000000200 */
[C---:B------:R-:W-:Y:S01]  /*4d10*/  HMMA.16816.F32 R8, R168.reuse, R174, R8 ;  /* 0x000000aea808723c */ /* 0x040fe20000001808 */
[----:B------:R-:W-:Y:S07]  /*4d20*/  LDSM.16.M88.4 R172, [R192+0x2000] ;  /* 0x00200000c0ac783b */ /* 0x000fee0000000200 */
[C---:B--2---:R-:W-:Y:S08]  /*4d30*/  HMMA.16816.F32 R12, R168.reuse, R136, R12 ;  /* 0x00000088a80c723c */ /* 0x044ff0000000180c */
[C---:B------:R-:W-:Y:S01]  /*4d40*/  HMMA.16816.F32 R16, R168.reuse, R138, R16 ;  /* 0x0000008aa810723c */ /* 0x040fe20000001810 */
[----:B------:R-:W2:Y:S07]  /*4d50*/  LDSM.16.M88.4 R136, [R199+0x8900] ;  /* 0x00890000c788783b */ /* 0x000eae0000000200 */
[C---:B------:R-:W-:Y:S08]  /*4d60*/  HMMA.16816.F32 R20, R168.reuse, R140, R20 ;  /* 0x0000008ca814723c */ /* 0x040ff00000001814 */
[C---:B------:R-:W-:Y:S01]  /*4d70*/  HMMA.16816.F32 R24, R168.reuse, R142, R24 ;  /* 0x0000008ea818723c */ /* 0x040fe20000001818 */
[----:B------:R-:W2:Y:S07]  /*4d80*/  LDSM.16.M88.4 R140, [R199+0x9100] ;  /* 0x00910000c78c783b */ /* 0x000eae0000000200 */
[C---:B-----5:R-:W-:Y:S08]  /*4d90*/  HMMA.16816.F32 R28, R168.reuse, R144, R28 ;  /* 0x00000090a81c723c */ /* 0x060ff0000000181c */
[----:B------:R-:W-:Y:S01]  /*4da0*/  HMMA.16816.F32 R32, R168, R146, R32 ;  /* 0x00000092a820723c */ /* 0x000fe20000001820 */
[----:B------:R-:W5:Y:S07]  /*4db0*/  LDSM.16.M88.4 R144, [R199+0x9900] ;  /* 0x00990000c790783b */ /* 0x000f6e0000000200 */
[C---:B---3--:R-:W-:Y:S01]  /*4dc0*/  HMMA.16816.F32 R4, R176.reuse, R180, R4 ;  /* 0x000000b4b004723c */ /* 0x048fe20000001804 */
[----:B------:R-:W3:Y:S07]  /*4dd0*/  LDSM.16.M88.4 R168, [R201+0x4000] ;  /* 0x00400000c9a8783b */ /* 0x000eee0000000200 */
[C---:B------:R-:W-:Y:S01]  /*4de0*/  HMMA.16816.F32 R8, R176.reuse, R182, R8 ;  /* 0x000000b6b008723c */ /* 0x040fe20000001808 */
[----:B------:R-:W-:Y:S07]  /*4df0*/  LDSM.16.M88.4 R180, [R205+0xa100] ;  /* 0x00a10000cdb4783b */ /* 0x000fee0000000200 */
[C---:B-1----:R-:W-:Y:S08]  /*4e00*/  HMMA.16816.F32 R12, R176.reuse, R148, R12 ;  /* 0x00000094b00c723c */ /* 0x042ff0000000180c */
[C---:B------:R-:W-:Y:S01]  /*4e10*/  HMMA.16816.F32 R16, R176.reuse, R150, R16 ;  /* 0x00000096b010723c */ /* 0x040fe20000001810 */
[----:B------:R-:W1:Y:S07]  /*4e20*/  LDSM.16.M88.4 R148, [R192+0x2800] ;  /* 0x00280000c094783b */ /* 0x000e6e0000000200 */
[C---:B------:R-:W-:Y:S08]  /*4e30*/  HMMA.16816.F32 R20, R176.reuse, R152, R20 ;  /* 0x00000098b014723c */ /* 0x040ff00000001814 */
[C---:B------:R-:W-:Y:S01]  /*4e40*/  HMMA.16816.F32 R24, R176.reuse, R154, R24 ;  /* 0x0000009ab018723c */ /* 0x040fe20000001818 */
[----:B------:R-:W1:Y:S07]  /*4e50*/  LDSM.16.M88.4 R152, [R192+0x3000] ;  /* 0x00300000c098783b */ /* 0x000e6e0000000200 */
[C---:B------:R-:W-:Y:S08]  /*4e60*/  HMMA.16816.F32 R28, R176.reuse, R156, R28 ;  /* 0x0000009cb01c723c */ /* 0x040ff0000000181c */
[----:B------:R-:W-:Y:S01]  /*4e70*/  HMMA.16816.F32 R32, R176, R158, R32 ;  /* 0x0000009eb020723c */ /* 0x000fe20000001820 */
[----:B------:R-:W1:Y:S07]  /*4e80*/  LDSM.16.M88.4 R156, [R192+0x3800] ;  /* 0x00380000c09c783b */ /* 0x000e6e0000000200 */
[C---:B------:R-:W-:Y:S01]  /*4e90*/  HMMA.16816.F32 R4, R160.reuse, R164, R4 ;  /* 0x000000a4a004723c */ /* 0x040fe20000001804 */
[----:B------:R-:W1:Y:S07]  /*4ea0*/  LDSM.16.M88.4 R176, [R206+0x8000] ;  /* 0x00800000ceb0783b */ /* 0x000e6e0000000200 */
[C---:B------:R-:W-:Y:S01]  /*4eb0*/  HMMA.16816.F32 R8, R160.reuse, R166, R8 ;  /* 0x000000a6a008723c */ /* 0x040fe20000001808 */
[----:B------:R-:W-:Y:S07]  /*4ec0*/  LDSM.16.M88.4 R164, [R187] ;  /* 0x00000000bba4783b */ /* 0x000fee0000000200 */
        /* <DEDUP_REMOVED lines=15> */
[----:B------:R-:W1:Y:S07]  /*4fc0*/  LDSM.16.M88.4 R148, [R186] ;  /* 0x00000000ba94783b */ /* 0x000e6e0000000200 */
[C---:B------:R-:W-:Y:S08]  /*4fd0*/  HMMA.16816.F32 R20, R168.reuse, R152, R20 ;  /* 0x00000098a814723c */ /* 0x040ff00000001814 */
[C---:B------:R-:W-:Y:S01]  /*4fe0*/  HMMA.16816.F32 R24, R168.reuse, R154, R24 ;  /* 0x0000009aa818723c */ /* 0x040fe20000001818 */
[----:B------:R-:W1:Y:S07]  /*4ff0*/  LDSM.16.M88.4 R152, [R185] ;  /* 0x00000000b998783b */ /* 0x000e6e0000000200 */
[C---:B------:R-:W-:Y:S08]  /*5000*/  HMMA.16816.F32 R28, R168.reuse, R156, R28 ;  /* 0x0000009ca81c723c */ /* 0x040ff0000000181c */
[----:B------:R-:W-:Y:S01]  /*5010*/  HMMA.16816.F32 R32, R168, R158, R32 ;  /* 0x0000009ea820723c */ /* 0x000fe20000001820 */
[----:B------:R-:W1:Y:S07]  /*5020*/  LDSM.16.M88.4 R156, [R184] ;  /* 0x00000000b89c783b */ /* 0x000e6e0000000200 */
[----:B------:R-:W1:Y:S01]  /*5030*/  LDSM.16.M88.4 R168, [R202+0x8000] ;  /* 0x00800000caa8783b */ /* 0x000e620000000200 */
[C---:B------:R-:W-:Y:S08]  /*5040*/  HMMA.16816.F32 R4, R176.reuse, R180, R4 ;  /* 0x000000b4b004723c */ /* 0x040ff00000001804 */
[C---:B------:R-:W-:Y:S01]  /*5050*/  HMMA.16816.F32 R8, R176.reuse, R182, R8 ;  /* 0x000000b6b008723c */ /* 0x040fe20000001808 */
[----:B------:R-:W-:Y:S07]  /*5060*/  LDSM.16.M88.4 R180, [R192+0x4000] ;  /* 0x00400000c0b4783b */ /* 0x000fee0000000200 */
[C---:B--2---:R-:W-:Y:S08]  /*5070*/  HMMA.16816.F32 R12, R176.reuse, R136, R12 ;  /* 0x00000088b00c723c */ /* 0x044ff0000000180c */
[C---:B------:R-:W-:Y:S01]  /*5080*/  HMMA.16816.F32 R16, R176.reuse, R138, R16 ;  /* 0x0000008ab010723c */ /* 0x040fe20000001810 */
[----:B------:R-:W2:Y:S07]  /*5090*/  LDSM.16.M88.4 R136, [R199+0xa900] ;  /* 0x00a90000c788783b */ /* 0x000eae0000000200 */
[C---:B------:R-:W-:Y:S08]  /*50a0*/  HMMA.16816.F32 R20, R176.reuse, R140, R20 ;  /* 0x0000008cb014723c */ /* 0x040ff00000001814 */
[C---:B------:R-:W-:Y:S01]  /*50b0*/  HMMA.16816.F32 R24, R176.reuse, R142, R24 ;  /* 0x0000008eb018723c */ /* 0x040fe20000001818 */
[----:B------:R-:W1:Y:S07]  /*50c0*/  LDSM.16.M88.4 R140, [R199+0xb100] ;  /* 0x00b10000c78c783b */ /* 0x000e6e0000000200 */
[C---:B-----5:R-:W-:Y:S08]  /*50d0*/  HMMA.16816.F32 R28, R176.reuse, R144, R28 ;  /* 0x00000090b01c723c */ /* 0x060ff0000000181c */
[----:B------:R-:W-:Y:S01]  /*50e0*/  HMMA.16816.F32 R32, R176, R146, R32 ;  /* 0x00000092b020723c */ /* 0x000fe20000001820 */
[----:B------:R-:W5:Y:S07]  /*50f0*/  LDSM.16.M88.4 R144, [R199+0xb900] ;  /* 0x00b90000c790783b */ /* 0x000f6e0000000200 */
[----:B------:R-:W2:Y:S01]  /*5100*/  LDSM.16.M88.4 R176, [R201+0x8000] ;  /* 0x00800000c9b0783b */ /* 0x000ea20000000200 */
[C---:B---3--:R-:W-:Y:S08]  /*5110*/  HMMA.16816.F32 R4, R160.reuse, R164, R4 ;  /* 0x000000a4a004723c */ /* 0x048ff00000001804 */
[C---:B------:R-:W-:Y:S08]  /*5120*/  HMMA.16816.F32 R8, R160.reuse, R166, R8 ;  /* 0x000000a6a008723c */ /* 0x040ff00000001808 */
[C---:B-1----:R-:W-:Y:S08]  /*5130*/  HMMA.16816.F32 R12, R160.reuse, R148, R12 ;  /* 0x00000094a00c723c */ /* 0x042ff0000000180c */
[C---:B------:R-:W-:Y:S08]  /*5140*/  HMMA.16816.F32 R16, R160.reuse, R150, R16 ;  /* 0x00000096a010723c */ /* 0x040ff00000001810 */
[C---:B------:R-:W-:Y:S08]  /*5150*/  HMMA.16816.F32 R20, R160.reuse, R152, R20 ;  /* 0x00000098a014723c */ /* 0x040ff00000001814 */
[C---:B------:R-:W-:Y:S08]  /*5160*/  HMMA.16816.F32 R24, R160.reuse, R154, R24 ;  /* 0x0000009aa018723c */ /* 0x040ff00000001818 */
[C---:B------:R-:W-:Y:S08]  /*5170*/  HMMA.16816.F32 R28, R160.reuse, R156, R28 ;  /* 0x0000009ca01c723c */ /* 0x040ff0000000181c */
[----:B------:R-:W-:Y:S08]  /*5180*/  HMMA.16816.F32 R32, R160, R158, R32 ;  /* 0x0000009ea020723c */ /* 0x000ff00000001820 */
[C---:B------:R-:W-:Y:S08]  /*5190*/  HMMA.16816.F32 R4, R168.reuse, R172, R4 ;  /* 0x000000aca804723c */ /* 0x040ff00000001804 */
[C---:B------:R-:W-:Y:S08]  /*51a0*/  HMMA.16816.F32 R8, R168.reuse, R174, R8 ;  /* 0x000000aea808723c */ /* 0x040ff00000001808 */
[C---:B--2---:R-:W-:Y:S08]  /*51b0*/  HMMA.16816.F32 R12, R168.reuse, R136, R12 ;  /* 0x00000088a80c723c */ /* 0x044ff0000000180c */
[C---:B------:R-:W-:Y:S01]  /*51c0*/  HMMA.16816.F32 R16, R168.reuse, R138, R16 ;  /* 0x0000008aa810723c */ /* 0x040fe20000001810 */
[----:B------:R-:W1:Y:S07]  /*51d0*/  LDSM.16.M88.4 R136, [R192+0x4800] ;  /* 0x00480000c088783b */ /* 0x000e6e0000000200 */
[C---:B------:R-:W-:Y:S08]  /*51e0*/  HMMA.16816.F32 R20, R168.reuse, R140, R20 ;  /* 0x0000008ca814723c */ /* 0x040ff00000001814 */
[C---:B------:R-:W-:Y:S01]  /*51f0*/  HMMA.16816.F32 R24, R168.reuse, R142, R24 ;  /* 0x0000008ea818723c */ /* 0x040fe20000001818 */
[----:B------:R-:W2:Y:S07]  /*5200*/  LDSM.16.M88.4 R140, [R192+0x5000] ;  /* 0x00500000c08c783b */ /* 0x000eae0000000200 */
[C---:B-----5:R-:W-:Y:S08]  /*5210*/  HMMA.16816.F32 R28, R168.reuse, R144, R28 ;  /* 0x00000090a81c723c */ /* 0x060ff0000000181c */
[----:B------:R-:W-:Y:S08]  /*5220*/  HMMA.16816.F32 R32, R168, R146, R32 ;  /* 0x00000092a820723c */ /* 0x000ff00000001820 */
[C---:B------:R-:W-:Y:S08]  /*5230*/  HMMA.16816.F32 R4, R176.reuse, R180, R4 ;  /* 0x000000b4b004723c */ /* 0x040ff00000001804 */
[C---:B------:R-:W-:Y:S08]  /*5240*/  HMMA.16816.F32 R8, R176.reuse, R182, R8 ;  /* 0x000000b6b008723c */ /* 0x040ff00000001808 */
[C---:B-1----:R-:W-:Y:S08]  /*5250*/  HMMA.16816.F32 R12, R176.reuse, R136, R12 ;  /* 0x00000088b00c723c */ /* 0x042ff0000000180c */
[C---:B------:R-:W-:Y:S01]  /*5260*/  HMMA.16816.F32 R16, R176.reuse, R138, R16 ;  /* 0x0000008ab010723c */ /* 0x040fe20000001810 */
[----:B------:R-:W1:Y:S01]  /*5270*/  LDSM.16.M88.4 R136, [R192+0x5800] ;  /* 0x00580000c088783b */ /* 0x000e620000000200 */
[----:B------:R-:W-:Y:S04]  /*5280*/  DEPBAR.LE SB0, 0x0 ;  /* 0x000080000000791a */ /* 0x000fe80000000000 */
[----:B------:R-:W-:Y:S02]  /*5290*/  FMUL.FTZ R134, R4, c[0x0][0x320] ;  /* 0x0000c80004867a20 */ /* 0x000fe40000410000 */
[C---:B--2---:R-:W-:Y:S02]  /*52a0*/  HMMA.16816.F32 R20, R176.reuse, R140, R20 ;  /* 0x0000008cb014723c */ /* 0x044fe40000001814 */
[----:B------:R-:W2:Y:S01]  /*52b0*/  MUFU.TANH R174, R134 ;  /* 0x0000008600ae7308 */ /* 0x000ea20000002400 */
[----:B------:R-:W-:Y:S02]  /*52c0*/  BAR.SYNC.DEFER_BLOCKING 0x0 ;  /* 0x0000000000007b1d */ /* 0x000fe40000010000 */
[----:B------:R-:W-:Y:S02]  /*52d0*/  FMUL.FTZ R133, R7, c[0x0][0x320] ;  /* 0x0000c80007857a20 */ /* 0x000fe40000410000 */
[----:B------:R-:W-:Y:S01]  /*52e0*/  FMUL.FTZ R232, R9, c[0x0][0x320] ;  /* 0x0000c80009e87a20 */ /* 0x000fe20000410000 */
[C---:B------:R-:W-:Y:S04]  /*52f0*/  HMMA.16816.F32 R24, R176.reuse, R142, R24 ;  /* 0x0000008eb018723c */ /* 0x040fe80000001818 */
[----:B------:R3:W2:Y:S01]  /*5300*/  MUFU.TANH R165, R133 ;  /* 0x0000008500a57308 */ /* 0x0006a20000002400 */
[----:B------:R-:W-:Y:S02]  /*5310*/  FMUL.FTZ R3, R5, c[0x0][0x320] ;  /* 0x0000c80005037a20 */ /* 0x000fe40000410000 */
[----:B------:R-:W-:Y:S02]  /*5320*/  FMUL.FTZ R2, R6, c[0x0][0x320] ;  /* 0x0000c80006027a20 */ /* 0x000fe40000410000 */
[----:B------:R-:W-:Y:S03]  /*5330*/  FMUL.FTZ R132, R8, c[0x0][0x320] ;  /* 0x0000c80008847a20 */ /* 0x000fe60000410000 */
[----:B------:R-:W-:Y:S02]  /*5340*/  FMUL.FTZ R252, R14, c[0x0][0x320] ;  /* 0x0000c8000efc7a20 */ /* 0x000fe40000410000 */
[----:B------:R5:W2:Y:S01]  /*5350*/  MUFU.TANH R173, R232 ;  /* 0x000000e800ad7308 */ /* 0x000aa20000002400 */
[----:B------:R-:W-:Y:S02]  /*5360*/  FMUL.FTZ R251, R15, c[0x0][0x320] ;  /* 0x0000c8000ffb7a20 */ /* 0x000fe40000410000 */
[----:B------:R-:W-:Y:S02]  /*5370*/  FMUL.FTZ R250, R16, c[0x0][0x320] ;  /* 0x0000c80010fa7a20 */ /* 0x000fe40000410000 */
[----:B------:R-:W-:Y:S02]  /*5380*/  FMUL.FTZ R248, R17, c[0x0][0x320] ;  /* 0x0000c80011f87a20 */ /* 0x000fe40000410000 */
[----:B------:R-:W-:Y:S02]  /*5390*/  FMUL.FTZ R249, R18, c[0x0][0x320] ;  /* 0x0000c80012f97a20 */ /* 0x000fe40000410000 */
[----:B------:R-:W-:Y:S01]  /*53a0*/  FMUL.FTZ R247, R19, c[0x0][0x320] ;  /* 0x0000c80013f77a20 */ /* 0x000fe20000410000 */
[----:B------:R2:W2:Y:S01]  /*53b0*/  MUFU.TANH R170, R3 ;  /* 0x0000000300aa7308 */ /* 0x0004a20000002400 */
[C---:B-1----:R-:W-:Y:S03]  /*53c0*/  HMMA.16816.F32 R28, R176.reuse, R136, R28 ;  /* 0x00000088b01c723c */ /* 0x042fe6000000181c */
[----:B---3--:R-:W-:Y:S02]  /*53d0*/  FMUL.FTZ R133, R12, c[0x0][0x320] ;  /* 0x0000c8000c857a20 */ /* 0x008fe40000410000 */
[----:B------:R-:W-:Y:S02]  /*53e0*/  FMUL.FTZ R246, R20, c[0x0][0x320] ;  /* 0x0000c80014f67a20 */ /* 0x000fe40000410000 */
[----:B------:R-:W-:Y:S01]  /*53f0*/  FMUL.FTZ R244, R21, c[0x0][0x320] ;  /* 0x0000c80015f47a20 */ /* 0x000fe20000410000 */
[----:B------:R-:W-:Y:S01]  /*5400*/  HMMA.16816.F32 R32, R176, R138, R32 ;  /* 0x0000008ab020723c */ /* 0x000fe20000001820 */
[----:B------:R1:W3:Y:S03]  /*5410*/  MUFU.TANH R167, R2 ;  /* 0x0000000200a77308 */ /* 0x0002e60000002400 */
[----:B------:R-:W-:Y:S02]  /*5420*/  FMUL.FTZ R245, R22, c[0x0][0x320] ;  /* 0x0000c80016f57a20 */ /* 0x000fe40000410000 */
[----:B------:R-:W-:Y:S02]  /*5430*/  FMUL.FTZ R243, R23, c[0x0][0x320] ;  /* 0x0000c80017f37a20 */ /* 0x000fe40000410000 */
[----:B------:R-:W-:Y:S03]  /*5440*/  FMUL.FTZ R242, R24, c[0x0][0x320] ;  /* 0x0000c80018f27a20 */ /* 0x000fe60000410000 */
[----:B------:R3:W3:Y:S01]  /*5450*/  MUFU.TANH R169, R132 ;  /* 0x0000008400a97308 */ /* 0x0006e20000002400 */
[----:B------:R-:W-:Y:S02]  /*5460*/  FMUL.FTZ R240, R25, c[0x0][0x320] ;  /* 0x0000c80019f07a20 */ /* 0x000fe40000410000 */
[----:B------:R-:W-:Y:S02]  /*5470*/  FMUL.FTZ R241, R26, c[0x0][0x320] ;  /* 0x0000c8001af17a20 */ /* 0x000fe40000410000 */
[----:B----4-:R-:W-:Y:S02]  /*5480*/  FMUL.FTZ R239, R27, c[0x0][0x320] ;  /* 0x0000c8001bef7a20 */ /* 0x010fe40000410000 */
[----:B------:R-:W-:Y:S02]  /*5490*/  FMUL.FTZ R236, R28, c[0x0][0x320] ;  /* 0x0000c8001cec7a20 */ /* 0x000fe40000410000 */
[----:B------:R-:W-:Y:S01]  /*54a0*/  FMUL.FTZ R238, R29, c[0x0][0x320] ;  /* 0x0000c8001dee7a20 */ /* 0x000fe20000410000 */
[----:B------:R4:W4:Y:S01]  /*54b0*/  MUFU.TANH R182, R133 ;  /* 0x0000008500b67308 */ /* 0x0009220000002400 */
[----:B------:R-:W-:Y:S02]  /*54c0*/  FMUL.FTZ R237, R30, c[0x0][0x320] ;  /* 0x0000c8001eed7a20 */ /* 0x000fe40000410000 */
[----:B------:R-:W-:Y:S02]  /*54d0*/  FMUL.FTZ R235, R31, c[0x0][0x320] ;  /* 0x0000c8001feb7a20 */ /* 0x000fe40000410000 */
[----:B------:R-:W-:Y:S02]  /*54e0*/  FMUL.FTZ R234, R32, c[0x0][0x320] ;  /* 0x0000c80020ea7a20 */ /* 0x000fe40000410000 */
[----:B-----5:R-:W-:Y:S02]  /*54f0*/  FMUL.FTZ R232, R33, c[0x0][0x320] ;  /* 0x0000c80021e87a20 */ /* 0x020fe40000410000 */
[----:B------:R-:W-:Y:S01]  /*5500*/  FMUL.FTZ R134, R34, c[0x0][0x320] ;  /* 0x0000c80022867a20 */ /* 0x000fe20000410000 */
[----:B------:R-:W4:Y:S01]  /*5510*/  MUFU.TANH R252, R252 ;  /* 0x000000fc00fc7308 */ /* 0x000f220000002400 */
[----:B--2---:R-:W-:Y:S02]  /*5520*/  FMUL.FTZ R3, R10, c[0x0][0x320] ;  /* 0x0000c8000a037a20 */ /* 0x004fe40000410000 */
[----:B-1----:R-:W-:Y:S02]  /*5530*/  FMUL.FTZ R2, R11, c[0x0][0x320] ;  /* 0x0000c8000b027a20 */ /* 0x002fe40000410000 */
[----:B---3--:R-:W-:Y:S02]  /*5540*/  FMUL.FTZ R132, R13, c[0x0][0x320] ;  /* 0x0000c8000d847a20 */ /* 0x008fe40000410000 */
[----:B------:R-:W-:Y:S03]  /*5550*/  FMUL.FTZ R35, R35, c[0x0][0x320] ;  /* 0x0000c80023237a20 */ /* 0x000fe60000410000 */
[----:B------:R1:W2:Y:S10]  /*5560*/  MUFU.TANH R183, R3 ;  /* 0x0000000300b77308 */ /* 0x0002b40000002400 */
[----:B------:R1:W3:Y:S10]  /*5570*/  MUFU.TANH R181, R2 ;  /* 0x0000000200b57308 */ /* 0x0002f40000002400 */
[----:B------:R1:W1:Y:S10]  /*5580*/  MUFU.TANH R166, R132 ;  /* 0x0000008400a67308 */ /* 0x0002740000002400 */
[----:B------:R-:W1:Y:S10]  /*5590*/  MUFU.TANH R251, R251 ;  /* 0x000000fb00fb7308 */ /* 0x000e740000002400 */
        /* <DEDUP_REMOVED lines=19> */
[----:B------:R1:W1:Y:S02]  /*56d0*/  MUFU.TANH R133, R35 ;  /* 0x0000002300857308 */ /* 0x0002640000002400 */
[----:B-1234-:R-:W-:-:S05]  /*56e0*/  @P0 BRA `(.L_x_5) ;  /* 0xffffec0000000947 */ /* 0x01efca000383ffff */
.L_x_4:
[----:B------:R-:W-:Y:S01]  /*56f0*/  FMNMX.FTZ R2, R167, R0, !PT ;  /* 0x00000000a7027209 */ /* 0x000fe20007810000 */
[----:B-1----:R-:W-:Y:S01]  /*5700*/  LDSM.16.MT88.4 R12, [R200+0x100] ;  /* 0x00010000c80c783b */ /* 0x002fe20000004200 */
[----:B------:R-:W-:Y:S01]  /*5710*/  FMNMX.FTZ R3, R174, R135, !PT ;  /* 0x00000087ae037209 */ /* 0x000fe20007810000 */
[----:B------:R-:W-:Y:S01]  /*5720*/  UIADD3 UR4, UR7, -0x1, URZ ;  /* 0xffffffff07047890 */ /* 0x000fe2000fffe03f */
[----:B------:R-:W-:Y:S02]  /*5730*/  FMNMX.FTZ R2, R165, R2, !PT ;  /* 0x00000002a5027209 */ /* 0x000fe40007810000 */
[----:B------:R-:W-:Y:S02]  /*5740*/  FMNMX.FTZ R4, R170, R3, !PT ;  /* 0x00000003aa047209 */ /* 0x000fe40007810000 */
[----:B------:R-:W-:Y:S01]  /*5750*/  FMNMX.FTZ R2, R183, R2, !PT ;  /* 0x00000002b7027209 */ /* 0x000fe20007810000 */
[----:B------:R-:W-:Y:S01]  /*5760*/  LDSM.16.MT88.4 R20, [R198+0x100] ;  /* 0x00010000c614783b */ /* 0x000fe20000004200 */
[----:B------:R-:W-:Y:S02]  /*5770*/  FMNMX.FTZ R4, R169, R4, !PT ;  /* 0x00000004a9047209 */ /* 0x000fe40007810000 */
        /* <DEDUP_REMOVED lines=32> */
[----:B------:R-:W-:Y:S01]  /*5980*/  ISETP.LT.AND P0, PT, RZ, UR7, PT ;  /* 0x00000007ff007c0c */ /* 0x000fe2000bf01270 */
[----:B------:R-:W-:Y:S01]  /*5990*/  SHFL.BFLY PT, R2, R7, 0x2, 0x1f ;  /* 0x0c401f0007027f89 */ /* 0x000fe200000e0000 */
[----:B------:R-:W-:Y:S07]  /*59a0*/  UMOV UR7, UR4 ;  /* 0x0000000400077c82 */ /* 0x000fee0008000000 */
[----:B------:R-:W1:Y:S08]  /*59b0*/  SHFL.BFLY PT, R6, R5, 0x2, 0x1f ;  /* 0x0c401f0005067f89 */ /* 0x000e7000000e0000 */
[----:B------:R-:W0:Y:S01]  /*59c0*/  LDGDEPBAR ;  /* 0x00000000000079af */ /* 0x000e220000000000 */
[----:B-1----:R-:W-:Y:S02]  /*59d0*/  FMNMX.FTZ R9, R5, R6, !PT ;  /* 0x0000000605097209 */ /* 0x002fe40007810000 */
[----:B------:R-:W-:Y:S05]  /*59e0*/  FMNMX.FTZ R4, R7, R2, !PT ;  /* 0x0000000207047209 */ /* 0x000fea0007810000 */
[----:B------:R-:W1:Y:S08]  /*59f0*/  SHFL.BFLY PT, R132, R9, 0x1, 0x1f ;  /* 0x0c201f0009847f89 */ /* 0x000e7000000e0000 */
[----:B------:R-:W2:Y:S01]  /*5a00*/  SHFL.BFLY PT, R3, R4, 0x1, 0x1f ;  /* 0x0c201f0004037f89 */ /* 0x000ea200000e0000 */
[----:B-1----:R-:W-:Y:S05]  /*5a10*/  FMNMX.FTZ R132, R9, R132, !PT ;  /* 0x0000008409847209 */ /* 0x002fea0007810000 */
[C---:B------:R-:W-:Y:S02]  /*5a20*/  FMUL.FTZ R141, R132.reuse, c[0x0][0x2d0] ;  /* 0x0000b400848d7a20 */ /* 0x040fe40000410000 */
[----:B------:R-:W-:Y:S01]  /*5a30*/  FADD.FTZ R2, -R132, R135 ;  /* 0x0000008784027221 */ /* 0x000fe20000010100 */
[----:B--2---:R-:W-:Y:S01]  /*5a40*/  FMNMX.FTZ R3, R4, R3, !PT ;  /* 0x0000000304037209 */ /* 0x004fe20007810000 */
[--C-:B------:R-:W-:Y:S01]  /*5a50*/  FFMA.FTZ R175, R174, c[0x0][0x2d0], -R141.reuse ;  /* 0x0000b400aeaf7a23 */ /* 0x100fe2000001088d */
[----:B------:R-:W-:Y:S01]  /*5a60*/  MOV R135, R132 ;  /* 0x0000008400877202 */ /* 0x000fe20000000f00 */
[--C-:B------:R-:W-:Y:S02]  /*5a70*/  FFMA.FTZ R174, R170, c[0x0][0x2d0], -R141.reuse ;  /* 0x0000b400aaae7a23 */ /* 0x100fe4000001088d */
[C---:B------:R-:W-:Y:S02]  /*5a80*/  FMUL.FTZ R144, R3.reuse, c[0x0][0x2d0] ;  /* 0x0000b40003907a20 */ /* 0x040fe40000410000 */
[----:B------:R-:W-:Y:S01]  /*5a90*/  FADD.FTZ R5, -R3, R0 ;  /* 0x0000000003057221 */ /* 0x000fe20000010100 */
[----:B------:R-:W-:Y:S01]  /*5aa0*/  MUFU.EX2 R175, R175 ;  /* 0x000000af00af7308 */ /* 0x000fe20000000800 */
[--C-:B------:R-:W-:Y:S02]  /*5ab0*/  FFMA.FTZ R172, R165, c[0x0][0x2d0], -R144.reuse ;  /* 0x0000b400a5ac7a23 */ /* 0x100fe40000010890 */
[--C-:B------:R-:W-:Y:S02]  /*5ac0*/  FFMA.FTZ R168, R181, c[0x0][0x2d0], -R144.reuse ;  /* 0x0000b400b5a87a23 */ /* 0x100fe40000010890 */
[--C-:B------:R-:W-:Y:S02]  /*5ad0*/  FFMA.FTZ R171, R169, c[0x0][0x2d0], -R141.reuse ;  /* 0x0000b400a9ab7a23 */ /* 0x100fe4000001088d */
[--C-:B------:R-:W-:Y:S02]  /*5ae0*/  FFMA.FTZ R169, R183, c[0x0][0x2d0], -R144.reuse ;  /* 0x0000b400b7a97a23 */ /* 0x100fe40000010890 */
[--C-:B------:R-:W-:Y:S01]  /*5af0*/  FFMA.FTZ R170, R173, c[0x0][0x2d0], -R141.reuse ;  /* 0x0000b400adaa7a23 */ /* 0x100fe2000001088d */
[----:B------:R-:W-:Y:S01]  /*5b00*/  MUFU.EX2 R174, R174 ;  /* 0x000000ae00ae7308 */ /* 0x000fe20000000800 */
[--C-:B------:R-:W-:Y:S02]  /*5b10*/  FFMA.FTZ R173, R167, c[0x0][0x2d0], -R144.reuse ;  /* 0x0000b400a7ad7a23 */ /* 0x100fe40000010890 */
[----:B------:R-:W-:Y:S02]  /*5b20*/  FMUL.FTZ R0, R5, c[0x0][0x2d0] ;  /* 0x0000b40005007a20 */ /* 0x000fe40000410000 */
[----:B------:R-:W-:Y:S02]  /*5b30*/  FMUL.FTZ R6, R2, c[0x0][0x2d0] ;  /* 0x0000b40002067a20 */ /* 0x000fe40000410000 */
[--C-:B------:R-:W-:Y:S02]  /*5b40*/  FFMA.FTZ R177, R166, c[0x0][0x2d0], -R141.reuse ;  /* 0x0000b400a6b17a23 */ /* 0x100fe4000001088d */
[----:B------:R-:W-:Y:S01]  /*5b50*/  LDSM.16.MT88.4 R164, [R200+0x5900] ;  /* 0x00590000c8a4783b */ /* 0x000fe20000004200 */
[----:B------:R-:W1:Y:S01]  /*5b60*/  MUFU.EX2 R2, R6 ;  /* 0x0000000600027308 */ /* 0x000e620000000800 */
[--C-:B------:R-:W-:Y:S02]  /*5b70*/  FFMA.FTZ R178, R252, c[0x0][0x2d0], -R144.reuse ;  /* 0x0000b400fcb27a23 */ /* 0x100fe40000010890 */
[--C-:B------:R-:W-:Y:S02]  /*5b80*/  FFMA.FTZ R179, R251, c[0x0][0x2d0], -R144.reuse ;  /* 0x0000b400fbb37a23 */ /* 0x100fe40000010890 */
[--C-:B------:R-:W-:Y:S02]  /*5b90*/  FFMA.FTZ R183, R247, c[0x0][0x2d0], -R144.reuse ;  /* 0x0000b400f7b77a23 */ /* 0x100fe40000010890 */
[--C-:B------:R-:W-:Y:S02]  /*5ba0*/  FFMA.FTZ R243, R243, c[0x0][0x2d0], -R144.reuse ;  /* 0x0000b400f3f37a23 */ /* 0x100fe40000010890 */
[--C-:B------:R-:W-:Y:S01]  /*5bb0*/  FFMA.FTZ R239, R239, c[0x0][0x2d0], -R144.reuse ;  /* 0x0000b400efef7a23 */ /* 0x100fe20000010890 */
[----:B------:R-:W2:Y:S01]  /*5bc0*/  MUFU.EX2 R0, R0 ;  /* 0x0000000000007308 */ /* 0x000ea20000000800 */
[--C-:B------:R-:W-:Y:S02]  /*5bd0*/  FFMA.FTZ R237, R237, c[0x0][0x2d0], -R144.reuse ;  /* 0x0000b400eded7a23 */ /* 0x100fe40000010890 */
[--C-:B------:R-:W-:Y:S02]  /*5be0*/  FFMA.FTZ R134, R134, c[0x0][0x2d0], -R144.reuse ;  /* 0x0000b40086867a23 */ /* 0x100fe40000010890 */
[--C-:B------:R-:W-:Y:S02]  /*5bf0*/  FFMA.FTZ R133, R133, c[0x0][0x2d0], -R144.reuse ;  /* 0x0000b40085857a23 */ /* 0x100fe40000010890 */
[--C-:B------:R-:W-:Y:S02]  /*5c00*/  FFMA.FTZ R176, R182, c[0x0][0x2d0], -R141.reuse ;  /* 0x0000b400b6b07a23 */ /* 0x100fe4000001088d */
[--C-:B------:R-:W-:Y:S01]  /*5c10*/  FFMA.FTZ R182, R249, c[0x0][0x2d0], -R144.reuse ;  /* 0x0000b400f9b67a23 */ /* 0x100fe20000010890 */
[----:B------:R-:W-:Y:S01]  /*5c20*/  MUFU.EX2 R171, R171 ;  /* 0x000000ab00ab7308 */ /* 0x000fe20000000800 */
[--C-:B------:R-:W-:Y:S02]  /*5c30*/  FFMA.FTZ R180, R250, c[0x0][0x2d0], -R141.reuse ;  /* 0x0000b400fab47a23 */ /* 0x100fe4000001088d */
[--C-:B------:R-:W-:Y:S02]  /*5c40*/  FFMA.FTZ R181, R248, c[0x0][0x2d0], -R141.reuse ;  /* 0x0000b400f8b57a23 */ /* 0x100fe4000001088d */
[----:B-1----:R-:W-:Y:S01]  /*5c50*/  FMUL.FTZ R4, R2, R128 ;  /* 0x0000008002047220 */ /* 0x002fe20000410000 */
[----:B------:R-:W-:Y:S01]  /*5c60*/  F2FP.PACK_AB R128, R174, R175 ;  /* 0x000000afae80723e */ /* 0x000fe200000000ff */
[C---:B------:R-:W-:Y:S02]  /*5c70*/  FMUL.FTZ R5, R2.reuse, R129 ;  /* 0x0000008102057220 */ /* 0x040fe40000410000 */
[C---:B------:R-:W-:Y:S01]  /*5c80*/  FMUL.FTZ R8, R2.reuse, R124 ;  /* 0x0000007c02087220 */ /* 0x040fe20000410000 */
[----:B------:R-:W1:Y:S01]  /*5c90*/  MUFU.EX2 R170, R170 ;  /* 0x000000aa00aa7308 */ /* 0x000e620000000800 */
[C---:B------:R-:W-:Y:S02]  /*5ca0*/  FMUL.FTZ R9, R2.reuse, R125 ;  /* 0x0000007d02097220 */ /* 0x040fe40000410000 */
[----:B------:R-:W-:Y:S02]  /*5cb0*/  FMUL.FTZ R16, R2, R116 ;  /* 0x0000007402107220 */ /* 0x000fe40000410000 */
[C---:B--2---:R-:W-:Y:S02]  /*5cc0*/  FMUL.FTZ R6, R0.reuse, R130 ;  /* 0x0000008200067220 */ /* 0x044fe40000410000 */
[C---:B------:R-:W-:Y:S02]  /*5cd0*/  FMUL.FTZ R7, R0.reuse, R131 ;  /* 0x0000008300077220 */ /* 0x040fe40000410000 */
[C---:B------:R-:W-:Y:S01]  /*5ce0*/  FMUL.FTZ R10, R0.reuse, R126 ;  /* 0x0000007e000a7220 */ /* 0x040fe20000410000 */
[----:B------:R-:W-:Y:S01]  /*5cf0*/  MUFU.EX2 R173, R173 ;  /* 0x000000ad00ad7308 */ /* 0x000fe20000000800 */
[----:B------:R-:W-:Y:S02]  /*5d00*/  FMUL.FTZ R11, R0, R127 ;  /* 0x0000007f000b7220 */ /* 0x000fe40000410000 */
[----:B------:R-:W-:Y:S01]  /*5d10*/  FMUL.FTZ R17, R2, R117 ;  /* 0x0000007502117220 */ /* 0x000fe20000410000 */
[----:B------:R-:W-:Y:S01]  /*5d20*/  LDSM.16.MT88.4 R124, [R200+0x2900] ;  /* 0x00290000c87c783b */ /* 0x000fe20000004200 */
[C---:B------:R-:W-:Y:S02]  /*5d30*/  FMUL.FTZ R18, R0.reuse, R118 ;  /* 0x0000007600127220 */ /* 0x040fe40000410000 */
[----:B------:R-:W-:Y:S02]  /*5d40*/  FMUL.FTZ R19, R0, R119 ;  /* 0x0000007700137220 */ /* 0x000fe40000410000 */
[C---:B------:R-:W-:Y:S01]  /*5d50*/  FMUL.FTZ R24, R2.reuse, R108 ;  /* 0x0000006c02187220 */ /* 0x040fe20000410000 */
[----:B------:R-:W2:Y:S01]  /*5d60*/  MUFU.EX2 R172, R172 ;  /* 0x000000ac00ac7308 */ /* 0x000ea20000000800 */
[----:B------:R-:W-:Y:S01]  /*5d70*/  FMUL.FTZ R25, R2, R109 ;  /* 0x0000006d02197220 */ /* 0x000fe20000410000 */
[----:B------:R-:W-:Y:S01]  /*5d80*/  LDSM.16.MT88.4 R116, [R197+0x900] ;  /* 0x00090000c574783b */ /* 0x000fe20000004200 */
[----:B------:R-:W-:Y:S01]  /*5d90*/  FMUL.FTZ R26, R0, R110 ;  /* 0x0000006e001a7220 */ /* 0x000fe20000410000 */
[----:B-1----:R-:W-:Y:S01]  /*5da0*/  F2FP.PACK_AB R130, R170, R171 ;  /* 0x000000abaa82723e */ /* 0x002fe200000000ff */
[----:B------:R-:W-:Y:S02]  /*5db0*/  FMUL.FTZ R27, R0, R111 ;  /* 0x0000006f001b7220 */ /* 0x000fe40000410000 */
[C---:B------:R-:W-:Y:S02]  /*5dc0*/  FMUL.FTZ R32, R2.reuse, R100 ;  /* 0x0000006402207220 */ /* 0x040fe40000410000 */
[----:B------:R-:W-:Y:S01]  /*5dd0*/  FMUL.FTZ R33, R2, R101 ;  /* 0x0000006502217220 */ /* 0x000fe20000410000 */
[----:B------:R-:W-:Y:S01]  /*5de0*/  MUFU.EX2 R169, R169 ;  /* 0x000000a900a97308 */ /* 0x000fe20000000800 */
[----:B------:R-:W-:Y:S01]  /*5df0*/  LDSM.16.MT88.4 R108, [R196+0x2100] ;  /* 0x00210000c46c783b */ /* 0x000fe20000004200 */
[C---:B------:R-:W-:Y:S02]  /*5e00*/  FMUL.FTZ R34, R0.reuse, R102 ;  /* 0x0000006600227220 */ /* 0x040fe40000410000 */
[----:B------:R-:W-:Y:S02]  /*5e10*/  FMUL.FTZ R35, R0, R103 ;  /* 0x0000006700237220 */ /* 0x000fe40000410000 */
[C---:B------:R-:W-:Y:S02]  /*5e20*/  FMUL.FTZ R36, R2.reuse, R36 ;  /* 0x0000002402247220 */ /* 0x040fe40000410000 */
[----:B------:R-:W-:Y:S01]  /*5e30*/  FMUL.FTZ R37, R2, R37 ;  /* 0x0000002502257220 */ /* 0x000fe20000410000 */
[----:B------:R-:W-:Y:S01]  /*5e40*/  LDSM.16.MT88.4 R100, [R197+0x2100] ;  /* 0x00210000c564783b */ /* 0x000fe20000004200 */
[----:B------:R-:W1:Y:S01]  /*5e50*/  MUFU.EX2 R168, R168 ;  /* 0x000000a800a87308 */ /* 0x000e620000000800 */
[C---:B------:R-:W-:Y:S02]  /*5e60*/  FMUL.FTZ R38, R0.reuse, R38 ;  /* 0x0000002600267220 */ /* 0x040fe40000410000 */
[----:B------:R-:W-:Y:S01]  /*5e70*/  FMUL.FTZ R39, R0, R39 ;  /* 0x0000002700277220 */ /* 0x000fe20000410000 */
[----:B--2---:R-:W-:Y:S01]  /*5e80*/  F2FP.PACK_AB R129, R172, R173 ;  /* 0x000000adac81723e */ /* 0x004fe200000000ff */
[C---:B------:R-:W-:Y:S02]  /*5e90*/  FMUL.FTZ R40, R2.reuse, R40 ;  /* 0x0000002802287220 */ /* 0x040fe40000410000 */
[----:B------:R-:W-:Y:S02]  /*5ea0*/  FMUL.FTZ R41, R2, R41 ;  /* 0x0000002902297220 */ /* 0x000fe40000410000 */
[C---:B------:R-:W-:Y:S01]  /*5eb0*/  FMUL.FTZ R42, R0.reuse, R42 ;  /* 0x0000002a002a7220 */ /* 0x040fe20000410000 */
[----:B------:R-:W-:Y:S01]  /*5ec0*/  MUFU.EX2 R176, R176 ;  /* 0x000000b000b07308 */ /* 0x000fe20000000800 */
[----:B------:R-:W-:Y:S02]  /*5ed0*/  FMUL.FTZ R43, R0, R43 ;  /* 0x0000002b002b7220 */ /* 0x000fe40000410000 */
[C---:B------:R-:W-:Y:S02]  /*5ee0*/  FMUL.FTZ R44, R2.reuse, R44 ;  /* 0x0000002c022c7220 */ /* 0x040fe40000410000 */
[----:B------:R-:W-:Y:S02]  /*5ef0*/  FMUL.FTZ R45, R2, R45 ;  /* 0x0000002d022d7220 */ /* 0x000fe40000410000 */
[C---:B------:R-:W-:Y:S02]  /*5f00*/  FMUL.FTZ R46, R0.reuse, R46 ;  /* 0x0000002e002e7220 */ /* 0x040fe40000410000 */
[----:B------:R-:W-:Y:S01]  /*5f10*/  FMUL.FTZ R47, R0, R47 ;  /* 0x0000002f002f7220 */ /* 0x000fe20000410000 */
[----:B------:R-:W2:Y:S01]  /*5f20*/  MUFU.EX2 R177, R177 ;  /* 0x000000b100b17308 */ /* 0x000ea20000000800 */
[C---:B------:R-:W-:Y:S02]  /*5f30*/  FMUL.FTZ R48, R2.reuse, R48 ;  /* 0x0000003002307220 */ /* 0x040fe40000410000 */
[----:B------:R-:W-:Y:S01]  /*5f40*/  FMUL.FTZ R49, R2, R49 ;  /* 0x0000003102317220 */ /* 0x000fe20000410000 */
[----:B-1----:R-:W-:Y:S01]  /*5f50*/  F2FP.PACK_AB R131, R168, R169 ;  /* 0x000000a9a883723e */ /* 0x002fe200000000ff */
[C---:B------:R-:W-:Y:S02]  /*5f60*/  FMUL.FTZ R50, R0.reuse, R50 ;  /* 0x0000003200327220 */ /* 0x040fe40000410000 */
[----:B------:R-:W-:Y:S02]  /*5f70*/  FMUL.FTZ R51, R0, R51 ;  /* 0x0000003300337220 */ /* 0x000fe40000410000 */
[C---:B------:R-:W-:Y:S01]  /*5f80*/  FMUL.FTZ R52, R2.reuse, R52 ;  /* 0x0000003402347220 */ /* 0x040fe20000410000 */
[----:B------:R-:W-:Y:S01]  /*5f90*/  MUFU.EX2 R178, R178 ;  /* 0x000000b200b27308 */ /* 0x000fe20000000800 */
[C---:B------:R-:W-:Y:S05]  /*5fa0*/  HMMA.16816.F32 R4, R128.reuse, R12, R4 ;  /* 0x0000000c8004723c */ /* 0x040fea0000001804 */
[C---:B------:R-:W-:Y:S02]  /*5fb0*/  FMUL.FTZ R53, R2.reuse, R53 ;  /* 0x0000003502357220 */ /* 0x040fe40000410000 */
[C---:B------:R-:W-:Y:S01]  /*5fc0*/  FMUL.FTZ R12, R2.reuse, R120 ;  /* 0x00000078020c7220 */ /* 0x040fe20000410000 */
[C---:B------:R-:W-:Y:S01]  /*5fd0*/  HMMA.16816.F32 R8, R128.reuse, R14, R8 ;  /* 0x0000000e8008723c */ /* 0x040fe20000001808 */
[----:B------:R-:W1:Y:S03]  /*5fe0*/  MUFU.EX2 R179, R179 ;  /* 0x000000b300b37308 */ /* 0x000e660000000800 */
[----:B------:R-:W-:Y:S02]  /*5ff0*/  FMUL.FTZ R13, R2, R121 ;  /* 0x00000079020d7220 */ /* 0x000fe40000410000 */
[C---:B------:R-:W-:Y:S02]  /*6000*/  FMUL.FTZ R54, R0.reuse, R54 ;  /* 0x0000003600367220 */ /* 0x040fe40000410000 */
[C---:B------:R-:W-:Y:S03]  /*6010*/  FMUL.FTZ R14, R0.reuse, R122 ;  /* 0x0000007a000e7220 */ /* 0x040fe60000410000 */
[----:B------:R-:W-:Y:S01]  /*6020*/  MUFU.EX2 R180, R180 ;  /* 0x000000b400b47308 */ /* 0x000fe20000000800 */
[C---:B------:R-:W-:Y:S02]  /*6030*/  FMUL.FTZ R15, R0.reuse, R123 ;  /* 0x0000007b000f7220 */ /* 0x040fe40000410000 */
[----:B------:R-:W3:Y:S01]  /*6040*/  LDSM.16.MT88.4 R120, [R196+0x100] ;  /* 0x00010000c478783b */ /* 0x000ee20000004200 */
[----:B------:R-:W-:Y:S02]  /*6050*/  FMUL.FTZ R55, R0, R55 ;  /* 0x0000003700377220 */ /* 0x000fe40000410000 */
[C---:B------:R-:W-:Y:S02]  /*6060*/  FMUL.FTZ R56, R2.reuse, R56 ;  /* 0x0000003802387220 */ /* 0x040fe40000410000 */
[C---:B------:R-:W-:Y:S02]  /*6070*/  HMMA.16816.F32 R12, R128.reuse, R20, R12 ;  /* 0x00000014800c723c */ /* 0x040fe4000000180c */
[----:B------:R-:W4:Y:S01]  /*6080*/  MUFU.EX2 R181, R181 ;  /* 0x000000b500b57308 */ /* 0x000f220000000800 */
[----:B------:R-:W-:Y:S02]  /*6090*/  FMUL.FTZ R57, R2, R57 ;  /* 0x0000003902397220 */ /* 0x000fe40000410000 */
[----:B------:R-:W-:Y:S02]  /*60a0*/  FMUL.FTZ R58, R0, R58 ;  /* 0x0000003a003a7220 */ /* 0x000fe40000410000 */
[C---:B------:R-:W-:Y:S01]  /*60b0*/  FMUL.FTZ R20, R2.reuse, R112 ;  /* 0x0000007002147220 */ /* 0x040fe20000410000 */
[C---:B------:R-:W-:Y:S04]  /*60c0*/  HMMA.16816.F32 R16, R128.reuse, R22, R16 ;  /* 0x000000168010723c */ /* 0x040fe80000001810 */
[----:B------:R-:W-:Y:S01]  /*60d0*/  FMUL.FTZ R21, R2, R113 ;  /* 0x0000007102157220 */ /* 0x000fe20000410000 */
[----:B------:R-:W-:Y:S01]  /*60e0*/  MUFU.EX2 R182, R182 ;  /* 0x000000b600b67308 */ /* 0x000fe20000000800 */
[C---:B------:R-:W-:Y:S02]  /*60f0*/  FMUL.FTZ R59, R0.reuse, R59 ;  /* 0x0000003b003b7220 */ /* 0x040fe40000410000 */
[C---:B------:R-:W-:Y:S04]  /*6100*/  FMUL.FTZ R22, R0.reuse, R114 ;  /* 0x0000007200167220 */ /* 0x040fe80000410000 */
[----:B------:R-:W-:Y:S02]  /*6110*/  FMUL.FTZ R23, R0, R115 ;  /* 0x0000007300177220 */ /* 0x000fe40000410000 */
[----:B------:R-:W5:Y:S01]  /*6120*/  LDSM.16.MT88.4 R112, [R200+0x2100] ;  /* 0x00210000c870783b */ /* 0x000f620000004200 */
[C---:B------:R-:W-:Y:S01]  /*6130*/  FMUL.FTZ R60, R2.reuse, R60 ;  /* 0x0000003c023c7220 */ /* 0x040fe20000410000 */
[----:B------:R-:W1:Y:S01]  /*6140*/  MUFU.EX2 R183, R183 ;  /* 0x000000b700b77308 */ /* 0x000e620000000800 */
[----:B------:R-:W-:Y:S02]  /*6150*/  FMUL.FTZ R61, R2, R61 ;  /* 0x0000003d023d7220 */ /* 0x000fe40000410000 */
[C---:B------:R-:W-:Y:S03]  /*6160*/  HMMA.16816.F32 R20, R128.reuse, R28, R20 ;  /* 0x0000001c8014723c */ /* 0x040fe60000001814 */
[C---:B------:R-:W-:Y:S02]  /*6170*/  FMUL.FTZ R62, R0.reuse, R62 ;  /* 0x0000003e003e7220 */ /* 0x040fe40000410000 */
[----:B------:R-:W-:Y:S02]  /*6180*/  FMUL.FTZ R63, R0, R63 ;  /* 0x0000003f003f7220 */ /* 0x000fe40000410000 */
[C---:B------:R-:W-:Y:S01]  /*6190*/  FMUL.FTZ R28, R2.reuse, R104 ;  /* 0x00000068021c7220 */ /* 0x040fe20000410000 */
[C---:B------:R-:W-:Y:S01]  /*61a0*/  HMMA.16816.F32 R24, R128.reuse, R30, R24 ;  /* 0x0000001e8018723c */ /* 0x040fe20000001818 */
[----:B------:R-:W-:Y:S03]  /*61b0*/  MUFU.EX2 R243, R243 ;  /* 0x000000f300f37308 */ /* 0x000fe60000000800 */
[C---:B------:R-:W-:Y:S02]  /*61c0*/  FMUL.FTZ R29, R2.reuse, R105 ;  /* 0x00000069021d7220 */ /* 0x040fe40000410000 */
[----:B------:R-:W-:Y:S02]  /*61d0*/  FMUL.FTZ R64, R2, R64 ;  /* 0x0000004002407220 */ /* 0x000fe40000410000 */
[C---:B------:R-:W-:Y:S03]  /*61e0*/  FMUL.FTZ R30, R0.reuse, R106 ;  /* 0x0000006a001e7220 */ /* 0x040fe60000410000 */
[----:B------:R-:W-:Y:S01]  /*61f0*/  MUFU.EX2 R239, R239 ;  /* 0x000000ef00ef7308 */ /* 0x000fe20000000800 */
[----:B------:R-:W-:Y:S02]  /*6200*/  FMUL.FTZ R31, R0, R107 ;  /* 0x0000006b001f7220 */ /* 0x000fe40000410000 */
[----:B------:R-:W1:Y:S01]  /*6210*/  LDSM.16.MT88.4 R104, [R198+0x2100] ;  /* 0x00210000c668783b */ /* 0x000e620000004200 */
[----:B------:R-:W-:Y:S02]  /*6220*/  FMUL.FTZ R65, R2, R65 ;  /* 0x0000004102417220 */ /* 0x000fe40000410000 */
[C---:B------:R-:W-:Y:S02]  /*6230*/  FMUL.FTZ R66, R0.reuse, R66 ;  /* 0x0000004200427220 */ /* 0x040fe40000410000 */
[C---:B---3--:R-:W-:Y:S02]  /*6240*/  HMMA.16816.F32 R28, R128.reuse, R120, R28 ;  /* 0x00000078801c723c */ /* 0x048fe4000000181c */
[----:B------:R-:W-:Y:S01]  /*6250*/  MUFU.EX2 R237, R237 ;  /* 0x000000ed00ed7308 */ /* 0x000fe20000000800 */
[----:B------:R-:W-:Y:S02]  /*6260*/  FMUL.FTZ R67, R0, R67 ;  /* 0x0000004300437220 */ /* 0x000fe40000410000 */
[C---:B------:R-:W-:Y:S02]  /*6270*/  FMUL.FTZ R68, R2.reuse, R68 ;  /* 0x0000004402447220 */ /* 0x040fe40000410000 */
[----:B------:R-:W-:Y:S01]  /*6280*/  FMUL.FTZ R69, R2, R69 ;  /* 0x0000004502457220 */ /* 0x000fe20000410000 */
[C---:B------:R-:W-:Y:S01]  /*6290*/  HMMA.16816.F32 R32, R128.reuse, R122, R32 ;  /* 0x0000007a8020723c */ /* 0x040fe20000001820 */
[----:B------:R-:W-:Y:S03]  /*62a0*/  LDSM.16.MT88.4 R120, [R196+0x900] ;  /* 0x00090000c478783b */ /* 0x000fe60000004200 */
[C---:B------:R-:W-:Y:S01]  /*62b0*/  FMUL.FTZ R70, R0.reuse, R70 ;  /* 0x0000004600467220 */ /* 0x040fe20000410000 */
[----:B------:R-:W-:Y:S01]  /*62c0*/  MUFU.EX2 R134, R134 ;  /* 0x0000008600867308 */ /* 0x000fe20000000800 */
[----:B------:R-:W-:Y:S02]  /*62d0*/  FMUL.FTZ R71, R0, R71 ;  /* 0x0000004700477220 */ /* 0x000fe40000410000 */
[C---:B-----5:R-:W-:Y:S04]  /*62e0*/  HMMA.16816.F32 R36, R128.reuse, R112, R36 ;  /* 0x000000708024723c */ /* 0x060fe80000001824 */
[C---:B------:R-:W-:Y:S02]  /*62f0*/  FMUL.FTZ R72, R2.reuse, R72 ;  /* 0x0000004802487220 */ /* 0x040fe40000410000 */
[----:B------:R-:W-:Y:S01]  /*6300*/  FMUL.FTZ R73, R2, R73 ;  /* 0x0000004902497220 */ /* 0x000fe20000410000 */
[----:B------:R-:W-:Y:S01]  /*6310*/  MUFU.EX2 R133, R133 ;  /* 0x0000008500857308 */ /* 0x000fe20000000800 */
[C---:B------:R-:W-:Y:S01]  /*6320*/  HMMA.16816.F32 R40, R128.reuse, R114, R40 ;  /* 0x000000728028723c */ /* 0x040fe20000001828 */
[----:B------:R-:W-:Y:S03]  /*6330*/  LDSM.16.MT88.4 R112, [R200+0x900] ;  /* 0x00090000c870783b */ /* 0x000fe60000004200 */
[C---:B------:R-:W-:Y:S02]  /*6340*/  FMUL.FTZ R74, R0.reuse, R74 ;  /* 0x0000004a004a7220 */ /* 0x040fe40000410000 */
[----:B------:R-:W-:Y:S02]  /*6350*/  FMUL.FTZ R75, R0, R75 ;  /* 0x0000004b004b7220 */ /* 0x000fe40000410000 */
[C---:B------:R-:W-:Y:S01]  /*6360*/  FMUL.FTZ R76, R2.reuse, R76 ;  /* 0x0000004c024c7220 */ /* 0x040fe20000410000 */
[C---:B-1----:R-:W-:Y:S03]  /*6370*/  HMMA.16816.F32 R44, R128.reuse, R104, R44 ;  /* 0x00000068802c723c */ /* 0x042fe6000000182c */
[----:B------:R-:W-:Y:S02]  /*6380*/  FMUL.FTZ R77, R2, R77 ;  /* 0x0000004d024d7220 */ /* 0x000fe40000410000 */
[C---:B------:R-:W-:Y:S02]  /*6390*/  FMUL.FTZ R78, R0.reuse, R78 ;  /* 0x0000004e004e7220 */ /* 0x040fe40000410000 */
[----:B------:R-:W-:Y:S01]  /*63a0*/  FMUL.FTZ R79, R0, R79 ;  /* 0x0000004f004f7220 */ /* 0x000fe20000410000 */
[C---:B------:R-:W-:Y:S01]  /*63b0*/  HMMA.16816.F32 R48, R128.reuse, R106, R48 ;  /* 0x0000006a8030723c */ /* 0x040fe20000001830 */
[----:B------:R-:W1:Y:S03]  /*63c0*/  LDSM.16.MT88.4 R104, [R200+0x4100] ;  /* 0x00410000c868783b */ /* 0x000e660000004200 */
[C---:B------:R-:W-:Y:S02]  /*63d0*/  FMUL.FTZ R80, R2.reuse, R80 ;  /* 0x0000005002507220 */ /* 0x040fe40000410000 */
[----:B------:R-:W-:Y:S02]  /*63e0*/  FMUL.FTZ R81, R2, R81 ;  /* 0x0000005102517220 */ /* 0x000fe40000410000 */
[C---:B------:R-:W-:Y:S04]  /*63f0*/  HMMA.16816.F32 R52, R128.reuse, R100, R52 ;  /* 0x000000648034723c */ /* 0x040fe80000001834 */
[C---:B------:R-:W-:Y:S02]  /*6400*/  FMUL.FTZ R82, R0.reuse, R82 ;  /* 0x0000005200527220 */ /* 0x040fe40000410000 */
[----:B------:R-:W-:Y:S02]  /*6410*/  FMUL.FTZ R83, R0, R83 ;  /* 0x0000005300537220 */ /* 0x000fe40000410000 */
[C---:B------:R-:W-:Y:S01]  /*6420*/  HMMA.16816.F32 R56, R128.reuse, R102, R56 ;  /* 0x000000668038723c */ /* 0x040fe20000001838 */
[----:B------:R-:W3:Y:S03]  /*6430*/  LDSM.16.MT88.4 R100, [R198+0x4100] ;  /* 0x00410000c664783b */ /* 0x000ee60000004200 */
[C---:B------:R-:W-:Y:S02]  /*6440*/  FMUL.FTZ R84, R2.reuse, R84 ;  /* 0x0000005402547220 */ /* 0x040fe40000410000 */
[----:B------:R-:W-:Y:S02]  /*6450*/  FMUL.FTZ R85, R2, R85 ;  /* 0x0000005502557220 */ /* 0x000fe40000410000 */
[C---:B------:R-:W-:Y:S04]  /*6460*/  HMMA.16816.F32 R60, R128.reuse, R108, R60 ;  /* 0x0000006c803c723c */ /* 0x040fe8000000183c */
[C---:B------:R-:W-:Y:S02]  /*6470*/  FMUL.FTZ R86, R0.reuse, R86 ;  /* 0x0000005600567220 */ /* 0x040fe40000410000 */
[----:B------:R-:W-:Y:S02]  /*6480*/  FMUL.FTZ R87, R0, R87 ;  /* 0x0000005700577220 */ /* 0x000fe40000410000 */
[C---:B------:R-:W-:Y:S01]  /*6490*/  HMMA.16816.F32 R64, R128.reuse, R110, R64 ;  /* 0x0000006e8040723c */ /* 0x040fe20000001840 */
[----:B------:R-:W5:Y:S03]  /*64a0*/  LDSM.16.MT88.4 R108, [R197+0x4100] ;  /* 0x00410000c56c783b */ /* 0x000f660000004200 */
        /* <DEDUP_REMOVED lines=11> */
[C---:B---3--:R-:W-:Y:S04]  /*6560*/  HMMA.16816.F32 R76, R128.reuse, R100, R76 ;  /* 0x00000064804c723c */ /* 0x048fe8000000184c */
[C---:B------:R-:W-:Y:S02]  /*6570*/  FMUL.FTZ R96, R2.reuse, R96 ;  /* 0x0000006002607220 */ /* 0x040fe40000410000 */
[----:B------:R-:W-:Y:S01]  /*6580*/  FMUL.FTZ R97, R2, R97 ;  /* 0x0000006102617220 */ /* 0x000fe20000410000 */
[----:B--2---:R-:W-:Y:S01]  /*6590*/  F2FP.PACK_AB R100, R177, R176 ;  /* 0x000000b0b164723e */ /* 0x004fe200000000ff */
[C---:B------:R-:W-:Y:S04]  /*65a0*/  HMMA.16816.F32 R80, R128.reuse, R102, R80 ;  /* 0x000000668050723c */ /* 0x040fe80000001850 */
[C---:B------:R-:W-:Y:S01]  /*65b0*/  FMUL.FTZ R98, R0.reuse, R98 ;  /* 0x0000006200627220 */ /* 0x040fe20000410000 */
[----:B------:R-:W-:Y:S01]  /*65c0*/  F2FP.PACK_AB R101, R179, R178 ;  /* 0x000000b2b365723e */ /* 0x000fe200000000ff */
[----:B------:R-:W-:Y:S01]  /*65d0*/  FMUL.FTZ R99, R0, R99 ;  /* 0x0000006300637220 */ /* 0x000fe20000410000 */
[----:B----4-:R-:W-:Y:S01]  /*65e0*/  F2FP.PACK_AB R102, R181, R180 ;  /* 0x000000b4b566723e */ /* 0x010fe200000000ff */
[C---:B-----5:R-:W-:Y:S04]  /*65f0*/  HMMA.16816.F32 R84, R128.reuse, R108, R84 ;  /* 0x0000006c8054723c */ /* 0x060fe80000001854 */
[----:B------:R-:W-:Y:S01]  /*6600*/  F2FP.PACK_AB R103, R183, R182 ;  /* 0x000000b6b767723e */ /* 0x000fe200000000ff */
[--C-:B------:R-:W-:Y:S02]  /*6610*/  FFMA.FTZ R246, R246, c[0x0][0x2d0], -R141.reuse ;  /* 0x0000b400f6f67a23 */ /* 0x100fe4000001088d */
[--C-:B------:R-:W-:Y:S01]  /*6620*/  FFMA.FTZ R247, R244, c[0x0][0x2d0], -R141.reuse ;  /* 0x0000b400f4f77a23 */ /* 0x100fe2000001088d */
[C---:B------:R-:W-:Y:S01]  /*6630*/  HMMA.16816.F32 R88, R128.reuse, R110, R88 ;  /* 0x0000006e8058723c */ /* 0x040fe20000001858 */
[----:B------:R-:W2:Y:S02]  /*6640*/  LDSM.16.MT88.4 R108, [R198+0x900] ;  /* 0x00090000c66c783b */ /* 0x000ea40000004200 */
[----:B------:R-:W-:Y:S01]  /*6650*/  MUFU.EX2 R246, R246 ;  /* 0x000000f600f67308 */ /* 0x000fe20000000800 */
[--C-:B------:R-:W-:Y:S02]  /*6660*/  FFMA.FTZ R244, R245, c[0x0][0x2d0], -R144.reuse ;  /* 0x0000b400f5f47a23 */ /* 0x100fe40000010890 */
[--C-:B------:R-:W-:Y:S02]  /*6670*/  FFMA.FTZ R242, R242, c[0x0][0x2d0], -R141.reuse ;  /* 0x0000b400f2f27a23 */ /* 0x100fe4000001088d */
[--C-:B------:R-:W-:Y:S01]  /*6680*/  FFMA.FTZ R245, R240, c[0x0][0x2d0], -R141.reuse ;  /* 0x0000b400f0f57a23 */ /* 0x100fe2000001088d */
[C---:B-1----:R-:W-:Y:S03]  /*6690*/  HMMA.16816.F32 R92, R128.reuse, R104, R92 ;  /* 0x00000068805c723c */ /* 0x042fe6000000185c */
[--C-:B------:R-:W-:Y:S01]  /*66a0*/  FFMA.FTZ R240, R241, c[0x0][0x2d0], -R144.reuse ;  /* 0x0000b400f1f07a23 */ /* 0x100fe20000010890 */
[----:B------:R-:W1:Y:S01]  /*66b0*/  MUFU.EX2 R247, R247 ;  /* 0x000000f700f77308 */ /* 0x000e620000000800 */
[--C-:B------:R-:W-:Y:S02]  /*66c0*/  FFMA.FTZ R236, R236, c[0x0][0x2d0], -R141.reuse ;  /* 0x0000b400ecec7a23 */ /* 0x100fe4000001088d */
[--C-:B------:R-:W-:Y:S01]  /*66d0*/  FFMA.FTZ R241, R238, c[0x0][0x2d0], -R141.reuse ;  /* 0x0000b400eef17a23 */ /* 0x100fe2000001088d */
[----:B------:R-:W-:Y:S01]  /*66e0*/  HMMA.16816.F32 R96, R128, R106, R96 ;  /* 0x0000006a8060723c */ /* 0x000fe20000001860 */
[----:B------:R-:W3:Y:S03]  /*66f0*/  LDSM.16.MT88.4 R104, [R197+0x2900] ;  /* 0x00290000c568783b */ /* 0x000ee60000004200 */
[----:B------:R-:W-:Y:S02]  /*6700*/  FFMA.FTZ R238, R235, c[0x0][0x2d0], -R144 ;  /* 0x0000b400ebee7a23 */ /* 0x000fe40000010890 */
[--C-:B------:R-:W-:Y:S01]  /*6710*/  FFMA.FTZ R234, R234, c[0x0][0x2d0], -R141.reuse ;  /* 0x0000b400eaea7a23 */ /* 0x100fe2000001088d */
[----:B------:R-:W4:Y:S01]  /*6720*/  MUFU.EX2 R244, R244 ;  /* 0x000000f400f47308 */ /* 0x000f220000000800 */
[C---:B------:R-:W-:Y:S01]  /*6730*/  HMMA.16816.F32 R4, R100.reuse, R112, R4 ;  /* 0x000000706404723c */ /* 0x040fe20000001804 */
[----:B------:R-:W-:Y:S04]  /*6740*/  LDSM.16.MT88.4 R128, [R200+0x3100] ;  /* 0x00310000c880783b */ /* 0x000fe80000004200 */
[----:B------:R-:W-:Y:S02]  /*6750*/  FFMA.FTZ R141, R232, c[0x0][0x2d0], -R141 ;  /* 0x0000b400e88d7a23 */ /* 0x000fe4000001088d */
[----:B------:R-:W-:Y:S01]  /*6760*/  FFMA.FTZ R175, R2, R233, R175 ;  /* 0x000000e902af7223 */ /* 0x000fe200000100af */
[C---:B------:R-:W-:Y:S01]  /*6770*/  HMMA.16816.F32 R8, R100.reuse, R114, R8 ;  /* 0x000000726408723c */ /* 0x040fe20000001808 */
[----:B------:R-:W-:Y:S01]  /*6780*/  LDSM.16.MT88.4 R112, [R200+0x4900] ;  /* 0x00490000c870783b */ /* 0x000fe20000004200 */
[----:B------:R5:W-:Y:S02]  /*6790*/  MUFU.EX2 R235, R141 ;  /* 0x0000008d00eb7308 */ /* 0x000be40000000800 */
[----:B------:R-:W-:Y:S02]  /*67a0*/  FFMA.FTZ R173, R0, R229, R173 ;  /* 0x000000e500ad7223 */ /* 0x000fe400000100ad */
[----:B------:R-:W-:Y:S02]  /*67b0*/  FADD.FTZ R174, R174, R175 ;  /* 0x000000afaeae7221 */ /* 0x000fe40000010000 */
[C---:B--2---:R-:W-:Y:S01]  /*67c0*/  HMMA.16816.F32 R12, R100.reuse, R108, R12 ;  /* 0x0000006c640c723c */ /* 0x044fe2000000180c */
[----:B------:R-:W-:Y:S03]  /*67d0*/  LDSM.16.MT88.4 R144, [R196+0x1900] ;  /* 0x00190000c490783b */ /* 0x000fe60000004200 */
[----:B------:R-:W-:Y:S01]  /*67e0*/  MUFU.EX2 R242, R242 ;  /* 0x000000f200f27308 */ /* 0x000fe20000000800 */
[----:B------:R-:W-:Y:S03]  /*67f0*/  FADD.FTZ R172, R172, R173 ;  /* 0x000000adacac7221 */ /* 0x000fe60000010000 */
[C---:B------:R-:W-:Y:S01]  /*6800*/  HMMA.16816.F32 R16, R100.reuse, R110, R16 ;  /* 0x0000006e6410723c */ /* 0x040fe20000001810 */
[----:B------:R-:W2:Y:S05]  /*6810*/  LDSM.16.MT88.4 R108, [R196+0x2900] ;  /* 0x00290000c46c783b */ /* 0x000eaa0000004200 */
[----:B------:R-:W1:Y:S02]  /*6820*/  MUFU.EX2 R245, R245 ;  /* 0x000000f500f57308 */ /* 0x000e640000000800 */
[C---:B------:R-:W-:Y:S01]  /*6830*/  HMMA.16816.F32 R20, R100.reuse, R116, R20 ;  /* 0x000000746414723c */ /* 0x040fe20000001814 */
[----:B-----5:R-:W-:Y:S07]  /*6840*/  LDSM.16.MT88.4 R140, [R197+0x1900] ;  /* 0x00190000c58c783b */ /* 0x020fee0000004200 */
[C---:B------:R-:W-:Y:S01]  /*6850*/  HMMA.16816.F32 R24, R100.reuse, R118, R24 ;  /* 0x000000766418723c */ /* 0x040fe20000001818 */
[----:B------:R-:W5:Y:S01]  /*6860*/  MUFU.EX2 R240, R240 ;  /* 0x000000f000f07308 */ /* 0x000f620000000800 */
[----:B------:R-:W1:Y:S06]  /*6870*/  LDSM.16.MT88.4 R116, [R198+0x4900] ;  /* 0x00490000c674783b */ /* 0x000e6c0000004200 */
[C---:B------:R-:W-:Y:S03]  /*6880*/  HMMA.16816.F32 R28, R100.reuse, R120, R28 ;  /* 0x00000078641c723c */ /* 0x040fe6000000181c */
[----:B------:R-:W-:Y:S05]  /*6890*/  MUFU.EX2 R236, R236 ;  /* 0x000000ec00ec7308 */ /* 0x000fea0000000800 */
[C---:B------:R-:W-:Y:S01]  /*68a0*/  HMMA.16816.F32 R32, R100.reuse, R122, R32 ;  /* 0x0000007a6420723c */ /* 0x040fe20000001820 */
[----:B------:R-:W-:Y:S04]  /*68b0*/  LDSM.16.MT88.4 R120, [R197+0x1100] ;  /* 0x00110000c578783b */ /* 0x000fe80000004200 */
[----:B------:R-:W1:Y:S03]  /*68c0*/  MUFU.EX2 R241, R241 ;  /* 0x000000f100f17308 */ /* 0x000e660000000800 */
[C---:B------:R-:W-:Y:S07]  /*68d0*/  HMMA.16816.F32 R36, R100.reuse, R124, R36 ;  /* 0x0000007c6424723c */ /* 0x040fee0000001824 */
[----:B------:R-:W1:Y:S01]  /*68e0*/  MUFU.EX2 R238, R238 ;  /* 0x000000ee00ee7308 */ /* 0x000e620000000800 */
[C---:B------:R-:W-:Y:S01]  /*68f0*/  HMMA.16816.F32 R40, R100.reuse, R126, R40 ;  /* 0x0000007e6428723c */ /* 0x040fe20000001828 */
[----:B------:R-:W-:Y:S07]  /*6900*/  LDSM.16.MT88.4 R124, [R196+0x1100] ;  /* 0x00110000c47c783b */ /* 0x000fee0000004200 */
[C---:B------:R-:W-:Y:S01]  /*6910*/  HMMA.16816.F32 R44, R100.reuse, R136, R44 ;  /* 0x00000088642c723c */ /* 0x040fe2000000182c */
[----:B------:R-:W1:Y:S07]  /*6920*/  MUFU.EX2 R234, R234 ;  /* 0x000000ea00ea7308 */ /* 0x000e6e0000000800 */
[C---:B------:R-:W-:Y:S01]  /*6930*/  HMMA.16816.F32 R48, R100.reuse, R138, R48 ;  /* 0x0000008a6430723c */ /* 0x040fe20000001830 */
[----:B------:R-:W-:Y:S07]  /*6940*/  LDSM.16.MT88.4 R136, [R197+0x3100] ;  /* 0x00310000c588783b */ /* 0x000fee0000004200 */
[C---:B---3--:R-:W-:Y:S08]  /*6950*/  HMMA.16816.F32 R52, R100.reuse, R104, R52 ;  /* 0x000000686434723c */ /* 0x048ff00000001834 */
[C---:B------:R-:W-:Y:S01]  /*6960*/  HMMA.16816.F32 R56, R100.reuse, R106, R56 ;  /* 0x0000006a6438723c */ /* 0x040fe20000001838 */
[----:B------:R-:W3:Y:S07]  /*6970*/  LDSM.16.MT88.4 R104, [R197+0x4900] ;  /* 0x00490000c568783b */ /* 0x000eee0000004200 */
[C---:B--2---:R-:W-:Y:S08]  /*6980*/  HMMA.16816.F32 R60, R100.reuse, R108, R60 ;  /* 0x0000006c643c723c */ /* 0x044ff0000000183c */
[C---:B------:R-:W-:Y:S01]  /*6990*/  HMMA.16816.F32 R64, R100.reuse, R110, R64 ;  /* 0x0000006e6440723c */ /* 0x040fe20000001840 */
[----:B------:R-:W2:Y:S07]  /*69a0*/  LDSM.16.MT88.4 R108, [R196+0x4900] ;  /* 0x00490000c46c783b */ /* 0x000eae0000004200 */
[C---:B------:R-:W-:Y:S08]  /*69b0*/  HMMA.16816.F32 R68, R100.reuse, R112, R68 ;  /* 0x000000706444723c */ /* 0x040ff00000001844 */
[C---:B------:R-:W-:Y:S01]  /*69c0*/  HMMA.16816.F32 R72, R100.reuse, R114, R72 ;  /* 0x000000726448723c */ /* 0x040fe20000001848 */
[----:B------:R-:W4:Y:S07]  /*69d0*/  LDSM.16.MT88.4 R112, [R200+0x1100] ;  /* 0x00110000c870783b */ /* 0x000f2e0000004200 */
[C---:B-1----:R-:W-:Y:S08]  /*69e0*/  HMMA.16816.F32 R76, R100.reuse, R116, R76 ;  /* 0x00000074644c723c */ /* 0x042ff0000000184c */
[C---:B------:R-:W-:Y:S01]  /*69f0*/  HMMA.16816.F32 R80, R100.reuse, R118, R80 ;  /* 0x000000766450723c */ /* 0x040fe20000001850 */
[----:B------:R-:W1:Y:S07]  /*6a00*/  LDSM.16.MT88.4 R116, [R198+0x1100] ;  /* 0x00110000c674783b */ /* 0x000e6e0000004200 */
[C---:B---3--:R-:W-:Y:S08]  /*6a10*/  HMMA.16816.F32 R84, R100.reuse, R104, R84 ;  /* 0x000000686454723c */ /* 0x048ff00000001854 */
[C---:B------:R-:W-:Y:S01]  /*6a20*/  HMMA.16816.F32 R88, R100.reuse, R106, R88 ;  /* 0x0000006a6458723c */ /* 0x040fe20000001858 */
[----:B------:R-:W3:Y:S07]  /*6a30*/  LDSM.16.MT88.4 R104, [R198+0x3100] ;  /* 0x00310000c668783b */ /* 0x000eee0000004200 */
[C---:B--2---:R-:W-:Y:S08]  /*6a40*/  HMMA.16816.F32 R92, R100.reuse, R108, R92 ;  /* 0x0000006c645c723c */ /* 0x044ff0000000185c */
[----:B------:R-:W-:Y:S01]  /*6a50*/  HMMA.16816.F32 R96, R100, R110, R96 ;  /* 0x0000006e6460723c */ /* 0x000fe20000001860 */
[----:B------:R-:W2:Y:S06]  /*6a60*/  LDSM.16.MT88.4 R108, [R196+0x3100] ;  /* 0x00310000c46c783b */ /* 0x000eac0000004200 */
[----:B------:R-:W-:Y:S02]  /*6a70*/  F2FP.PACK_AB R100, R247, R246 ;  /* 0x000000f6f764723e */ /* 0x000fe400000000ff */
[----:B----4-:R-:W-:Y:S03]  /*6a80*/  F2FP.PACK_AB R101, R243, R244 ;  /* 0x000000f4f365723e */ /* 0x010fe600000000ff */
[----:B------:R-:W-:Y:S02]  /*6a90*/  F2FP.PACK_AB R102, R245, R242 ;  /* 0x000000f2f566723e */ /* 0x000fe400000000ff */
[----:B-----5:R-:W-:Y:S07]  /*6aa0*/  F2FP.PACK_AB R103, R239, R240 ;  /* 0x000000f0ef67723e */ /* 0x020fee00000000ff */
[C---:B------:R-:W-:Y:S08]  /*6ab0*/  HMMA.16816.F32 R4, R100.reuse, R112, R4 ;  /* 0x000000706404723c */ /* 0x040ff00000001804 */
[C---:B------:R-:W-:Y:S01]  /*6ac0*/  HMMA.16816.F32 R8, R100.reuse, R114, R8 ;  /* 0x000000726408723c */ /* 0x040fe20000001808 */
[----:B------:R-:W4:Y:S07]  /*6ad0*/  LDSM.16.MT88.4 R112, [R200+0x5100] ;  /* 0x00510000c870783b */ /* 0x000f2e0000004200 */
[C---:B-1----:R-:W-:Y:S08]  /*6ae0*/  HMMA.16816.F32 R12, R100.reuse, R116, R12 ;  /* 0x00000074640c723c */ /* 0x042ff0000000180c */
[C---:B------:R-:W-:Y:S01]  /*6af0*/  HMMA.16816.F32 R16, R100.reuse, R118, R16 ;  /* 0x000000766410723c */ /* 0x040fe20000001810 */
[----:B------:R-:W-:Y:S07]  /*6b00*/  LDSM.16.MT88.4 R116, [R197+0x5100] ;  /* 0x00510000c574783b */ /* 0x000fee0000004200 */
[C---:B------:R-:W-:Y:S08]  /*6b10*/  HMMA.16816.F32 R20, R100.reuse, R120, R20 ;  /* 0x000000786414723c */ /* 0x040ff00000001814 */
[C---:B------:R-:W-:Y:S08]  /*6b20*/  HMMA.16816.F32 R24, R100.reuse, R122, R24 ;  /* 0x0000007a6418723c */ /* 0x040ff00000001818 */
[C---:B------:R-:W-:Y:S08]  /*6b30*/  HMMA.16816.F32 R28, R100.reuse, R124, R28 ;  /* 0x0000007c641c723c */ /* 0x040ff0000000181c */
[C---:B------:R-:W-:Y:S01]  /*6b40*/  HMMA.16816.F32 R32, R100.reuse, R126, R32 ;  /* 0x0000007e6420723c */ /* 0x040fe20000001820 */
[----:B------:R-:W-:Y:S07]  /*6b50*/  LDSM.16.MT88.4 R124, [R200+0x1900] ;  /* 0x00190000c87c783b */ /* 0x000fee0000004200 */
[C---:B------:R-:W-:Y:S08]  /*6b60*/  HMMA.16816.F32 R36, R100.reuse, R128, R36 ;  /* 0x000000806424723c */ /* 0x040ff00000001824 */
[C---:B------:R-:W-:Y:S08]  /*6b70*/  HMMA.16816.F32 R40, R100.reuse, R130, R40 ;  /* 0x000000826428723c */ /* 0x040ff00000001828 */
[C---:B---3--:R-:W-:Y:S08]  /*6b80*/  HMMA.16816.F32 R44, R100.reuse, R104, R44 ;  /* 0x00000068642c723c */ /* 0x048ff0000000182c */
[C---:B------:R-:W-:Y:S01]  /*6b90*/  HMMA.16816.F32 R48, R100.reuse, R106, R48 ;  /* 0x0000006a6430723c */ /* 0x040fe20000001830 */
[----:B------:R-:W1:Y:S07]  /*6ba0*/  LDSM.16.MT88.4 R104, [R198+0x5100] ;  /* 0x00510000c668783b */ /* 0x000e6e0000004200 */
[C---:B------:R-:W-:Y:S07]  /*6bb0*/  HMMA.16816.F32 R52, R100.reuse, R136, R52 ;  /* 0x000000886434723c */ /* 0x040fee0000001834 */
[----:B------:R-:W-:Y:S01]  /*6bc0*/  F2FP.PACK_AB R136, R241, R236 ;  /* 0x000000ecf188723e */ /* 0x000fe200000000ff */
[C---:B------:R-:W-:Y:S04]  /*6bd0*/  HMMA.16816.F32 R56, R100.reuse, R138, R56 ;  /* 0x0000008a6438723c */ /* 0x040fe80000001838 */
[----:B------:R-:W-:Y:S03]  /*6be0*/  F2FP.PACK_AB R137, R238, R237 ;  /* 0x000000edee89723e */ /* 0x000fe600000000ff */
[----:B------:R-:W-:Y:S01]  /*6bf0*/  F2FP.PACK_AB R138, R235, R234 ;  /* 0x000000eaeb8a723e */ /* 0x000fe200000000ff */
[C---:B--2---:R-:W-:Y:S04]  /*6c00*/  HMMA.16816.F32 R60, R100.reuse, R108, R60 ;  /* 0x0000006c643c723c */ /* 0x044fe8000000183c */
[----:B------:R-:W-:Y:S04]  /*6c10*/  F2FP.PACK_AB R139, R133, R134 ;  /* 0x00000086858b723e */ /* 0x000fe800000000ff */
[C---:B------:R-:W-:Y:S01]  /*6c20*/  HMMA.16816.F32 R64, R100.reuse, R110, R64 ;  /* 0x0000006e6440723c */ /* 0x040fe20000001840 */
[----:B------:R-:W2:Y:S07]  /*6c30*/  LDSM.16.MT88.4 R108, [R196+0x5100] ;  /* 0x00510000c46c783b */ /* 0x000eae0000004200 */
[C---:B----4-:R-:W-:Y:S08]  /*6c40*/  HMMA.16816.F32 R68, R100.reuse, R112, R68 ;  /* 0x000000706444723c */ /* 0x050ff00000001844 */
[C---:B------:R-:W-:Y:S08]  /*6c50*/  HMMA.16816.F32 R72, R100.reuse, R114, R72 ;  /* 0x000000726448723c */ /* 0x040ff00000001848 */
[C---:B-1----:R-:W-:Y:S08]  /*6c60*/  HMMA.16816.F32 R76, R100.reuse, R104, R76 ;  /* 0x00000068644c723c */ /* 0x042ff0000000184c */
[C---:B------:R-:W-:Y:S01]  /*6c70*/  HMMA.16816.F32 R80, R100.reuse, R106, R80 ;  /* 0x0000006a6450723c */ /* 0x040fe20000001850 */
[----:B------:R-:W1:Y:S07]  /*6c80*/  LDSM.16.MT88.4 R104, [R198+0x1900] ;  /* 0x00190000c668783b */ /* 0x000e6e0000004200 */
[C---:B------:R-:W-:Y:S08]  /*6c90*/  HMMA.16816.F32 R84, R100.reuse, R116, R84 ;  /* 0x000000746454723c */ /* 0x040ff00000001854 */
[C---:B------:R-:W-:Y:S08]  /*6ca0*/  HMMA.16816.F32 R88, R100.reuse, R118, R88 ;  /* 0x000000766458723c */ /* 0x040ff00000001858 */
[C---:B--2---:R-:W-:Y:S08]  /*6cb0*/  HMMA.16816.F32 R92, R100.reuse, R108, R92 ;  /* 0x0000006c645c723c */ /* 0x044ff0000000185c */
[----:B------:R-:W-:Y:S08]  /*6cc0*/  HMMA.16816.F32 R96, R100, R110, R96 ;  /* 0x0000006e6460723c */ /* 0x000ff00000001860 */
[C---:B------:R-:W-:Y:S01]  /*6cd0*/  HMMA.16816.F32 R128, R136.reuse, R124, R4 ;  /* 0x0000007c8880723c */ /* 0x040fe20000001804 */
[----:B------:R-:W2:Y:S07]  /*6ce0*/  LDSM.16.MT88.4 R4, [R198+0x5900] ;  /* 0x00590000c604783b */ /* 0x000eae0000004200 */
[C---:B------:R-:W-:Y:S01]  /*6cf0*/  HMMA.16816.F32 R124, R136.reuse, R126, R8 ;  /* 0x0000007e887c723c */ /* 0x040fe20000001808 */
[----:B------:R-:W3:Y:S07]  /*6d00*/  LDSM.16.MT88.4 R8, [R197+0x5900] ;  /* 0x00590000c508783b */ /* 0x000eee0000004200 */
[C---:B-1----:R-:W-:Y:S01]  /*6d10*/  HMMA.16816.F32 R120, R136.reuse, R104, R12 ;  /* 0x000000688878723c */ /* 0x042fe2000000180c */
[----:B------:R-:W1:Y:S07]  /*6d20*/  LDSM.16.MT88.4 R12, [R196+0x5900] ;  /* 0x00590000c40c783b */ /* 0x000e6e0000004200 */
[C---:B------:R-:W-:Y:S07]  /*6d30*/  HMMA.16816.F32 R116, R136.reuse, R106, R16 ;  /* 0x0000006a8874723c */ /* 0x040fee0000001810 */
[----:B------:R-:W-:Y:S01]  /*6d40*/  FADD.FTZ R17, R171, R174 ;  /* 0x000000aeab117221 */ /* 0x000fe20000010000 */
[C---:B------:R-:W-:Y:S04]  /*6d50*/  HMMA.16816.F32 R112, R136.reuse, R140, R20 ;  /* 0x0000008c8870723c */ /* 0x040fe80000001814 */
[----:B------:R-:W-:Y:S02]  /*6d60*/  FADD.FTZ R19, R169, R172 ;  /* 0x000000aca9137221 */ /* 0x000fe40000010000 */
[----:B------:R-:W-:Y:S02]  /*6d70*/  FADD.FTZ R17, R170, R17 ;  /* 0x00000011aa117221 */ /* 0x000fe40000010000 */
        /* <DEDUP_REMOVED lines=28> */
[----:B------:R-:W-:Y:S04]  /*6f40*/  FADD.FTZ R241, R241, R236 ;  /* 0x000000ecf1f17221 */ /* 0x000fe80000010000 */
[C---:B------:R-:W-:Y:S04]  /*6f50*/  HMMA.16816.F32 R64, R136.reuse, R162, R64 ;  /* 0x000000a28840723c */ /* 0x040fe80000001840 */
[----:B------:R-:W-:Y:S04]  /*6f60*/  FADD.FTZ R234, R234, R241 ;  /* 0x000000f1eaea7221 */ /* 0x000fe80000010000 */
[C---:B------:R-:W-:Y:S04]  /*6f70*/  HMMA.16816.F32 R68, R136.reuse, R164, R68 ;  /* 0x000000a48844723c */ /* 0x040fe80000001844 */
[----:B------:R-:W-:Y:S04]  /*6f80*/  FADD.FTZ R233, R235, R234 ;  /* 0x000000eaebe97221 */ /* 0x000fe80000010000 */
[C---:B------:R-:W-:Y:S08]  /*6f90*/  HMMA.16816.F32 R72, R136.reuse, R166, R72 ;  /* 0x000000a68848723c */ /* 0x040ff00000001848 */
[C---:B--2---:R-:W-:Y:S07]  /*6fa0*/  HMMA.16816.F32 R76, R136.reuse, R4, R76 ;  /* 0x00000004884c723c */ /* 0x044fee000000184c */
[----:B------:R-:W-:Y:S01]  /*6fb0*/  FADD.FTZ R5, R237, R0 ;  /* 0x00000000ed057221 */ /* 0x000fe20000010000 */
[C---:B------:R-:W-:Y:S04]  /*6fc0*/  HMMA.16816.F32 R80, R136.reuse, R6, R80 ;  /* 0x000000068850723c */ /* 0x040fe80000001850 */
[----:B------:R-:W-:Y:S01]  /*6fd0*/  MOV R0, R3 ;  /* 0x0000000300007202 */ /* 0x000fe20000000f00 */
[----:B------:R-:W-:Y:S03]  /*6fe0*/  FADD.FTZ R5, R238, R5 ;  /* 0x00000005ee057221 */ /* 0x000fe60000010000 */
[C---:B---3--:R-:W-:Y:S04]  /*6ff0*/  HMMA.16816.F32 R84, R136.reuse, R8, R84 ;  /* 0x000000088854723c */ /* 0x048fe80000001854 */
[----:B------:R-:W-:Y:S04]  /*7000*/  FADD.FTZ R134, R134, R5 ;  /* 0x0000000586867221 */ /* 0x000fe80000010000 */
[C---:B------:R-:W-:Y:S04]  /*7010*/  HMMA.16816.F32 R88, R136.reuse, R10, R88 ;  /* 0x0000000a8858723c */ /* 0x040fe80000001858 */
[----:B------:R-:W-:Y:S04]  /*7020*/  FADD.FTZ R229, R133, R134 ;  /* 0x0000008685e57221 */ /* 0x000fe80000010000 */
[C---:B-1----:R-:W-:Y:S08]  /*7030*/  HMMA.16816.F32 R92, R136.reuse, R12, R92 ;  /* 0x0000000c885c723c */ /* 0x042ff0000000185c */
[----:B------:R-:W-:Y:S01]  /*7040*/  HMMA.16816.F32 R96, R136, R14, R96 ;  /* 0x0000000e8860723c */ /* 0x000fe20000001860 */
[----:B------:R-:W-:-:S07]  /*7050*/  @P0 BRA `(.L_x_3) ;  /* 0xffffd5d000000947 */ /* 0x000fce000383ffff */
.L_x_2:
[----:B------:R-:W1:Y:S01]  /*7060*/  SHFL.BFLY PT, R0, R229, 0x2, 0x1f ;  /* 0x0c401f00e5007f89 */ /* 0x000e6200000e0000 */
[----:B------:R-:W-:Y:S01]  /*7070*/  MOV R5, c[0x0][0x4e8] ;  /* 0x00013a0000057a02 */ /* 0x000fe20000000f00 */
[----:B------:R-:W2:Y:S01]  /*7080*/  S2UR UR7, SR_CTAID.Y ;  /* 0x00000000000779c3 */ /* 0x000ea20000002600 */
[----:B------:R-:W-:Y:S01]  /*7090*/  MOV R6, R212 ;  /* 0x000000d400067202 */ /* 0x000fe20000000f00 */
[----:B------:R-:W3:Y:S01]  /*70a0*/  SHFL.BFLY PT, R2, R233, 0x2, 0x1f ;  /* 0x0c401f00e9027f89 */ /* 0x000ee200000e0000 */
[C---:B------:R-:W-:Y:S01]  /*70b0*/  ISETP.NE.AND P4, PT, R5.reuse, 0x1, PT ;  /* 0x000000010500780c */ /* 0x040fe20003f85270 */
[----:B------:R-:W-:Y:S01]  /*70c0*/  IMAD R19, R5, c[0x0][0x388], RZ ;  /* 0x0000e20005137a24 */ /* 0x000fe200078e02ff */
[----:B------:R-:W-:Y:S01]  /*70d0*/  ULDC.64 UR4, c[0x0][0x490] ;  /* 0x0001240000047ab9 */ /* 0x000fe20000000a00 */
[----:B------:R-:W4:Y:S01]  /*70e0*/  S2R R9, SR_TID.X ;  /* 0x0000000000097919 */ /* 0x000f220000002100 */
[----:B------:R-:W-:Y:S01]  /*70f0*/  MOV R8, RZ ;  /* 0x000000ff00087202 */ /* 0x000fe20000000f00 */
[----:B------:R-:W-:Y:S01]  /*7100*/  BSSY B0, `(.L_x_6) ;  /* 0x000016a000007945 */ /* 0x000fe20003800000 */
[----:B------:R-:W-:-:S02]  /*7110*/  SHF.R.S32.HI R218, RZ, 0x2, R218 ;  /* 0x00000002ffda7819 */ /* 0x000fc400000114da */
[----:B------:R-:W-:Y:S02]  /*7120*/  SHF.L.U32 R211, R211, 0x1, RZ ;  /* 0x00000001d3d37819 */ /* 0x000fe400000006ff */
[----:B------:R-:W-:Y:S01]  /*7130*/  LEA R217, R217, R218, 0x4 ;  /* 0x000000dad9d97211 */ /* 0x000fe200078e20ff */
[----:B-1----:R-:W-:Y:S01]  /*7140*/  FADD.FTZ R7, R0, R229 ;  /* 0x000000e500077221 */ /* 0x002fe20000010000 */
[----:B--2---:R-:W-:Y:S01]  /*7150*/  USHF.R.S32.HI UR6, URZ, 0x1f, UR7 ;  /* 0x0000001f3f067899 */ /* 0x004fe20008011407 */
[----:B---3--:R-:W-:Y:S01]  /*7160*/  FADD.FTZ R11, R2, R233 ;  /* 0x000000e9020b7221 */ /* 0x008fe20000010000 */
[----:B------:R-:W-:Y:S02]  /*7170*/  UIMAD.WIDE.U32 UR10, UR7, UR4, URZ ;  /* 0x00000004070a72a5 */ /* 0x000fe4000f8e003f */
[----:B------:R-:W1:Y:S01]  /*7180*/  SHFL.BFLY PT, R2, R7, 0x1, 0x1f ;  /* 0x0c201f0007027f89 */ /* 0x000e6200000e0000 */
[----:B------:R-:W-:Y:S01]  /*7190*/  UIMAD UR8, UR6, UR4, URZ ;  /* 0x00000004060872a4 */ /* 0x000fe2000f8e023f */
[----:B----4-:R-:W-:-:S02]  /*71a0*/  SHF.R.S32.HI R10, RZ, 0x1f, R9 ;  /* 0x0000001fff0a7819 */ /* 0x010fc40000011409 */
[----:B------:R-:W2:Y:S01]  /*71b0*/  SHFL.BFLY PT, R4, R11, 0x1, 0x1f ;  /* 0x0c201f000b047f89 */ /* 0x000ea200000e0000 */
[----:B------:R-:W-:Y:S01]  /*71c0*/  UIMAD UR8, UR7, UR5, UR8 ;  /* 0x00000005070872a4 */ /* 0x000fe2000f8e0208 */
[----:B------:R-:W-:Y:S02]  /*71d0*/  LEA.HI R0, R10, R9, RZ, 0x5 ;  /* 0x000000090a007211 */ /* 0x000fe400078f28ff */
[----:B------:R-:W-:Y:S01]  /*71e0*/  ULDC.64 UR4, c[0x0][0x3e8] ;  /* 0x0000fa0000047ab9 */ /* 0x000fe20000000a00 */
[----:B------:R-:W-:Y:S01]  /*71f0*/  MOV R16, UR10 ;  /* 0x0000000a00107c02 */ /* 0x000fe20008000f00 */
[----:B------:R-:W-:Y:S01]  /*7200*/  UIADD3 UR8, UR11, UR8, URZ ;  /* 0x000000080b087290 */ /* 0x000fe2000fffe03f */
[----:B------:R-:W-:Y:S01]  /*7210*/  MOV R17, UR11 ;  /* 0x0000000b00117c02 */ /* 0x000fe20008000f00 */
[----:B------:R-:W-:-:S04]  /*7220*/  UIMAD UR6, UR6, UR4, URZ ;  /* 0x00000004060672a4 */ /* 0x000fc8000f8e023f */
[----:B------:R-:W-:Y:S01]  /*7230*/  MOV R15, UR8 ;  /* 0x00000008000f7c02 */ /* 0x000fe20008000f00 */
[----:B------:R-:W-:Y:S02]  /*7240*/  UIMAD.WIDE.U32 UR8, UR7, UR4, URZ ;  /* 0x00000004070872a5 */ /* 0x000fe4000f8e003f */
[----:B------:R-:W-:-:S04]  /*7250*/  UIMAD UR5, UR7, UR5, UR6 ;  /* 0x00000005070572a4 */ /* 0x000fc8000f8e0206 */
[----:B------:R-:W-:Y:S01]  /*7260*/  MOV R21, UR9 ;  /* 0x0000000900157c02 */ /* 0x000fe20008000f00 */
[----:B-1----:R-:W-:Y:S01]  /*7270*/  FADD.FTZ R2, R7, R2 ;  /* 0x0000000207027221 */ /* 0x002fe20000010000 */
[----:B------:R-:W-:Y:S01]  /*7280*/  LEA.HI R7, R10, R9, RZ, 0x2 ;  /* 0x000000090a077211 */ /* 0x000fe200078f10ff */
[----:B------:R-:W-:Y:S01]  /*7290*/  UIADD3 UR5, UR9, UR5, URZ ;  /* 0x0000000509057290 */ /* 0x000fe2000fffe03f */
[----:B------:R-:W-:Y:S01]  /*72a0*/  LOP3.LUT R10, R0, 0xffffffe0, RZ, 0xc0, !PT ;  /* 0xffffffe0000a7812 */ /* 0x000fe200078ec0ff */
[----:B--2---:R-:W-:Y:S01]  /*72b0*/  FADD.FTZ R4, R11, R4 ;  /* 0x000000040b047221 */ /* 0x004fe20000010000 */
[----:B------:R-:W-:Y:S01]  /*72c0*/  FSETP.NE.FTZ.AND P0, PT, R2, RZ, PT ;  /* 0x000000ff0200720b */ /* 0x000fe20003f15000 */
[----:B------:R-:W-:Y:S01]  /*72d0*/  @P4 IMAD.HI.U32 R11, R212, c[0x0][0x4ec], RZ ;  /* 0x00013b00d40b4a27 */ /* 0x000fe200078e00ff */
[----:B------:R-:W-:Y:S02]  /*72e0*/  SHF.R.S32.HI R14, RZ, 0x1f, R7 ;  /* 0x0000001fff0e7819 */ /* 0x000fe40000011407 */
[----:B------:R-:W-:-:S02]  /*72f0*/  LOP3.LUT R12, R7, 0xfffffffc, RZ, 0xc0, !PT ;  /* 0xfffffffc070c7812 */ /* 0x000fc400078ec0ff */
[----:B------:R-:W-:Y:S02]  /*7300*/  @P4 SHF.R.U32.HI R6, RZ, c[0x0][0x4f0], R11 ;  /* 0x00013c00ff064a19 */ /* 0x000fe4000001160b */
[----:B------:R-:W-:Y:S01]  /*7310*/  IADD3 R11, -R10, R9, RZ ;  /* 0x000000090a0b7210 */ /* 0x000fe20007ffe1ff */
[----:B------:R-:W-:Y:S01]  /*7320*/  IMAD.IADD R9, R9, 0x1, -R12 ;  /* 0x0000000109097824 */ /* 0x000fe200078e0a0c */
[----:B------:R-:W-:Y:S01]  /*7330*/  MOV R10, RZ ;  /* 0x000000ff000a7202 */ /* 0x000fe20000000f00 */
[----:B------:R-:W1:Y:S01]  /*7340*/  S2R R12, SR_CTAID.X ;  /* 0x00000000000c7919 */ /* 0x000e620000002500 */
[----:B------:R-:W-:Y:S02]  /*7350*/  IADD3 R13, -R6, RZ, RZ ;  /* 0x000000ff060d7210 */ /* 0x000fe40007ffe1ff */
[----:B------:R-:W-:Y:S02]  /*7360*/  LOP3.LUT P2, RZ, R11, 0x3, RZ, 0xc0, !PT ;  /* 0x000000030bff7812 */ /* 0x000fe4000784c0ff */
[----:B------:R-:W2:Y:S01]  /*7370*/  @P0 MUFU.RCP R10, R2 ;  /* 0x00000002000a0308 */ /* 0x000ea20000001000 */
[----:B------:R-:W-:Y:S01]  /*7380*/  IMAD R11, R13, c[0x0][0x4e8], R212 ;  /* 0x00013a000d0b7a24 */ /* 0x000fe200078e02d4 */
[----:B------:R-:W-:-:S02]  /*7390*/  SHF.R.S32.HI R13, RZ, 0x2, R7 ;  /* 0x00000002ff0d7819 */ /* 0x000fc40000011407 */
[----:B------:R-:W-:Y:S02]  /*73a0*/  FSETP.NE.FTZ.AND P1, PT, R4, RZ, PT ;  /* 0x000000ff0400720b */ /* 0x000fe40003f35000 */
[----:B------:R-:W-:Y:S02]  /*73b0*/  LEA.HI R7, R14, R13, RZ, 0x3 ;  /* 0x0000000d0e077211 */ /* 0x000fe400078f18ff */
[----:B------:R-:W3:Y:S01]  /*73c0*/  @P0 MUFU.LG2 R2, R2 ;  /* 0x0000000200020308 */ /* 0x000ee20000000c00 */
[----:B------:R-:W-:Y:S02]  /*73d0*/  @P0 MOV R5, 0x3f317218 ;  /* 0x3f31721800050802 */ /* 0x000fe40000000f00 */
[----:B------:R-:W-:Y:S02]  /*73e0*/  LOP3.LUT R14, R7, 0xfffffff8, RZ, 0xc0, !PT ;  /* 0xfffffff8070e7812 */ /* 0x000fe400078ec0ff */
[----:B------:R-:W-:Y:S01]  /*73f0*/  MOV R20, UR8 ;  /* 0x0000000800147c02 */ /* 0x000fe20008000f00 */
[----:B------:R-:W-:Y:S01]  /*7400*/  @P0 FMUL.FTZ R5, R5, c[0x0][0x2d0] ;  /* 0x0000b40005050a20 */ /* 0x000fe20000410000 */
[----:B------:R-:W-:Y:S01]  /*7410*/  IADD3 R7, R13, -R14, RZ ;  /* 0x8000000e0d077210 */ /* 0x000fe20007ffe0ff */
[----:B------:R-:W-:Y:S01]  /*7420*/  IMAD.MOV.U32 R13, RZ, RZ, -0x800000 ;  /* 0xff800000ff0d7424 */ /* 0x000fe200078e00ff */
[----:B------:R-:W-:Y:S01]  /*7430*/  @P1 MUFU.RCP R8, R4 ;  /* 0x0000000400081308 */ /* 0x000fe20000001000 */
[C---:B--2---:R-:W-:Y:S01]  /*7440*/  FMUL.FTZ R131, R10.reuse, R131 ;  /* 0x000000830a837220 */ /* 0x044fe20000410000 */
[----:B------:R-:W-:Y:S01]  /*7450*/  MOV R23, UR5 ;  /* 0x0000000500177c02 */ /* 0x000fe20008000f00 */
[----:B------:R-:W-:Y:S01]  /*7460*/  FMUL.FTZ R130, R10, R130 ;  /* 0x000000820a827220 */ /* 0x000fe20000410000 */
[----:B-1----:R-:W-:Y:S01]  /*7470*/  LEA R18, R12, R217, 0x7 ;  /* 0x000000d90c127211 */ /* 0x002fe200078e38ff */
[----:B------:R-:W-:Y:S01]  /*7480*/  FMUL.FTZ R127, R10, R127 ;  /* 0x0000007f0a7f7220 */ /* 0x000fe20000410000 */
[----:B------:R-:W-:Y:S01]  /*7490*/  MOV R14, R16 ;  /* 0x00000010000e7202 */ /* 0x000fe20000000f00 */
[----:B---3--:R-:W-:Y:S01]  /*74a0*/  @P0 FMUL.FTZ R2, R2, 0.69314718246459960938 ;  /* 0x3f31721802020820 */ /* 0x008fe20000410000 */
[----:B------:R-:W1:Y:S01]  /*74b0*/  @P1 MUFU.LG2 R4, R4 ;  /* 0x0000000400041308 */ /* 0x000e620000000c00 */
[C---:B------:R-:W-:Y:S01]  /*74c0*/  FMUL.FTZ R126, R10.reuse, R126 ;  /* 0x0000007e0a7e7220 */ /* 0x040fe20000410000 */
[----:B------:R-:W-:Y:S01]  /*74d0*/  @P1 MOV R17, 0x3f317218 ;  /* 0x3f31721800111802 */ /* 0x000fe20000000f00 */
[----:B------:R-:W-:Y:S01]  /*74e0*/  @P0 FFMA.FTZ R13, R5, R3, R2 ;  /* 0x00000003050d0223 */ /* 0x000fe20000010002 */
[----:B------:R-:W-:Y:S01]  /*74f0*/  SHF.L.U32 R5, R7, 0x6, RZ ;  /* 0x0000000607057819 */ /* 0x000fe200000006ff */
[----:B------:R-:W2:Y:S01]  /*7500*/  S2R R3, SR_CTAID.Z ;  /* 0x0000000000037919 */ /* 0x000ea20000002700 */
[----:B------:R-:W-:Y:S01]  /*7510*/  FMUL.FTZ R123, R10, R123 ;  /* 0x0000007b0a7b7220 */ /* 0x000fe20000410000 */
[----:B------:R-:W-:Y:S01]  /*7520*/  ISETP.GE.OR P6, PT, R18, R19, P2 ;  /* 0x000000131200720c */ /* 0x000fe200017c6670 */
[----:B------:R-:W-:Y:S01]  /*7530*/  FMUL.FTZ R122, R10, R122 ;  /* 0x0000007a0a7a7220 */ /* 0x000fe20000410000 */
[----:B------:R-:W-:Y:S01]  /*7540*/  IADD3 R18, R18, 0x8, RZ ;  /* 0x0000000812127810 */ /* 0x000fe20007ffe0ff */
[C---:B------:R-:W-:Y:S01]  /*7550*/  FMUL.FTZ R119, R10.reuse, R119 ;  /* 0x000000770a777220 */ /* 0x040fe20000410000 */
[----:B------:R-:W-:Y:S01]  /*7560*/  SHF.R.S32.HI R0, RZ, 0x5, R0 ;  /* 0x00000005ff007819 */ /* 0x000fe20000011400 */
[C---:B------:R-:W-:Y:S01]  /*7570*/  FMUL.FTZ R118, R10.reuse, R118 ;  /* 0x000000760a767220 */ /* 0x040fe20000410000 */
[----:B------:R-:W-:Y:S01]  /*7580*/  LOP3.LUT R5, R5, 0x1c0, RZ, 0xc0, !PT ;  /* 0x000001c005057812 */ /* 0x000fe200078ec0ff */
[----:B------:R-:W-:Y:S01]  /*7590*/  FMUL.FTZ R115, R10, R115 ;  /* 0x000000730a737220 */ /* 0x000fe20000410000 */
[----:B------:R-:W-:Y:S01]  /*75a0*/  MOV R16, 0xff800000 ;  /* 0xff80000000107802 */ /* 0x000fe20000000f00 */
[----:B-1----:R-:W-:Y:S01]  /*75b0*/  @P1 FMUL.FTZ R21, R4, 0.69314718246459960938 ;  /* 0x3f31721804151820 */ /* 0x002fe20000410000 */
[C---:B------:R-:W-:Y:S01]  /*75c0*/  LEA.HI R4, R9.reuse, R9, RZ, 0x1 ;  /* 0x0000000909047211 */ /* 0x040fe200078f08ff */
[----:B------:R-:W-:Y:S01]  /*75d0*/  FMUL.FTZ R114, R10, R114 ;  /* 0x000000720a727220 */ /* 0x000fe20000410000 */
[----:B------:R-:W-:Y:S01]  /*75e0*/  ISETP.GE.OR P5, PT, R18, R19, P2 ;  /* 0x000000131200720c */ /* 0x000fe200017a6670 */
[----:B------:R-:W-:Y:S01]  /*75f0*/  FMUL.FTZ R111, R10, R111 ;  /* 0x0000006f0a6f7220 */ /* 0x000fe20000410000 */
[----:B------:R-:W-:Y:S01]  /*7600*/  LOP3.LUT R4, R4, 0x1ffffffe, RZ, 0xc0, !PT ;  /* 0x1ffffffe04047812 */ /* 0x000fe200078ec0ff */
[----:B------:R-:W-:Y:S01]  /*7610*/  FMUL.FTZ R110, R10, R110 ;  /* 0x0000006e0a6e7220 */ /* 0x000fe20000410000 */
[----:B------:R-:W-:Y:S01]  /*7620*/  LEA R0, R0, R9, 0x9 ;  /* 0x0000000900007211 */ /* 0x000fe200078e48ff */
[C---:B------:R-:W-:Y:S01]  /*7630*/  FMUL.FTZ R107, R10.reuse, R107 ;  /* 0x0000006b0a6b7220 */ /* 0x040fe20000410000 */
[----:B------:R-:W-:Y:S01]  /*7640*/  IADD3 R4, R9, -R4, RZ ;  /* 0x8000000409047210 */ /* 0x000fe20007ffe0ff */
[C---:B------:R-:W-:Y:S01]  /*7650*/  FMUL.FTZ R106, R10.reuse, R106 ;  /* 0x0000006a0a6a7220 */ /* 0x040fe20000410000 */
[----:B------:R-:W-:Y:S01]  /*7660*/  LEA.HI R5, R5, R5, RZ, 0x1d ;  /* 0x0000000505057211 */ /* 0x000fe200078fe8ff */
[C---:B------:R-:W-:Y:S01]  /*7670*/  FMUL.FTZ R103, R10.reuse, R103 ;  /* 0x000000670a677220 */ /* 0x040fe20000410000 */
[----:B--2---:R-:W-:Y:S01]  /*7680*/  SHF.R.S32.HI R2, RZ, 0x1f, R3 ;  /* 0x0000001fff027819 */ /* 0x004fe20000011403 */
[----:B------:R-:W-:Y:S01]  /*7690*/  FMUL.FTZ R102, R10, R102 ;  /* 0x000000660a667220 */ /* 0x000fe20000410000 */
[----:B------:R-:W-:Y:S01]  /*76a0*/  LEA R217, R4, R217, 0x3 ;  /* 0x000000d904d97211 */ /* 0x000fe200078e18ff */
[C---:B------:R-:W-:Y:S01]  /*76b0*/  FMUL.FTZ R39, R10.reuse, R39 ;  /* 0x000000270a277220 */ /* 0x040fe20000410000 */
[----:B------:R-:W-:Y:S01]  /*76c0*/  SHF.R.S32.HI R4, RZ, 0x1f, R6 ;  /* 0x0000001fff047819 */ /* 0x000fe20000011406 */
[----:B------:R-:W-:Y:S01]  /*76d0*/  FMUL.FTZ R38, R10, R38 ;  /* 0x000000260a267220 */ /* 0x000fe20000410000 */
[----:B------:R-:W-:Y:S01]  /*76e0*/  LEA R217, R12, R217, 0x7 ;  /* 0x000000d90cd97211 */ /* 0x000fe200078e38ff */
[C---:B------:R-:W-:Y:S01]  /*76f0*/  FMUL.FTZ R43, R10.reuse, R43 ;  /* 0x0000002b0a2b7220 */ /* 0x040fe20000410000 */
[----:B------:R-:W-:Y:S01]  /*7700*/  F2FP.PACK_AB R130, R131, R130 ;  /* 0x000000828382723e */ /* 0x000fe200000000ff */
        /* <DEDUP_REMOVED lines=30> */
[----:B------:R-:W-:-:S02]  /*78f0*/  FMUL.FTZ R75, R10, R75 ;  /* 0x0000004b0a4b7220 */ /* 0x000fc40000410000 */
[C---:B------:R-:W-:Y:S01]  /*7900*/  FMUL.FTZ R74, R10.reuse, R74 ;  /* 0x0000004a0a4a7220 */ /* 0x040fe20000410000 */
[----:B------:R-:W-:Y:S01]  /*7910*/  F2FP.PACK_AB R70, R71, R70 ;  /* 0x000000464746723e */ /* 0x000fe200000000ff */
[C---:B------:R-:W-:Y:S02]  /*7920*/  FMUL.FTZ R79, R10.reuse, R79 ;  /* 0x0000004f0a4f7220 */ /* 0x040fe40000410000 */
[C---:B------:R-:W-:Y:S01]  /*7930*/  FMUL.FTZ R78, R10.reuse, R78 ;  /* 0x0000004e0a4e7220 */ /* 0x040fe20000410000 */
[----:B------:R-:W-:Y:S01]  /*7940*/  F2FP.PACK_AB R74, R75, R74 ;  /* 0x0000004a4b4a723e */ /* 0x000fe200000000ff */
[C---:B------:R-:W-:Y:S02]  /*7950*/  FMUL.FTZ R83, R10.reuse, R83 ;  /* 0x000000530a537220 */ /* 0x040fe40000410000 */
        /* <DEDUP_REMOVED lines=12> */
[----:B------:R-:W-:Y:S01]  /*7a20*/  FMUL.FTZ R10, R10, R98 ;  /* 0x000000620a0a7220 */ /* 0x000fe20000410000 */
[----:B------:R-:W-:Y:S01]  /*7a30*/  F2FP.PACK_AB R94, R95, R94 ;  /* 0x0000005e5f5e723e */ /* 0x000fe200000000ff */
[----:B------:R-:W-:Y:S02]  /*7a40*/  IMAD.MOV.U32 R22, RZ, RZ, R20 ;  /* 0x000000ffff167224 */ /* 0x000fe400078e0014 */
[----:B------:R-:W-:Y:S01]  /*7a50*/  @P1 FMUL.FTZ R17, R17, c[0x0][0x2d0] ;  /* 0x0000b40011111a20 */ /* 0x000fe20000410000 */
[----:B------:R-:W-:Y:S01]  /*7a60*/  F2FP.PACK_AB R99, R99, R10 ;  /* 0x0000000a6363723e */ /* 0x000fe200000000ff */
[----:B------:R-:W-:Y:S02]  /*7a70*/  IMAD R10, R2, c[0x0][0x3f0], RZ ;  /* 0x0000fc00020a7a24 */ /* 0x000fe400078e02ff */
[----:B------:R-:W-:-:S04]  /*7a80*/  IMAD.WIDE.U32 R22, R3, c[0x0][0x3f0], R22 ;  /* 0x0000fc0003167a25 */ /* 0x000fc800078e0016 */
[C---:B------:R-:W-:Y:S02]  /*7a90*/  IMAD R10, R3.reuse, c[0x0][0x3f4], R10 ;  /* 0x0000fd00030a7a24 */ /* 0x040fe400078e020a */
[----:B------:R-:W-:Y:S02]  /*7aa0*/  IMAD R2, R2, c[0x0][0x498], RZ ;  /* 0x0001260002027a24 */ /* 0x000fe400078e02ff */
[----:B------:R-:W-:Y:S01]  /*7ab0*/  IMAD.WIDE.U32 R14, R3, c[0x0][0x498], R14 ;  /* 0x00012600030e7a25 */ /* 0x000fe200078e000e */
[----:B------:R-:W-:-:S03]  /*7ac0*/  IADD3 R23, R23, R10, RZ ;  /* 0x0000000a17177210 */ /* 0x000fc60007ffe0ff */
[----:B------:R-:W-:Y:S02]  /*7ad0*/  IMAD R2, R3, c[0x0][0x49c], R2 ;  /* 0x0001270003027a24 */ /* 0x000fe400078e0202 */
[----:B------:R-:W-:Y:S02]  /*7ae0*/  IMAD R3, R4, c[0x0][0x3e0], RZ ;  /* 0x0000f80004037a24 */ /* 0x000fe400078e02ff */
[----:B------:R-:W-:Y:S01]  /*7af0*/  @P1 FFMA.FTZ R16, R17, R132, R21 ;  /* 0x0000008411101223 */ /* 0x000fe20000010015 */
[C---:B------:R-:W-:Y:S01]  /*7b00*/  R2P PR, R7.reuse, 0x6 ;  /* 0x0000000607007804 */ /* 0x040fe20000000000 */
[C---:B------:R-:W-:Y:S02]  /*7b10*/  IMAD R3, R6.reuse, c[0x0][0x3e4], R3 ;  /* 0x0000f90006037a24 */ /* 0x040fe400078e0203 */
[----:B------:R-:W-:Y:S01]  /*7b20*/  IMAD.WIDE.U32 R20, R6, c[0x0][0x3e0], R22 ;  /* 0x0000f80006147a25 */ /* 0x000fe200078e0016 */
[----:B------:R-:W-:-:S03]  /*7b30*/  LOP3.LUT R6, R7, 0x1, RZ, 0xc0, !PT ;  /* 0x0000000107067812 */ /* 0x000fc600078ec0ff */
[----:B------:R-:W-:Y:S01]  /*7b40*/  @P4 IMAD.HI.U32 R4, R217, c[0x0][0x4ec], RZ ;  /* 0x00013b00d9044a27 */ /* 0x000fe200078e00ff */
[----:B------:R-:W-:Y:S02]  /*7b50*/  ISETP.NE.U32.AND P3, PT, R6, 0x1, PT ;  /* 0x000000010600780c */ /* 0x000fe40003f65070 */
[----:B------:R-:W-:Y:S01]  /*7b60*/  IADD3 R21, R21, R3, RZ ;  /* 0x0000000315157210 */ /* 0x000fe20007ffe0ff */
[----:B------:R-:W-:Y:S01]  /*7b70*/  IMAD.U32 R0, R0, 0x2, R5 ;  /* 0x0000000200007824 */ /* 0x000fe200078e0005 */
[----:B------:R-:W-:Y:S01]  /*7b80*/  MOV R5, R217 ;  /* 0x000000d900057202 */ /* 0x000fe20000000f00 */
[C---:B------:R-:W-:Y:S01]  /*7b90*/  FMUL.FTZ R129, R8.reuse, R129 ;  /* 0x0000008108817220 */ /* 0x040fe20000410000 */
[----:B------:R-:W-:Y:S01]  /*7ba0*/  @P4 SHF.R.U32.HI R5, RZ, c[0x0][0x4f0], R4 ;  /* 0x00013c00ff054a19 */ /* 0x000fe20000011604 */
[----:B------:R-:W-:Y:S01]  /*7bb0*/  FMUL.FTZ R128, R8, R128 ;  /* 0x0000008008807220 */ /* 0x000fe20000410000 */
[----:B------:R-:W-:Y:S01]  /*7bc0*/  SHF.L.U32 R7, R0, 0x1, RZ ;  /* 0x0000000100077819 */ /* 0x000fe200000006ff */
[----:B------:R-:W-:Y:S01]  /*7bd0*/  BAR.SYNC.DEFER_BLOCKING 0x1, 0x100 ;  /* 0x0044000000007b1d */ /* 0x000fe20000010000 */
[----:B------:R-:W-:Y:S01]  /*7be0*/  IADD3 R6, -R5, RZ, RZ ;  /* 0x000000ff05067210 */ /* 0x000fe20007ffe1ff */
[C---:B------:R-:W-:Y:S01]  /*7bf0*/  FMUL.FTZ R125, R8.reuse, R125 ;  /* 0x0000007d087d7220 */ /* 0x040fe20000410000 */
[----:B------:R-:W-:Y:S01]  /*7c00*/  IADD3 R4, R7, 0x80, RZ ;  /* 0x0000008007047810 */ /* 0x000fe20007ffe0ff */
[----:B------:R-:W-:Y:S01]  /*7c10*/  FMUL.FTZ R124, R8, R124 ;  /* 0x0000007c087c7220 */ /* 0x000fe20000410000 */
[----:B------:R-:W-:Y:S01]  /*7c20*/  MOV R0, 0x20 ;  /* 0x0000002000007802 */ /* 0x000fe20000000f00 */
[----:B------:R-:W-:Y:S01]  /*7c30*/  IMAD R217, R6, c[0x0][0x4e8], R217 ;  /* 0x00013a0006d97a24 */ /* 0x000fe200078e02d9 */
[----:B------:R-:W-:Y:S01]  /*7c40*/  SHF.R.S32.HI R3, RZ, 0x1f, R11 ;  /* 0x0000001fff037819 */ /* 0x000fe2000001140b */
[C---:B------:R-:W-:Y:S01]  /*7c50*/  FMUL.FTZ R121, R8.reuse, R121 ;  /* 0x0000007908797220 */ /* 0x040fe20000410000 */
[----:B------:R-:W-:Y:S01]  /*7c60*/  SHF.R.S32.HI R9, RZ, 0x1f, R5 ;  /* 0x0000001fff097819 */ /* 0x000fe20000011405 */
[C---:B------:R-:W-:Y:S01]  /*7c70*/  FMUL.FTZ R120, R8.reuse, R120 ;  /* 0x0000007808787220 */ /* 0x040fe20000410000 */
[----:B------:R-:W-:Y:S01]  /*7c80*/  IADD3 R14, P0, R5, R14, RZ ;  /* 0x0000000e050e7210 */ /* 0x000fe20007f1e0ff */
[C---:B------:R-:W-:Y:S01]  /*7c90*/  FMUL.FTZ R117, R8.reuse, R117 ;  /* 0x0000007508757220 */ /* 0x040fe20000410000 */
[----:B------:R-:W-:Y:S01]  /*7ca0*/  IADD3 R17, R7, 0x70, RZ ;  /* 0x0000007007117810 */ /* 0x000fe20007ffe0ff */
[----:B------:R-:W-:Y:S01]  /*7cb0*/  FMUL.FTZ R116, R8, R116 ;  /* 0x0000007408747220 */ /* 0x000fe20000410000 */
[----:B------:R-:W-:Y:S01]  /*7cc0*/  @P3 IADD3 R17, R4, 0x10, RZ ;  /* 0x0000001004113810 */ /* 0x000fe20007ffe0ff */
[C---:B------:R-:W-:Y:S01]  /*7cd0*/  FMUL.FTZ R113, R8.reuse, R113 ;  /* 0x0000007108717220 */ /* 0x040fe20000410000 */
[----:B------:R-:W-:Y:S01]  /*7ce0*/  MOV R4, 0x40 ;  /* 0x0000004000047802 */ /* 0x000fe20000000f00 */
[----:B------:R-:W-:Y:S01]  /*7cf0*/  FMUL.FTZ R112, R8, R112 ;  /* 0x0000007008707220 */ /* 0x000fe20000410000 */
[----:B------:R-:W-:Y:S01]  /*7d00*/  SEL R0, R0, 0xffffffe0, !P1 ;  /* 0xffffffe000007807 */ /* 0x000fe20004800000 */
[C---:B------:R-:W-:Y:S01]  /*7d10*/  FMUL.FTZ R109, R8.reuse, R109 ;  /* 0x0000006d086d7220 */ /* 0x040fe20000410000 */
[----:B------:R-:W-:Y:S01]  /*7d20*/  IADD3.X R15, R9, R15, R2, P0, !PT ;  /* 0x0000000f090f7210 */ /* 0x000fe200007fe402 */
[----:B------:R-:W-:Y:S01]  /*7d30*/  IMAD R2, R3, c[0x0][0x3d8], RZ ;  /* 0x0000f60003027a24 */ /* 0x000fe200078e02ff */
[----:B------:R-:W-:Y:S01]  /*7d40*/  SHF.R.S32.HI R5, RZ, 0x1f, R217 ;  /* 0x0000001fff057819 */ /* 0x000fe200000114d9 */
[C---:B------:R-:W-:Y:S01]  /*7d50*/  FMUL.FTZ R108, R8.reuse, R108 ;  /* 0x0000006c086c7220 */ /* 0x040fe20000410000 */
[----:B------:R-:W-:Y:S01]  /*7d60*/  F2FP.PACK_AB R128, R129, R128 ;  /* 0x000000808180723e */ /* 0x000fe200000000ff */
[----:B------:R-:W-:Y:S01]  /*7d70*/  FMUL.FTZ R105, R8, R105 ;  /* 0x0000006908697220 */ /* 0x000fe20000410000 */
[----:B------:R-:W-:Y:S01]  /*7d80*/  SEL R4, R4, 0xffffffc0, !P2 ;  /* 0xffffffc004047807 */ /* 0x000fe20005000000 */
[C---:B------:R-:W-:Y:S01]  /*7d90*/  FMUL.FTZ R104, R8.reuse, R104 ;  /* 0x0000006808687220 */ /* 0x040fe20000410000 */
[----:B------:R-:W-:Y:S01]  /*7da0*/  F2FP.PACK_AB R124, R125, R124 ;  /* 0x0000007c7d7c723e */ /* 0x000fe200000000ff */
[C---:B------:R-:W-:Y:S01]  /*7db0*/  FMUL.FTZ R101, R8.reuse, R101 ;  /* 0x0000006508657220 */ /* 0x040fe20000410000 */
[----:B------:R-:W-:Y:S01]  /*7dc0*/  F2FP.PACK_AB R120, R121, R120 ;  /* 0x000000787978723e */ /* 0x000fe200000000ff */
[----:B------:R-:W-:Y:S01]  /*7dd0*/  FMUL.FTZ R100, R8, R100 ;  /* 0x0000006408647220 */ /* 0x000fe20000410000 */
[----:B------:R-:W-:Y:S01]  /*7de0*/  IADD3 R3, R7, R0, RZ ;  /* 0x0000000007037210 */ /* 0x000fe20007ffe0ff */
[----:B------:R-:W-:Y:S01]  /*7df0*/  IMAD.IADD R9, R0, 0x1, R17 ;  /* 0x0000000100097824 */ /* 0x000fe200078e0211 */
[----:B------:R-:W-:Y:S01]  /*7e00*/  F2FP.PACK_AB R116, R117, R116 ;  /* 0x000000747574723e */ /* 0x000fe200000000ff */
[C---:B------:R-:W-:Y:S01]  /*7e10*/  FMUL.FTZ R37, R8.reuse, R37 ;  /* 0x0000002508257220 */ /* 0x040fe20000410000 */
[----:B------:R-:W-:Y:S01]  /*7e20*/  F2FP.PACK_AB R112, R113, R112 ;  /* 0x000000707170723e */ /* 0x000fe200000000ff */
[C---:B------:R-:W-:Y:S01]  /*7e30*/  FMUL.FTZ R36, R8.reuse, R36 ;  /* 0x0000002408247220 */ /* 0x040fe20000410000 */
[----:B------:R-:W-:Y:S01]  /*7e40*/  F2FP.PACK_AB R108, R109, R108 ;  /* 0x0000006c6d6c723e */ /* 0x000fe200000000ff */
[----:B------:R-:W-:Y:S01]  /*7e50*/  IMAD R2, R11, c[0x0][0x3dc], R2 ;  /* 0x0000f7000b027a24 */ /* 0x000fe200078e0202 */
[----:B------:R-:W-:Y:S01]  /*7e60*/  STS [R7+0x80], R128 ;  /* 0x0000808007007388 */ /* 0x000fe20000000800 */
[----:B------:R-:W-:Y:S01]  /*7e70*/  IMAD R0, R5, c[0x0][0x488], RZ ;  /* 0x0001220005007a24 */ /* 0x000fe200078e02ff */
[----:B------:R-:W-:Y:S01]  /*7e80*/  IADD3 R5, R7, R4, RZ ;  /* 0x0000000407057210 */ /* 0x000fe20007ffe0ff */
[C---:B------:R-:W-:Y:S01]  /*7e90*/  FMUL.FTZ R41, R8.reuse, R41 ;  /* 0x0000002908297220 */ /* 0x040fe20000410000 */
[----:B------:R-:W-:Y:S01]  /*7ea0*/  STS [R7+0x480], R130 ;  /* 0x0004808207007388 */ /* 0x000fe20000000800 */
[----:B------:R-:W-:Y:S01]  /*7eb0*/  FMUL.FTZ R40, R8, R40 ;  /* 0x0000002808287220 */ /* 0x000fe20000410000 */
[----:B------:R-:W-:Y:S01]  /*7ec0*/  F2FP.PACK_AB R104, R105, R104 ;  /* 0x000000686968723e */ /* 0x000fe200000000ff */
[----:B------:R-:W-:Y:S01]  /*7ed0*/  IMAD.WIDE.U32 R10, R11, c[0x0][0x3d8], R20 ;  /* 0x0000f6000b0a7a25 */ /* 0x000fe200078e0014 */
[C---:B------:R-:W-:Y:S01]  /*7ee0*/  IADD3 R21, R4.reuse, R17, RZ ;  /* 0x0000001104157210 */ /* 0x040fe20007ffe0ff */
[----:B------:R-:W-:Y:S01]  /*7ef0*/  STS [R17], R124 ;  /* 0x0000007c11007388 */ /* 0x000fe20000000800 */
[----:B------:R-:W-:Y:S01]  /*7f00*/  IADD3 R23, R4, R3, RZ ;  /* 0x0000000304177210 */ /* 0x000fe20007ffe0ff */
[C---:B------:R-:W-:Y:S01]  /*7f10*/  FMUL.FTZ R45, R8.reuse, R45 ;  /* 0x0000002d082d7220 */ /* 0x040fe20000410000 */
[----:B------:R-:W-:Y:S01]  /*7f20*/  F2FP.PACK_AB R100, R101, R100 ;  /* 0x000000646564723e */ /* 0x000fe200000000ff */
[C---:B------:R-:W-:Y:S01]  /*7f30*/  FMUL.FTZ R44, R8.reuse, R44 ;  /* 0x0000002c082c7220 */ /* 0x040fe20000410000 */
[----:B------:R-:W-:Y:S01]  /*7f40*/  STS [R17+0x400], R126 ;  /* 0x0004007e11007388 */ /* 0x000fe20000000800 */
[C---:B------:R-:W-:Y:S01]  /*7f50*/  FMUL.FTZ R49, R8.reuse, R49 ;  /* 0x0000003108317220 */ /* 0x040fe20000410000 */
[----:B------:R-:W-:Y:S01]  /*7f60*/  IADD3 R25, R9, R4, RZ ;  /* 0x0000000409197210 */ /* 0x000fe20007ffe0ff */
[C---:B------:R-:W-:Y:S01]  /*7f70*/  FMUL.FTZ R48, R8.reuse, R48 ;  /* 0x0000003008307220 */ /* 0x040fe20000410000 */
[----:B------:R-:W-:Y:S01]  /*7f80*/  STS [R3+0x80], R120 ;  /* 0x0000807803007388 */ /* 0x000fe20000000800 */
[C---:B------:R-:W-:Y:S01]  /*7f90*/  FMUL.FTZ R53, R8.reuse, R53 ;  /* 0x0000003508357220 */ /* 0x040fe20000410000 */
[----:B------:R-:W-:Y:S01]  /*7fa0*/  F2FP.PACK_AB R36, R37, R36 ;  /* 0x000000242524723e */ /* 0x000fe200000000ff */
[C---:B------:R-:W-:Y:S01]  /*7fb0*/  FMUL.FTZ R52, R8.reuse, R52 ;  /* 0x0000003408347220 */ /* 0x040fe20000410000 */
[----:B------:R-:W-:Y:S01]  /*7fc0*/  STS [R3+0x480], R122 ;  /* 0x0004807a03007388 */ /* 0x000fe20000000800 */
[C---:B------:R-:W-:Y:S01]  /*7fd0*/  FMUL.FTZ R57, R8.reuse, R57 ;  /* 0x0000003908397220 */ /* 0x040fe20000410000 */
[----:B------:R-:W-:Y:S01]  /*7fe0*/  F2FP.PACK_AB R40, R41, R40 ;  /* 0x000000282928723e */ /* 0x000fe200000000ff */
[C---:B------:R-:W-:Y:S01]  /*7ff0*/  FMUL.FTZ R56, R8.reuse, R56 ;  /* 0x0000003808387220 */ /* 0x040fe20000410000 */
[----:B------:R-:W-:Y:S01]  /*8000*/  STS [R9], R116 ;  /* 0x0000007409007388 */ /* 0x000fe20000000800 */
[C---:B------:R-:W-:Y:S01]  /*8010*/  FMUL.FTZ R61, R8.reuse, R61 ;  /* 0x0000003d083d7220 */ /* 0x040fe20000410000 */
[----:B------:R-:W-:Y:S01]  /*8020*/  F2FP.PACK_AB R44, R45, R44 ;  /* 0x0000002c2d2c723e */ /* 0x000fe200000000ff */
        /* <DEDUP_REMOVED lines=24> */
[----:B------:R-:W-:Y:S01]  /*81b0*/  FMUL.FTZ R84, R8, R84 ;  /* 0x0000005408547220 */ /* 0x000fe20000410000 */
[----:B------:R-:W-:Y:S01]  /*81c0*/  STS [R23+0x480], R106 ;  /* 0x0004806a17007388 */ /* 0x000fe20000000800 */
[----:B------:R-:W-:Y:S01]  /*81d0*/  IMAD.WIDE.U32 R14, R217, c[0x0][0x488], R14 ;  /* 0x00012200d90e7a25 */ /* 0x000fe200078e000e */
[----:B------:R-:W-:-:S02]  /*81e0*/  F2FP.PACK_AB R72, R73, R72 ;  /* 0x000000484948723e */ /* 0x000fc400000000ff */
[----:B------:R-:W-:Y:S01]  /*81f0*/  STS [R25], R100 ;  /* 0x0000006419007388 */ /* 0x000fe20000000800 */
[----:B------:R-:W-:Y:S01]  /*8200*/  IMAD R0, R217, c[0x0][0x48c], R0 ;  /* 0x00012300d9007a24 */ /* 0x000fe200078e0200 */
        /* <DEDUP_REMOVED lines=11> */
[----:B------:R-:W-:Y:S01]  /*82c0*/  FMUL.FTZ R8, R8, R96 ;  /* 0x0000006008087220 */ /* 0x000fe20000410000 */
[----:B------:R-:W-:-:S02]  /*82d0*/  LEA R6, P0, R14, c[0x0][0x450], 0x2 ;  /* 0x000114000e067a11 */ /* 0x000fc400078010ff */
[----:B------:R-:W-:Y:S01]  /*82e0*/  STS [R17+0x4000], R40 ;  /* 0x0040002811007388 */ /* 0x000fe20000000800 */
[----:B------:R-:W-:Y:S02]  /*82f0*/  IADD3 R15, R15, R0, RZ ;  /* 0x000000000f0f7210 */ /* 0x000fe40007ffe0ff */
[----:B------:R-:W-:Y:S01]  /*8300*/  F2FP.PACK_AB R88, R89, R88 ;  /* 0x000000585958723e */ /* 0x000fe200000000ff */
[----:B------:R-:W-:Y:S01]  /*8310*/  STS [R17+0x4400], R42 ;  /* 0x0044002a11007388 */ /* 0x000fe20000000800 */
[----:B------:R-:W-:Y:S02]  /*8320*/  F2FP.PACK_AB R92, R93, R92 ;  /* 0x0000005c5d5c723e */ /* 0x000fe400000000ff */
[----:B------:R-:W-:Y:S01]  /*8330*/  F2FP.PACK_AB R8, R97, R8 ;  /* 0x000000086108723e */ /* 0x000fe200000000ff */
[----:B------:R-:W-:Y:S01]  /*8340*/  STS [R3+0x4080], R44 ;  /* 0x0040802c03007388 */ /* 0x000fe20000000800 */
[----:B------:R-:W-:Y:S02]  /*8350*/  LEA.HI.X R15, R14, c[0x0][0x454], R15, 0x2, P0 ;  /* 0x000115000e0f7a11 */ /* 0x000fe400000f140f */
[----:B------:R-:W-:Y:S01]  /*8360*/  LEA R0, P0, R10, c[0x0][0x380], 0x1 ;  /* 0x0000e0000a007a11 */ /* 0x000fe200078008ff */
[----:B------:R-:W-:Y:S04]  /*8370*/  STS [R3+0x4480], R46 ;  /* 0x0044802e03007388 */ /* 0x000fe80000000800 */
        /* <DEDUP_REMOVED lines=15> */
[----:B------:R1:W-:Y:S04]  /*8470*/  STS [R3+0x8480], R78 ;  /* 0x0084804e03007388 */ /* 0x0003e80000000800 */
[----:B------:R-:W-:Y:S04]  /*8480*/  STS [R9+0x8000], R80 ;  /* 0x0080005009007388 */ /* 0x000fe80000000800 */
[----:B------:R-:W-:Y:S04]  /*8490*/  STS [R9+0x8400], R82 ;  /* 0x0084005209007388 */ /* 0x000fe80000000800 */
[----:B------:R-:W-:Y:S04]  /*84a0*/  STS [R5+0x8080], R84 ;  /* 0x0080805405007388 */ /* 0x000fe80000000800 */
[----:B------:R-:W-:Y:S04]  /*84b0*/  STS [R5+0x8480], R86 ;  /* 0x0084805605007388 */ /* 0x000fe80000000800 */
[----:B------:R-:W-:Y:S04]  /*84c0*/  STS [R21+0x8000], R88 ;  /* 0x0080005815007388 */ /* 0x000fe80000000800 */
[----:B------:R-:W-:Y:S01]  /*84d0*/  STS [R21+0x8400], R90 ;  /* 0x0084005a15007388 */ /* 0x000fe20000000800 */
[----:B-1----:R-:W-:-:S03]  /*84e0*/  IADD3 R3, R11, R2, RZ ;  /* 0x000000020b037210 */ /* 0x002fc60007ffe0ff */
[----:B------:R-:W-:Y:S04]  /*84f0*/  STS [R23+0x8080], R92 ;  /* 0x0080805c17007388 */ /* 0x000fe80000000800 */
[----:B------:R-:W-:Y:S04]  /*8500*/  STS [R23+0x8480], R94 ;  /* 0x0084805e17007388 */ /* 0x000fe80000000800 */
[----:B------:R-:W-:Y:S04]  /*8510*/  STS [R25+0x8000], R8 ;  /* 0x0080000819007388 */ /* 0x000fe80000000800 */
[----:B------:R-:W-:Y:S04]  /*8520*/  STS [R25+0x8400], R99 ;  /* 0x0084006319007388 */ /* 0x000fe80000000800 */
[----:B------:R-:W-:Y:S04]  /*8530*/  SHFL.IDX PT, R96, R6, RZ, 0x1c1f ;  /* 0x001c1fff06607589 */ /* 0x000fe800000e0000 */
[----:B------:R-:W1:Y:S04]  /*8540*/  SHFL.IDX PT, R97, R15, RZ, 0x1c1f ;  /* 0x001c1fff0f617589 */ /* 0x000e6800000e0000 */
[----:B------:R-:W-:Y:S06]  /*8550*/  BAR.SYNC.DEFER_BLOCKING 0x1, 0x100 ;  /* 0x0044000000007b1d */ /* 0x000fec0000010000 */
[----:B------:R-:W-:Y:S04]  /*8560*/  SHFL.IDX PT, R100, R6, 0x1, 0x1c1f ;  /* 0x003c1f0006647f89 */ /* 0x000fe800000e0000 */
[----:B------:R-:W2:Y:S04]  /*8570*/  SHFL.IDX PT, R101, R15, 0x1, 0x1c1f ;  /* 0x003c1f000f657f89 */ /* 0x000ea800000e0000 */
[----:B------:R-:W3:Y:S04]  /*8580*/  SHFL.IDX PT, R56, R0, RZ, 0x181f ;  /* 0x00181fff00387589 */ /* 0x000ee800000e0000 */
[----:B-1----:R1:W-:Y:S04]  /*8590*/  @!P6 ST.E [R96.64], R16 ;  /* 0x000000106000e985 */ /* 0x0023e8000c10190c */
[----:B--2---:R2:W-:Y:S04]  /*85a0*/  @!P5 ST.E [R100.64], R13 ;  /* 0x0000000d6400d985 */ /* 0x0045e8000c10190c */
[----:B------:R2:W4:Y:S04]  /*85b0*/  LDS.128 R48, [R211+0x1080] ;  /* 0x00108000d3307984 */ /* 0x0005280000000c00 */
[----:B------:R2:W2:Y:S04]  /*85c0*/  LDS.128 R44, [R211+0x2080] ;  /* 0x00208000d32c7984 */ /* 0x0004a80000000c00 */
[----:B------:R2:W2:Y:S04]  /*85d0*/  LDS.128 R40, [R211+0x3080] ;  /* 0x00308000d3287984 */ /* 0x0004a80000000c00 */
[----:B------:R2:W2:Y:S01]  /*85e0*/  LDS.128 R36, [R211+0x5080] ;  /* 0x00508000d3247984 */ /* 0x0004a20000000c00 */
[----:B-1----:R-:W-:-:S02]  /*85f0*/  LEA.HI.X R16, R10, c[0x0][0x384], R3, 0x1, P0 ;  /* 0x0000e1000a107a11 */ /* 0x002fc400000f0c03 */
[----:B------:R-:W-:Y:S01]  /*8600*/  ISETP.GE.AND P0, PT, R210, R19, PT ;  /* 0x00000013d200720c */ /* 0x000fe20003f06270 */
[----:B------:R1:W1:Y:S04]  /*8610*/  LDS.128 R32, [R211+0x6080] ;  /* 0x00608000d3207984 */ /* 0x0002680000000c00 */
[----:B------:R1:W1:Y:S04]  /*8620*/  LDS.128 R28, [R211+0x7080] ;  /* 0x00708000d31c7984 */ /* 0x0002680000000c00 */
[----:B------:R1:W1:Y:S04]  /*8630*/  LDS.128 R24, [R211+0x9080] ;  /* 0x00908000d3187984 */ /* 0x0002680000000c00 */
[----:B------:R1:W1:Y:S04]  /*8640*/  LDS.128 R20, [R211+0xa080] ;  /* 0x00a08000d3147984 */ /* 0x0002680000000c00 */
[----:B------:R1:W1:Y:S04]  /*8650*/  LDS.128 R4, [R211+0xb080] ;  /* 0x00b08000d3047984 */ /* 0x0002680000000c00 */
[----:B------:R1:W1:Y:S01]  /*8660*/  SHFL.IDX PT, R57, R16, RZ, 0x181f ;  /* 0x00181fff10397589 */ /* 0x00026200000e0000 */
[----:B------:R-:W-:Y:S05]  /*8670*/  @P0 BRA `(.L_x_7) ;  /* 0x0000012000000947 */ /* 0x000fea0003800000 */
[----:B---3--:R-:W3:Y:S01]  /*8680*/  LDS.128 R52, [R211+0x80] ;  /* 0x00008000d3347984 */ /* 0x008ee20000000c00 */
[----:B------:R-:W-:-:S02]  /*8690*/  ISETP.GE.AND P1, PT, R215, c[0x0][0x3c8], PT ;  /* 0x0000f200d7007a0c */ /* 0x000fc40003f26270 */
[----:B------:R-:W-:Y:S01]  /*86a0*/  ISETP.GE.AND P0, PT, R214, c[0x0][0x3c8], PT ;  /* 0x0000f200d6007a0c */ /* 0x000fe20003f06270 */
[----:B--2---:R-:W2:Y:S01]  /*86b0*/  LDS.128 R12, [R211+0x4080] ;  /* 0x00408000d30c7984 */ /* 0x004ea20000000c00 */
[----:B------:R-:W-:-:S03]  /*86c0*/  ISETP.GE.AND P2, PT, R216, c[0x0][0x3c8], PT ;  /* 0x0000f200d8007a0c */ /* 0x000fc60003f46270 */
[----:B------:R-:W5:Y:S06]  /*86d0*/  LDS.128 R8, [R211+0x8080] ;  /* 0x00808000d3087984 */ /* 0x000f6c0000000c00 */
[----:B------:R-:W-:Y:S02]  /*86e0*/  @!P1 SHF.R.S32.HI R2, RZ, 0x1f, R215 ;  /* 0x0000001fff029819 */ /* 0x000fe400000114d7 */
[----:B------:R-:W-:Y:S02]  /*86f0*/  @!P0 SHF.R.S32.HI R17, RZ, 0x1f, R214 ;  /* 0x0000001fff118819 */ /* 0x000fe400000114d6 */
[----:B------:R-:W-:Y:S01]  /*8700*/  @!P1 LEA.HI R3, R2, R215, RZ, 0x3 ;  /* 0x000000d702039211 */ /* 0x000fe200078f18ff */
[----:B-1----:R-:W-:Y:S01]  /*8710*/  @!P2 IMAD.WIDE R58, R216, 0x2, R56 ;  /* 0x00000002d83aa825 */ /* 0x002fe200078e0238 */
[----:B------:R-:W-:-:S02]  /*8720*/  @!P0 LEA.HI R2, R17, R214, RZ, 0x3 ;  /* 0x000000d611028211 */ /* 0x000fc400078f18ff */
[----:B------:R-:W-:Y:S02]  /*8730*/  @!P1 LOP3.LUT R3, R3, 0xfffffff8, RZ, 0xc0, !PT ;  /* 0xfffffff803039812 */ /* 0x000fe400078ec0ff */
[----:B------:R-:W-:-:S03]  /*8740*/  @!P0 LOP3.LUT R2, R2, 0xfffffff8, RZ, 0xc0, !PT ;  /* 0xfffffff802028812 */ /* 0x000fc600078ec0ff */
[----:B------:R-:W-:-:S04]  /*8750*/  @!P1 IMAD.WIDE R60, R3, 0x2, R56 ;  /* 0x00000002033c9825 */ /* 0x000fc800078e0238 */
[----:B------:R-:W-:Y:S01]  /*8760*/  @!P0 IMAD.WIDE R2, R2, 0x2, R56 ;  /* 0x0000000202028825 */ /* 0x000fe200078e0238 */
[----:B---3--:R1:W-:Y:S04]  /*8770*/  @!P2 ST.E.128 [R58.64], R52 ;  /* 0x000000343a00a985 */ /* 0x0083e8000c101d0c */
[----:B--2---:R1:W-:Y:S04]  /*8780*/  @!P1 ST.E.128 [R60.64], R12 ;  /* 0x0000000c3c009985 */ /* 0x0043e8000c101d0c */
[----:B-----5:R1:W-:Y:S02]  /*8790*/  @!P0 ST.E.128 [R2.64], R8 ;  /* 0x0000000802008985 */ /* 0x0203e4000c101d0c */
.L_x_7:
[----:B---3--:R-:W-:Y:S05]  /*87a0*/  BSYNC B0 ;  /* 0x0000000000007941 */ /* 0x008fea0003800000 */
.L_x_6:
[----:B-1----:R-:W-:Y:S01]  /*87b0*/  IADD3 R2, R210, 0x20, RZ ;  /* 0x00000020d2027810 */ /* 0x002fe20007ffe0ff */
[----:B------:R1:W3:Y:S01]  /*87c0*/  SHFL.IDX PT, R11, R16, 0x1, 0x181f ;  /* 0x00381f00100b7f89 */ /* 0x0002e200000e0000 */
[----:B------:R-:W-:Y:S02]  /*87d0*/  BSSY B0, `(.L_x_8) ;  /* 0x0000013000007945 */ /* 0x000fe40003800000 */
[----:B------:R-:W-:Y:S01]  /*87e0*/  ISETP.GE.AND P0, PT, R2, R19, PT ;  /* 0x000000130200720c */ /* 0x000fe20003f06270 */
[----:B------:R1:W4:-:S12]  /*87f0*/  SHFL.IDX PT, R10, R0, 0x1, 0x181f ;  /* 0x00381f00000a7f89 */ /* 0x00031800000e0000 */
[----:B------:R-:W-:Y:S05]  /*8800*/  @P0 BRA `(.L_x_9) ;  /* 0x000000f000000947 */ /* 0x000fea0003800000 */
[----:B------:R-:W-:Y:S02]  /*8810*/  ISETP.GE.AND P1, PT, R215, c[0x0][0x3c8], PT ;  /* 0x0000f200d7007a0c */ /* 0x000fe40003f26270 */
[----:B------:R-:W-:Y:S02]  /*8820*/  ISETP.GE.AND P0, PT, R214, c[0x0][0x3c8], PT ;  /* 0x0000f200d6007a0c */ /* 0x000fe40003f06270 */
[----:B------:R-:W-:-:S09]  /*8830*/  ISETP.GE.AND P2, PT, R216, c[0x0][0x3c8], PT ;  /* 0x0000f200d8007a0c */ /* 0x000fd20003f46270 */
[----:B------:R-:W-:Y:S02]  /*8840*/  @!P1 SHF.R.S32.HI R2, RZ, 0x1f, R215 ;  /* 0x0000001fff029819 */ /* 0x000fe400000114d7 */
[----:B------:R-:W-:Y:S02]  /*8850*/  @!P0 SHF.R.S32.HI R9, RZ, 0x1f, R214 ;  /* 0x0000001fff098819 */ /* 0x000fe400000114d6 */
[----:B------:R-:W-:Y:S02]  /*8860*/  @!P1 LEA.HI R3, R2, R215, RZ, 0x3 ;  /* 0x000000d702039211 */ /* 0x000fe400078f18ff */
[----:B------:R-:W-:Y:S01]  /*8870*/  @!P0 LEA.HI R2, R9, R214, RZ, 0x3 ;  /* 0x000000d609028211 */ /* 0x000fe200078f18ff */
[----:B---34-:R-:W-:Y:S01]  /*8880*/  @!P2 IMAD.WIDE R8, R216, 0x2, R10 ;  /* 0x00000002d808a825 */ /* 0x018fe200078e020a */
[----:B------:R-:W-:Y:S02]  /*8890*/  @!P1 LOP3.LUT R3, R3, 0xfffffff8, RZ, 0xc0, !PT ;  /* 0xfffffff803039812 */ /* 0x000fe400078ec0ff */
[----:B------:R-:W-:-:S02]  /*88a0*/  @!P0 LOP3.LUT R2, R2, 0xfffffff8, RZ, 0xc0, !PT ;  /* 0xfffffff802028812 */ /* 0x000fc400078ec0ff */
[----:B------:R3:W-:Y:S01]  /*88b0*/  @!P2 ST.E.128 [R8.64], R48 ;  /* 0x000000300800a985 */ /* 0x0007e2000c101d0c */
[----:B--2---:R-:W-:-:S04]  /*88c0*/  @!P1 IMAD.WIDE R12, R3, 0x2, R10 ;  /* 0x00000002030c9825 */ /* 0x004fc800078e020a */
[----:B------:R-:W-:Y:S01]  /*88d0*/  @!P0 IMAD.WIDE R2, R2, 0x2, R10 ;  /* 0x0000000202028825 */ /* 0x000fe200078e020a */
[----:B------:R3:W-:Y:S04]  /*88e0*/  @!P1 ST.E.128 [R12.64], R36 ;  /* 0x000000240c009985 */ /* 0x0007e8000c101d0c */
[----:B------:R3:W-:Y:S02]  /*88f0*/  @!P0 ST.E.128 [R2.64], R24 ;  /* 0x0000001802008985 */ /* 0x0007e4000c101d0c */
.L_x_9:
[----:B------:R-:W-:Y:S05]  /*8900*/  BSYNC B0 ;  /* 0x0000000000007941 */ /* 0x000fea0003800000 */
.L_x_8:
[----:B---3--:R-:W-:Y:S01]  /*8910*/  IADD3 R2, R210, 0x40, RZ ;  /* 0x00000040d2027810 */ /* 0x008fe20007ffe0ff */
[----:B------:R3:W1:Y:S01]  /*8920*/  SHFL.IDX PT, R11, R16, 0x2, 0x181f ;  /* 0x00581f00100b7f89 */ /* 0x00066200000e0000 */
[----:B------:R-:W-:Y:S02]  /*8930*/  BSSY B0, `(.L_x_10) ;  /* 0x0000013000007945 */ /* 0x000fe40003800000 */
[----:B------:R-:W-:Y:S01]  /*8940*/  ISETP.GE.AND P0, PT, R2, R19, PT ;  /* 0x000000130200720c */ /* 0x000fe20003f06270 */
[----:B----4-:R3:W4:-:S12]  /*8950*/  SHFL.IDX PT, R10, R0, 0x2, 0x181f ;  /* 0x00581f00000a7f89 */ /* 0x01071800000e0000 */
        /* <DEDUP_REMOVED lines=8> */
[----:B-1--4-:R-:W-:Y:S01]  /*89e0*/  @!P2 IMAD.WIDE R8, R216, 0x2, R10 ;  /* 0x00000002d808a825 */ /* 0x012fe200078e020a */
[----:B------:R-:W-:Y:S02]  /*89f0*/  @!P1 LOP3.LUT R3, R3, 0xfffffff8, RZ, 0xc0, !PT ;  /* 0xfffffff803039812 */ /* 0x000fe400078ec0ff */
[----:B------:R-:W-:-:S02]  /*8a00*/  @!P0 LOP3.LUT R2, R2, 0xfffffff8, RZ, 0xc0, !PT ;  /* 0xfffffff802028812 */ /* 0x000fc400078ec0ff */
[----:B--2---:R1:W-:Y:S01]  /*8a10*/  @!P2 ST.E.128 [R8.64], R44 ;  /* 0x0000002c0800a985 */ /* 0x0043e2000c101d0c */
[----:B------:R-:W-:-:S04]  /*8a20*/  @!P1 IMAD.WIDE R12, R3, 0x2, R10 ;  /* 0x00000002030c9825 */ /* 0x000fc800078e020a */
[----:B------:R-:W-:Y:S01]  /*8a30*/  @!P0 IMAD.WIDE R2, R2, 0x2, R10 ;  /* 0x0000000202028825 */ /* 0x000fe200078e020a */
[----:B------:R1:W-:Y:S04]  /*8a40*/  @!P1 ST.E.128 [R12.64], R32 ;  /* 0x000000200c009985 */ /* 0x0003e8000c101d0c */
[----:B------:R1:W-:Y:S02]  /*8a50*/  @!P0 ST.E.128 [R2.64], R20 ;  /* 0x0000001402008985 */ /* 0x0003e4000c101d0c */
.L_x_11:
[----:B------:R-:W-:Y:S05]  /*8a60*/  BSYNC B0 ;  /* 0x0000000000007941 */ /* 0x000fea0003800000 */
.L_x_10:
[----:B------:R-:W-:Y:S01]  /*8a70*/  IADD3 R210, R210, 0x60, RZ ;  /* 0x00000060d2d27810 */ /* 0x000fe20007ffe0ff */
[----:B-1----:R1:W3:Y:S03]  /*8a80*/  SHFL.IDX PT, R3, R16, 0x3, 0x181f ;  /* 0x00781f0010037f89 */ /* 0x0022e600000e0000 */
[----:B------:R-:W-:Y:S01]  /*8a90*/  ISETP.GE.AND P0, PT, R210, R19, PT ;  /* 0x00000013d200720c */ /* 0x000fe20003f06270 */
[----:B------:R1:W4:-:S12]  /*8aa0*/  SHFL.IDX PT, R2, R0, 0x3, 0x181f ;  /* 0x00781f0000027f89 */ /* 0x00031800000e0000 */
[----:B------:R-:W-:Y:S05]  /*8ab0*/  @P0 EXIT ;  /* 0x000000000000094d */ /* 0x000fea0003800000 */
[----:B------:R-:W-:Y:S02]  /*8ac0*/  ISETP.GE.AND P0, PT, R215, c[0x0][0x3c8], PT ;  /* 0x0000f200d7007a0c */ /* 0x000fe40003f06270 */
[----:B------:R-:W-:-:S11]  /*8ad0*/  ISETP.GE.AND P1, PT, R216, c[0x0][0x3c8], PT ;  /* 0x0000f200d8007a0c */ /* 0x000fd60003f26270 */
[----:B-1-3--:R-:W-:Y:S02]  /*8ae0*/  @!P0 SHF.R.S32.HI R0, RZ, 0x1f, R215 ;  /* 0x0000001fff008819 */ /* 0x00afe400000114d7 */
[----:B----4-:R-:W-:Y:S02]  /*8af0*/  @!P1 IMAD.WIDE R216, R216, 0x2, R2 ;  /* 0x00000002d8d89825 */ /* 0x010fe400078e0202 */
[----:B------:R-:W-:-:S03]  /*8b00*/  @!P0 LEA.HI R0, R0, R215, RZ, 0x3 ;  /* 0x000000d700008211 */ /* 0x000fc600078f18ff */
[----:B--2---:R1:W-:Y:S01]  /*8b10*/  @!P1 ST.E.128 [R216.64], R40 ;  /* 0x00000028d8009985 */ /* 0x0043e2000c101d0c */
[----:B------:R-:W-:-:S05]  /*8b20*/  @!P0 LOP3.LUT R0, R0, 0xfffffff8, RZ, 0xc0, !PT ;  /* 0xfffffff800008812 */ /* 0x000fca00078ec0ff */
[----:B------:R-:W-:-:S05]  /*8b30*/  @!P0 IMAD.WIDE R8, R0, 0x2, R2 ;  /* 0x0000000200088825 */ /* 0x000fca00078e0202 */
[----:B------:R1:W-:Y:S01]  /*8b40*/  @!P0 ST.E.128 [R8.64], R28 ;  /* 0x0000001c08008985 */ /* 0x0003e2000c101d0c */
[----:B------:R-:W-:-:S13]  /*8b50*/  ISETP.GE.AND P0, PT, R214, c[0x0][0x3c8], PT ;  /* 0x0000f200d6007a0c */ /* 0x000fda0003f06270 */
[----:B------:R-:W-:Y:S05]  /*8b60*/  @P0 EXIT ;  /* 0x000000000000094d */ /* 0x000fea0003800000 */
[----:B-1----:R-:W-:-:S04]  /*8b70*/  SHF.R.S32.HI R9, RZ, 0x1f, R214 ;  /* 0x0000001fff097819 */ /* 0x002fc800000114d6 */
[----:B------:R-:W-:-:S04]  /*8b80*/  LEA.HI R9, R9, R214, RZ, 0x3 ;  /* 0x000000d609097211 */ /* 0x000fc800078f18ff */
[----:B------:R-:W-:-:S05]  /*8b90*/  LOP3.LUT R9, R9, 0xfffffff8, RZ, 0xc0, !PT ;  /* 0xfffffff809097812 */ /* 0x000fca00078ec0ff */
[----:B------:R-:W-:-:S05]  /*8ba0*/  IMAD.WIDE R2, R9, 0x2, R2 ;  /* 0x0000000209027825 */ /* 0x000fca00078e0202 */
[----:B------:R-:W-:Y:S01]  /*8bb0*/  ST.E.128 [R2.64], R4 ;  /* 0x0000000402007985 */ /* 0x000fe2000c101d0c */
[----:B------:R-:W-:Y:S05]  /*8bc0*/  EXIT ;  /* 0x000000000000794d */ /* 0x000fea0003800000 */
.L_x_12:
[----:B------:R-:W-:-:S00]  /*8bd0*/  BRA `(.L_x_12) ;  /* 0xfffffff000007947 */ /* 0x000fc0000383ffff */
[----:B------:R-:W-:-:S00]  /*8be0*/  NOP ;  /* 0x0000000000007918 */ /* 0x000fc00000000000 */
        /* <DEDUP_REMOVED lines=9> */
.L_x_1494:


//--------------------- .text._ZN7cutlass13device_kernelIN5flash19enable_sm80_to_sm89INS1_16FlashAttnFwdSm80INS1_25CollectiveMainloopFwdSm80ILi8ELi1ELb0EN4cute5tupleIJNS5_1CILi128EEENS7_ILi64EEENS7_ILi192EEEEEELi192ENS_6half_tEfNS_4arch4Sm80ELb0ELb0ELb1ELb1ELb1ELb0ELb1ELb0EEENS1_21CollectiveEpilogueFwdINS6_IJS8_SA_S9_EEENS6_IJNS7_ILi1EEESI_SI_EEESC_SE_Li256ELb1ELb1ELb0ELb0EEENS1_19SingleTileSchedulerILb1ELb0ELb1ELi128EEEEEEEEEvNT_6ParamsE --------------------------
	.section	.text._ZN7cutlass13device_kernelIN5flash19enable_sm80_to_sm89INS1_16FlashAttnFwdSm80INS1_25CollectiveMainloopFwdSm80ILi8ELi1ELb0EN4cute5tupleIJNS5_1CILi128EEENS7_ILi64EEENS7_ILi192EEEEEELi192ENS_6half_tEfNS_4arch4Sm80ELb0ELb0ELb1ELb1ELb1ELb0ELb1ELb0EEENS1_21CollectiveEpilogueFwdINS6_IJS8_SA_S9_EEENS6_IJNS7_ILi1EEESI_SI_EEESC_SE_Li256ELb1ELb1ELb0ELb0EEENS1_19SingleTileSchedulerILb1ELb0ELb1ELi128EEEEEEEEEvNT_6ParamsE,"ax",@progbits
	.sectioninfo	@"SHI_REGISTERS=255"
	.align	128
.text._ZN7cutlass13device_kernelIN5flash19enable_sm80_to_sm89INS1_16FlashAttnFwdSm80INS1_25CollectiveMainloopFwdSm80ILi8ELi1ELb0EN4cute5tupleIJNS5_1CILi128EEENS7_ILi64EEENS7_ILi192EEEEEELi192ENS_6half_tEfNS_4arch4Sm80ELb0ELb0ELb1ELb1ELb1ELb0ELb1ELb0EEENS1_21CollectiveEpilogueFwdINS6_IJS8_SA_S9_EEENS6_IJNS7_ILi1EEESI_SI_EEESC_SE_Li256ELb1ELb1ELb0ELb0EEENS1_19SingleTileSchedulerILb1ELb0ELb1ELi128EEEEEEEEEvNT_6ParamsE:
        .type           _ZN7cutlass13device_kernelIN5flash19enable_sm80_to_sm89INS1_16FlashAttnFwdSm80INS1_25CollectiveMainloopFwdSm80ILi8ELi1ELb0EN4cute5tupleIJNS5_1CILi128EEENS7_ILi64EEENS7_ILi192EEEEEELi192ENS_6half_tEfNS_4arch4Sm80ELb0ELb0ELb1ELb1ELb1ELb0ELb1ELb0EEENS1_21CollectiveEpilogueFwdINS6_IJS8_SA_S9_EEENS6_IJNS7_ILi1EEESI_SI_EEESC_SE_Li256ELb1ELb1ELb0ELb0EEENS1_19SingleTileSchedulerILb1ELb0ELb1ELi128EEEEEEEEEvNT_6ParamsE,@function
        .size           _ZN7cutlass13device_kernelIN5flash19enable_sm80_to_sm89INS1_16FlashAttnFwdSm80INS1_25CollectiveMainloopFwdSm80ILi8ELi1ELb0EN4cute5tupleIJNS5_1CILi128EEENS7_ILi64EEENS7_ILi192EEEEEELi192ENS_6half_tEfNS_4arch4Sm80ELb0ELb0ELb1ELb1ELb1ELb0ELb1ELb0EEENS1_21CollectiveEpilogueFwdINS6_IJS8_SA_S9_EEENS6_IJNS7_ILi1EEESI_SI_EEESC_SE_Li256ELb1ELb1ELb0ELb0EEENS1_19SingleTileSchedulerILb1ELb0ELb1ELi128EEEEEEEEEvNT_6ParamsE,(.L_x_1495 - _ZN7cutlass13device_kernelIN5flash19enable_sm80_to_sm89INS1_16FlashAttnFwdSm80INS1_25CollectiveMainloopFwdSm80ILi8ELi1ELb0EN4cute5tupleIJNS5_1CILi128EEENS7_ILi64EEENS7_ILi192EEEEEELi192ENS_6half_tEfNS_4arch4Sm80ELb0ELb0ELb1ELb1ELb1ELb0ELb1ELb0EEENS1_21CollectiveEpilogueFwdINS6_IJS8_SA_S9_EEENS6_IJNS7_ILi1EEESI_SI_EEESC_SE_Li256ELb1ELb1ELb0ELb0EEENS1_19SingleTileSchedulerILb1ELb0ELb1ELi128EEEEEEEEEvNT_6ParamsE)
        .other          _ZN7cutlass13device_kernelIN5flash19enable_sm80_to_sm89INS1_16FlashAttnFwdSm80INS1_25CollectiveMainloopFwdSm80ILi8ELi1ELb0EN4cute5tupleIJNS5_1CILi128EEENS7_ILi64EEENS7_ILi192EEEEEELi192ENS_6half_tEfNS_4arch4Sm80ELb0ELb0ELb1ELb1ELb1ELb0ELb1ELb0EEENS1_21CollectiveEpilogueFwdINS6_IJS8_SA_S9_EEENS6_IJNS7_ILi1EEESI_SI_EEESC_SE_Li256ELb1ELb1ELb0ELb0EEENS1_19SingleTileSchedulerILb1ELb0ELb1ELi128EEEEEEEEEvNT_6ParamsE,@"STO_CUDA_ENTRY STV_DEFAULT"
_ZN7cutlass13device_kernelIN5flash19enable_sm80_to_sm89INS1_16FlashAttnFwdSm80INS1_25CollectiveMainloopFwdSm80ILi8ELi1ELb0EN4cute5tupleIJNS5_1CILi128EEENS7_ILi64EEENS7_ILi192EEEEEELi192ENS_6half_tEfNS_4arch4Sm80ELb0ELb0ELb1ELb1ELb1ELb0ELb1ELb0EEENS1_21CollectiveEpilogueFwdINS6_IJS8_SA_S9_EEENS6_IJNS7_ILi1EEESI_SI_EEESC_SE_Li256ELb1ELb1ELb0ELb0EEENS1_19SingleTileSchedulerILb1ELb0ELb1ELi128EEEEEEEEEvNT_6ParamsE:
[----:B------:R-:W-:Y:S02]  /*0000*/  MOV R1, c[0x0][0x28] ;  /* 0x00000a0000017a02 */ /* 0x000fe40000000f00 */
[----:B------:R-:W1:Y:S01]  /*0010*/  S2R R4, SR_TID.X ;  /* 0x0000000000047919 */ /* 0x000e620000002100 */
[----:B------:R-:W2:Y:S01]  /*0020*/  S2UR UR16, SR_CTAID.Z ;  /* 0x00000000001079c3 */ /* 0x000ea20000002700 */
[----:B------:R-:W-:Y:S02]  /*0030*/  UMOV UR7, 0x4 ;  /* 0x0000000400077882 */ /* 0x000fe40000000000 */
[----:B------:R-:W-:Y:S02]  /*0040*/  ULDC.64 UR8, c[0x0][0x568] ;  /* 0x00015a0000087ab9 */ /* 0x000fe40000000a00 */
[----:B------:R-:W-:-:S03]  /*0050*/  ULDC.64 UR14, c[0x0][0x118] ;  /* 0x00004600000e7ab9 */ /* 0x000fc60000000a00 */
[----:B------:R-:W3:Y:S01]  /*0060*/  S2UR UR5, SR_CTAID.X ;  /* 0x00000000000579c3 */ /* 0x000ee20000002500 */
[----:B-1----:R-:W-:Y:S01]  /*0070*/  SHF.R.U32.HI R0, RZ, 0x5, R4 ;  /* 0x00000005ff007819 */ /* 0x002fe20000011604 */
[----:B--2---:R-:W-:-:S05]  /*0080*/  UIMAD.WIDE UR8, UR16, UR7, UR8 ;  /* 0x00000007100872a5 */ /* 0x004fca000f8e0208 */
[----:B------:R-:W1:Y:S02]  /*0090*/  SHFL.IDX PT, R0, R0, RZ, 0x1f ;  /* 0x00001fff00007589 */ /* 0x000e6400000e0000 */
[----:B-1----:R-:W-:-:S13]  /*00a0*/  ISETP.NE.AND P0, PT, R0, RZ, PT ;  /* 0x000000ff0000720c */ /* 0x002fda0003f05270 */
[----:B---3--:R-:W-:Y:S05]  /*00b0*/  @!P0 BRA `(.L_x_13) ;  /* 0x000001c000008947 */ /* 0x008fea0003800000 */
[----:B------:R-:W-:-:S04]  /*00c0*/  ISETP.NE.U32.AND P0, PT, RZ, c[0x0][0x568], PT ;  /* 0x00015a00ff007a0c */ /* 0x000fc80003f05070 */
[----:B------:R-:W-:-:S13]  /*00d0*/  ISETP.NE.AND.EX P0, PT, RZ, c[0x0][0x56c], PT, P0 ;  /* 0x00015b00ff007a0c */ /* 0x000fda0003f05300 */
[----:B------:R-:W-:Y:S05]  /*00e0*/  @!P0 BRA `(.L_x_14) ;  /* 0x0000005000008947 */ /* 0x000fea0003800000 */
[----:B------:R-:W-:Y:S02]  /*00f0*/  MOV R2, UR8 ;  /* 0x0000000800027c02 */ /* 0x000fe40008000f00 */
[----:B------:R-:W-:-:S05]  /*0100*/  MOV R3, UR9 ;  /* 0x0000000900037c02 */ /* 0x000fca0008000f00 */
[----:B------:R-:W2:Y:S02]  /*0110*/  LDG.E R2, [R2.64] ;  /* 0x0000000e02027981 */ /* 0x000ea4000c1e1900 */
[----:B--2---:R1:W2:Y:S02]  /*0120*/  R2UR UR6, R2 ;  /* 0x00000000020673c2 */ /* 0x0042a400000e0000 */
[----:B-12---:R-:W-:Y:S05]  /*0130*/  BRA `(.L_x_15) ;  /* 0x000000e000007947 */ /* 0x006fea0003800000 */
.L_x_14:
[----:B------:R-:W-:-:S04]  /*0140*/  ISETP.NE.U32.AND P0, PT, RZ, c[0x0][0x560], PT ;  /* 0x00015800ff007a0c */ /* 0x000fc80003f05070 */
[----:B------:R-:W-:-:S13]  /*0150*/  ISETP.NE.AND.EX P0, PT, RZ, c[0x0][0x564], PT, P0 ;  /* 0x00015900ff007a0c */ /* 0x000fda0003f05300 */
[----:B------:R-:W-:Y:S05]  /*0160*/  @!P0 BRA `(.L_x_16) ;  /* 0x000000a000008947 */ /* 0x000fea0003800000 */
[----:B------:R-:W-:Y:S02]  /*0170*/  ULDC.64 UR8, c[0x0][0x560] ;  /* 0x0001580000087ab9 */ /* 0x000fe40000000a00 */
[----:B------:R-:W-:-:S06]  /*0180*/  UIMAD.WIDE UR8, UR16, UR7, UR8 ;  /* 0x00000007100872a5 */ /* 0x000fcc000f8e0208 */
[----:B------:R-:W-:Y:S02]  /*0190*/  MOV R6, UR8 ;  /* 0x0000000800067c02 */ /* 0x000fe40008000f00 */
[----:B------:R-:W-:-:S05]  /*01a0*/  MOV R7, UR9 ;  /* 0x0000000900077c02 */ /* 0x000fca0008000f00 */
[----:B------:R-:W2:Y:S04]  /*01b0*/  LDG.E R2, [R6.64] ;  /* 0x0000000e06027981 */ /* 0x000ea8000c1e1900 */
[----:B------:R-:W3:Y:S01]  /*01c0*/  LDG.E R0, [R6.64+0x4] ;  /* 0x0000040e06007981 */ /* 0x000ee2000c1e1900 */
[----:B--2---:R-:W1:Y:S08]  /*01d0*/  R2UR UR4, R2 ;  /* 0x00000000020473c2 */ /* 0x004e7000000e0000 */
[----:B---3--:R-:W1:Y:S02]  /*01e0*/  R2UR UR6, R0 ;  /* 0x00000000000673c2 */ /* 0x008e6400000e0000 */
[----:B-1----:R-:W-:Y:S01]  /*01f0*/  UIADD3 UR6, -UR4, UR6, URZ ;  /* 0x0000000604067290 */ /* 0x002fe2000fffe13f */
[----:B------:R-:W-:Y:S05]  /*0200*/  BRA `(.L_x_15) ;  /* 0x0000001000007947 */ /* 0x000fea0003800000 */
.L_x_16:
[----:B------:R-:W-:Y:S02]  /*0210*/  ULDC UR6, c[0x0][0x54c] ;  /* 0x0001530000067ab9 */ /* 0x000fe40000000800 */
.L_x_15:
[----:B------:R-:W-:Y:S02]  /*0220*/  ULDC UR4, c[0x0][0x548] ;  /* 0x0001520000047ab9 */ /* 0x000fe40000000800 */
[----:B------:R-:W-:-:S02]  /*0230*/  USHF.L.U32 UR5, UR5, 0x7, URZ ;  /* 0x0000000705057899 */ /* 0x000fc4000800063f */
[----:B------:R-:W-:-:S04]  /*0240*/  UIMAD UR4, UR6, UR4, URZ ;  /* 0x00000004060472a4 */ /* 0x000fc8000f8e023f */
[----:B------:R-:W-:-:S04]  /*0250*/  UISETP.GE.AND UP0, UPT, UR5, UR4, UPT ;  /* 0x000000040500728c */ /* 0x000fc8000bf06270 */
[----:B------:R-:W-:Y:S01]  /*0260*/  USEL UR16, UR16, 0xffffffff, !UP0 ;  /* 0xffffffff10107887 */ /* 0x000fe2000c000000 */
[----:B------:R-:W-:Y:S05]  /*0270*/  BRA `(.L_x_17) ;  /* 0x000001b000007947 */ /* 0x000fea0003800000 */
.L_x_13:
        /* <DEDUP_REMOVED lines=8> */
.L_x_18:
        /* <DEDUP_REMOVED lines=13> */
.L_x_20:
[----:B------:R-:W-:Y:S02]  /*03d0*/  ULDC UR6, c[0x0][0x54c] ;  /* 0x0001530000067ab9 */ /* 0x000fe40000000800 */
.L_x_19:
[----:B------:R-:W-:Y:S02]  /*03e0*/  ULDC UR4, c[0x0][0x548] ;  /* 0x0001520000047ab9 */ /* 0x000fe40000000800 */
[----:B------:R-:W-:-:S02]  /*03f0*/  USHF.L.U32 UR5, UR5, 0x7, URZ ;  /* 0x0000000705057899 */ /* 0x000fc4000800063f */
[----:B------:R-:W-:-:S04]  /*0400*/  UIMAD UR4, UR6, UR4, URZ ;  /* 0x00000004060472a4 */ /* 0x000fc8000f8e023f */
[----:B------:R-:W-:-:S04]  /*0410*/  UISETP.GE.AND UP0, UPT, UR5, UR4, UPT ;  /* 0x000000040500728c */ /* 0x000fc8000bf06270 */
[----:B------:R-:W-:-:S06]  /*0420*/  USEL UR16, UR16, 0xffffffff, !UP0 ;  /* 0xffffffff10107887 */ /* 0x000fcc000c000000 */
.L_x_17:
[----:B------:R-:W-:-:S13]  /*0430*/  ISETP.LE.AND P0, PT, RZ, UR16, PT ;  /* 0x00000010ff007c0c */ /* 0x000fda000bf03270 */
[----:B------:R-:W-:Y:S05]  /*0440*/  @!P0 EXIT ;  /* 0x000000000000894d */ /* 0x000fea0003800000 */
[----:B------:R-:W-:Y:S02]  /*0450*/  ULDC.64 UR4, c[0x0][0x348] ;  /* 0x0000d20000047ab9 */ /* 0x000fe40000000a00 */
[----:B------:R-:W-:Y:S02]  /*0460*/  UISETP.NE.U32.AND UP1, UPT, URZ, UR4, UPT ;  /* 0x000000043f00728c */ /* 0x000fe4000bf25070 */
[----:B------:R-:W-:Y:S02]  /*0470*/  ULDC.64 UR8, c[0x0][0x348] ;  /* 0x0000d20000087ab9 */ /* 0x000fe40000000a00 */
[----:B------:R-:W-:Y:S02]  /*0480*/  UISETP.NE.AND.EX UP1, UPT, URZ, UR5, UPT, UP1 ;  /* 0x000000053f00728c */ /* 0x000fe4000bf25310 */
[----:B------:R-:W-:Y:S02]  /*0490*/  UIMAD.WIDE UR8, UR16, UR7, UR8 ;  /* 0x00000007100872a5 */ /* 0x000fe4000f8e0208 */
[----:B------:R-:W-:-:S02]  /*04a0*/  ULDC.64 UR4, c[0x0][0x370] ;  /* 0x0000dc0000047ab9 */ /* 0x000fc40000000a00 */
[----:B------:R-:W-:Y:S01]  /*04b0*/  UISETP.NE.U32.AND UP2, UPT, URZ, UR4, UPT ;  /* 0x000000043f00728c */ /* 0x000fe2000bf45070 */
[----:B------:R-:W-:Y:S01]  /*04c0*/  PLOP3.LUT P0, PT, PT, PT, UP1, 0x80, 0x0 ;  /* 0x000000000000781c */ /* 0x000fe20003f0f018 */
[----:B------:R-:W-:Y:S02]  /*04d0*/  IMAD.U32 R8, RZ, RZ, UR8 ;  /* 0x00000008ff087e24 */ /* 0x000fe4000f8e00ff */
[----:B------:R-:W-:Y:S01]  /*04e0*/  UISETP.NE.AND.EX UP2, UPT, URZ, UR5, UPT, UP2 ;  /* 0x000000053f00728c */ /* 0x000fe2000bf45320 */
[----:B------:R-:W-:Y:S02]  /*04f0*/  IMAD.U32 R9, RZ, RZ, UR9 ;  /* 0x00000009ff097e24 */ /* 0x000fe4000f8e00ff */
[----:B------:R-:W-:Y:S02]  /*0500*/  ULDC.64 UR4, c[0x0][0x360] ;  /* 0x0000d80000047ab9 */ /* 0x000fe40000000a00 */
[----:B------:R-:W-:-:S04]  /*0510*/  UISETP.NE.U32.AND UP0, UPT, URZ, UR4, UPT ;  /* 0x000000043f00728c */ /* 0x000fc8000bf05070 */
[----:B------:R-:W-:Y:S01]  /*0520*/  UISETP.NE.AND.EX UP0, UPT, URZ, UR5, UPT, UP0 ;  /* 0x000000053f00728c */ /* 0x000fe2000bf05300 */
[----:B------:R-:W-:Y:S01]  /*0530*/  PLOP3.LUT P2, PT, PT, PT, UP2, 0x80, 0x0 ;  /* 0x000000000000781c */ /* 0x000fe20003f4f028 */
[----:B------:R-:W-:Y:S01]  /*0540*/  ULDC.64 UR8, c[0x0][0x370] ;  /* 0x0000dc0000087ab9 */ /* 0x000fe20000000a00 */
[----:B------:R-:W2:Y:S01]  /*0550*/  @P0 LDG.E R2, [R8.64] ;  /* 0x0000000e08020981 */ /* 0x000ea2000c1e1900 */
[----:B------:R-:W-:Y:S01]  /*0560*/  ULDC.64 UR4, c[0x0][0x360] ;  /* 0x0000d80000047ab9 */ /* 0x000fe20000000a00 */
[----:B------:R-:W-:Y:S01]  /*0570*/  MOV R212, RZ ;  /* 0x000000ff00d47202 */ /* 0x000fe20000000f00 */
[----:B------:R-:W-:Y:S01]  /*0580*/  @UP2 UIMAD.WIDE UR8, UR16, UR7, UR8 ;  /* 0x00000007100822a5 */ /* 0x000fe2000f8e0208 */
[----:B------:R-:W-:Y:S01]  /*0590*/  PLOP3.LUT P1, PT, PT, PT, UP0, 0x80, 0x0 ;  /* 0x000000000000781c */ /* 0x000fe20003f2f008 */
[----:B------:R-:W-:-:S03]  /*05a0*/  IMAD.MOV.U32 R0, RZ, RZ, c[0x0][0x168] ;  /* 0x00005a00ff007624 */ /* 0x000fc600078e00ff */
[----:B------:R-:W-:Y:S01]  /*05b0*/  @UP0 UIMAD.WIDE UR4, UR16, UR7, UR4 ;  /* 0x00000007100402a5 */ /* 0x000fe2000f8e0204 */
[----:B------:R-:W-:Y:S01]  /*05c0*/  MOV R10, UR8 ;  /* 0x00000008000a7c02 */ /* 0x000fe20008000f00 */
[----:B------:R-:W-:-:S04]  /*05d0*/  IMAD.U32 R11, RZ, RZ, UR9 ;  /* 0x00000009ff0b7e24 */ /* 0x000fc8000f8e00ff */
[----:B------:R-:W-:Y:S01]  /*05e0*/  MOV R6, UR4 ;  /* 0x0000000400067c02 */ /* 0x000fe20008000f00 */
[----:B------:R-:W-:Y:S01]  /*05f0*/  IMAD.U32 R7, RZ, RZ, UR5 ;  /* 0x00000005ff077e24 */ /* 0x000fe2000f8e00ff */
[----:B------:R1:W5:Y:S04]  /*0600*/  @P2 LDG.E R212, [R10.64] ;  /* 0x0000000e0ad42981 */ /* 0x000368000c1e1900 */
[----:B------:R1:W5:Y:S01]  /*0610*/  @P1 LDG.E R0, [R6.64] ;  /* 0x0000000e06001981 */ /* 0x000362000c1e1900 */
[----:B------:R-:W3:Y:S01]  /*0620*/  S2UR UR9, SR_CTAID.Y ;  /* 0x00000000000979c3 */ /* 0x000ee20000002600 */
[----:B------:R-:W-:Y:S02]  /*0630*/  ULDC UR5, c[0x0][0x2ac] ;  /* 0x0000ab0000057ab9 */ /* 0x000fe40000000800 */
[----:B------:R-:W-:-:S02]  /*0640*/  ULDC UR4, c[0x0][0x1d0] ;  /* 0x0000740000047ab9 */ /* 0x000fc40000000800 */
[----:B------:R-:W-:Y:S02]  /*0650*/  UIMAD UR4, UR5, UR4, URZ ;  /* 0x00000004050472a4 */ /* 0x000fe4000f8e023f */
[----:B------:R-:W-:-:S04]  /*0660*/  UMOV UR8, URZ ;  /* 0x0000003f00087c82 */ /* 0x000fc80008000000 */
[----:B------:R-:W-:Y:S01]  /*0670*/  MOV R3, UR4 ;  /* 0x0000000400037c02 */ /* 0x000fe20008000f00 */
[----:B---3--:R-:W-:Y:S01]  /*0680*/  USHF.R.S32.HI UR6, URZ, 0x1f, UR9 ;  /* 0x0000001f3f067899 */ /* 0x008fe20008011409 */
[----:B--2---:R1:W2:Y:S02]  /*0690*/  @P0 R2UR UR8, R2 ;  /* 0x00000000020803c2 */ /* 0x0042a400000e0000 */
[----:B-12---:R-:W-:Y:S06]  /*06a0*/  @P1 BRA `(.L_x_21) ;  /* 0x0000004000001947 */ /* 0x006fec0003800000 */
[----:B------:R-:W-:Y:S05]  /*06b0*/  @!P0 BRA `(.L_x_21) ;  /* 0x0000003000008947 */ /* 0x000fea0003800000 */
[----:B-----5:R-:W2:Y:S04]  /*06c0*/  LDG.E R0, [R8.64] ;  /* 0x0000000e08007981 */ /* 0x020ea8000c1e1900 */
[----:B------:R-:W2:Y:S02]  /*06d0*/  LDG.E R5, [R8.64+0x4] ;  /* 0x0000040e08057981 */ /* 0x000ea4000c1e1900 */
[----:B--2---:R-:W-:-:S02]  /*06e0*/  IADD3 R0, -R0, R5, RZ ;  /* 0x0000000500007210 */ /* 0x004fc40007ffe1ff */
.L_x_21:
[----:B------:R-:W-:-:S04]  /*06f0*/  ISETP.NE.U32.AND P0, PT, RZ, c[0x0][0x368], PT ;  /* 0x0000da00ff007a0c */ /* 0x000fc80003f05070 */
[----:B------:R-:W-:-:S13]  /*0700*/  ISETP.NE.AND.EX P0, PT, RZ, c[0x0][0x36c], PT, P0 ;  /* 0x0000db00ff007a0c */ /* 0x000fda0003f05300 */
[----:B------:R-:W-:Y:S05]  /*0710*/  @!P0 BRA `(.L_x_22) ;  /* 0x0000006000008947 */ /* 0x000fea0003800000 */
[----:B------:R-:W-:Y:S02]  /*0720*/  ULDC.64 UR4, c[0x0][0x368] ;  /* 0x0000da0000047ab9 */ /* 0x000fe40000000a00 */
[----:B------:R-:W-:-:S06]  /*0730*/  UIMAD.WIDE UR4, UR16, UR7, UR4 ;  /* 0x00000007100472a5 */ /* 0x000fcc000f8e0204 */
[----:B------:R-:W-:Y:S02]  /*0740*/  MOV R3, UR5 ;  /* 0x0000000500037c02 */ /* 0x000fe40008000f00 */
[----:B------:R-:W-:-:S05]  /*0750*/  MOV R2, UR4 ;  /* 0x0000000400027c02 */ /* 0x000fca0008000f00 */
[----:B------:R1:W5:Y:S01]  /*0760*/  LDG.E R3, [R2.64] ;  /* 0x0000000e02037981 */ /* 0x000362000c1e1900 */
[----:B------:R-:W-:Y:S05]  /*0770*/  BRA `(.L_x_23) ;  /* 0x000000a000007947 */ /* 0x000fea0003800000 */
.L_x_22:
        /* <DEDUP_REMOVED lines=8> */
[----:B------:R-:W2:Y:S02]  /*0800*/  LDG.E R2, [R6.64+0x4] ;  /* 0x0000040e06027981 */ /* 0x000ea4000c1e1900 */
[----:B--2---:R-:W-:-:S05]  /*0810*/  IADD3 R3, -R3, R2, RZ ;  /* 0x0000000203037210 */ /* 0x004fca0007ffe1ff */
.L_x_23:
[----:B-----5:R-:W-:Y:S01]  /*0820*/  IMAD.IADD R7, R3, 0x1, -R212 ;  /* 0x0000000103077824 */ /* 0x020fe200078e0ad4 */
[----:B------:R-:W-:Y:S01]  /*0830*/  PLOP3.LUT P2, PT, PT, PT, PT, 0x80, 0x0 ;  /* 0x000000000000781c */ /* 0x000fe20003f4f070 */
[----:B------:R-:W-:Y:S01]  /*0840*/  CS2R R98, SRZ ;  /* 0x0000000000627805 */ /* 0x000fe2000001ff00 */
[----:B------:R-:W-:Y:S01]  /*0850*/  CS2R R96, SRZ ;  /* 0x0000000000607805 */ /* 0x000fe2000001ff00 */
[----:B------:R-:W-:Y:S01]  /*0860*/  CS2R R94, SRZ ;  /* 0x00000000005e7805 */ /* 0x000fe2000001ff00 */
[C---:B------:R-:W-:Y:S01]  /*0870*/  ISETP.GE.AND P0, PT, R7.reuse, 0x1, PT ;  /* 0x000000010700780c */ /* 0x040fe20003f06270 */
[----:B------:R-:W-:Y:S01]  /*0880*/  CS2R R92, SRZ ;  /* 0x00000000005c7805 */ /* 0x000fe2000001ff00 */
[----:B------:R-:W-:Y:S01]  /*0890*/  IADD3 R3, R7, 0x3f, RZ ;  /* 0x0000003f07037810 */ /* 0x000fe20007ffe0ff */
[----:B------:R-:W-:Y:S01]  /*08a0*/  CS2R R90, SRZ ;  /* 0x00000000005a7805 */ /* 0x000fe2000001ff00 */
[----:B------:R-:W-:Y:S01]  /*08b0*/  CS2R R88, SRZ ;  /* 0x0000000000587805 */ /* 0x000fe2000001ff00 */
[----:B------:R-:W-:Y:S01]  /*08c0*/  CS2R R86, SRZ ;  /* 0x0000000000567805 */ /* 0x000fe2000001ff00 */
[----:B------:R-:W-:Y:S01]  /*08d0*/  SHF.R.S32.HI R144, RZ, 0x1f, R3 ;  /* 0x0000001fff907819 */ /* 0x000fe20000011403 */
[----:B------:R-:W-:Y:S01]  /*08e0*/  CS2R R84, SRZ ;  /* 0x0000000000547805 */ /* 0x000fe2000001ff00 */
[----:B------:R-:W-:Y:S01]  /*08f0*/  CS2R R82, SRZ ;  /* 0x0000000000527805 */ /* 0x000fe2000001ff00 */
[----:B------:R-:W-:Y:S01]  /*0900*/  CS2R R80, SRZ ;  /* 0x0000000000507805 */ /* 0x000fe2000001ff00 */
[----:B------:R-:W-:Y:S01]  /*0910*/  LEA.HI R144, R144, R3, RZ, 0x6 ;  /* 0x0000000390907211 */ /* 0x000fe200078f30ff */
[----:B------:R-:W-:Y:S01]  /*0920*/  CS2R R78, SRZ ;  /* 0x00000000004e7805 */ /* 0x000fe2000001ff00 */
        /* <DEDUP_REMOVED lines=37> */
[----:B------:R-:W-:-:S02]  /*0b80*/  IMAD.MOV.U32 R8, RZ, RZ, RZ ;  /* 0x000000ffff087224 */ /* 0x000fc400078e00ff */
[----:B------:R-:W-:Y:S01]  /*0b90*/  IMAD.MOV.U32 R6, RZ, RZ, RZ ;  /* 0x000000ffff067224 */ /* 0x000fe200078e00ff */
[----:B------:R-:W-:Y:S05]  /*0ba0*/  @!P0 BRA `(.L_x_24) ;  /* 0x0000740000008947 */ /* 0x000fea0003800000 */
[----:B------:R-:W-:Y:S02]  /*0bb0*/  ULDC.64 UR4, c[0x0][0x340] ;  /* 0x0000d00000047ab9 */ /* 0x000fe40000000a00 */
[----:B------:R-:W-:-:S04]  /*0bc0*/  UISETP.NE.U32.AND UP0, UPT, URZ, UR4, UPT ;  /* 0x000000043f00728c */ /* 0x000fc8000bf05070 */
[----:B------:R-:W-:-:S03]  /*0bd0*/  UISETP.NE.AND.EX UP0, UPT, URZ, UR5, UPT, UP0 ;  /* 0x000000053f00728c */ /* 0x000fc6000bf05300 */
[----:B------:R-:W-:-:S03]  /*0be0*/  ULDC.64 UR4, c[0x0][0x340] ;  /* 0x0000d00000047ab9 */ /* 0x000fc60000000a00 */
[----:B------:R-:W-:-:S05]  /*0bf0*/  PLOP3.LUT P1, PT, PT, PT, UP0, 0x80, 0x0 ;  /* 0x000000000000781c */ /* 0x000fca0003f2f008 */
[----:B------:R-:W-:-:S06]  /*0c00*/  @UP0 UIMAD.WIDE UR4, UR16, UR7, UR4 ;  /* 0x00000007100402a5 */ /* 0x000fcc000f8e0204 */
[----:B-1----:R-:W-:Y:S02]  /*0c10*/  IMAD.U32 R2, RZ, RZ, UR4 ;  /* 0x00000004ff027e24 */ /* 0x002fe4000f8e00ff */
[----:B------:R-:W-:Y:S01]  /*0c20*/  IMAD.U32 R3, RZ, RZ, UR5 ;  /* 0x00000005ff037e24 */ /* 0x000fe2000f8e00ff */
[----:B------:R-:W1:Y:S01]  /*0c30*/  S2R R13, SR_CTAID.X ;  /* 0x00000000000d7919 */ /* 0x000e620000002500 */
[----:B------:R-:W-:Y:S01]  /*0c40*/  SHF.R.S32.HI R11, RZ, 0x1f, R4 ;  /* 0x0000001fff0b7819 */ /* 0x000fe20000011404 */
[----:B------:R-:W-:Y:S02]  /*0c50*/  USHF.R.S32.HI UR7, URZ, 0x1f, UR8 ;  /* 0x0000001f3f077899 */ /* 0x000fe40008011408 */
[----:B------:R2:W3:Y:S01]  /*0c60*/  @P1 LDG.E R5, [R2.64] ;  /* 0x0000000e02051981 */ /* 0x0004e2000c1e1900 */
[CC--:B------:R-:W-:Y:S01]  /*0c70*/  LEA.HI R20, R11.reuse, R4.reuse, RZ, 0x3 ;  /* 0x000000040b147211 */ /* 0x0c0fe200078f18ff */
[----:B------:R-:W-:Y:S01]  /*0c80*/  ULDC.64 UR4, c[0x0][0x178] ;  /* 0x00005e0000047ab9 */ /* 0x000fe20000000a00 */
[CC--:B------:R-:W-:Y:S01]  /*0c90*/  LEA.HI R92, R11.reuse, R4.reuse, RZ, 0x4 ;  /* 0x000000040b5c7211 */ /* 0x0c0fe200078f20ff */
[----:B------:R-:W-:Y:S01]  /*0ca0*/  UIMAD UR7, UR7, UR4, URZ ;  /* 0x00000004070772a4 */ /* 0x000fe2000f8e023f */
[----:B------:R-:W-:Y:S01]  /*0cb0*/  LOP3.LUT R9, R20, 0xfffffff8, RZ, 0xc0, !PT ;  /* 0xfffffff814097812 */ /* 0x000fe200078ec0ff */
[----:B------:R-:W-:Y:S01]  /*0cc0*/  UIMAD.WIDE.U32 UR10, UR8, UR4, URZ ;  /* 0x00000004080a72a5 */ /* 0x000fe2000f8e003f */
[----:B------:R-:W-:Y:S01]  /*0cd0*/  SHF.R.S32.HI R20, RZ, 0x3, R20 ;  /* 0x00000003ff147819 */ /* 0x000fe20000011414 */
[----:B------:R-:W-:Y:S01]  /*0ce0*/  UIMAD UR7, UR8, UR5, UR7 ;  /* 0x00000005080772a4 */ /* 0x000fe2000f8e0207 */
[----:B------:R-:W-:Y:S01]  /*0cf0*/  LEA.HI R18, R11, R4, RZ, 0x6 ;  /* 0x000000040b127211 */ /* 0x000fe200078f30ff */
[----:B------:R-:W-:Y:S01]  /*0d00*/  USHF.R.S32.HI UR8, URZ, 0x1f, UR16 ;  /* 0x0000001f3f087899 */ /* 0x000fe20008011410 */
[----:B------:R-:W-:Y:S01]  /*0d10*/  BSSY B0, `(.L_x_25) ;  /* 0x0000056000007945 */ /* 0x000fe20003800000 */
[----:B------:R-:W-:Y:S01]  /*0d20*/  ULDC.64 UR4, c[0x0][0x1b8] ;  /* 0x00006e0000047ab9 */ /* 0x000fe20000000a00 */
[----:B------:R-:W-:Y:S01]  /*0d30*/  SHF.R.S32.HI R144, RZ, 0x6, R144 ;  /* 0x00000006ff907819 */ /* 0x000fe20000011490 */
[----:B------:R-:W-:Y:S01]  /*0d40*/  UIADD3 UR11, UR11, UR7, URZ ;  /* 0x000000070b0b7290 */ /* 0x000fe2000fffe03f */
[----:B------:R-:W-:Y:S01]  /*0d50*/  IMAD.SHL.U32 R18, R18, 0x8, RZ ;  /* 0x0000000812127824 */ /* 0x000fe200078e00ff */
[----:B------:R-:W-:-:S02]  /*0d60*/  UIMAD UR7, UR6, UR4, URZ ;  /* 0x00000004060772a4 */ /* 0x000fc4000f8e023f */
[----:B------:R-:W-:Y:S02]  /*0d70*/  USEL UR8, UR8, URZ, !UP1 ;  /* 0x0000003f08087287 */ /* 0x000fe4000c800000 */
[----:B------:R-:W-:Y:S02]  /*0d80*/  UIMAD UR7, UR9, UR5, UR7 ;  /* 0x00000005090772a4 */ /* 0x000fe4000f8e0207 */
[----:B------:R-:W-:Y:S02]  /*0d90*/  UIMAD.WIDE.U32 UR12, UR9, UR4, UR10 ;  /* 0x00000004090c72a5 */ /* 0x000fe4000f8e000a */
[----:B------:R-:W-:Y:S01]  /*0da0*/  USEL UR10, UR16, URZ, !UP1 ;  /* 0x0000003f100a7287 */ /* 0x000fe2000c800000 */
[----:B--2---:R-:W-:Y:S01]  /*0db0*/  IMAD.MOV.U32 R3, RZ, RZ, c[0x0][0x2c4] ;  /* 0x0000b100ff037624 */ /* 0x004fe200078e00ff */
[----:B------:R-:W-:Y:S01]  /*0dc0*/  ULDC.64 UR4, c[0x0][0x1c0] ;  /* 0x0000700000047ab9 */ /* 0x000fe20000000a00 */
[----:B------:R-:W-:Y:S01]  /*0dd0*/  IMAD.IADD R2, R4, 0x1, -R9 ;  /* 0x0000000104027824 */ /* 0x000fe200078e0a09 */
[----:B------:R-:W-:-:S02]  /*0de0*/  UIMAD UR8, UR8, UR4, URZ ;  /* 0x00000004080872a4 */ /* 0x000fc4000f8e023f */
[----:B------:R-:W-:Y:S01]  /*0df0*/  ISETP.NE.AND P0, PT, R3, 0x1, PT ;  /* 0x000000010300780c */ /* 0x000fe20003f05270 */
[C-C-:B------:R-:W-:Y:S01]  /*0e00*/  IMAD R211, R2.reuse, 0x20, R20.reuse ;  /* 0x0000002002d37824 */ /* 0x140fe200078e0214 */
[----:B------:R-:W-:Y:S01]  /*0e10*/  UIADD3 UR13, UR13, UR7, URZ ;  /* 0x000000070d0d7290 */ /* 0x000fe2000fffe03f */
[----:B------:R-:W-:Y:S01]  /*0e20*/  IMAD.SHL.U32 R135, R2, 0x8, RZ ;  /* 0x0000000802877824 */ /* 0x000fe200078e00ff */
[----:B------:R-:W-:Y:S01]  /*0e30*/  UIMAD UR5, UR10, UR5, UR8 ;  /* 0x000000050a0572a4 */ /* 0x000fe2000f8e0208 */
[C---:B-1----:R-:W-:Y:S01]  /*0e40*/  IMAD R8, R13.reuse, 0x80, R211 ;  /* 0x000000800d087824 */ /* 0x042fe200078e02d3 */
[----:B------:R-:W-:Y:S01]  /*0e50*/  UIMAD.WIDE.U32 UR10, UR10, UR4, UR12 ;  /* 0x000000040a0a72a5 */ /* 0x000fe2000f8e000c */
[----:B------:R-:W-:Y:S01]  /*0e60*/  IMAD R13, R13, 0x80, R20 ;  /* 0x000000800d0d7824 */ /* 0x000fe200078e0214 */
[----:B------:R-:W-:Y:S01]  /*0e70*/  ISETP.GE.AND P5, PT, R135, c[0x0][0x198], PT ;  /* 0x0000660087007a0c */ /* 0x000fe20003fa6270 */
[----:B------:R-:W-:Y:S01]  /*0e80*/  IMAD.MOV.U32 R9, RZ, RZ, R8 ;  /* 0x000000ffff097224 */ /* 0x000fe200078e0008 */
[----:B------:R-:W-:-:S02]  /*0e90*/  UIADD3 UR5, UR11, UR5, URZ ;  /* 0x000000050b057290 */ /* 0x000fc4000fffe03f */
[----:B------:R-:W-:Y:S02]  /*0ea0*/  IMAD.U32 R15, RZ, RZ, UR11 ;  /* 0x0000000bff0f7e24 */ /* 0x000fe4000f8e00ff */
[----:B------:R-:W-:-:S04]  /*0eb0*/  @P0 IMAD.HI.U32 R3, R8, c[0x0][0x2c8], RZ ;  /* 0x0000b20008030a27 */ /* 0x000fc800078e00ff */
[----:B------:R-:W-:Y:S01]  /*0ec0*/  IMAD.U32 R14, RZ, RZ, UR10 ;  /* 0x0000000aff0e7e24 */ /* 0x000fe2000f8e00ff */
[----:B------:R-:W-:Y:S01]  /*0ed0*/  @P0 SHF.R.U32.HI R9, RZ, c[0x0][0x2cc], R3 ;  /* 0x0000b300ff090a19 */ /* 0x000fe20000011603 */
[----:B------:R-:W-:-:S03]  /*0ee0*/  IMAD.U32 R15, RZ, RZ, UR5 ;  /* 0x00000005ff0f7e24 */ /* 0x000fc6000f8e00ff */
[--C-:B------:R-:W-:Y:S01]  /*0ef0*/  SHF.R.S32.HI R6, RZ, 0x1f, R9.reuse ;  /* 0x0000001fff067819 */ /* 0x100fe20000011409 */
[----:B------:R-:W-:Y:S02]  /*0f00*/  IMAD.MOV R3, RZ, RZ, -R9 ;  /* 0x000000ffff037224 */ /* 0x000fe400078e0a09 */
[----:B------:R-:W-:-:S04]  /*0f10*/  IMAD.WIDE.U32 R16, R9, c[0x0][0x1b0], R14 ;  /* 0x00006c0009107a25 */ /* 0x000fc800078e000e */
[----:B------:R-:W-:Y:S02]  /*0f20*/  IMAD R3, R3, c[0x0][0x2c4], R8 ;  /* 0x0000b10003037a24 */ /* 0x000fe400078e0208 */
[----:B------:R-:W-:Y:S02]  /*0f30*/  IMAD R6, R6, c[0x0][0x1b0], RZ ;  /* 0x00006c0006067a24 */ /* 0x000fe400078e02ff */
[----:B------:R-:W-:Y:S01]  /*0f40*/  IMAD.SHL.U32 R14, R20, 0x40, RZ ;  /* 0x00000040140e7824 */ /* 0x000fe200078e00ff */
[----:B------:R-:W-:Y:S01]  /*0f50*/  SHF.R.S32.HI R8, RZ, 0x1f, R3 ;  /* 0x0000001fff087819 */ /* 0x000fe20000011403 */
[----:B------:R-:W-:-:S03]  /*0f60*/  IMAD R6, R9, c[0x0][0x1b4], R6 ;  /* 0x00006d0009067a24 */ /* 0x000fc600078e0206 */
[----:B------:R-:W-:Y:S01]  /*0f70*/  LOP3.LUT R14, R14, 0x1c0, RZ, 0xc0, !PT ;  /* 0x000001c00e0e7812 */ /* 0x000fe200078ec0ff */
[----:B------:R-:W-:Y:S02]  /*0f80*/  IMAD.IADD R17, R17, 0x1, R6 ;  /* 0x0000000111117824 */ /* 0x000fe400078e0206 */
[----:B------:R-:W-:Y:S01]  /*0f90*/  IMAD R6, R8, c[0x0][0x1a8], RZ ;  /* 0x00006a0008067a24 */ /* 0x000fe200078e02ff */
[----:B------:R-:W-:Y:S01]  /*0fa0*/  SHF.R.U32.HI R10, RZ, 0x3, R14 ;  /* 0x00000003ff0a7819 */ /* 0x000fe2000001160e */
[----:B------:R-:W-:Y:S01]  /*0fb0*/  IMAD.WIDE.U32 R16, R3, c[0x0][0x1a8], R16 ;  /* 0x00006a0003107a25 */ /* 0x000fe200078e0010 */
[----:B------:R-:W-:-:S03]  /*0fc0*/  LOP3.LUT R207, R14, 0x38, R135, 0xf8, !PT ;  /* 0x000000380ecf7812 */ /* 0x000fc600078ef887 */
[----:B------:R-:W-:Y:S01]  /*0fd0*/  IMAD R9, R3, c[0x0][0x1ac], R6 ;  /* 0x00006b0003097a24 */ /* 0x000fe200078e0206 */
[----:B------:R-:W-:Y:S02]  /*0fe0*/  LOP3.LUT R3, R92, 0xfffffff0, RZ, 0xc0, !PT ;  /* 0xfffffff05c037812 */ /* 0x000fe400078ec0ff */
[----:B------:R-:W-:Y:S01]  /*0ff0*/  LOP3.LUT R207, R207, R10, RZ, 0x3c, !PT ;  /* 0x0000000acfcf7212 */ /* 0x000fe200078e3cff */
[----:B------:R-:W-:Y:S01]  /*1000*/  IMAD.IADD R9, R17, 0x1, R9 ;  /* 0x0000000111097824 */ /* 0x000fe200078e0209 */
[----:B------:R-:W-:Y:S01]  /*1010*/  LEA R12, P0, R16, c[0x0][0x160], 0x1 ;  /* 0x00005800100c7a11 */ /* 0x000fe200078008ff */
[----:B------:R-:W-:Y:S01]  /*1020*/  IMAD.IADD R8, R4, 0x1, -R3 ;  /* 0x0000000104087824 */ /* 0x000fe200078e0a03 */
[----:B------:R-:W-:Y:S01]  /*1030*/  LOP3.LUT R207, R207, 0xfffffe00, R18, 0xf8, !PT ;  /* 0xfffffe00cfcf7812 */ /* 0x000fe200078ef812 */
[----:B------:R-:W-:Y:S01]  /*1040*/  IMAD R10, R0, c[0x0][0x2c4], RZ ;  /* 0x0000b100000a7a24 */ /* 0x000fe200078e02ff */
[----:B------:R-:W-:Y:S01]  /*1050*/  LEA.HI.X R9, R16, c[0x0][0x164], R9, 0x1, P0 ;  /* 0x0000590010097a11 */ /* 0x000fe200000f0c09 */
[----:B------:R-:W-:Y:S01]  /*1060*/  IMAD.MOV.U32 R0, RZ, RZ, 0x10 ;  /* 0x00000010ff007424 */ /* 0x000fe200078e00ff */
[----:B------:R-:W-:Y:S01]  /*1070*/  SHF.R.S32.HI R3, RZ, 0x1f, R8 ;  /* 0x0000001fff037819 */ /* 0x000fe20000011408 */
[----:B------:R1:W2:Y:S01]  /*1080*/  SHFL.IDX PT, R14, R12, RZ, 0x181f ;  /* 0x00181fff0c0e7589 */ /* 0x0002a200000e0000 */
[----:B------:R-:W-:-:S02]  /*1090*/  ISETP.GE.AND P0, PT, R13, R10, PT ;  /* 0x0000000a0d00720c */ /* 0x000fc40003f06270 */
[----:B------:R-:W-:Y:S01]  /*10a0*/  LEA.HI R6, R3, R8, RZ, 0x3 ;  /* 0x0000000803067211 */ /* 0x000fe200078f18ff */
[----:B------:R1:W4:Y:S01]  /*10b0*/  SHFL.IDX PT, R15, R9, RZ, 0x181f ;  /* 0x00181fff090f7589 */ /* 0x00032200000e0000 */
[----:B------:R-:W-:Y:S02]  /*10c0*/  IADD3 R16, R135, 0x80, RZ ;  /* 0x0000008087107810 */ /* 0x000fe40007ffe0ff */
[----:B------:R-:W-:Y:S02]  /*10d0*/  LOP3.LUT R3, R6, 0xfffffff8, RZ, 0xc0, !PT ;  /* 0xfffffff806037812 */ /* 0x000fe400078ec0ff */
[----:B------:R-:W-:-:S03]  /*10e0*/  ISETP.GE.AND P3, PT, R16, c[0x0][0x198], PT ;  /* 0x0000660010007a0c */ /* 0x000fc60003f66270 */
[----:B------:R-:W-:Y:S01]  /*10f0*/  IMAD.IADD R3, R8, 0x1, -R3 ;  /* 0x0000000108037824 */ /* 0x000fe200078e0a03 */
[----:B------:R-:W-:-:S04]  /*1100*/  IADD3 R8, R135, 0x40, RZ ;  /* 0x0000004087087810 */ /* 0x000fc80007ffe0ff */
[----:B------:R-:W-:Y:S01]  /*1110*/  ISETP.GE.AND P4, PT, R8, c[0x0][0x198], PT ;  /* 0x0000660008007a0c */ /* 0x000fe20003f86270 */
[----:B---3--:R3:W5:Y:S03]  /*1120*/  @P1 R2UR UR8, R5 ;  /* 0x00000000050813c2 */ /* 0x00876600000e0000 */
[----:B------:R-:W-:Y:S01]  /*1130*/  R2P PR, R3, 0x6 ;  /* 0x0000000603007804 */ /* 0x000fe20000000000 */
[----:B-----5:R-:W-:-:S04]  /*1140*/  @!UP0 UMOV UR8, UR16 ;  /* 0x0000001000088c82 */ /* 0x020fc80008000000 */
[----:B------:R-:W-:Y:S01]  /*1150*/  SEL R0, R0, 0xfffffff0, !P1 ;  /* 0xfffffff000007807 */ /* 0x000fe20004800000 */
[----:B---3--:R-:W-:-:S05]  /*1160*/  IMAD.MOV.U32 R5, RZ, RZ, 0x20 ;  /* 0x00000020ff057424 */ /* 0x008fca00078e00ff */
[----:B------:R-:W-:Y:S01]  /*1170*/  SEL R5, R5, 0xffffffe0, !P2 ;  /* 0xffffffe005057807 */ /* 0x000fe20005000000 */
[----:B------:R-:W-:Y:S05]  /*1180*/  @P0 BRA `(.L_x_26) ;  /* 0x000000e000000947 */ /* 0x000fea0003800000 */
[----:B-12-4-:R-:W-:Y:S01]  /*1190*/  SHF.R.S32.HI R19, RZ, 0x1f, R8 ;  /* 0x0000001fff137819 */ /* 0x016fe20000011408 */
[----:B------:R-:W-:Y:S01]  /*11a0*/  IMAD.SHL.U32 R18, R207, 0x2, RZ ;  /* 0x00000002cf127824 */ /* 0x000fe200078e00ff */
[----:B------:R-:W-:Y:S01]  /*11b0*/  SHF.R.S32.HI R17, RZ, 0x1f, R16 ;  /* 0x0000001fff117819 */ /* 0x000fe20000011410 */
[----:B------:R-:W-:Y:S01]  /*11c0*/  IMAD.WIDE R22, R135, 0x2, R14 ;  /* 0x0000000287167825 */ /* 0x000fe200078e020e */
[----:B------:R-:W-:Y:S02]  /*11d0*/  LEA.HI R19, R19, R8, RZ, 0x3 ;  /* 0x0000000813137211 */ /* 0x000fe400078f18ff */
[----:B------:R-:W-:Y:S02]  /*11e0*/  LEA.HI R17, R17, R16, RZ, 0x3 ;  /* 0x0000001011117211 */ /* 0x000fe400078f18ff */
[----:B------:R-:W-:Y:S01]  /*11f0*/  LOP3.LUT R19, R19, 0xfffffff8, RZ, 0xc0, !PT ;  /* 0xfffffff813137812 */ /* 0x000fe200078ec0ff */
[----:B------:R-:W-:Y:S01]  /*1200*/  @!PT LDS RZ, [RZ] ;  /* 0x00000000fffff984 */ /* 0x000fe20000000800 */
[----:B------:R1:W-:Y:S01]  /*1210*/  LDGSTS.E.BYPASS.LTC128B.128 [R18+0xc100], [R22.64], !P5 ;  /* 0x0c10000016127fae */ /* 0x0003e2000e901d4e */
[----:B------:R-:W-:-:S03]  /*1220*/  LOP3.LUT R17, R17, 0xfffffff8, RZ, 0xc0, !PT ;  /* 0xfffffff811117812 */ /* 0x000fc600078ec0ff */
[----:B------:R-:W-:-:S04]  /*1230*/  IMAD.WIDE R24, R19, 0x2, R14 ;  /* 0x0000000213187825 */ /* 0x000fc800078e020e */
[----:B------:R-:W-:Y:S01]  /*1240*/  IMAD.WIDE R14, R17, 0x2, R14 ;  /* 0x00000002110e7825 */ /* 0x000fe200078e020e */
[----:B------:R1:W-:Y:S04]  /*1250*/  LDGSTS.E.BYPASS.LTC128B.128 [R18+0x10100], [R24.64], !P4 ;  /* 0x1010000018127fae */ /* 0x0003e8000e101d4e */
[----:B------:R1:W-:Y:S02]  /*1260*/  LDGSTS.E.BYPASS.LTC128B.128 [R18+0x14100], [R14.64], !P3 ;  /* 0x141000000e127fae */ /* 0x0003e4000d901d4e */
.L_x_26:
[----:B-12-4-:R-:W-:Y:S05]  /*1270*/  BSYNC B0 ;  /* 0x0000000000007941 */ /* 0x016fea0003800000 */
.L_x_25:
[----:B------:R-:W-:Y:S01]  /*1280*/  IADD3 R15, R13, 0x20, RZ ;  /* 0x000000200d0f7810 */ /* 0x000fe20007ffe0ff */
[----:B------:R1:W2:Y:S01]  /*1290*/  SHFL.IDX PT, R19, R9, 0x1, 0x181f ;  /* 0x00381f0009137f89 */ /* 0x0002a200000e0000 */
[----:B------:R-:W-:Y:S02]  /*12a0*/  BSSY B0, `(.L_x_27) ;  /* 0x0000012000007945 */ /* 0x000fe40003800000 */
[----:B------:R-:W-:Y:S01]  /*12b0*/  ISETP.GE.AND P0, PT, R15, R10, PT ;  /* 0x0000000a0f00720c */ /* 0x000fe20003f06270 */
[----:B------:R1:W3:-:S12]  /*12c0*/  SHFL.IDX PT, R18, R12, 0x1, 0x181f ;  /* 0x00381f000c127f89 */ /* 0x0002d800000e0000 */
[----:B------:R-:W-:Y:S05]  /*12d0*/  @P0 BRA `(.L_x_28) ;  /* 0x000000e000000947 */ /* 0x000fea0003800000 */
[----:B------:R-:W-:Y:S01]  /*12e0*/  SHF.R.S32.HI R15, RZ, 0x1f, R8 ;  /* 0x0000001fff0f7819 */ /* 0x000fe20000011408 */
[----:B--23--:R-:W-:Y:S01]  /*12f0*/  IMAD.WIDE R22, R135, 0x2, R18 ;  /* 0x0000000287167825 */ /* 0x00cfe200078e0212 */
[----:B------:R-:W-:Y:S02]  /*1300*/  SHF.R.S32.HI R17, RZ, 0x1f, R16 ;  /* 0x0000001fff117819 */ /* 0x000fe40000011410 */
[----:B------:R-:W-:Y:S02]  /*1310*/  LEA.HI R15, R15, R8, RZ, 0x3 ;  /* 0x000000080f0f7211 */ /* 0x000fe400078f18ff */
[----:B------:R-:W-:Y:S01]  /*1320*/  LEA.HI R14, R17, R16, RZ, 0x3 ;  /* 0x00000010110e7211 */ /* 0x000fe200078f18ff */
[----:B------:R-:W-:Y:S01]  /*1330*/  IMAD.SHL.U32 R17, R207, 0x2, RZ ;  /* 0x00000002cf117824 */ /* 0x000fe200078e00ff */
[----:B------:R-:W-:Y:S02]  /*1340*/  LOP3.LUT R15, R15, 0xfffffff8, RZ, 0xc0, !PT ;  /* 0xfffffff80f0f7812 */ /* 0x000fe400078ec0ff */
[----:B------:R-:W-:-:S02]  /*1350*/  LOP3.LUT R14, R14, 0xfffffff8, RZ, 0xc0, !PT ;  /* 0xfffffff80e0e7812 */ /* 0x000fc400078ec0ff */
[----:B------:R-:W-:Y:S01]  /*1360*/  @!PT LDS RZ, [RZ] ;  /* 0x00000000fffff984 */ /* 0x000fe20000000800 */
[----:B------:R2:W-:Y:S01]  /*1370*/  LDGSTS.E.BYPASS.LTC128B.128 [R17+0xd100], [R22.64], !P5 ;  /* 0x0d10000016117fae */ /* 0x0005e2000e901d4e */
[----:B------:R-:W-:-:S04]  /*1380*/  IMAD.WIDE R24, R15, 0x2, R18 ;  /* 0x000000020f187825 */ /* 0x000fc800078e0212 */
[----:B------:R-:W-:Y:S01]  /*1390*/  IMAD.WIDE R14, R14, 0x2, R18 ;  /* 0x000000020e0e7825 */ /* 0x000fe200078e0212 */
[----:B------:R2:W-:Y:S04]  /*13a0*/  LDGSTS.E.BYPASS.LTC128B.128 [R17+0x11100], [R24.64], !P4 ;  /* 0x1110000018117fae */ /* 0x0005e8000e101d4e */
[----:B------:R2:W-:Y:S02]  /*13b0*/  LDGSTS.E.BYPASS.LTC128B.128 [R17+0x15100], [R14.64], !P3 ;  /* 0x151000000e117fae */ /* 0x0005e4000d901d4e */
.L_x_28:
[----:B------:R-:W-:Y:S05]  /*13c0*/  BSYNC B0 ;  /* 0x0000000000007941 */ /* 0x000fea0003800000 */
.L_x_27:
[----:B--2---:R-:W-:Y:S01]  /*13d0*/  IADD3 R15, R13, 0x40, RZ ;  /* 0x000000400d0f7810 */ /* 0x004fe20007ffe0ff */
[----:B------:R2:W4:Y:S01]  /*13e0*/  SHFL.IDX PT, R19, R9, 0x2, 0x181f ;  /* 0x00581f0009137f89 */ /* 0x00052200000e0000 */
[----:B------:R-:W-:Y:S02]  /*13f0*/  BSSY B0, `(.L_x_29) ;  /* 0x0000012000007945 */ /* 0x000fe40003800000 */
[----:B------:R-:W-:Y:S01]  /*1400*/  ISETP.GE.AND P0, PT, R15, R10, PT ;  /* 0x0000000a0f00720c */ /* 0x000fe20003f06270 */
[----:B---3--:R2:W3:-:S12]  /*1410*/  SHFL.IDX PT, R18, R12, 0x2, 0x181f ;  /* 0x00581f000c127f89 */ /* 0x0084d800000e0000 */
[----:B------:R-:W-:Y:S05]  /*1420*/  @P0 BRA `(.L_x_30) ;  /* 0x000000e000000947 */ /* 0x000fea0003800000 */
[----:B------:R-:W-:Y:S01]  /*1430*/  SHF.R.S32.HI R15, RZ, 0x1f, R8 ;  /* 0x0000001fff0f7819 */ /* 0x000fe20000011408 */
[----:B---34-:R-:W-:Y:S01]  /*1440*/  IMAD.WIDE R22, R135, 0x2, R18 ;  /* 0x0000000287167825 */ /* 0x018fe200078e0212 */
        /* <DEDUP_REMOVED lines=12> */
.L_x_30:
[----:B------:R-:W-:Y:S05]  /*1510*/  BSYNC B0 ;  /* 0x0000000000007941 */ /* 0x000fea0003800000 */
.L_x_29:
[----:B---3--:R-:W-:Y:S01]  /*1520*/  SHFL.IDX PT, R22, R12, 0x3, 0x181f ;  /* 0x00781f000c167f89 */ /* 0x008fe200000e0000 */
[----:B------:R-:W-:Y:S01]  /*1530*/  IMAD R14, R144, 0x40, R211 ;  /* 0x00000040900e7824 */ /* 0x000fe200078e02d3 */
[----:B------:R-:W-:Y:S01]  /*1540*/  IADD3 R15, R13, 0x60, RZ ;  /* 0x000000600d0f7810 */ /* 0x000fe20007ffe0ff */
[----:B------:R-:W-:Y:S01]  /*1550*/  IMAD.MOV.U32 R208, RZ, RZ, c[0x0][0x2b8] ;  /* 0x0000ae00ffd07624 */ /* 0x000fe200078e00ff */
[----:B------:R3:W5:Y:S01]  /*1560*/  SHFL.IDX PT, R23, R9, 0x3, 0x181f ;  /* 0x00781f0009177f89 */ /* 0x00076200000e0000 */
[----:B------:R-:W-:Y:S01]  /*1570*/  SHF.R.S32.HI R133, RZ, 0x1f, R16 ;  /* 0x0000001fff857819 */ /* 0x000fe20000011410 */
[----:B------:R-:W-:Y:S01]  /*1580*/  IMAD.SHL.U32 R207, R207, 0x2, RZ ;  /* 0x00000002cfcf7824 */ /* 0x000fe200078e00ff */
[----:B------:R-:W-:Y:S01]  /*1590*/  IADD3 R13, R14, -0x40, RZ ;  /* 0xffffffc00e0d7810 */ /* 0x000fe20007ffe0ff */
[----:B------:R-:W-:Y:S01]  /*15a0*/  USHF.R.S32.HI UR7, URZ, 0x1f, UR8 ;  /* 0x0000001f3f077899 */ /* 0x000fe20008011408 */
[----:B------:R-:W-:Y:S01]  /*15b0*/  ISETP.GE.AND P0, PT, R15, R10, PT ;  /* 0x0000000a0f00720c */ /* 0x000fe20003f06270 */
[----:B------:R-:W-:Y:S01]  /*15c0*/  ULDC.64 UR4, c[0x0][0x2b0] ;  /* 0x0000ac0000047ab9 */ /* 0x000fe20000000a00 */
[C---:B------:R-:W-:Y:S01]  /*15d0*/  ISETP.GE.AND P1, PT, R13.reuse, R7, PT ;  /* 0x000000070d00720c */ /* 0x040fe20003f26270 */
[----:B------:R-:W-:Y:S01]  /*15e0*/  IMAD.IADD R210, R13, 0x1, R212 ;  /* 0x000000010dd27824 */ /* 0x000fe200078e02d4 */
[----:B------:R-:W-:Y:S01]  /*15f0*/  SHF.R.S32.HI R13, RZ, 0x1f, R8 ;  /* 0x0000001fff0d7819 */ /* 0x000fe20000011408 */
[----:B------:R-:W-:Y:S01]  /*1600*/  UIMAD UR7, UR7, UR4, URZ ;  /* 0x00000004070772a4 */ /* 0x000fe2000f8e023f */
[----:B------:R-:W-:Y:S01]  /*1610*/  LEA.HI R133, R133, R16, RZ, 0x3 ;  /* 0x0000001085857211 */ /* 0x000fe200078f18ff */
[----:B------:R-:W-:Y:S01]  /*1620*/  UIMAD.WIDE.U32 UR10, UR8, UR4, URZ ;  /* 0x00000004080a72a5 */ /* 0x000fe2000f8e003f */
[----:B------:R-:W-:Y:S01]  /*1630*/  LEA.HI R134, R13, R8, RZ, 0x3 ;  /* 0x000000080d867211 */ /* 0x000fe200078f18ff */
[----:B------:R-:W-:Y:S01]  /*1640*/  UIMAD UR7, UR8, UR5, UR7 ;  /* 0x00000005080772a4 */ /* 0x000fe2000f8e0207 */
[----:B------:R-:W-:Y:S01]  /*1650*/  ISETP.NE.AND P2, PT, R208, 0x1, PT ;  /* 0x00000001d000780c */ /* 0x000fe20003f45270 */
[----:B------:R-:W-:Y:S01]  /*1660*/  IMAD.MOV.U32 R209, RZ, RZ, RZ ;  /* 0x000000ffffd17224 */ /* 0x000fe200078e00ff */
[----:B------:R-:W-:Y:S01]  /*1670*/  LOP3.LUT R134, R134, 0xfffffff8, RZ, 0xc0, !PT ;  /* 0xfffffff886867812 */ /* 0x000fe200078ec0ff */
[----:B------:R-:W-:Y:S01]  /*1680*/  UIADD3 UR7, UR11, UR7, URZ ;  /* 0x000000070b077290 */ /* 0x000fe2000fffe03f */
[----:B------:R-:W-:Y:S01]  /*1690*/  LOP3.LUT R133, R133, 0xfffffff8, RZ, 0xc0, !PT ;  /* 0xfffffff885857812 */ /* 0x000fe200078ec0ff */
[----:B------:R-:W-:Y:S01]  /*16a0*/  ULDC.64 UR4, c[0x0][0x1e8] ;  /* 0x00007a0000047ab9 */ /* 0x000fe20000000a00 */
[----:B------:R-:W-:-:S02]  /*16b0*/  ISETP.GT.OR P1, PT, R211, 0x3f, P1 ;  /* 0x0000003fd300780c */ /* 0x000fc40000f24670 */
[----:B-123--:R-:W-:Y:S01]  /*16c0*/  P2R R9, PR, RZ, 0x4 ;  /* 0x00000004ff097803 */ /* 0x00efe20000000000 */
[----:B-----5:R-:W-:-:S04]  /*16d0*/  @!P0 IMAD.WIDE R24, R135, 0x2, R22 ;  /* 0x0000000287188825 */ /* 0x020fc800078e0216 */
[--C-:B------:R-:W-:Y:S01]  /*16e0*/  @!P0 IMAD.WIDE R14, R134, 0x2, R22.reuse ;  /* 0x00000002860e8825 */ /* 0x100fe200078e0216 */
[----:B------:R-:W-:Y:S01]  /*16f0*/  @!PT LDS RZ, [RZ] ;  /* 0x00000000fffff984 */ /* 0x000fe20000000800 */
[----:B------:R1:W-:Y:S03]  /*1700*/  @!P0 LDGSTS.E.BYPASS.LTC128B.128 [R207+0xf100], [R24.64], !P5 ;  /* 0x0f10000018cf8fae */ /* 0x0003e6000e901d4e */
[----:B------:R-:W-:Y:S01]  /*1710*/  @!P0 IMAD.WIDE R22, R133, 0x2, R22 ;  /* 0x0000000285168825 */ /* 0x000fe200078e0216 */
[----:B------:R2:W-:Y:S03]  /*1720*/  @!P0 LDGSTS.E.BYPASS.LTC128B.128 [R207+0x13100], [R14.64], !P4 ;  /* 0x131000000ecf8fae */ /* 0x0005e6000e101d4e */
[----:B------:R-:W-:Y:S01]  /*1730*/  @P2 IMAD.HI.U32 R10, R210, c[0x0][0x2bc], RZ ;  /* 0x0000af00d20a2a27 */ /* 0x000fe200078e00ff */
[----:B------:R3:W-:Y:S03]  /*1740*/  @!P0 LDGSTS.E.BYPASS.LTC128B.128 [R207+0x17100], [R22.64], !P3 ;  /* 0x1710000016cf8fae */ /* 0x0007e6000d901d4e */
[----:B------:R-:W-:Y:S01]  /*1750*/  IMAD.MOV.U32 R9, RZ, RZ, R210 ;  /* 0x000000ffff097224 */ /* 0x000fe200078e00d2 */
[----:B------:R-:W0:Y:S01]  /*1760*/  LDGDEPBAR ;  /* 0x00000000000079af */ /* 0x000e220000000000 */
[----:B------:R-:W-:-:S04]  /*1770*/  @P2 SHF.R.U32.HI R9, RZ, c[0x0][0x2c0], R10 ;  /* 0x0000b000ff092a19 */ /* 0x000fc8000001160a */
[----:B------:R-:W-:-:S04]  /*1780*/  @!P1 IADD3 R13, P2, R9, UR10, RZ ;  /* 0x0000000a090d9c10 */ /* 0x000fc8000ff5e0ff */
[----:B------:R-:W-:Y:S02]  /*1790*/  @!P1 LEA.HI.X.SX32 R10, R9, UR7, 0x1, P2 ;  /* 0x00000007090a9c11 */ /* 0x000fe400090f0eff */
[----:B------:R-:W-:-:S04]  /*17a0*/  @!P1 LEA R18, P2, R13, c[0x0][0x2a0], 0x2 ;  /* 0x0000a8000d129a11 */ /* 0x000fc800078410ff */
[----:B----4-:R-:W-:Y:S01]  /*17b0*/  @!P1 LEA.HI.X R19, R13, c[0x0][0x2a4], R10, 0x2, P2 ;  /* 0x0000a9000d139a11 */ /* 0x010fe200010f140a */
[----:B------:R-:W-:Y:S06]  /*17c0*/  BAR.SYNC.DEFER_BLOCKING 0x0 ;  /* 0x0000000000007b1d */ /* 0x000fec0000010000 */
[----:B------:R4:W5:Y:S01]  /*17d0*/  @!P1 LDG.E R209, [R18.64] ;  /* 0x0000000e12d19981 */ /* 0x000962000c1e1900 */
[----:B------:R-:W-:Y:S01]  /*17e0*/  IMAD.MOV R9, RZ, RZ, -R9 ;  /* 0x000000ffff097224 */ /* 0x000fe200078e0a09 */
[----:B------:R-:W-:Y:S01]  /*17f0*/  UIMAD UR8, UR6, UR4, URZ ;  /* 0x00000004060872a4 */ /* 0x000fe2000f8e023f */
[----:B------:R-:W-:Y:S01]  /*1800*/  IMAD.SHL.U32 R12, R2, 0x40, RZ ;  /* 0x00000040020c7824 */ /* 0x000fe200078e00ff */
[----:B------:R-:W-:Y:S01]  /*1810*/  UIMAD.WIDE.U32 UR12, UR9, UR4, URZ ;  /* 0x00000004090c72a5 */ /* 0x000fe2000f8e003f */
[----:B------:R-:W-:Y:S01]  /*1820*/  IMAD R210, R9, c[0x0][0x2b8], R210 ;  /* 0x0000ae0009d27a24 */ /* 0x000fe200078e02d2 */
[----:B------:R-:W-:Y:S01]  /*1830*/  UIMAD UR8, UR9, UR5, UR8 ;  /* 0x00000005090872a4 */ /* 0x000fe2000f8e0208 */
[----:B------:R-:W-:Y:S01]  /*1840*/  SHF.R.S32.HI R17, RZ, 0x4, R92 ;  /* 0x00000004ff117819 */ /* 0x000fe2000001145c */
[----:B------:R-:W-:Y:S01]  /*1850*/  IMAD.SHL.U32 R205, R20, 0x8, RZ ;  /* 0x0000000814cd7824 */ /* 0x000fe200078e00ff */
[----:B------:R-:W-:Y:S01]  /*1860*/  LOP3.LUT R12, R12, 0x1c0, RZ, 0xc0, !PT ;  /* 0x000001c00c0c7812 */ /* 0x000fe200078ec0ff */
[----:B-1----:R-:W-:Y:S01]  /*1870*/  IMAD.WIDE.U32 R24, R210, c[0x0][0x1e0], RZ ;  /* 0x00007800d2187a25 */ /* 0x002fe200078e00ff */
[----:B------:R-:W-:Y:S01]  /*1880*/  SHF.R.S32.HI R13, RZ, 0x1f, R210 ;  /* 0x0000001fff0d7819 */ /* 0x000fe200000114d2 */
[----:B------:R-:W-:Y:S01]  /*1890*/  UIADD3 UR8, UR13, UR8, URZ ;  /* 0x000000080d087290 */ /* 0x000fe2000fffe03f */
[----:B------:R-:W-:Y:S01]  /*18a0*/  LEA.HI R92, R92, R17, RZ, 0x1 ;  /* 0x000000115c5c7211 */ /* 0x000fe200078f08ff */
[----:B------:R-:W-:Y:S01]  /*18b0*/  ULDC.64 UR4, c[0x0][0x210] ;  /* 0x0000840000047ab9 */ /* 0x000fe20000000a00 */
[----:B------:R-:W-:Y:S01]  /*18c0*/  LOP3.LUT R205, R12, 0x8, R205, 0xf8, !PT ;  /* 0x000000080ccd7812 */ /* 0x000fe200078ef8cd */
[C---:B------:R-:W-:Y:S01]  /*18d0*/  IMAD R9, R13.reuse, c[0x0][0x1e0], RZ ;  /* 0x000078000d097a24 */ /* 0x040fe200078e02ff */
[----:B------:R-:W-:Y:S01]  /*18e0*/  UIMAD UR6, UR6, UR4, URZ ;  /* 0x00000004060672a4 */ /* 0x000fe2000f8e023f */
[----:B------:R-:W-:Y:S01]  /*18f0*/  IMAD R13, R13, c[0x0][0x208], RZ ;  /* 0x000082000d0d7a24 */ /* 0x000fe200078e02ff */
[----:B------:R-:W-:Y:S01]  /*1900*/  SHF.R.U32.HI R12, RZ, 0x3, R12 ;  /* 0x00000003ff0c7819 */ /* 0x000fe2000001160c */
[----:B--2---:R-:W-:Y:S01]  /*1910*/  IMAD R14, R210, c[0x0][0x1e4], R9 ;  /* 0x00007900d20e7a24 */ /* 0x004fe200078e0209 */
[----:B------:R-:W-:Y:S01]  /*1920*/  LOP3.LUT R92, R92, 0xfffffffe, RZ, 0xc0, !PT ;  /* 0xfffffffe5c5c7812 */ /* 0x000fe200078ec0ff */
[C---:B------:R-:W-:Y:S01]  /*1930*/  IMAD R13, R210.reuse, c[0x0][0x20c], R13 ;  /* 0x00008300d20d7a24 */ /* 0x040fe200078e020d */
[----:B------:R-:W-:Y:S01]  /*1940*/  UIMAD.WIDE.U32 UR18, UR9, UR4, URZ ;  /* 0x00000004091272a5 */ /* 0x000fe2000f8e003f */
[----:B------:R-:W-:Y:S01]  /*1950*/  IMAD.IADD R15, R25, 0x1, R14 ;  /* 0x00000001190f7824 */ /* 0x000fe200078e020e */
[----:B------:R-:W-:Y:S01]  /*1960*/  UIMAD UR5, UR9, UR5, UR6 ;  /* 0x00000005090572a4 */ /* 0x000fe2000f8e0206 */
[----:B------:R-:W-:Y:S01]  /*1970*/  IMAD.MOV.U32 R14, RZ, RZ, R24 ;  /* 0x000000ffff0e7224 */ /* 0x000fe200078e0018 */
[----:B------:R-:W-:Y:S01]  /*1980*/  IADD3 R92, R17, -R92, RZ ;  /* 0x8000005c115c7210 */ /* 0x000fe20007ffe0ff */
[----:B------:R-:W-:Y:S01]  /*1990*/  IMAD.WIDE.U32 R24, R210, c[0x0][0x208], RZ ;  /* 0x00008200d2187a25 */ /* 0x000fe200078e00ff */
[----:B------:R-:W-:Y:S01]  /*19a0*/  LOP3.LUT R205, R205, R12, RZ, 0x3c, !PT ;  /* 0x0000000ccdcd7212 */ /* 0x000fe200078e3cff */
[----:B------:R-:W-:Y:S01]  /*19b0*/  UIADD3 UR5, UR19, UR5, URZ ;  /* 0x0000000513057290 */ /* 0x000fe2000fffe03f */
[----:B------:R-:W-:Y:S01]  /*19c0*/  ISETP.GE.AND P6, PT, R135, c[0x0][0x1d4], PT ;  /* 0x0000750087007a0c */ /* 0x000fe20003fc6270 */
[----:B------:R-:W-:Y:S01]  /*19d0*/  IMAD.IADD R25, R25, 0x1, R13 ;  /* 0x0000000119197824 */ /* 0x000fe200078e020d */
[----:B------:R-:W-:Y:S01]  /*19e0*/  ISETP.GE.AND P5, PT, R8, c[0x0][0x1d4], PT ;  /* 0x0000750008007a0c */ /* 0x000fe20003fa6270 */
[----:B----4-:R-:W-:Y:S01]  /*19f0*/  IMAD.SHL.U32 R19, R3, 0x40, RZ ;  /* 0x0000004003137824 */ /* 0x010fe200078e00ff */
[----:B------:R-:W-:Y:S01]  /*1a00*/  ISETP.GE.AND P4, PT, R16, c[0x0][0x1d4], PT ;  /* 0x0000750010007a0c */ /* 0x000fe20003f86270 */
[----:B------:R-:W-:Y:S01]  /*1a10*/  IMAD R205, R92, 0x200, R205 ;  /* 0x000002005ccd7824 */ /* 0x000fe200078e02cd */
[----:B------:R-:W-:Y:S01]  /*1a20*/  LOP3.LUT P2, RZ, R2, 0x2, RZ, 0xc0, !PT ;  /* 0x0000000202ff7812 */ /* 0x000fe2000784c0ff */
[----:B------:R-:W-:Y:S01]  /*1a30*/  IMAD.SHL.U32 R92, R92, 0x8, RZ ;  /* 0x000000085c5c7824 */ /* 0x000fe200078e00ff */
[----:B------:R-:W-:Y:S01]  /*1a40*/  LOP3.LUT R19, R19, 0x1c0, RZ, 0xc0, !PT ;  /* 0x000001c013137812 */ /* 0x000fe200078ec0ff */
[----:B------:R-:W-:Y:S01]  /*1a50*/  IMAD.SHL.U32 R205, R205, 0x2, RZ ;  /* 0x00000002cdcd7824 */ /* 0x000fe200078e00ff */
[----:B------:R-:W-:-:S02]  /*1a60*/  SHF.L.U32 R93, R6, 0x6, RZ ;  /* 0x00000006065d7819 */ /* 0x000fc400000006ff */
[----:B------:R-:W-:Y:S02]  /*1a70*/  LOP3.LUT R92, R19, 0x8, R92, 0xf8, !PT ;  /* 0x00000008135c7812 */ /* 0x000fe400078ef85c */
[----:B------:R-:W-:Y:S02]  /*1a80*/  IADD3 R204, R205, 0x6120, RZ ;  /* 0x00006120cdcc7810 */ /* 0x000fe40007ffe0ff */
[----:B------:R-:W-:Y:S02]  /*1a90*/  SHF.R.U32.HI R19, RZ, 0x3, R19 ;  /* 0x00000003ff137819 */ /* 0x000fe40000011613 */
[----:B------:R-:W-:Y:S02]  /*1aa0*/  LEA.HI R6, R11, R4, RZ, 0x5 ;  /* 0x000000040b067211 */ /* 0x000fe400078f28ff */
[----:B------:R-:W-:Y:S02]  /*1ab0*/  LOP3.LUT R92, R92, R19, RZ, 0x3c, !PT ;  /* 0x000000135c5c7212 */ /* 0x000fe400078e3cff */
[----:B------:R-:W-:Y:S01]  /*1ac0*/  LOP3.LUT R93, R93, 0xfffffe00, RZ, 0xc0, !PT ;  /* 0xfffffe005d5d7812 */ /* 0x000fe200078ec0ff */
[----:B------:R-:W-:Y:S01]  /*1ad0*/  IMAD.SHL.U32 R206, R6, 0x20, RZ ;  /* 0x0000002006ce7824 */ /* 0x000fe200078e00ff */
[----:B------:R-:W-:-:S02]  /*1ae0*/  ISETP.GE.AND P3, PT, R135, c[0x0][0x1d4], PT ;  /* 0x0000750087007a0c */ /* 0x000fc40003f66270 */
[-C--:B------:R-:W-:Y:S02]  /*1af0*/  LOP3.LUT R203, R92, R93.reuse, RZ, 0xfc, !PT ;  /* 0x0000005d5ccb7212 */ /* 0x080fe400078efcff */
[----:B------:R-:W-:Y:S02]  /*1b00*/  LOP3.LUT R206, R206, 0x7ffffc00, RZ, 0xc0, !PT ;  /* 0x7ffffc00cece7812 */ /* 0x000fe400078ec0ff */
[----:B------:R-:W-:Y:S02]  /*1b10*/  SHF.R.S32.HI R146, RZ, 0x1f, R135 ;  /* 0x0000001fff927819 */ /* 0x000fe40000011487 */
[----:B------:R-:W-:Y:S02]  /*1b20*/  IADD3 R206, R92, R93, R206 ;  /* 0x0000005d5cce7210 */ /* 0x000fe40007ffe0ce */
[----:B------:R-:W-:Y:S02]  /*1b30*/  IADD3 R213, R207, 0x100, RZ ;  /* 0x00000100cfd57810 */ /* 0x000fe40007ffe0ff */
[----:B------:R-:W-:Y:S01]  /*1b40*/  SHF.R.S32.HI R145, RZ, 0x1f, R134 ;  /* 0x0000001fff917819 */ /* 0x000fe20000011486 */
[----:B------:R-:W-:-:S04]  /*1b50*/  IMAD.SHL.U32 R206, R206, 0x2, RZ ;  /* 0x00000002cece7824 */ /* 0x000fc800078e00ff */
[--C-:B------:R-:W-:Y:S02]  /*1b60*/  IMAD R202, R0, 0x2, R206.reuse ;  /* 0x0000000200ca7824 */ /* 0x100fe400078e02ce */
[C---:B------:R-:W-:Y:S02]  /*1b70*/  IMAD R201, R5.reuse, 0x2, R206 ;  /* 0x0000000205c97824 */ /* 0x040fe400078e02ce */
[----:B------:R-:W-:Y:S01]  /*1b80*/  IMAD R199, R5, 0x2, R202 ;  /* 0x0000000205c77824 */ /* 0x000fe200078e02ca */
[----:B-----5:R-:W-:Y:S01]  /*1b90*/  SHF.R.S32.HI R10, RZ, 0x1f, R209 ;  /* 0x0000001fff0a7819 */ /* 0x020fe200000114d1 */
[----:B------:R-:W-:-:S04]  /*1ba0*/  IMAD.WIDE.U32 R14, R209, c[0x0][0x1f0], R14 ;  /* 0x00007c00d10e7a25 */ /* 0x000fc800078e000e */
[----:B------:R-:W-:Y:S01]  /*1bb0*/  IMAD R18, R10, c[0x0][0x1f0], RZ ;  /* 0x00007c000a127a24 */ /* 0x000fe200078e02ff */
[----:B------:R-:W-:Y:S01]  /*1bc0*/  IADD3 R21, P0, R14, UR12, RZ ;  /* 0x0000000c0e157c10 */ /* 0x000fe2000ff1e0ff */
[----:B------:R-:W-:Y:S02]  /*1bd0*/  IMAD R10, R10, c[0x0][0x218], RZ ;  /* 0x000086000a0a7a24 */ /* 0x000fe400078e02ff */
[C---:B------:R-:W-:Y:S01]  /*1be0*/  IMAD R9, R209.reuse, c[0x0][0x1f4], R18 ;  /* 0x00007d00d1097a24 */ /* 0x040fe200078e0212 */
[----:B------:R-:W-:Y:S01]  /*1bf0*/  LEA R18, R144, 0xffffffc0, 0x6 ;  /* 0xffffffc090127811 */ /* 0x000fe200078e30ff */
[----:B------:R-:W-:-:S03]  /*1c00*/  IMAD.WIDE.U32 R24, R209, c[0x0][0x218], R24 ;  /* 0x00008600d1187a25 */ /* 0x000fc600078e0018 */
[----:B------:R-:W-:Y:S01]  /*1c10*/  IADD3.X R14, R15, UR8, R9, P0, !PT ;  /* 0x000000080f0e7c10 */ /* 0x000fe200087fe409 */
[----:B------:R-:W-:Y:S01]  /*1c20*/  IMAD.IADD R3, R7, 0x1, -R18 ;  /* 0x0000000107037824 */ /* 0x000fe200078e0a12 */
[----:B---3--:R-:W-:Y:S01]  /*1c30*/  LEA R22, P0, R21, c[0x0][0x1c8], 0x1 ;  /* 0x0000720015167a11 */ /* 0x008fe200078008ff */
[----:B------:R-:W-:Y:S01]  /*1c40*/  IMAD R17, R209, c[0x0][0x21c], R10 ;  /* 0x00008700d1117a24 */ /* 0x000fe200078e020a */
[----:B------:R-:W-:Y:S01]  /*1c50*/  IADD3 R9, R205, 0x6100, RZ ;  /* 0x00006100cd097810 */ /* 0x000fe20007ffe0ff */
[----:B------:R-:W-:Y:S01]  /*1c60*/  IMAD.IADD R20, R3, 0x1, -R20 ;  /* 0x0000000103147824 */ /* 0x000fe200078e0a14 */
[----:B------:R-:W-:Y:S01]  /*1c70*/  LEA.HI.X R21, R21, c[0x0][0x1cc], R14, 0x1, P0 ;  /* 0x0000730015157a11 */ /* 0x000fe200000f0c0e */
[----:B------:R-:W-:Y:S01]  /*1c80*/  SHFL.IDX PT, R12, R22, 0x1, 0x181f ;  /* 0x00381f00160c7f89 */ /* 0x000fe200000e0000 */
[----:B------:R-:W-:Y:S02]  /*1c90*/  IADD3 R10, P0, R24, UR18, RZ ;  /* 0x00000012180a7c10 */ /* 0x000fe4000ff1e0ff */
[----:B------:R-:W-:Y:S01]  /*1ca0*/  ISETP.GE.AND P1, PT, R20, 0x1, PT ;  /* 0x000000011400780c */ /* 0x000fe20003f26270 */
[----:B------:R-:W-:Y:S01]  /*1cb0*/  SHFL.IDX PT, R14, R22, RZ, 0x181f ;  /* 0x00181fff160e7589 */ /* 0x000fe200000e0000 */
[----:B------:R-:W-:-:S02]  /*1cc0*/  IADD3.X R17, R25, UR5, R17, P0, !PT ;  /* 0x0000000519117c10 */ /* 0x000fc400087fe411 */
[C---:B------:R-:W-:Y:S01]  /*1cd0*/  LEA R18, P0, R10.reuse, c[0x0][0x1f8], 0x1 ;  /* 0x00007e000a127a11 */ /* 0x040fe200078008ff */
[----:B------:R-:W1:Y:S01]  /*1ce0*/  SHFL.IDX PT, R15, R21, RZ, 0x181f ;  /* 0x00181fff150f7589 */ /* 0x000e6200000e0000 */
[----:B------:R-:W-:Y:S02]  /*1cf0*/  @P2 IADD3 R204, R9, -0x20, RZ ;  /* 0xffffffe009cc2810 */ /* 0x000fe40007ffe0ff */
[----:B------:R-:W-:Y:S01]  /*1d00*/  LEA.HI.X R17, R10, c[0x0][0x1fc], R17, 0x1, P0 ;  /* 0x00007f000a117a11 */ /* 0x000fe200000f0c11 */
[----:B------:R-:W2:Y:S01]  /*1d10*/  SHFL.IDX PT, R13, R21, 0x1, 0x181f ;  /* 0x00381f00150d7f89 */ /* 0x000ea200000e0000 */
[----:B------:R-:W-:Y:S02]  /*1d20*/  ISETP.GT.AND P0, PT, R20, 0x20, PT ;  /* 0x000000201400780c */ /* 0x000fe40003f04270 */
[C---:B------:R-:W-:Y:S01]  /*1d30*/  IADD3 R195, R204.reuse, 0x800, RZ ;  /* 0x00000800ccc37810 */ /* 0x040fe20007ffe0ff */
[----:B------:R-:W3:Y:S01]  /*1d40*/  SHFL.IDX PT, R36, R18, RZ, 0x181f ;  /* 0x00181fff12247589 */ /* 0x000ee200000e0000 */
[----:B------:R-:W-:-:S02]  /*1d50*/  IADD3 R194, R204, 0x1000, RZ ;  /* 0x00001000ccc27810 */ /* 0x000fc40007ffe0ff */
[C---:B------:R-:W-:Y:S01]  /*1d60*/  IADD3 R193, R204.reuse, 0x1800, RZ ;  /* 0x00001800ccc17810 */ /* 0x040fe20007ffe0ff */
[----:B------:R-:W4:Y:S01]  /*1d70*/  SHFL.IDX PT, R10, R17, RZ, 0x181f ;  /* 0x00181fff110a7589 */ /* 0x000f2200000e0000 */
[C---:B------:R-:W-:Y:S02]  /*1d80*/  IADD3 R191, R204.reuse, 0x2000, RZ ;  /* 0x00002000ccbf7810 */ /* 0x040fe40007ffe0ff */
[C---:B------:R-:W-:Y:S01]  /*1d90*/  IADD3 R190, R204.reuse, 0x2800, RZ ;  /* 0x00002800ccbe7810 */ /* 0x040fe20007ffe0ff */
[----:B------:R5:W3:Y:S01]  /*1da0*/  SHFL.IDX PT, R56, R18, 0x1, 0x181f ;  /* 0x00381f0012387f89 */ /* 0x000ae200000e0000 */
[C---:B------:R-:W-:Y:S02]  /*1db0*/  IADD3 R189, R204.reuse, 0x3000, RZ ;  /* 0x00003000ccbd7810 */ /* 0x040fe40007ffe0ff */
[C---:B------:R-:W-:Y:S01]  /*1dc0*/  IADD3 R188, R204.reuse, 0x3800, RZ ;  /* 0x00003800ccbc7810 */ /* 0x040fe20007ffe0ff */
[----:B------:R-:W3:Y:S01]  /*1dd0*/  SHFL.IDX PT, R9, R17, 0x1, 0x181f ;  /* 0x00381f0011097f89 */ /* 0x000ee200000e0000 */
[----:B------:R-:W-:-:S02]  /*1de0*/  IADD3 R187, R204, 0x4000, RZ ;  /* 0x00004000ccbb7810 */ /* 0x000fc40007ffe0ff */
[C---:B------:R-:W-:Y:S01]  /*1df0*/  IADD3 R186, R204.reuse, 0x4800, RZ ;  /* 0x00004800ccba7810 */ /* 0x040fe20007ffe0ff */
[--C-:B-1----:R-:W-:Y:S01]  /*1e00*/  @P1 IMAD.WIDE R24, R135, 0x2, R14.reuse ;  /* 0x0000000287181825 */ /* 0x102fe200078e020e */
[C---:B------:R-:W-:Y:S02]  /*1e10*/  IADD3 R185, R204.reuse, 0x5000, RZ ;  /* 0x00005000ccb97810 */ /* 0x040fe40007ffe0ff */
[----:B------:R-:W-:Y:S01]  /*1e20*/  IADD3 R184, R204, 0x5800, RZ ;  /* 0x00005800ccb87810 */ /* 0x000fe20007ffe0ff */
[C-C-:B------:R-:W-:Y:S01]  /*1e30*/  @P1 IMAD.WIDE R22, R134.reuse, 0x2, R14.reuse ;  /* 0x0000000286161825 */ /* 0x140fe200078e020e */
[----:B------:R1:W-:Y:S03]  /*1e40*/  @P1 LDGSTS.E.BYPASS.LTC128B.128 [R207+0x6100], [R24.64], !P6 ;  /* 0x0610000018cf1fae */ /* 0x0003e6000f101d4e */
[----:B------:R-:W-:Y:S01]  /*1e50*/  @P1 IMAD.WIDE R28, R133, 0x2, R14 ;  /* 0x00000002851c1825 */ /* 0x000fe200078e020e */
[----:B------:R1:W-:Y:S03]  /*1e60*/  @P1 LDGSTS.E.BYPASS.LTC128B.128 [R207+0x8100], [R22.64], !P5 ;  /* 0x0810000016cf1fae */ /* 0x0003e6000e901d4e */
[--C-:B--2---:R-:W-:Y:S01]  /*1e70*/  @P0 IMAD.WIDE R26, R135, 0x2, R12.reuse ;  /* 0x00000002871a0825 */ /* 0x104fe200078e020c */
[----:B------:R2:W-:Y:S03]  /*1e80*/  @P1 LDGSTS.E.BYPASS.LTC128B.128 [R207+0xa100], [R28.64], !P4 ;  /* 0x0a1000001ccf1fae */ /* 0x0005e6000e101d4e */
[C-C-:B------:R-:W-:Y:S01]  /*1e90*/  @P0 IMAD.WIDE R30, R134.reuse, 0x2, R12.reuse ;  /* 0x00000002861e0825 */ /* 0x140fe200078e020c */
[----:B------:R2:W-:Y:S03]  /*1ea0*/  @P0 LDGSTS.E.BYPASS.LTC128B.128 [R207+0x7100], [R26.64], !P6 ;  /* 0x071000001acf0fae */ /* 0x0005e6000f101d4e */
[----:B------:R-:W-:Y:S01]  /*1eb0*/  @P0 IMAD.WIDE R12, R133, 0x2, R12 ;  /* 0x00000002850c0825 */ /* 0x000fe200078e020c */
[----:B------:R2:W-:Y:S03]  /*1ec0*/  @P0 LDGSTS.E.BYPASS.LTC128B.128 [R207+0x9100], [R30.64], !P5 ;  /* 0x091000001ecf0fae */ /* 0x0005e6000e901d4e */
[----:B-----5:R-:W-:Y:S01]  /*1ed0*/  IMAD.WIDE R18, R135, 0x2, RZ ;  /* 0x0000000287127825 */ /* 0x020fe200078e02ff */
[----:B------:R5:W-:Y:S03]  /*1ee0*/  @P0 LDGSTS.E.BYPASS.LTC128B.128 [R207+0xb100], [R12.64], !P4 ;  /* 0x0b1000000ccf0fae */ /* 0x000be6000e101d4e */
[----:B------:R-:W-:Y:S01]  /*1ef0*/  IMAD.WIDE R14, R134, 0x2, RZ ;  /* 0x00000002860e7825 */ /* 0x000fe200078e02ff */
[----:B------:R-:W0:Y:S01]  /*1f00*/  LDGDEPBAR ;  /* 0x00000000000079af */ /* 0x000e220000000000 */
[----:B---3--:R-:W-:-:S03]  /*1f10*/  IADD3 R40, P0, R36, R18, RZ ;  /* 0x0000001224287210 */ /* 0x008fc60007f1e0ff */
[----:B------:R-:W-:Y:S02]  /*1f20*/  IADD3 R38, P2, R36, R14, RZ ;  /* 0x0000000e24267210 */ /* 0x000fe40007f5e0ff */
[----:B----4-:R-:W-:Y:S01]  /*1f30*/  IMAD.X R41, R10, 0x1, R19, P0 ;  /* 0x000000010a297824 */ /* 0x010fe200000e0613 */
[-C--:B------:R-:W-:Y:S02]  /*1f40*/  IADD3 R58, P0, R14, R56.reuse, RZ ;  /* 0x000000380e3a7210 */ /* 0x080fe40007f1e0ff */
[----:B-1----:R-:W-:Y:S01]  /*1f50*/  IADD3 R22, P1, R18, R56, RZ ;  /* 0x0000003812167210 */ /* 0x002fe20007f3e0ff */
[----:B------:R-:W-:Y:S01]  /*1f60*/  IMAD.X R39, R10, 0x1, R15, P2 ;  /* 0x000000010a277824 */ /* 0x000fe200010e060f */
[----:B------:R-:W-:Y:S01]  /*1f70*/  ISETP.GE.AND P2, PT, R8, c[0x0][0x1d4], PT ;  /* 0x0000750008007a0c */ /* 0x000fe20003f46270 */
[--C-:B------:R-:W-:Y:S02]  /*1f80*/  IMAD.X R59, R15, 0x1, R9.reuse, P0 ;  /* 0x000000010f3b7824 */ /* 0x100fe400000e0609 */
[----:B------:R-:W-:-:S02]  /*1f90*/  IMAD.X R23, R19, 0x1, R9, P1 ;  /* 0x0000000113177824 */ /* 0x000fc400008e0609 */
[----:B-----5:R-:W-:Y:S01]  /*1fa0*/  IMAD.WIDE R12, R133, 0x2, RZ ;  /* 0x00000002850c7825 */ /* 0x020fe200078e02ff */
[----:B------:R-:W-:-:S04]  /*1fb0*/  DEPBAR.LE SB0, 0x1 ;  /* 0x000080400000791a */ /* 0x000fc80000000000 */
[----:B------:R-:W-:-:S04]  /*1fc0*/  DEPBAR.LE SB0, 0x0 ;  /* 0x000080000000791a */ /* 0x000fc80000000000 */
[----:B------:R-:W-:Y:S01]  /*1fd0*/  BAR.SYNC.DEFER_BLOCKING 0x0 ;  /* 0x0000000000007b1d */ /* 0x000fe20000010000 */
[----:B------:R-:W-:Y:S02]  /*1fe0*/  IADD3 R56, P0, R12, R56, RZ ;  /* 0x000000380c387210 */ /* 0x000fe40007f1e0ff */
[----:B------:R-:W-:Y:S02]  /*1ff0*/  IADD3 R36, P1, R36, R12, RZ ;  /* 0x0000000c24247210 */ /* 0x000fe40007f3e0ff */
[----:B------:R-:W-:Y:S02]  /*2000*/  IADD3.X R57, R13, R9, RZ, P0, !PT ;  /* 0x000000090d397210 */ /* 0x000fe400007fe4ff */
[----:B------:R-:W-:Y:S01]  /*2010*/  ISETP.LT.OR P0, PT, R20, 0x1, P3 ;  /* 0x000000011400780c */ /* 0x000fe20001f01670 */
[----:B------:R-:W-:Y:S01]  /*2020*/  IMAD.X R37, R10, 0x1, R13, P1 ;  /* 0x000000010a257824 */ /* 0x000fe200008e060d */
[C---:B------:R-:W-:Y:S01]  /*2030*/  ISETP.LT.OR P3, PT, R20.reuse, 0x21, P3 ;  /* 0x000000211400780c */ /* 0x040fe20001f61670 */
[----:B--2---:R-:W-:Y:S04]  /*2040*/  LDSM.16.M88.4 R24, [R206+0xc100] ;  /* 0x00c10000ce18783b */ /* 0x004fe80000000200 */
[----:B------:R-:W-:Y:S04]  /*2050*/  LDSM.16.M88.4 R52, [R202+0xc100] ;  /* 0x00c10000ca34783b */ /* 0x000fe80000000200 */
[----:B------:R-:W-:Y:S04]  /*2060*/  LDSM.16.M88.4 R28, [R205+0x6100] ;  /* 0x00610000cd1c783b */ /* 0x000fe80000000200 */
[----:B------:R-:W1:Y:S04]  /*2070*/  LDSM.16.M88.4 R44, [R205+0x6900] ;  /* 0x00690000cd2c783b */ /* 0x000e680000000200 */
[----:B------:R-:W-:Y:S04]  /*2080*/  LDSM.16.M88.4 R72, [R205+0x7100] ;  /* 0x00710000cd48783b */ /* 0x000fe80000000200 */
[----:B------:R-:W-:Y:S04]  /*2090*/  LDSM.16.M88.4 R32, [R205+0x7900] ;  /* 0x00790000cd20783b */ /* 0x000fe80000000200 */
[----:B------:R-:W2:Y:S04]  /*20a0*/  LDSM.16.M88.4 R12, [R204] ;  /* 0x00000000cc0c783b */ /* 0x000ea80000000200 */
[----:B------:R-:W3:Y:S04]  /*20b0*/  LDSM.16.M88.4 R8, [R204+0x800] ;  /* 0x00080000cc08783b */ /* 0x000ee80000000200 */
[----:B------:R-:W-:Y:S04]  /*20c0*/  LDSM.16.M88.4 R80, [R204+0x1000] ;  /* 0x00100000cc50783b */ /* 0x000fe80000000200 */
[----:B------:R-:W-:Y:S04]  /*20d0*/  LDSM.16.M88.4 R76, [R204+0x1800] ;  /* 0x00180000cc4c783b */ /* 0x000fe80000000200 */
[----:B------:R-:W-:Y:S01]  /*20e0*/  @!PT LDS RZ, [RZ] ;  /* 0x00000000fffff984 */ /* 0x000fe20000000800 */
[----:B------:R-:W-:Y:S01]  /*20f0*/  @!PT LDS RZ, [RZ] ;  /* 0x00000000fffff984 */ /* 0x000fe20000000800 */
[----:B------:R-:W-:Y:S01]  /*2100*/  @!PT LDS RZ, [RZ] ;  /* 0x00000000fffff984 */ /* 0x000fe20000000800 */
[----:B------:R4:W-:Y:S01]  /*2110*/  LDGSTS.E.BYPASS.LTC128B.128 [R207+0x100], [R40.64], !P0 ;  /* 0x0010000028cf7fae */ /* 0x0009e2000c101d4e */
[----:B------:R-:W-:-:S02]  /*2120*/  ISETP.LT.OR P0, PT, R20, 0x1, P2 ;  /* 0x000000011400780c */ /* 0x000fc40001701670 */
[----:B------:R-:W-:Y:S01]  /*2130*/  ISETP.LT.OR P2, PT, R20, 0x21, P2 ;  /* 0x000000211400780c */ /* 0x000fe20001741670 */
[----:B-1----:R-:W-:Y:S10]  /*2140*/  HMMA.16816.F32 R48, R24, R44, RZ ;  /* 0x0000002c1830723c */ /* 0x002ff400000018ff */
[----:B------:R1:W-:Y:S01]  /*2150*/  LDGSTS.E.BYPASS.LTC128B.128 [R207+0x2100], [R38.64], !P0 ;  /* 0x0210000026cf7fae */ /* 0x0003e2000c101d4e */
[----:B------:R-:W-:-:S04]  /*2160*/  ISETP.GE.AND P0, PT, R16, c[0x0][0x1d4], PT ;  /* 0x0000750010007a0c */ /* 0x000fc80003f06270 */
[C---:B------:R-:W-:Y:S01]  /*2170*/  ISETP.LT.OR P1, PT, R20.reuse, 0x1, P0 ;  /* 0x000000011400780c */ /* 0x040fe20000721670 */
[C---:B------:R-:W-:Y:S08]  /*2180*/  HMMA.16816.F32 R16, R24.reuse, R28, RZ ;  /* 0x0000001c1810723c */ /* 0x040ff000000018ff */
[----:B------:R-:W-:Y:S04]  /*2190*/  HMMA.16816.F32 R28, R24, R30, RZ ;  /* 0x0000001e181c723c */ /* 0x000fe800000018ff */
[----:B------:R1:W-:Y:S01]  /*21a0*/  LDGSTS.E.BYPASS.LTC128B.128 [R207+0x4100], [R36.64], !P1 ;  /* 0x0410000024cf7fae */ /* 0x0003e2000c901d4e */
[----:B------:R-:W-:-:S02]  /*21b0*/  ISETP.LT.OR P1, PT, R20, 0x21, P0 ;  /* 0x000000211400780c */ /* 0x000fc40000721670 */
[----:B------:R-:W-:Y:S01]  /*21c0*/  LOP3.LUT P0, RZ, R2, 0x4, RZ, 0xc0, !PT ;  /* 0x0000000402ff7812 */ /* 0x000fe2000780c0ff */
[----:B------:R-:W-:Y:S01]  /*21d0*/  IMAD.MOV.U32 R2, RZ, RZ, 0x40 ;  /* 0x00000040ff027424 */ /* 0x000fe200078e00ff */
[----:B------:R5:W-:Y:S01]  /*21e0*/  LDGSTS.E.BYPASS.LTC128B.128 [R207+0x1100], [R22.64], !P3 ;  /* 0x0110000016cf7fae */ /* 0x000be2000d901d4e */
[----:B------:R-:W-:Y:S01]  /*21f0*/  HMMA.16816.F32 R44, R24, R46, RZ ;  /* 0x0000002e182c723c */ /* 0x000fe200000018ff */
[----:B------:R-:W-:Y:S02]  /*2200*/  ISETP.GT.AND P3, PT, R211, 0x3f, PT ;  /* 0x0000003fd300780c */ /* 0x000fe40003f64270 */
[----:B------:R-:W-:Y:S01]  /*2210*/  SEL R2, R2, 0xffffffc0, !P0 ;  /* 0xffffffc002027807 */ /* 0x000fe20004000000 */
[----:B------:R3:W-:Y:S01]  /*2220*/  LDGSTS.E.BYPASS.LTC128B.128 [R207+0x3100], [R58.64], !P2 ;  /* 0x031000003acf7fae */ /* 0x0007e2000d101d4e */
[----:B------:R-:W-:-:S03]  /*2230*/  ISETP.GE.AND P2, PT, R7, 0x41, PT ;  /* 0x000000410700780c */ /* 0x000fc60003f46270 */
[----:B------:R-:W-:Y:S01]  /*2240*/  IMAD.IADD R200, R205, 0x1, R2 ;  /* 0x00000001cdc87824 */ /* 0x000fe200078e0202 */
[----:B------:R3:W-:Y:S01]  /*2250*/  LDGSTS.E.BYPASS.LTC128B.128 [R207+0x5100], [R56.64], !P1 ;  /* 0x0510000038cf7fae */ /* 0x0007e2000c901d4e */
[----:B--2---:R-:W-:Y:S01]  /*2260*/  HMMA.16816.F32 R16, R52, R12, R16 ;  /* 0x0000000c3410723c */ /* 0x004fe20000001810 */
[----:B------:R-:W-:Y:S01]  /*2270*/  IMAD.IADD R192, R2, 0x1, R204 ;  /* 0x0000000102c07824 */ /* 0x000fe200078e02cc */
[----:B------:R-:W-:Y:S01]  /*2280*/  SHF.R.S32.HI R2, RZ, 0x1f, R133 ;  /* 0x0000001fff027819 */ /* 0x000fe20000011485 */
[----:B------:R-:W-:Y:S04]  /*2290*/  LDSM.16.M88.4 R64, [R201+0xc100] ;  /* 0x00c10000c940783b */ /* 0x000fe80000000200 */
[----:B------:R-:W-:Y:S01]  /*22a0*/  LDSM.16.M88.4 R60, [R200+0x7100] ;  /* 0x00710000c83c783b */ /* 0x000fe20000000200 */
[C---:B----4-:R-:W-:Y:S03]  /*22b0*/  HMMA.16816.F32 R40, R24.reuse, R72, RZ ;  /* 0x000000481828723c */ /* 0x050fe600000018ff */
[----:B-1----:R-:W1:Y:S04]  /*22c0*/  LDSM.16.M88.4 R36, [R200+0x6100] ;  /* 0x00610000c824783b */ /* 0x002e680000000200 */
[----:B------:R-:W-:Y:S01]  /*22d0*/  LDSM.16.M88.4 R84, [R192+0x1000] ;  /* 0x00100000c054783b */ /* 0x000fe20000000200 */
[C---:B------:R-:W-:Y:S03]  /*22e0*/  HMMA.16816.F32 R72, R24.reuse, R74, RZ ;  /* 0x0000004a1848723c */ /* 0x040fe600000018ff */
[----:B-----5:R-:W2:Y:S04]  /*22f0*/  LDSM.16.M88.4 R20, [R200+0x6900] ;  /* 0x00690000c814783b */ /* 0x020ea80000000200 */
[----:B------:R-:W-:Y:S01]  /*2300*/  LDSM.16.M88.4 R88, [R204+0x4000] ;  /* 0x00400000cc58783b */ /* 0x000fe20000000200 */
[C---:B------:R-:W-:Y:S03]  /*2310*/  HMMA.16816.F32 R68, R24.reuse, R32, RZ ;  /* 0x000000201844723c */ /* 0x040fe600000018ff */
[----:B---3--:R-:W-:Y:S04]  /*2320*/  LDSM.16.M88.4 R56, [R199+0xc100] ;  /* 0x00c10000c738783b */ /* 0x008fe80000000200 */
[----:B------:R-:W0:Y:S01]  /*2330*/  LDGDEPBAR ;  /* 0x00000000000079af */ /* 0x000e220000000000 */
[----:B------:R-:W-:Y:S03]  /*2340*/  HMMA.16816.F32 R24, R24, R34, RZ ;  /* 0x000000221818723c */ /* 0x000fe600000018ff */
[----:B------:R-:W-:Y:S05]  /*2350*/  LDSM.16.M88.4 R32, [R200+0x7900] ;  /* 0x00790000c820783b */ /* 0x000fea0000000200 */
[C---:B------:R-:W-:Y:S01]  /*2360*/  HMMA.16816.F32 R28, R52.reuse, R14, R28 ;  /* 0x0000000e341c723c */ /* 0x040fe2000000181c */
[----:B------:R-:W3:Y:S07]  /*2370*/  LDSM.16.M88.4 R12, [R192] ;  /* 0x00000000c00c783b */ /* 0x000eee0000000200 */
[C---:B------:R-:W-:Y:S08]  /*2380*/  HMMA.16816.F32 R48, R52.reuse, R8, R48 ;  /* 0x000000083430723c */ /* 0x040ff00000001830 */
[----:B------:R-:W-:Y:S01]  /*2390*/  HMMA.16816.F32 R44, R52, R10, R44 ;  /* 0x0000000a342c723c */ /* 0x000fe2000000182c */
[----:B------:R-:W4:Y:S07]  /*23a0*/  LDSM.16.M88.4 R8, [R192+0x800] ;  /* 0x00080000c008783b */ /* 0x000f2e0000000200 */
[----:B-1----:R-:W-:Y:S08]  /*23b0*/  HMMA.16816.F32 R16, R64, R36, R16 ;  /* 0x000000244010723c */ /* 0x002ff00000001810 */
[C---:B------:R-:W-:Y:S08]  /*23c0*/  HMMA.16816.F32 R40, R52.reuse, R80, R40 ;  /* 0x000000503428723c */ /* 0x040ff00000001828 */
[C---:B------:R-:W-:Y:S01]  /*23d0*/  HMMA.16816.F32 R72, R52.reuse, R82, R72 ;  /* 0x000000523448723c */ /* 0x040fe20000001848 */
[----:B------:R-:W-:Y:S07]  /*23e0*/  LDSM.16.M88.4 R80, [R192+0x1800] ;  /* 0x00180000c050783b */ /* 0x000fee0000000200 */
[C---:B------:R-:W-:Y:S08]  /*23f0*/  HMMA.16816.F32 R68, R52.reuse, R76, R68 ;  /* 0x0000004c3444723c */ /* 0x040ff00000001844 */
[----:B------:R-:W-:Y:S01]  /*2400*/  HMMA.16816.F32 R24, R52, R78, R24 ;  /* 0x0000004e3418723c */ /* 0x000fe20000001818 */
[----:B------:R-:W-:Y:S04]  /*2410*/  LDSM.16.M88.4 R52, [R205+0x8100] ;  /* 0x00810000cd34783b */ /* 0x000fe80000000200 */
[----:B------:R-:W-:Y:S03]  /*2420*/  LDSM.16.M88.4 R76, [R205+0x9100] ;  /* 0x00910000cd4c783b */ /* 0x000fe60000000200 */
[C---:B------:R-:W-:Y:S01]  /*2430*/  HMMA.16816.F32 R28, R64.reuse, R38, R28 ;  /* 0x00000026401c723c */ /* 0x040fe2000000181c */
[----:B------:R-:W1:Y:S07]  /*2440*/  LDSM.16.M88.4 R36, [R206+0x10100] ;  /* 0x01010000ce24783b */ /* 0x000e6e0000000200 */
[C---:B--2---:R-:W-:Y:S08]  /*2450*/  HMMA.16816.F32 R48, R64.reuse, R20, R48 ;  /* 0x000000144030723c */ /* 0x044ff00000001830 */
[----:B------:R-:W-:Y:S01]  /*2460*/  HMMA.16816.F32 R44, R64, R22, R44 ;  /* 0x00000016402c723c */ /* 0x000fe2000000182c */
[----:B------:R-:W2:Y:S07]  /*2470*/  LDSM.16.M88.4 R20, [R205+0x8900] ;  /* 0x00890000cd14783b */ /* 0x000eae0000000200 */
[----:B---3--:R-:W-:Y:S08]  /*2480*/  HMMA.16816.F32 R16, R56, R12, R16 ;  /* 0x0000000c3810723c */ /* 0x008ff00000001810 */
        /* <DEDUP_REMOVED lines=8> */
[----:B------:R-:W3:Y:S07]  /*2510*/  LDSM.16.M88.4 R12, [R202+0x10100] ;  /* 0x01010000ca0c783b */ /* 0x000eee0000000200 */
[C---:B----4-:R-:W-:Y:S08]  /*2520*/  HMMA.16816.F32 R48, R56.reuse, R8, R48 ;  /* 0x000000083830723c */ /* 0x050ff00000001830 */
        /* <DEDUP_REMOVED lines=11> */
[----:B------:R-:W-:Y:S07]  /*25e0*/  LDSM.16.M88.4 R52, [R200+0x8100] ;  /* 0x00810000c834783b */ /* 0x000fee0000000200 */
[C---:B--2---:R-:W-:Y:S08]  /*25f0*/  HMMA.16816.F32 R48, R36.reuse, R20, R48 ;  /* 0x000000142430723c */ /* 0x044ff00000001830 */
[----:B------:R-:W-:Y:S01]  /*2600*/  HMMA.16816.F32 R44, R36, R22, R44 ;  /* 0x00000016242c723c */ /* 0x000fe2000000182c */
[----:B------:R-:W1:Y:S07]  /*2610*/  LDSM.16.M88.4 R20, [R201+0x10100] ;  /* 0x01010000c914783b */ /* 0x000e6e0000000200 */
        /* <DEDUP_REMOVED lines=9> */
[----:B------:R-:W2:Y:S07]  /*26b0*/  LDSM.16.M88.4 R32, [R192+0x2000] ;  /* 0x00200000c020783b */ /* 0x000eae0000000200 */
[C---:B----4-:R-:W-:Y:S08]  /*26c0*/  HMMA.16816.F32 R48, R12.reuse, R8, R48 ;  /* 0x000000080c30723c */ /* 0x050ff00000001830 */
[----:B------:R-:W-:Y:S01]  /*26d0*/  HMMA.16816.F32 R44, R12, R10, R44 ;  /* 0x0000000a0c2c723c */ /* 0x000fe2000000182c */
[----:B------:R-:W3:Y:S07]  /*26e0*/  LDSM.16.M88.4 R8, [R200+0x9100] ;  /* 0x00910000c808783b */ /* 0x000eee0000000200 */
[----:B-1----:R-:W-:Y:S08]  /*26f0*/  HMMA.16816.F32 R16, R20, R52, R16 ;  /* 0x000000341410723c */ /* 0x002ff00000001810 */
[C---:B------:R-:W-:Y:S08]  /*2700*/  HMMA.16816.F32 R40, R12.reuse, R24, R40 ;  /* 0x000000180c28723c */ /* 0x040ff00000001828 */
[C---:B------:R-:W-:Y:S01]  /*2710*/  HMMA.16816.F32 R72, R12.reuse, R26, R72 ;  /* 0x0000001a0c48723c */ /* 0x040fe20000001848 */
[----:B------:R-:W-:Y:S07]  /*2720*/  LDSM.16.M88.4 R24, [R200+0x9900] ;  /* 0x00990000c818783b */ /* 0x000fee0000000200 */
[C---:B------:R-:W-:Y:S08]  /*2730*/  HMMA.16816.F32 R68, R12.reuse, R56, R68 ;  /* 0x000000380c44723c */ /* 0x040ff00000001844 */
[----:B------:R-:W-:Y:S01]  /*2740*/  HMMA.16816.F32 R64, R12, R58, R64 ;  /* 0x0000003a0c40723c */ /* 0x000fe20000001840 */
[----:B------:R-:W1:Y:S04]  /*2750*/  LDSM.16.M88.4 R12, [R205+0xa100] ;  /* 0x00a10000cd0c783b */ /* 0x000e680000000200 */
[----:B------:R-:W-:Y:S03]  /*2760*/  LDSM.16.M88.4 R56, [R205+0xa900] ;  /* 0x00a90000cd38783b */ /* 0x000fe60000000200 */
[----:B--2---:R-:W-:Y:S08]  /*2770*/  HMMA.16816.F32 R16, R80, R32, R16 ;  /* 0x000000205010723c */ /* 0x004ff00000001810 */
[C---:B------:R-:W-:Y:S01]  /*2780*/  HMMA.16816.F32 R28, R20.reuse, R54, R28 ;  /* 0x00000036141c723c */ /* 0x040fe2000000181c */
[----:B------:R-:W-:Y:S07]  /*2790*/  LDSM.16.M88.4 R52, [R205+0xb100] ;  /* 0x00b10000cd34783b */ /* 0x000fee0000000200 */
[C---:B------:R-:W-:Y:S08]  /*27a0*/  HMMA.16816.F32 R48, R20.reuse, R36, R48 ;  /* 0x000000241430723c */ /* 0x040ff00000001830 */
[C---:B------:R-:W-:Y:S01]  /*27b0*/  HMMA.16816.F32 R44, R20.reuse, R38, R44 ;  /* 0x00000026142c723c */ /* 0x040fe2000000182c */
[----:B------:R-:W2:Y:S07]  /*27c0*/  LDSM.16.M88.4 R36, [R202+0x14100] ;  /* 0x01410000ca24783b */ /* 0x000eae0000000200 */
[C---:B---3--:R-:W-:Y:S08]  /*27d0*/  HMMA.16816.F32 R40, R20.reuse, R8, R40 ;  /* 0x000000081428723c */ /* 0x048ff00000001828 */
[----:B------:R-:W-:Y:S01]  /*27e0*/  HMMA.16816.F32 R72, R20, R10, R72 ;  /* 0x0000000a1448723c */ /* 0x000fe20000001848 */
[----:B------:R-:W3:Y:S07]  /*27f0*/  LDSM.16.M88.4 R8, [R192+0x2800] ;  /* 0x00280000c008783b */ /* 0x000eee0000000200 */
[----:B-1----:R-:W-:Y:S08]  /*2800*/  HMMA.16816.F32 R16, R60, R12, R16 ;  /* 0x0000000c3c10723c */ /* 0x002ff00000001810 */
[----:B------:R-:W-:Y:S08]  /*2810*/  HMMA.16816.F32 R68, R20, R24, R68 ;  /* 0x000000181444723c */ /* 0x000ff00000001844 */
[----:B------:R-:W-:Y:S01]  /*2820*/  HMMA.16816.F32 R28, R80, R34, R28 ;  /* 0x00000022501c723c */ /* 0x000fe2000000181c */
[----:B------:R-:W-:Y:S07]  /*2830*/  LDSM.16.M88.4 R32, [R204+0x4800] ;  /* 0x00480000cc20783b */ /* 0x000fee0000000200 */
[----:B------:R-:W-:Y:S01]  /*2840*/  HMMA.16816.F32 R64, R20, R26, R64 ;  /* 0x0000001a1440723c */ /* 0x000fe20000001840 */
[----:B------:R-:W-:Y:S04]  /*2850*/  LDSM.16.M88.4 R24, [R201+0x14100] ;  /* 0x01410000c918783b */ /* 0x000fe80000000200 */
[----:B------:R-:W1:Y:S03]  /*2860*/  LDSM.16.M88.4 R20, [R200+0xa100] ;  /* 0x00a10000c814783b */ /* 0x000e660000000200 */
[----:B--2---:R-:W-:Y:S08]  /*2870*/  HMMA.16816.F32 R16, R36, R88, R16 ;  /* 0x000000582410723c */ /* 0x004ff00000001810 */
[C---:B---3--:R-:W-:Y:S08]  /*2880*/  HMMA.16816.F32 R48, R80.reuse, R8, R48 ;  /* 0x000000085030723c */ /* 0x048ff00000001830 */
[----:B------:R-:W-:Y:S01]  /*2890*/  HMMA.16816.F32 R44, R80, R10, R44 ;  /* 0x0000000a502c723c */ /* 0x000fe2000000182c */
[----:B------:R-:W-:Y:S07]  /*28a0*/  LDSM.16.M88.4 R8, [R192+0x4000] ;  /* 0x00400000c008783b */ /* 0x000fee0000000200 */
[----:B------:R-:W-:Y:S01]  /*28b0*/  HMMA.16816.F32 R28, R60, R14, R28 ;  /* 0x0000000e3c1c723c */ /* 0x000fe2000000181c */
[----:B------:R-:W2:Y:S07]  /*28c0*/  LDSM.16.M88.4 R12, [R199+0x14100] ;  /* 0x01410000c70c783b */ /* 0x000eae0000000200 */
[----:B------:R-:W-:Y:S08]  /*28d0*/  HMMA.16816.F32 R40, R80, R84, R40 ;  /* 0x000000545028723c */ /* 0x000ff00000001828 */
[----:B-1----:R-:W-:Y:S08]  /*28e0*/  HMMA.16816.F32 R16, R24, R20, R16 ;  /* 0x000000141810723c */ /* 0x002ff00000001810 */
[C---:B------:R-:W-:Y:S08]  /*28f0*/  HMMA.16816.F32 R48, R60.reuse, R56, R48 ;  /* 0x000000383c30723c */ /* 0x040ff00000001830 */
[----:B------:R-:W-:Y:S01]  /*2900*/  HMMA.16816.F32 R44, R60, R58, R44 ;  /* 0x0000003a3c2c723c */ /* 0x000fe2000000182c */
[----:B------:R-:W1:Y:S07]  /*2910*/  LDSM.16.M88.4 R56, [R204+0x5000] ;  /* 0x00500000cc38783b */ /* 0x000e6e0000000200 */
[----:B------:R-:W-:Y:S01]  /*2920*/  HMMA.16816.F32 R28, R36, R90, R28 ;  /* 0x0000005a241c723c */ /* 0x000fe2000000181c */
[----:B------:R-:W3:Y:S07]  /*2930*/  LDSM.16.M88.4 R88, [R200+0xa900] ;  /* 0x00a90000c858783b */ /* 0x000eee0000000200 */
[----:B--2---:R-:W-:Y:S08]  /*2940*/  HMMA.16816.F32 R16, R12, R8, R16 ;  /* 0x000000080c10723c */ /* 0x004ff00000001810 */
[----:B------:R-:W-:Y:S08]  /*2950*/  HMMA.16816.F32 R40, R60, R52, R40 ;  /* 0x000000343c28723c */ /* 0x000ff00000001828 */
[----:B------:R-:W-:Y:S08]  /*2960*/  HMMA.16816.F32 R72, R80, R86, R72 ;  /* 0x000000565048723c */ /* 0x000ff00000001848 */
[----:B------:R-:W-:Y:S01]  /*2970*/  HMMA.16816.F32 R48, R36, R32, R48 ;  /* 0x000000202430723c */ /* 0x000fe20000001830 */
[----:B------:R-:W-:-:S07]  /*2980*/  FMUL.FTZ R16, R16, c[0x0][0x320] ;  /* 0x0000c80010107a20 */ /* 0x000fce0000410000 */
[----:B------:R-:W-:Y:S01]  /*2990*/  HMMA.16816.F32 R44, R36, R34, R44 ;  /* 0x00000022242c723c */ /* 0x000fe2000000182c */
[----:B------:R-:W2:Y:S07]  /*29a0*/  LDSM.16.M88.4 R32, [R205+0xb900] ;  /* 0x00b90000cd20783b */ /* 0x000eae0000000200 */
[----:B------:R-:W-:Y:S01]  /*29b0*/  HMMA.16816.F32 R28, R24, R22, R28 ;  /* 0x00000016181c723c */ /* 0x000fe2000000181c */
[----:B------:R-:W4:Y:S07]  /*29c0*/  LDSM.16.M88.4 R20, [R192+0x4800] ;  /* 0x00480000c014783b */ /* 0x000f2e0000000200 */
[C---:B------:R-:W-:Y:S01]  /*29d0*/  HMMA.16816.F32 R68, R80.reuse, R76, R68 ;  /* 0x0000004c5044723c */ /* 0x040fe20000001844 */
[----:B------:R5:W2:Y:S06]  /*29e0*/  MUFU.TANH R76, R16 ;  /* 0x00000010004c7308 */ /* 0x000aac0000002400 */
[----:B------:R-:W-:Y:S01]  /*29f0*/  FMUL.FTZ R77, R19, c[0x0][0x320] ;  /* 0x0000c800134d7a20 */ /* 0x000fe20000410000 */
[----:B------:R-:W-:Y:S05]  /*2a00*/  HMMA.16816.F32 R64, R80, R78, R64 ;  /* 0x0000004e5040723c */ /* 0x000fea0000001840 */
[----:B------:R-:W2:Y:S03]  /*2a10*/  MUFU.TANH R77, R77 ;  /* 0x0000004d004d7308 */ /* 0x000ea60000002400 */
[----:B-1----:R-:W-:Y:S07]  /*2a20*/  HMMA.16816.F32 R40, R36, R56, R40 ;  /* 0x000000382428723c */ /* 0x002fee0000001828 */
[----:B------:R-:W-:Y:S01]  /*2a30*/  FMUL.FTZ R56, R17, c[0x0][0x320] ;  /* 0x0000c80011387a20 */ /* 0x000fe20000410000 */
[----:B------:R-:W-:Y:S01]  /*2a40*/  HMMA.16816.F32 R72, R60, R54, R72 ;  /* 0x000000363c48723c */ /* 0x000fe20000001848 */
[----:B------:R-:W-:Y:S01]  /*2a50*/  FMUL.FTZ R57, R18, c[0x0][0x320] ;  /* 0x0000c80012397a20 */ /* 0x000fe20000410000 */
[----:B------:R-:W-:Y:S03]  /*2a60*/  LDSM.16.M88.4 R52, [R192+0x5000] ;  /* 0x00500000c034783b */ /* 0x000fe60000000200 */
[----:B------:R-:W1:Y:S01]  /*2a70*/  MUFU.TANH R56, R56 ;  /* 0x0000003800387308 */ /* 0x000e620000002400 */
[----:B-----5:R-:W5:Y:S02]  /*2a80*/  LDSM.16.M88.4 R16, [R204+0x5800] ;  /* 0x00580000cc10783b */ /* 0x020f640000000200 */
[C---:B---3--:R-:W-:Y:S05]  /*2a90*/  HMMA.16816.F32 R48, R24.reuse, R88, R48 ;  /* 0x000000581830723c */ /* 0x048fea0000001830 */
[----:B------:R-:W3:Y:S03]  /*2aa0*/  MUFU.TANH R57, R57 ;  /* 0x0000003900397308 */ /* 0x000ee60000002400 */
[----:B------:R-:W-:Y:S08]  /*2ab0*/  HMMA.16816.F32 R44, R24, R90, R44 ;  /* 0x0000005a182c723c */ /* 0x000ff0000000182c */
[----:B------:R-:W-:Y:S01]  /*2ac0*/  HMMA.16816.F32 R28, R12, R10, R28 ;  /* 0x0000000a0c1c723c */ /* 0x000fe2000000181c */
[----:B------:R-:W1:Y:S07]  /*2ad0*/  LDSM.16.M88.4 R8, [R200+0xb100] ;  /* 0x00b10000c808783b */ /* 0x000e6e0000000200 */
[C---:B--2---:R-:W-:Y:S08]  /*2ae0*/  HMMA.16816.F32 R68, R60.reuse, R32, R68 ;  /* 0x000000203c44723c */ /* 0x044ff00000001844 */
[----:B------:R-:W-:Y:S08]  /*2af0*/  HMMA.16816.F32 R64, R60, R34, R64 ;  /* 0x000000223c40723c */ /* 0x000ff00000001840 */
[----:B----4-:R-:W-:Y:S01]  /*2b00*/  HMMA.16816.F32 R48, R12, R20, R48 ;  /* 0x000000140c30723c */ /* 0x010fe20000001830 */
[----:B------:R-:W-:-:S02]  /*2b10*/  FMUL.FTZ R28, R28, c[0x0][0x320] ;  /* 0x0000c8001c1c7a20 */ /* 0x000fc40000410000 */
[----:B------:R-:W-:Y:S02]  /*2b20*/  FMUL.FTZ R29, R29, c[0x0][0x320] ;  /* 0x0000c8001d1d7a20 */ /* 0x000fe40000410000 */
[----:B------:R-:W-:Y:S02]  /*2b30*/  FMUL.FTZ R30, R30, c[0x0][0x320] ;  /* 0x0000c8001e1e7a20 */ /* 0x000fe40000410000 */
[----:B------:R-:W-:Y:S01]  /*2b40*/  FMUL.FTZ R31, R31, c[0x0][0x320] ;  /* 0x0000c8001f1f7a20 */ /* 0x000fe20000410000 */
[----:B------:R-:W-:Y:S01]  /*2b50*/  HMMA.16816.F32 R72, R36, R58, R72 ;  /* 0x0000003a2448723c */ /* 0x000fe20000001848 */
[----:B------:R-:W2:Y:S07]  /*2b60*/  MUFU.TANH R28, R28 ;  /* 0x0000001c001c7308 */ /* 0x000eae0000002400 */
[----:B------:R-:W-:Y:S01]  /*2b70*/  HMMA.16816.F32 R44, R12, R22, R44 ;  /* 0x000000160c2c723c */ /* 0x000fe2000000182c */
[----:B------:R-:W4:Y:S01]  /*2b80*/  LDSM.16.M88.4 R20, [R200+0xb900] ;  /* 0x00b90000c814783b */ /* 0x000f220000000200 */
[----:B------:R-:W1:Y:S06]  /*2b90*/  MUFU.TANH R29, R29 ;  /* 0x0000001d001d7308 */ /* 0x000e6c0000002400 */
[----:B-----5:R-:W-:Y:S01]  /*2ba0*/  HMMA.16816.F32 R68, R36, R16, R68 ;  /* 0x000000102444723c */ /* 0x020fe20000001844 */
[----:B------:R-:W-:Y:S01]  /*2bb0*/  FMUL.FTZ R32, R48, c[0x0][0x320] ;  /* 0x0000c80030207a20 */ /* 0x000fe20000410000 */
[----:B------:R-:W2:Y:S01]  /*2bc0*/  MUFU.TANH R30, R30 ;  /* 0x0000001e001e7308 */ /* 0x000ea20000002400 */
[----:B------:R-:W-:-:S04]  /*2bd0*/  FMUL.FTZ R33, R49, c[0x0][0x320] ;  /* 0x0000c80031217a20 */ /* 0x000fc80000410000 */
[----:B------:R-:W-:Y:S01]  /*2be0*/  FMUL.FTZ R16, R50, c[0x0][0x320] ;  /* 0x0000c80032107a20 */ /* 0x000fe20000410000 */
[----:B------:R-:W-:Y:S01]  /*2bf0*/  HMMA.16816.F32 R64, R36, R18, R64 ;  /* 0x000000122440723c */ /* 0x000fe20000001840 */
[----:B------:R-:W-:Y:S01]  /*2c00*/  FMUL.FTZ R17, R51, c[0x0][0x320] ;  /* 0x0000c80033117a20 */ /* 0x000fe20000410000 */
[----:B------:R-:W2:Y:S06]  /*2c10*/  MUFU.TANH R31, R31 ;  /* 0x0000001f001f7308 */ /* 0x000eac0000002400 */
[----:B-1----:R-:W-:Y:S01]  /*2c20*/  HMMA.16816.F32 R40, R24, R8, R40 ;  /* 0x000000081828723c */ /* 0x002fe20000001828 */
[----:B------:R-:W-:Y:S01]  /*2c30*/  FMUL.FTZ R35, R44, c[0x0][0x320] ;  /* 0x0000c8002c237a20 */ /* 0x000fe20000410000 */
[----:B------:R-:W1:Y:S01]  /*2c40*/  MUFU.TANH R32, R32 ;  /* 0x0000002000207308 */ /* 0x000e620000002400 */
[----:B------:R-:W-:-:S02]  /*2c50*/  FMUL.FTZ R34, R45, c[0x0][0x320] ;  /* 0x0000c8002d227a20 */ /* 0x000fc40000410000 */
[----:B------:R-:W-:Y:S02]  /*2c60*/  FMUL.FTZ R18, R46, c[0x0][0x320] ;  /* 0x0000c8002e127a20 */ /* 0x000fe40000410000 */
[----:B------:R-:W-:Y:S01]  /*2c70*/  FMUL.FTZ R19, R47, c[0x0][0x320] ;  /* 0x0000c8002f137a20 */ /* 0x000fe20000410000 */
[----:B------:R-:W-:Y:S01]  /*2c80*/  HMMA.16816.F32 R72, R24, R10, R72 ;  /* 0x0000000a1848723c */ /* 0x000fe20000001848 */
[----:B------:R-:W5:Y:S01]  /*2c90*/  LDSM.16.M88.4 R8, [R192+0x5800] ;  /* 0x00580000c008783b */ /* 0x000f620000000200 */
[----:B------:R-:W1:Y:S01]  /*2ca0*/  MUFU.TANH R33, R33 ;  /* 0x0000002100217308 */ /* 0x000e620000002400 */
[----:B------:R-:W-:-:S05]  /*2cb0*/  DEPBAR.LE SB0, 0x0 ;  /* 0x000080000000791a */ /* 0x000fca0000000000 */
[C---:B----4-:R-:W-:Y:S02]  /*2cc0*/  HMMA.16816.F32 R68, R24.reuse, R20, R68 ;  /* 0x000000141844723c */ /* 0x050fe40000001844 */
[----:B------:R-:W4:Y:S06]  /*2cd0*/  MUFU.TANH R16, R16 ;  /* 0x0000001000107308 */ /* 0x000f2c0000002400 */
[----:B------:R-:W-:Y:S02]  /*2ce0*/  HMMA.16816.F32 R64, R24, R22, R64 ;  /* 0x000000161840723c */ /* 0x000fe40000001840 */
[----:B------:R-:W1:Y:S06]  /*2cf0*/  MUFU.TANH R17, R17 ;  /* 0x0000001100117308 */ /* 0x000e6c0000002400 */
[C---:B------:R-:W-:Y:S02]  /*2d00*/  HMMA.16816.F32 R40, R12.reuse, R52, R40 ;  /* 0x000000340c28723c */ /* 0x040fe40000001828 */
[----:B------:R-:W1:Y:S06]  /*2d10*/  MUFU.TANH R35, R35 ;  /* 0x0000002300237308 */ /* 0x000e6c0000002400 */
[C---:B------:R-:W-:Y:S02]  /*2d20*/  HMMA.16816.F32 R72, R12.reuse, R54, R72 ;  /* 0x000000360c48723c */ /* 0x040fe40000001848 */
        /* <DEDUP_REMOVED lines=10> */
[----:B------:R1:W1:Y:S01]  /*2dd0*/  MUFU.TANH R171, R40 ;  /* 0x0000002800ab7308 */ /* 0x0002620000002400 */
[----:B------:R-:W-:Y:S02]  /*2de0*/  FMUL.FTZ R73, R73, c[0x0][0x320] ;  /* 0x0000c80049497a20 */ /* 0x000fe40000410000 */
[----:B------:R-:W-:Y:S02]  /*2df0*/  FMUL.FTZ R74, R74, c[0x0][0x320] ;  /* 0x0000c8004a4a7a20 */ /* 0x000fe40000410000 */
[----:B------:R-:W-:-:S02]  /*2e00*/  FMUL.FTZ R75, R75, c[0x0][0x320] ;  /* 0x0000c8004b4b7a20 */ /* 0x000fc40000410000 */
[----:B------:R-:W-:Y:S01]  /*2e10*/  FMUL.FTZ R68, R68, c[0x0][0x320] ;  /* 0x0000c80044447a20 */ /* 0x000fe20000410000 */
[----:B------:R1:W1:Y:S01]  /*2e20*/  MUFU.TANH R165, R41 ;  /* 0x0000002900a57308 */ /* 0x0002620000002400 */
[----:B------:R-:W-:Y:S02]  /*2e30*/  FMUL.FTZ R69, R69, c[0x0][0x320] ;  /* 0x0000c80045457a20 */ /* 0x000fe40000410000 */
[----:B------:R-:W-:Y:S02]  /*2e40*/  FMUL.FTZ R70, R70, c[0x0][0x320] ;  /* 0x0000c80046467a20 */ /* 0x000fe40000410000 */
[----:B------:R-:W-:Y:S02]  /*2e50*/  FMUL.FTZ R71, R71, c[0x0][0x320] ;  /* 0x0000c80047477a20 */ /* 0x000fe40000410000 */
[----:B------:R-:W-:Y:S01]  /*2e60*/  FMUL.FTZ R64, R64, c[0x0][0x320] ;  /* 0x0000c80040407a20 */ /* 0x000fe20000410000 */
[----:B------:R1:W1:Y:S01]  /*2e70*/  MUFU.TANH R168, R42 ;  /* 0x0000002a00a87308 */ /* 0x0002620000002400 */
[----:B------:R-:W-:-:S02]  /*2e80*/  FMUL.FTZ R65, R65, c[0x0][0x320] ;  /* 0x0000c80041417a20 */ /* 0x000fc40000410000 */
[----:B------:R-:W-:Y:S02]  /*2e90*/  FMUL.FTZ R66, R66, c[0x0][0x320] ;  /* 0x0000c80042427a20 */ /* 0x000fe40000410000 */
[----:B------:R-:W-:-:S03]  /*2ea0*/  FMUL.FTZ R67, R67, c[0x0][0x320] ;  /* 0x0000c80043437a20 */ /* 0x000fc60000410000 */
        /* <DEDUP_REMOVED lines=14> */
[----:B------:R-:W-:Y:S05]  /*2f90*/  @!P2 BRA `(.L_x_31) ;  /* 0x000004300000a947 */ /* 0x000fea0003800000 */
[----:B--234-:R-:W-:Y:S01]  /*2fa0*/  ISETP.NE.AND P0, PT, R208, 0x1, PT ;  /* 0x00000001d000780c */ /* 0x01cfe20003f05270 */
[----:B------:R-:W-:-:S02]  /*2fb0*/  IMAD R210, R144, 0x40, R212 ;  /* 0x0000004090d27824 */ /* 0x000fc400078e02d4 */
[----:B------:R-:W-:-:S03]  /*2fc0*/  IMAD.MOV.U32 R209, RZ, RZ, RZ ;  /* 0x000000ffffd17224 */ /* 0x000fc600078e00ff */
[----:B------:R-:W-:-:S05]  /*2fd0*/  IADD3 R210, R210, -0x80, R211 ;  /* 0xffffff80d2d27810 */ /* 0x000fca0007ffe0d3 */
[----:B------:R-:W-:Y:S02]  /*2fe0*/  IMAD.MOV.U32 R7, RZ, RZ, R210 ;  /* 0x000000ffff077224 */ /* 0x000fe400078e00d2 */
[----:B------:R-:W-:-:S05]  /*2ff0*/  @P0 IMAD.HI.U32 R8, R210, c[0x0][0x2bc], RZ ;  /* 0x0000af00d2080a27 */ /* 0x000fca00078e00ff */
[----:B------:R-:W-:-:S04]  /*3000*/  @P0 SHF.R.U32.HI R7, RZ, c[0x0][0x2c0], R8 ;  /* 0x0000b000ff070a19 */ /* 0x000fc80000011608 */
[----:B------:R-:W-:-:S04]  /*3010*/  @!P3 IADD3 R10, P0, R7, UR10, RZ ;  /* 0x0000000a070abc10 */ /* 0x000fc8000ff1e0ff */
[----:B------:R-:W-:Y:S02]  /*3020*/  @!P3 LEA.HI.X.SX32 R9, R7, UR7, 0x1, P0 ;  /* 0x000000070709bc11 */ /* 0x000fe400080f0eff */
[----:B------:R-:W-:-:S04]  /*3030*/  @!P3 LEA R8, P0, R10, c[0x0][0x2a0], 0x2 ;  /* 0x0000a8000a08ba11 */ /* 0x000fc800078010ff */
[----:B------:R-:W-:-:S05]  /*3040*/  @!P3 LEA.HI.X R9, R10, c[0x0][0x2a4], R9, 0x2, P0 ;  /* 0x0000a9000a09ba11 */ /* 0x000fca00000f1409 */
[----:B------:R-:W2:Y:S01]  /*3050*/  @!P3 LDG.E R209, [R8.64] ;  /* 0x0000000e08d1b981 */ /* 0x000ea2000c1e1900 */
[----:B------:R-:W-:Y:S01]  /*3060*/  IMAD.MOV R7, RZ, RZ, -R7 ;  /* 0x000000ffff077224 */ /* 0x000fe200078e0a07 */
[----:B------:R-:W-:Y:S02]  /*3070*/  SEL R24, RZ, 0x10, P4 ;  /* 0x00000010ff187807 */ /* 0x000fe40002000000 */
[----:B------:R-:W-:Y:S01]  /*3080*/  SHF.L.U64.HI R14, R135, 0x1, R146 ;  /* 0x00000001870e7819 */ /* 0x000fe20000010292 */
[----:B------:R-:W-:Y:S01]  /*3090*/  IMAD R210, R7, c[0x0][0x2b8], R210 ;  /* 0x0000ae0007d27a24 */ /* 0x000fe200078e02d2 */
[----:B------:R-:W-:Y:S02]  /*30a0*/  IADD3 R22, -R24, 0x10, RZ ;  /* 0x0000001018167810 */ /* 0x000fe40007ffe1ff */
[----:B------:R-:W-:Y:S01]  /*30b0*/  SHF.L.U64.HI R11, R134, 0x1, R145 ;  /* 0x00000001860b7819 */ /* 0x000fe20000010291 */
[----:B------:R-:W-:Y:S01]  /*30c0*/  IMAD.WIDE.U32 R12, R210, c[0x0][0x1e0], RZ ;  /* 0x00007800d20c7a25 */ /* 0x000fe200078e00ff */
[----:B------:R-:W-:-:S02]  /*30d0*/  SHF.R.S32.HI R7, RZ, 0x1f, R210 ;  /* 0x0000001fff077819 */ /* 0x000fc400000114d2 */
[----:B------:R-:W-:-:S03]  /*30e0*/  LOP3.LUT R22, R22, 0xf, RZ, 0xc0, !PT ;  /* 0x0000000f16167812 */ /* 0x000fc600078ec0ff */
[----:B------:R-:W-:-:S04]  /*30f0*/  IMAD R7, R7, c[0x0][0x1e0], RZ ;  /* 0x0000780007077a24 */ /* 0x000fc800078e02ff */
[----:B------:R-:W-:-:S04]  /*3100*/  IMAD R7, R210, c[0x0][0x1e4], R7 ;  /* 0x00007900d2077a24 */ /* 0x000fc800078e0207 */
[----:B------:R-:W-:Y:S01]  /*3110*/  IMAD.IADD R13, R13, 0x1, R7 ;  /* 0x000000010d0d7824 */ /* 0x000fe200078e0207 */
[----:B--2---:R-:W-:-:S03]  /*3120*/  SHF.R.S32.HI R10, RZ, 0x1f, R209 ;  /* 0x0000001fff0a7819 */ /* 0x004fc600000114d1 */
[----:B------:R-:W-:Y:S01]  /*3130*/  IMAD.WIDE.U32 R8, R209, c[0x0][0x1f0], R12 ;  /* 0x00007c00d1087a25 */ /* 0x000fe200078e000c */
[----:B------:R-:W-:-:S03]  /*3140*/  SEL R12, RZ, 0x10, P6 ;  /* 0x00000010ff0c7807 */ /* 0x000fc60003000000 */
[----:B------:R-:W-:Y:S01]  /*3150*/  IMAD R10, R10, c[0x0][0x1f0], RZ ;  /* 0x00007c000a0a7a24 */ /* 0x000fe200078e02ff */
[----:B------:R-:W-:Y:S01]  /*3160*/  IADD3 R15, P0, R8, UR12, RZ ;  /* 0x0000000c080f7c10 */ /* 0x000fe2000ff1e0ff */
[----:B------:R-:W-:Y:S01]  /*3170*/  IMAD.SHL.U32 R13, R135, 0x2, RZ ;  /* 0x00000002870d7824 */ /* 0x000fe200078e00ff */
[----:B------:R-:W-:Y:S01]  /*3180*/  IADD3 R36, -R12, 0x10, RZ ;  /* 0x000000100c247810 */ /* 0x000fe20007ffe1ff */
[----:B------:R-:W-:Y:S02]  /*3190*/  IMAD R7, R209, c[0x0][0x1f4], R10 ;  /* 0x00007d00d1077a24 */ /* 0x000fe400078e020a */
[----:B------:R-:W-:Y:S01]  /*31a0*/  IMAD.SHL.U32 R10, R134, 0x2, RZ ;  /* 0x00000002860a7824 */ /* 0x000fe200078e00ff */
[----:B------:R-:W-:Y:S02]  /*31b0*/  LOP3.LUT R36, R36, 0xf, RZ, 0xc0, !PT ;  /* 0x0000000f24247812 */ /* 0x000fe400078ec0ff */
[----:B------:R-:W-:Y:S01]  /*31c0*/  IADD3.X R8, R9, UR8, R7, P0, !PT ;  /* 0x0000000809087c10 */ /* 0x000fe200087fe407 */
[----:B------:R-:W-:Y:S01]  /*31d0*/  IMAD.SHL.U32 R7, R133, 0x2, RZ ;  /* 0x0000000285077824 */ /* 0x000fe200078e00ff */
[----:B------:R-:W-:-:S02]  /*31e0*/  LEA R20, P0, R15, c[0x0][0x1c8], 0x1 ;  /* 0x000072000f147a11 */ /* 0x000fc400078008ff */
[----:B------:R-:W-:Y:S02]  /*31f0*/  SEL R9, RZ, 0x10, P5 ;  /* 0x00000010ff097807 */ /* 0x000fe40002800000 */
[----:B------:R-:W-:Y:S01]  /*3200*/  LEA.HI.X R15, R15, c[0x0][0x1cc], R8, 0x1, P0 ;  /* 0x000073000f0f7a11 */ /* 0x000fe200000f0c08 */
[----:B------:R-:W2:Y:S01]  /*3210*/  SHFL.IDX PT, R21, R20, 0x1, 0x181f ;  /* 0x00381f0014157f89 */ /* 0x000ea200000e0000 */
[----:B------:R-:W-:Y:S02]  /*3220*/  IADD3 R26, -R9, 0x10, RZ ;  /* 0x00000010091a7810 */ /* 0x000fe40007ffe1ff */
[----:B------:R-:W-:Y:S01]  /*3230*/  SHF.L.U64.HI R8, R133, 0x1, R2 ;  /* 0x0000000185087819 */ /* 0x000fe20000010202 */
[----:B------:R-:W3:Y:S01]  /*3240*/  SHFL.IDX PT, R23, R15, 0x1, 0x181f ;  /* 0x00381f000f177f89 */ /* 0x000ee200000e0000 */
[----:B------:R-:W-:-:S03]  /*3250*/  LOP3.LUT R26, R26, 0xf, RZ, 0xc0, !PT ;  /* 0x0000000f1a1a7812 */ /* 0x000fc600078ec0ff */
[----:B------:R-:W4:Y:S04]  /*3260*/  SHFL.IDX PT, R20, R20, RZ, 0x181f ;  /* 0x00181fff14147589 */ /* 0x000f2800000e0000 */
[----:B------:R-:W5:Y:S01]  /*3270*/  SHFL.IDX PT, R15, R15, RZ, 0x181f ;  /* 0x00181fff0f0f7589 */ /* 0x000f6200000e0000 */
[----:B--2---:R-:W-:-:S04]  /*3280*/  IADD3 R36, P1, P0, R36, R21, R13 ;  /* 0x0000001524247210 */ /* 0x004fc8000783e00d */
[----:B---3--:R-:W-:Y:S02]  /*3290*/  IADD3.X R37, RZ, R23, R14, P1, P0 ;  /* 0x00000017ff257210 */ /* 0x008fe40000fe040e */
[----:B------:R-:W-:-:S04]  /*32a0*/  IADD3 R26, P1, P0, R26, R21, R10 ;  /* 0x000000151a1a7210 */ /* 0x000fc8000783e00a */
[----:B------:R-:W-:Y:S02]  /*32b0*/  IADD3.X R27, RZ, R23, R11, P1, P0 ;  /* 0x00000017ff1b7210 */ /* 0x000fe40000fe040b */
[----:B------:R-:W-:-:S04]  /*32c0*/  IADD3 R22, P1, P0, R22, R21, R7 ;  /* 0x0000001516167210 */ /* 0x000fc8000783e007 */
[----:B------:R-:W-:Y:S02]  /*32d0*/  IADD3.X R23, RZ, R23, R8, P1, P0 ;  /* 0x00000017ff177210 */ /* 0x000fe40000fe0408 */
[----:B----4-:R-:W-:-:S05]  /*32e0*/  IADD3 R38, P0, R20, R13, RZ ;  /* 0x0000000d14267210 */ /* 0x010fca0007f1e0ff */
[----:B-----5:R-:W-:Y:S01]  /*32f0*/  IMAD.X R39, R15, 0x1, R14, P0 ;  /* 0x000000010f277824 */ /* 0x020fe200000e060e */
[----:B------:R-:W-:-:S04]  /*3300*/  IADD3 R10, P0, R20, R10, RZ ;  /* 0x0000000a140a7210 */ /* 0x000fc80007f1e0ff */
[----:B------:R2:W-:Y:S01]  /*3310*/  LDGSTS.E.BYPASS.LTC128B.128 [R207+0x6100], [R38.64], !P6 ;  /* 0x0610000026cf7fae */ /* 0x0005e2000f101d4e */
[----:B------:R-:W-:Y:S01]  /*3320*/  IMAD.X R11, R15, 0x1, R11, P0 ;  /* 0x000000010f0b7824 */ /* 0x000fe200000e060b */
[----:B-1----:R-:W-:-:S04]  /*3330*/  IADD3 R40, P0, R20, R7, RZ ;  /* 0x0000000714287210 */ /* 0x002fc80007f1e0ff */
[----:B------:R2:W-:Y:S01]  /*3340*/  LDGSTS.E.BYPASS.LTC128B.128 [R207+0x8100], [R10.64], !P5 ;  /* 0x081000000acf7fae */ /* 0x0005e2000e901d4e */
[----:B------:R-:W-:Y:S01]  /*3350*/  IMAD.X R41, R15, 0x1, R8, P0 ;  /* 0x000000010f297824 */ /* 0x000fe200000e0608 */
[----:B------:R-:W-:-:S04]  /*3360*/  ISETP.NE.U32.AND P0, PT, R12, RZ, PT ;  /* 0x000000ff0c00720c */ /* 0x000fc80003f05070 */
[----:B------:R2:W-:Y:S09]  /*3370*/  LDGSTS.E.BYPASS.LTC128B.128 [R207+0xa100], [R40.64], !P4 ;  /* 0x0a10000028cf7fae */ /* 0x0005f2000e101d4e */
[----:B------:R2:W-:Y:S01]  /*3380*/  LDGSTS.E.BYPASS.LTC128B.128.ZFILL [R207+0x7100], [R36.64], P0 ;  /* 0x0710000024cf7fae */ /* 0x0005e20008141d4e */
[----:B------:R-:W-:-:S13]  /*3390*/  ISETP.NE.U32.AND P0, PT, R9, RZ, PT ;  /* 0x000000ff0900720c */ /* 0x000fda0003f05070 */
[----:B------:R2:W-:Y:S01]  /*33a0*/  LDGSTS.E.BYPASS.LTC128B.128.ZFILL [R207+0x9100], [R26.64], P0 ;  /* 0x091000001acf7fae */ /* 0x0005e20008141d4e */
[----:B------:R-:W-:-:S13]  /*33b0*/  ISETP.NE.U32.AND P0, PT, R24, RZ, PT ;  /* 0x000000ff1800720c */ /* 0x000fda0003f05070 */
[----:B------:R2:W-:Y:S02]  /*33c0*/  LDGSTS.E.BYPASS.LTC128B.128.ZFILL [R207+0xb100], [R22.64], P0 ;  /* 0x0b10000016cf7fae */ /* 0x0005e40008141d4e */
.L_x_31:
[----:B--234-:R-:W-:Y:S01]  /*33d0*/  LOP3.LUT R7, R6, 0xffffffe0, RZ, 0xc0, !PT ;  /* 0xffffffe006077812 */ /* 0x01cfe200078ec0ff */
[----:B------:R-:W-:Y:S01]  /*33e0*/  IMAD.SHL.U32 R203, R203, 0x2, RZ ;  /* 0x00000002cbcb7824 */ /* 0x000fe200078e00ff */
[----:B------:R-:W0:Y:S03]  /*33f0*/  LDGDEPBAR ;  /* 0x00000000000079af */ /* 0x000e260000000000 */
[----:B------:R-:W-:Y:S01]  /*3400*/  IMAD.IADD R7, R4, 0x1, -R7 ;  /* 0x0000000104077824 */ /* 0x000fe200078e0a07 */
[----:B-1----:R-:W-:Y:S01]  /*3410*/  LDSM.16.MT88.4 R40, [R203+0x2100] ;  /* 0x00210000cb28783b */ /* 0x002fe20000004200 */
[C-C-:B------:R-:W-:Y:S02]  /*3420*/  IMAD R197, R5.reuse, 0x2, R203.reuse ;  /* 0x0000000205c57824 */ /* 0x140fe400078e02cb */
[----:B------:R-:W-:Y:S01]  /*3430*/  IMAD R198, R0, 0x2, R203 ;  /* 0x0000000200c67824 */ /* 0x000fe200078e02cb */
[----:B------:R-:W-:Y:S01]  /*3440*/  SHF.R.S32.HI R4, RZ, 0x1f, R7 ;  /* 0x0000001fff047819 */ /* 0x000fe20000011407 */
[----:B------:R-:W-:Y:S02]  /*3450*/  LDSM.16.MT88.4 R124, [R203+0x100] ;  /* 0x00010000cb7c783b */ /* 0x000fe40000004200 */
[----:B------:R-:W-:Y:S01]  /*3460*/  IMAD R196, R5, 0x2, R198 ;  /* 0x0000000205c47824 */ /* 0x000fe200078e02c6 */
[----:B------:R-:W-:Y:S01]  /*3470*/  LEA.HI R4, R4, R7, RZ, 0x2 ;  /* 0x0000000704047211 */ /* 0x000fe200078f10ff */
[----:B------:R-:W-:Y:S03]  /*3480*/  LDSM.16.MT88.4 R116, [R198+0x100] ;  /* 0x00010000c674783b */ /* 0x000fe60000004200 */
[----:B------:R-:W-:Y:S01]  /*3490*/  LOP3.LUT R4, R4, 0x7ffffffc, RZ, 0xc0, !PT ;  /* 0x7ffffffc04047812 */ /* 0x000fe200078ec0ff */
[----:B------:R-:W-:Y:S04]  /*34a0*/  LDSM.16.MT88.4 R108, [R197+0x100] ;  /* 0x00010000c56c783b */ /* 0x000fe80000004200 */
[----:B------:R-:W-:Y:S01]  /*34b0*/  IMAD.IADD R4, R7, 0x1, -R4 ;  /* 0x0000000107047824 */ /* 0x000fe200078e0a04 */
[----:B------:R-:W-:Y:S03]  /*34c0*/  LDSM.16.MT88.4 R100, [R196+0x100] ;  /* 0x00010000c464783b */ /* 0x000fe60000004200 */
[----:B------:R-:W-:Y:S01]  /*34d0*/  IMAD R3, R4, -0x2, R3 ;  /* 0xfffffffe04037824 */ /* 0x000fe200078e0203 */
[----:B------:R-:W-:Y:S04]  /*34e0*/  LDSM.16.MT88.4 R48, [R198+0x2100] ;  /* 0x00210000c630783b */ /* 0x000fe80000004200 */
[----:B------:R-:W-:Y:S01]  /*34f0*/  ISETP.GT.AND P0, PT, R3, RZ, PT ;  /* 0x000000ff0300720c */ /* 0x000fe20003f04270 */
[----:B------:R-:W-:Y:S03]  /*3500*/  LDSM.16.MT88.4 R64, [R196+0x2100] ;  /* 0x00210000c440783b */ /* 0x000fe60000004200 */
[----:B------:R-:W-:Y:S01]  /*3510*/  FSEL R57, R57, -INF , P0 ;  /* 0xff80000039397808 */ /* 0x000fe20000000000 */
[----:B------:R-:W-:Y:S01]  /*3520*/  LDSM.16.MT88.4 R72, [R203+0x4100] ;  /* 0x00410000cb48783b */ /* 0x000fe20000004200 */
[----:B------:R-:W-:-:S02]  /*3530*/  FSEL R76, R76, -INF , P0 ;  /* 0xff8000004c4c7808 */ /* 0x000fc40000000000 */
[----:B------:R-:W-:Y:S01]  /*3540*/  ISETP.GT.AND P0, PT, R3, 0x1, PT ;  /* 0x000000010300780c */ /* 0x000fe20003f04270 */
[----:B------:R-:W-:Y:S03]  /*3550*/  LDSM.16.MT88.4 R80, [R198+0x4100] ;  /* 0x00410000c650783b */ /* 0x000fe60000004200 */
[----:B------:R-:W-:Y:S01]  /*3560*/  FSEL R6, R77, -INF , P0 ;  /* 0xff8000004d067808 */ /* 0x000fe20000000000 */
[----:B------:R-:W-:Y:S01]  /*3570*/  LDSM.16.MT88.4 R88, [R197+0x4100] ;  /* 0x00410000c558783b */ /* 0x000fe20000004200 */
[----:B------:R-:W-:Y:S02]  /*3580*/  FSEL R15, R56, -INF , P0 ;  /* 0xff800000380f7808 */ /* 0x000fe40000000000 */
[----:B------:R-:W-:Y:S01]  /*3590*/  ISETP.GT.AND P0, PT, R3, 0x8, PT ;  /* 0x000000080300780c */ /* 0x000fe20003f04270 */
[----:B------:R-:W-:Y:S03]  /*35a0*/  LDSM.16.MT88.4 R136, [R198+0x900] ;  /* 0x00090000c688783b */ /* 0x000fe60000004200 */
[----:B------:R-:W-:Y:S01]  /*35b0*/  FSEL R30, R30, -INF , P0 ;  /* 0xff8000001e1e7808 */ /* 0x000fe20000000000 */
[----:B------:R-:W-:Y:S01]  /*35c0*/  LDSM.16.MT88.4 R24, [R198+0x2900] ;  /* 0x00290000c618783b */ /* 0x000fe20000004200 */
[----:B------:R-:W-:-:S02]  /*35d0*/  FSEL R21, R28, -INF , P0 ;  /* 0xff8000001c157808 */ /* 0x000fc40000000000 */
[----:B------:R-:W-:-:S04]  /*35e0*/  ISETP.GT.AND P0, PT, R3, 0x9, PT ;  /* 0x000000090300780c */ /* 0x000fc80003f04270 */
[----:B------:R-:W-:Y:S02]  /*35f0*/  FSEL R4, R31, -INF , P0 ;  /* 0xff8000001f047808 */ /* 0x000fe40000000000 */
[----:B------:R-:W-:Y:S02]  /*3600*/  FSEL R29, R29, -INF , P0 ;  /* 0xff8000001d1d7808 */ /* 0x000fe40000000000 */
[----:B------:R-:W-:-:S04]  /*3610*/  ISETP.GT.AND P0, PT, R3, 0x10, PT ;  /* 0x000000100300780c */ /* 0x000fc80003f04270 */
[----:B------:R-:W-:Y:S02]  /*3620*/  FSEL R14, R16, -INF , P0 ;  /* 0xff800000100e7808 */ /* 0x000fe40000000000 */
[----:B------:R-:W-:Y:S02]  /*3630*/  FSEL R13, R32, -INF , P0 ;  /* 0xff800000200d7808 */ /* 0x000fe40000000000 */
[----:B------:R-:W-:Y:S02]  /*3640*/  ISETP.GT.AND P0, PT, R3, 0x11, PT ;  /* 0x000000110300780c */ /* 0x000fe40003f04270 */
[----:B------:R-:W-:Y:S02]  /*3650*/  FMNMX.FTZ R16, R76, R15, !PT ;  /* 0x0000000f4c107209 */ /* 0x000fe40007810000 */
[----:B------:R-:W-:Y:S02]  /*3660*/  FSEL R12, R17, -INF , P0 ;  /* 0xff800000110c7808 */ /* 0x000fe40000000000 */
[----:B------:R-:W-:-:S02]  /*3670*/  FSEL R11, R33, -INF , P0 ;  /* 0xff800000210b7808 */ /* 0x000fc40000000000 */
[----:B------:R-:W-:Y:S02]  /*3680*/  ISETP.GT.AND P0, PT, R3, 0x18, PT ;  /* 0x000000180300780c */ /* 0x000fe40003f04270 */
[----:B------:R-:W-:Y:S02]  /*3690*/  FMNMX.FTZ R16, R21, R16, !PT ;  /* 0x0000001015107209 */ /* 0x000fe40007810000 */
[----:B------:R-:W-:Y:S02]  /*36a0*/  FSEL R10, R18, -INF , P0 ;  /* 0xff800000120a7808 */ /* 0x000fe40000000000 */
[----:B------:R-:W-:Y:S02]  /*36b0*/  FSEL R9, R35, -INF , P0 ;  /* 0xff80000023097808 */ /* 0x000fe40000000000 */
[----:B------:R-:W-:Y:S02]  /*36c0*/  ISETP.GT.AND P0, PT, R3, 0x19, PT ;  /* 0x000000190300780c */ /* 0x000fe40003f04270 */
[----:B------:R-:W-:-:S02]  /*36d0*/  FMNMX.FTZ R17, R57, R6, !PT ;  /* 0x0000000639117209 */ /* 0x000fc40007810000 */
[----:B------:R-:W-:Y:S02]  /*36e0*/  FSEL R8, R19, -INF , P0 ;  /* 0xff80000013087808 */ /* 0x000fe40000000000 */
[----:B------:R-:W-:Y:S02]  /*36f0*/  FSEL R7, R34, -INF , P0 ;  /* 0xff80000022077808 */ /* 0x000fe40000000000 */
[----:B------:R-:W-:Y:S01]  /*3700*/  ISETP.GT.AND P0, PT, R3, 0x20, PT ;  /* 0x000000200300780c */ /* 0x000fe20003f04270 */
[----:B------:R-:W-:Y:S01]  /*3710*/  LDSM.16.MT88.4 R32, [R197+0x900] ;  /* 0x00090000c520783b */ /* 0x000fe20000004200 */
        /* <DEDUP_REMOVED lines=9> */
[----:B------:R-:W-:Y:S02]  /*37b0*/  FMNMX.FTZ R17, R4, R17, !PT ;  /* 0x0000001104117209 */ /* 0x000fe40007810000 */
[----:B------:R-:W-:Y:S02]  /*37c0*/  FSEL R170, R170, -INF , P0 ;  /* 0xff800000aaaa7808 */ /* 0x000fe40000000000 */
[----:B------:R-:W-:Y:S02]  /*37d0*/  FSEL R163, R163, -INF , P0 ;  /* 0xff800000a3a37808 */ /* 0x000fe40000000000 */
[----:B------:R-:W-:Y:S02]  /*37e0*/  ISETP.GT.AND P0, PT, R3, 0x29, PT ;  /* 0x000000290300780c */ /* 0x000fe40003f04270 */
[----:B------:R-:W-:Y:S02]  /*37f0*/  FMNMX.FTZ R16, R11, R16, !PT ;  /* 0x000000100b107209 */ /* 0x000fe40007810000 */
[----:B------:R-:W-:-:S02]  /*3800*/  FMNMX.FTZ R17, R14, R17, !PT ;  /* 0x000000110e117209 */ /* 0x000fc40007810000 */
[----:B------:R-:W-:Y:S02]  /*3810*/  FSEL R176, R176, -INF , P0 ;  /* 0xff800000b0b07808 */ /* 0x000fe40000000000 */
[----:B------:R-:W-:Y:S02]  /*3820*/  FMNMX.FTZ R16, R9, R16, !PT ;  /* 0x0000001009107209 */ /* 0x000fe40007810000 */
[----:B------:R-:W-:Y:S02]  /*3830*/  FSEL R169, R169, -INF , P0 ;  /* 0xff800000a9a97808 */ /* 0x000fe40000000000 */
[----:B------:R-:W-:Y:S02]  /*3840*/  ISETP.GT.AND P0, PT, R3, 0x30, PT ;  /* 0x000000300300780c */ /* 0x000fe40003f04270 */
[----:B------:R-:W-:Y:S02]  /*3850*/  FMNMX.FTZ R17, R12, R17, !PT ;  /* 0x000000110c117209 */ /* 0x000fe40007810000 */
[----:B------:R-:W-:-:S02]  /*3860*/  FMNMX.FTZ R16, R7, R16, !PT ;  /* 0x0000001007107209 */ /* 0x000fc40007810000 */
[----:B------:R-:W-:Y:S02]  /*3870*/  FSEL R172, R172, -INF , P0 ;  /* 0xff800000acac7808 */ /* 0x000fe40000000000 */
[----:B------:R-:W-:Y:S02]  /*3880*/  FSEL R175, R175, -INF , P0 ;  /* 0xff800000afaf7808 */ /* 0x000fe40000000000 */
[----:B------:R-:W-:Y:S02]  /*3890*/  FMNMX.FTZ R17, R10, R17, !PT ;  /* 0x000000110a117209 */ /* 0x000fe40007810000 */
[----:B------:R-:W-:Y:S02]  /*38a0*/  ISETP.GT.AND P0, PT, R3, 0x31, PT ;  /* 0x000000310300780c */ /* 0x000fe40003f04270 */
[----:B------:R-:W-:Y:S02]  /*38b0*/  FMNMX.FTZ R16, R171, R16, !PT ;  /* 0x00000010ab107209 */ /* 0x000fe40007810000 */
[----:B------:R-:W-:-:S02]  /*38c0*/  FMNMX.FTZ R17, R8, R17, !PT ;  /* 0x0000001108117209 */ /* 0x000fc40007810000 */
[----:B------:R-:W-:Y:S02]  /*38d0*/  FSEL R142, R142, -INF , P0 ;  /* 0xff8000008e8e7808 */ /* 0x000fe40000000000 */
[----:B------:R-:W-:Y:S02]  /*38e0*/  FSEL R173, R173, -INF , P0 ;  /* 0xff800000adad7808 */ /* 0x000fe40000000000 */
[----:B------:R-:W-:Y:S02]  /*38f0*/  ISETP.GT.AND P0, PT, R3, 0x38, PT ;  /* 0x000000380300780c */ /* 0x000fe40003f04270 */
[----:B------:R-:W-:Y:S02]  /*3900*/  FMNMX.FTZ R16, R165, R16, !PT ;  /* 0x00000010a5107209 */ /* 0x000fe40007810000 */
[----:B------:R-:W-:Y:S02]  /*3910*/  FMNMX.FTZ R17, R168, R17, !PT ;  /* 0x00000011a8117209 */ /* 0x000fe40007810000 */
[----:B------:R-:W-:-:S02]  /*3920*/  FSEL R140, R140, -INF , P0 ;  /* 0xff8000008c8c7808 */ /* 0x000fc40000000000 */
[----:B------:R-:W-:Y:S02]  /*3930*/  FSEL R143, R143, -INF , P0 ;  /* 0xff8000008f8f7808 */ /* 0x000fe40000000000 */
[----:B------:R-:W-:Y:S02]  /*3940*/  FMNMX.FTZ R16, R163, R16, !PT ;  /* 0x00000010a3107209 */ /* 0x000fe40007810000 */
[----:B------:R-:W-:Y:S02]  /*3950*/  ISETP.GT.AND P0, PT, R3, 0x39, PT ;  /* 0x000000390300780c */ /* 0x000fe40003f04270 */
[----:B------:R-:W-:Y:S02]  /*3960*/  FMNMX.FTZ R3, R178, R17, !PT ;  /* 0x00000011b2037209 */ /* 0x000fe40007810000 */
[----:B------:R-:W-:Y:S02]  /*3970*/  FMNMX.FTZ R16, R169, R16, !PT ;  /* 0x00000010a9107209 */ /* 0x000fe40007810000 */
[----:B------:R-:W-:-:S02]  /*3980*/  FMNMX.FTZ R3, R170, R3, !PT ;  /* 0x00000003aa037209 */ /* 0x000fc40007810000 */
[----:B------:R-:W-:Y:S02]  /*3990*/  FMNMX.FTZ R16, R175, R16, !PT ;  /* 0x00000010af107209 */ /* 0x000fe40007810000 */
[----:B------:R-:W-:Y:S02]  /*39a0*/  FMNMX.FTZ R3, R176, R3, !PT ;  /* 0x00000003b0037209 */ /* 0x000fe40007810000 */
[----:B------:R-:W-:Y:S02]  /*39b0*/  FMNMX.FTZ R16, R173, R16, !PT ;  /* 0x00000010ad107209 */ /* 0x000fe40007810000 */
[----:B------:R-:W-:Y:S02]  /*39c0*/  FMNMX.FTZ R3, R172, R3, !PT ;  /* 0x00000003ac037209 */ /* 0x000fe40007810000 */
[----:B------:R-:W-:Y:S02]  /*39d0*/  FSEL R141, R141, -INF , P0 ;  /* 0xff8000008d8d7808 */ /* 0x000fe40000000000 */
[----:B------:R-:W-:-:S02]  /*39e0*/  FMNMX.FTZ R16, R143, R16, !PT ;  /* 0x000000108f107209 */ /* 0x000fc40007810000 */
[----:B------:R-:W-:Y:S02]  /*39f0*/  FMNMX.FTZ R3, R142, R3, !PT ;  /* 0x000000038e037209 */ /* 0x000fe40007810000 */
        /* <DEDUP_REMOVED lines=15> */
[----:B------:R-:W-:Y:S01]  /*3af0*/  LDSM.16.MT88.4 R16, [R197+0x2900] ;  /* 0x00290000c510783b */ /* 0x000fe20000004200 */
[C---:B------:R-:W-:Y:S01]  /*3b00*/  FSETP.NEU.FTZ.AND P0, PT, R3.reuse, -INF , PT ;  /* 0xff8000000300780b */ /* 0x040fe20003f1d000 */
[----:B------:R-:W-:Y:S02]  /*3b10*/  FMUL.FTZ R167, R3, c[0x0][0x2d0] ;  /* 0x0000b40003a77a20 */ /* 0x000fe40000410000 */
[--C-:B------:R-:W-:Y:S02]  /*3b20*/  FFMA.FTZ R158, R76, c[0x0][0x2d0], -R174.reuse ;  /* 0x0000b4004c9e7a23 */ /* 0x100fe400000108ae */
[--C-:B------:R-:W-:Y:S01]  /*3b30*/  FFMA.FTZ R157, R15, c[0x0][0x2d0], -R174.reuse ;  /* 0x0000b4000f9d7a23 */ /* 0x100fe200000108ae */
[----:B------:R-:W-:Y:S01]  /*3b40*/  FSEL R167, R167, RZ, P0 ;  /* 0x000000ffa7a77208 */ /* 0x000fe20000000000 */
[--C-:B------:R-:W-:Y:S02]  /*3b50*/  FFMA.FTZ R155, R21, c[0x0][0x2d0], -R174.reuse ;  /* 0x0000b400159b7a23 */ /* 0x100fe400000108ae */
[----:B------:R-:W-:Y:S01]  /*3b60*/  FFMA.FTZ R152, R29, c[0x0][0x2d0], -R174 ;  /* 0x0000b4001d987a23 */ /* 0x000fe200000108ae */
[----:B------:R-:W-:Y:S01]  /*3b70*/  MUFU.EX2 R158, R158 ;  /* 0x0000009e009e7308 */ /* 0x000fe20000000800 */
[--C-:B------:R-:W-:Y:S01]  /*3b80*/  FFMA.FTZ R159, R57, c[0x0][0x2d0], -R167.reuse ;  /* 0x0000b400399f7a23 */ /* 0x100fe200000108a7 */
[----:B------:R-:W-:Y:S01]  /*3b90*/  LDSM.16.MT88.4 R20, [R203+0x900] ;  /* 0x00090000cb14783b */ /* 0x000fe20000004200 */
[----:B------:R-:W-:-:S02]  /*3ba0*/  FFMA.FTZ R160, R6, c[0x0][0x2d0], -R167 ;  /* 0x0000b40006a07a23 */ /* 0x000fc400000108a7 */
[--C-:B------:R-:W-:Y:S01]  /*3bb0*/  FFMA.FTZ R161, R30, c[0x0][0x2d0], -R167.reuse ;  /* 0x0000b4001ea17a23 */ /* 0x100fe200000108a7 */
[----:B------:R-:W1:Y:S01]  /*3bc0*/  LDSM.16.MT88.4 R56, [R197+0x2100] ;  /* 0x00210000c538783b */ /* 0x000e620000004200 */
[--C-:B------:R-:W-:Y:S01]  /*3bd0*/  FFMA.FTZ R154, R4, c[0x0][0x2d0], -R167.reuse ;  /* 0x0000b400049a7a23 */ /* 0x100fe200000108a7 */
[----:B------:R-:W2:Y:S01]  /*3be0*/  MUFU.EX2 R157, R157 ;  /* 0x0000009d009d7308 */ /* 0x000ea20000000800 */
[--C-:B------:R-:W-:Y:S01]  /*3bf0*/  FFMA.FTZ R147, R7, c[0x0][0x2d0], -R174.reuse ;  /* 0x0000b40007937a23 */ /* 0x100fe200000108ae */
[----:B------:R-:W-:Y:S01]  /*3c00*/  LDSM.16.MT88.4 R28, [R196+0x900] ;  /* 0x00090000c41c783b */ /* 0x000fe20000004200 */
[--C-:B------:R-:W-:Y:S02]  /*3c10*/  FFMA.FTZ R151, R11, c[0x0][0x2d0], -R174.reuse ;  /* 0x0000b4000b977a23 */ /* 0x100fe400000108ae */
[----:B------:R-:W-:Y:S01]  /*3c20*/  FFMA.FTZ R150, R9, c[0x0][0x2d0], -R174 ;  /* 0x0000b40009967a23 */ /* 0x000fe200000108ae */
[----:B------:R-:W3:Y:S01]  /*3c30*/  LDSM.16.MT88.4 R4, [R196+0x4100] ;  /* 0x00410000c404783b */ /* 0x000ee20000004200 */
[--C-:B------:R-:W-:Y:S01]  /*3c40*/  FFMA.FTZ R149, R10, c[0x0][0x2d0], -R167.reuse ;  /* 0x0000b4000a957a23 */ /* 0x100fe200000108a7 */
[----:B------:R-:W-:Y:S01]  /*3c50*/  MUFU.EX2 R155, R155 ;  /* 0x0000009b009b7308 */ /* 0x000fe20000000800 */
[----:B------:R-:W-:-:S02]  /*3c60*/  FFMA.FTZ R0, R8, c[0x0][0x2d0], -R167 ;  /* 0x0000b40008007a23 */ /* 0x000fc400000108a7 */
[----:B------:R-:W4:Y:S01]  /*3c70*/  LDSM.16.MT88.4 R8, [R203+0x2900] ;  /* 0x00290000cb08783b */ /* 0x000f220000004200 */
[--C-:B------:R-:W-:Y:S02]  /*3c80*/  FFMA.FTZ R156, R13, c[0x0][0x2d0], -R174.reuse ;  /* 0x0000b4000d9c7a23 */ /* 0x100fe400000108ae */
[--C-:B------:R-:W-:Y:S02]  /*3c90*/  FFMA.FTZ R153, R14, c[0x0][0x2d0], -R167.reuse ;  /* 0x0000b4000e997a23 */ /* 0x100fe400000108a7 */
[----:B------:R-:W5:Y:S01]  /*3ca0*/  MUFU.EX2 R152, R152 ;  /* 0x0000009800987308 */ /* 0x000f620000000800 */
[----:B--2---:R-:W-:Y:S01]  /*3cb0*/  F2FP.PACK_AB R96, R157, R158 ;  /* 0x0000009e9d60723e */ /* 0x004fe200000000ff */
[----:B------:R-:W-:Y:S02]  /*3cc0*/  FFMA.FTZ R148, R12, c[0x0][0x2d0], -R167 ;  /* 0x0000b4000c947a23 */ /* 0x000fe400000108a7 */
[----:B------:R-:W2:Y:S01]  /*3cd0*/  LDSM.16.MT88.4 R12, [R196+0x2900] ;  /* 0x00290000c40c783b */ /* 0x000ea20000004200 */
[----:B------:R-:W-:-:S02]  /*3ce0*/  FFMA.FTZ R162, R171, c[0x0][0x2d0], -R174 ;  /* 0x0000b400aba27a23 */ /* 0x000fc400000108ae */
[--C-:B------:R-:W-:Y:S01]  /*3cf0*/  FFMA.FTZ R164, R169, c[0x0][0x2d0], -R174.reuse ;  /* 0x0000b400a9a47a23 */ /* 0x100fe200000108ae */
[----:B------:R-:W-:Y:S01]  /*3d00*/  MUFU.EX2 R159, R159 ;  /* 0x0000009f009f7308 */ /* 0x000fe20000000800 */
[--C-:B------:R-:W-:Y:S02]  /*3d10*/  FFMA.FTZ R165, R165, c[0x0][0x2d0], -R174.reuse ;  /* 0x0000b400a5a57a23 */ /* 0x100fe400000108ae */
[----:B------:R-:W-:Y:S02]  /*3d20*/  FFMA.FTZ R163, R163, c[0x0][0x2d0], -R174 ;  /* 0x0000b400a3a37a23 */ /* 0x000fe400000108ae */
[--C-:B------:R-:W-:Y:S02]  /*3d30*/  FFMA.FTZ R168, R168, c[0x0][0x2d0], -R167.reuse ;  /* 0x0000b400a8a87a23 */ /* 0x100fe400000108a7 */
[--C-:B------:R-:W-:Y:S01]  /*3d40*/  FFMA.FTZ R169, R178, c[0x0][0x2d0], -R167.reuse ;  /* 0x0000b400b2a97a23 */ /* 0x100fe200000108a7 */
[----:B------:R-:W1:Y:S01]  /*3d50*/  MUFU.EX2 R160, R160 ;  /* 0x000000a000a07308 */ /* 0x000e620000000800 */
[----:B-----5:R-:W-:Y:S01]  /*3d60*/  F2FP.PACK_AB R98, R152, R155 ;  /* 0x0000009b9862723e */ /* 0x020fe200000000ff */
[----:B------:R-:W-:-:S02]  /*3d70*/  FFMA.FTZ R170, R170, c[0x0][0x2d0], -R167 ;  /* 0x0000b400aaaa7a23 */ /* 0x000fc400000108a7 */
[--C-:B------:R-:W-:Y:S02]  /*3d80*/  FFMA.FTZ R171, R176, c[0x0][0x2d0], -R167.reuse ;  /* 0x0000b400b0ab7a23 */ /* 0x100fe400000108a7 */
[--C-:B------:R-:W-:Y:S02]  /*3d90*/  FFMA.FTZ R176, R173, c[0x0][0x2d0], -R174.reuse ;  /* 0x0000b400adb07a23 */ /* 0x100fe400000108ae */
[----:B------:R-:W-:Y:S01]  /*3da0*/  MUFU.EX2 R161, R161 ;  /* 0x000000a100a17308 */ /* 0x000fe20000000800 */
[--C-:B------:R-:W-:Y:S02]  /*3db0*/  FFMA.FTZ R175, R175, c[0x0][0x2d0], -R174.reuse ;  /* 0x0000b400afaf7a23 */ /* 0x100fe400000108ae */
[--C-:B------:R-:W-:Y:S02]  /*3dc0*/  FFMA.FTZ R173, R143, c[0x0][0x2d0], -R174.reuse ;  /* 0x0000b4008fad7a23 */ /* 0x100fe400000108ae */
[----:B------:R-:W-:Y:S02]  /*3dd0*/  FFMA.FTZ R174, R141, c[0x0][0x2d0], -R174 ;  /* 0x0000b4008dae7a23 */ /* 0x000fe400000108ae */
[--C-:B------:R-:W-:Y:S01]  /*3de0*/  FFMA.FTZ R172, R172, c[0x0][0x2d0], -R167.reuse ;  /* 0x0000b400acac7a23 */ /* 0x100fe200000108a7 */
[----:B------:R-:W5:Y:S01]  /*3df0*/  MUFU.EX2 R154, R154 ;  /* 0x0000009a009a7308 */ /* 0x000f620000000800 */
[----:B-1----:R-:W-:Y:S01]  /*3e00*/  F2FP.PACK_AB R97, R160, R159 ;  /* 0x0000009fa061723e */ /* 0x002fe200000000ff */
[----:B------:R-:W-:-:S02]  /*3e10*/  FFMA.FTZ R177, R142, c[0x0][0x2d0], -R167 ;  /* 0x0000b4008eb17a23 */ /* 0x000fc400000108a7 */
[--C-:B------:R-:W-:Y:S02]  /*3e20*/  FFMA.FTZ R178, R140, c[0x0][0x2d0], -R167.reuse ;  /* 0x0000b4008cb27a23 */ /* 0x100fe400000108a7 */
[----:B------:R-:W-:Y:S01]  /*3e30*/  FFMA.FTZ R223, R166, c[0x0][0x2d0], -R167 ;  /* 0x0000b400a6df7a23 */ /* 0x000fe200000108a7 */
[----:B------:R-:W-:Y:S01]  /*3e40*/  LDSM.16.MT88.4 R140, [R198+0x1900] ;  /* 0x00190000c68c783b */ /* 0x000fe20000004200 */
[----:B------:R-:W-:Y:S01]  /*3e50*/  MUFU.EX2 R156, R156 ;  /* 0x0000009c009c7308 */ /* 0x000fe20000000800 */
[----:B------:R-:W-:Y:S02]  /*3e60*/  FADD.FTZ R158, R158, R157 ;  /* 0x0000009d9e9e7221 */ /* 0x000fe40000010000 */
[----:B------:R-:W-:Y:S02]  /*3e70*/  FADD.FTZ R160, R159, R160 ;  /* 0x000000a09fa07221 */ /* 0x000fe40000010000 */
[----:B------:R-:W-:Y:S01]  /*3e80*/  FADD.FTZ R155, R155, R158 ;  /* 0x0000009e9b9b7221 */ /* 0x000fe20000010000 */
[----:B-----5:R-:W-:-:S02]  /*3e90*/  F2FP.PACK_AB R99, R154, R161 ;  /* 0x000000a19a63723e */ /* 0x020fc400000000ff */
[----:B------:R-:W1:Y:S01]  /*3ea0*/  MUFU.EX2 R151, R151 ;  /* 0x0000009700977308 */ /* 0x000e620000000800 */
[----:B------:R-:W-:Y:S02]  /*3eb0*/  FADD.FTZ R161, R161, R160 ;  /* 0x000000a0a1a17221 */ /* 0x000fe40000010000 */
[----:B------:R-:W-:Y:S02]  /*3ec0*/  FADD.FTZ R155, R152, R155 ;  /* 0x0000009b989b7221 */ /* 0x000fe40000010000 */
        /* <DEDUP_REMOVED lines=45> */
[C---:B---3--:R-:W-:Y:S07]  /*41a0*/  HMMA.16816.F32 R92, R96.reuse, R4, RZ ;  /* 0x00000004605c723c */ /* 0x048fee00000018ff */
        /* <DEDUP_REMOVED lines=12> */
[----:B----4-:R-:W-:Y:S01]  /*4270*/  HMMA.16816.F32 R36, R4, R8, R36 ;  /* 0x000000080424723c */ /* 0x010fe20000001824 */
[----:B------:R-:W-:-:S07]  /*4280*/  FADD.FTZ R149, R0, R149 ;  /* 0x0000009500957221 */ /* 0x000fce0000010000 */
[C---:B------:R-:W-:Y:S01]  /*4290*/  HMMA.16816.F32 R40, R4.reuse, R10, R40 ;  /* 0x0000000a0428723c */ /* 0x040fe20000001828 */
[----:B------:R-:W1:Y:S07]  /*42a0*/  LDSM.16.MT88.4 R8, [R198+0x4900] ;  /* 0x00490000c608783b */ /* 0x000e6e0000004200 */
[C---:B------:R-:W-:Y:S08]  /*42b0*/  HMMA.16816.F32 R52, R4.reuse, R16, R52 ;  /* 0x000000100434723c */ /* 0x040ff00000001834 */
[C---:B------:R-:W-:Y:S01]  /*42c0*/  HMMA.16816.F32 R56, R4.reuse, R18, R56 ;  /* 0x000000120438723c */ /* 0x040fe20000001838 */
[----:B------:R-:W3:Y:S07]  /*42d0*/  LDSM.16.MT88.4 R16, [R197+0x4900] ;  /* 0x00490000c510783b */ /* 0x000eee0000004200 */
[C---:B------:R-:W-:Y:S08]  /*42e0*/  HMMA.16816.F32 R128, R4.reuse, R20, R128 ;  /* 0x000000140480723c */ /* 0x040ff00000001880 */
        /* <DEDUP_REMOVED lines=116> */
[----:B------:R-:W-:Y:S07]  /*4a30*/  @!P2 BRA `(.L_x_32) ;  /* 0x00002dc00000a947 */ /* 0x000fee0003800000 */
[C---:B------:R-:W-:Y:S01]  /*4a40*/  SHF.L.U64.HI R219, R135.reuse, 0x1, R146 ;  /* 0x0000000187db7819 */ /* 0x040fe20000010292 */
[----:B------:R-:W-:Y:S01]  /*4a50*/  IMAD.SHL.U32 R218, R135, 0x2, RZ ;  /* 0x0000000287da7824 */ /* 0x000fe200078e00ff */
[----:B------:R-:W-:Y:S01]  /*4a60*/  IADD3 R221, R144, -0x2, RZ ;  /* 0xfffffffe90dd7810 */ /* 0x000fe20007ffe0ff */
[C---:B------:R-:W-:Y:S01]  /*4a70*/  IMAD.SHL.U32 R216, R134.reuse, 0x2, RZ ;  /* 0x0000000286d87824 */ /* 0x040fe200078e00ff */
[----:B------:R-:W-:Y:S01]  /*4a80*/  SHF.L.U64.HI R217, R134, 0x1, R145 ;  /* 0x0000000186d97819 */ /* 0x000fe20000010291 */
[----:B------:R-:W-:Y:S01]  /*4a90*/  IMAD.MOV.U32 R0, RZ, RZ, R3 ;  /* 0x000000ffff007224 */ /* 0x000fe200078e0003 */
[----:B------:R-:W-:-:S02]  /*4aa0*/  SHF.L.U64.HI R215, R133, 0x1, R2 ;  /* 0x0000000185d77819 */ /* 0x000fc40000010202 */
[----:B------:R-:W-:Y:S02]  /*4ab0*/  SHF.L.U32 R214, R133, 0x1, RZ ;  /* 0x0000000185d67819 */ /* 0x000fe400000006ff */
[----:B------:R-:W-:Y:S01]  /*4ac0*/  MOV R135, R132 ;  /* 0x0000008400877202 */ /* 0x000fe20000000f00 */
[----:B------:R-:W-:Y:S05]  /*4ad0*/  BRA `(.L_x_33) ;  /* 0x0000032000007947 */ /* 0x000fea0003800000 */
.L_x_35:
[----:B------:R-:W-:Y:S01]  /*4ae0*/  ISETP.NE.AND P2, PT, R208, 0x1, PT ;  /* 0x00000001d000780c */ /* 0x000fe20003f45270 */
[----:B------:R-:W-:Y:S02]  /*4af0*/  IMAD R210, R221, 0x40, R212 ;  /* 0x00000040ddd27824 */ /* 0x000fe400078e02d4 */
[----:B------:R-:W-:Y:S03]  /*4b00*/  IMAD.MOV.U32 R209, RZ, RZ, RZ ;  /* 0x000000ffffd17224 */ /* 0x000fe600078e00ff */
[----:B------:R-:W-:Y:S05]  /*4b10*/  IADD3 R210, R210, -0x40, R211 ;  /* 0xffffffc0d2d27810 */ /* 0x000fea0007ffe0d3 */
[----:B------:R-:W-:Y:S02]  /*4b20*/  IMAD.MOV.U32 R2, RZ, RZ, R210 ;  /* 0x000000ffff027224 */ /* 0x000fe400078e00d2 */
[----:B------:R-:W-:Y:S05]  /*4b30*/  @P2 IMAD.HI.U32 R3, R210, c[0x0][0x2bc], RZ ;  /* 0x0000af00d2032a27 */ /* 0x000fea00078e00ff */
[----:B------:R-:W-:Y:S04]  /*4b40*/  @P2 SHF.R.U32.HI R2, RZ, c[0x0][0x2c0], R3 ;  /* 0x0000b000ff022a19 */ /* 0x000fe80000011603 */
[C---:B------:R-:W-:Y:S04]  /*4b50*/  @!P3 IADD3 R6, P0, R2.reuse, UR10, RZ ;  /* 0x0000000a0206bc10 */ /* 0x040fe8000ff1e0ff */
[----:B------:R-:W-:Y:S02]  /*4b60*/  @!P3 LEA.HI.X.SX32 R3, R2, UR7, 0x1, P0 ;  /* 0x000000070203bc11 */ /* 0x000fe400080f0eff */
[C---:B------:R-:W-:Y:S04]  /*4b70*/  @!P3 LEA R4, P0, R6.reuse, c[0x0][0x2a0], 0x2 ;  /* 0x0000a8000604ba11 */ /* 0x040fe800078010ff */
[----:B------:R-:W-:Y:S01]  /*4b80*/  @!P3 LEA.HI.X R5, R6, c[0x0][0x2a4], R3, 0x2, P0 ;  /* 0x0000a9000605ba11 */ /* 0x000fe200000f1403 */
[----:B------:R-:W-:Y:S04]  /*4b90*/  IMAD.MOV R3, RZ, RZ, -R2 ;  /* 0x000000ffff037224 */ /* 0x000fe800078e0a02 */
[----:B------:R1:W2:Y:S01]  /*4ba0*/  @!P3 LDG.E R209, [R4.64] ;  /* 0x0000000e04d1b981 */ /* 0x0002a2000c1e1900 */
[----:B------:R-:W-:Y:S05]  /*4bb0*/  IMAD R210, R3, c[0x0][0x2b8], R210 ;  /* 0x0000ae0003d27a24 */ /* 0x000fea00078e02d2 */
[----:B------:R-:W-:Y:S05]  /*4bc0*/  SHF.R.S32.HI R3, RZ, 0x1f, R210 ;  /* 0x0000001fff037819 */ /* 0x000fea00000114d2 */
[----:B------:R-:W-:Y:S04]  /*4bd0*/  IMAD R3, R3, c[0x0][0x1e0], RZ ;  /* 0x0000780003037a24 */ /* 0x000fe800078e02ff */
[C---:B------:R-:W-:Y:S02]  /*4be0*/  IMAD R3, R210.reuse, c[0x0][0x1e4], R3 ;  /* 0x00007900d2037a24 */ /* 0x040fe400078e0203 */
[----:B-1----:R-:W-:Y:S04]  /*4bf0*/  IMAD.WIDE.U32 R4, R210, c[0x0][0x1e0], RZ ;  /* 0x00007800d2047a25 */ /* 0x002fe800078e00ff */
[----:B------:R-:W-:Y:S01]  /*4c00*/  IMAD.IADD R5, R5, 0x1, R3 ;  /* 0x0000000105057824 */ /* 0x000fe200078e0203 */
[----:B--2---:R-:W-:Y:S03]  /*4c10*/  SHF.R.S32.HI R2, RZ, 0x1f, R209 ;  /* 0x0000001fff027819 */ /* 0x004fe600000114d1 */
[C---:B------:R-:W-:Y:S04]  /*4c20*/  IMAD.WIDE.U32 R4, R209.reuse, c[0x0][0x1f0], R4 ;  /* 0x00007c00d1047a25 */ /* 0x040fe800078e0004 */
[----:B------:R-:W-:Y:S01]  /*4c30*/  IMAD R2, R2, c[0x0][0x1f0], RZ ;  /* 0x00007c0002027a24 */ /* 0x000fe200078e02ff */
[----:B------:R-:W-:Y:S03]  /*4c40*/  IADD3 R3, P0, R4, UR12, RZ ;  /* 0x0000000c04037c10 */ /* 0x000fe6000ff1e0ff */
[----:B------:R-:W-:Y:S05]  /*4c50*/  IMAD R2, R209, c[0x0][0x1f4], R2 ;  /* 0x00007d00d1027a24 */ /* 0x000fea00078e0202 */
[----:B------:R-:W-:Y:S02]  /*4c60*/  IADD3.X R2, R5, UR8, R2, P0, !PT ;  /* 0x0000000805027c10 */ /* 0x000fe400087fe402 */
[C---:B------:R-:W-:Y:S04]  /*4c70*/  LEA R15, P0, R3.reuse, c[0x0][0x1c8], 0x1 ;  /* 0x00007200030f7a11 */ /* 0x040fe800078008ff */
[----:B------:R-:W-:Y:S01]  /*4c80*/  LEA.HI.X R14, R3, c[0x0][0x1cc], R2, 0x1, P0 ;  /* 0x00007300030e7a11 */ /* 0x000fe200000f0c02 */
[----:B------:R-:W1:Y:S04]  /*4c90*/  SHFL.IDX PT, R5, R15, RZ, 0x181f ;  /* 0x00181fff0f057589 */ /* 0x000e6800000e0000 */
[----:B------:R-:W2:Y:S04]  /*4ca0*/  SHFL.IDX PT, R4, R14, RZ, 0x181f ;  /* 0x00181fff0e047589 */ /* 0x000ea800000e0000 */
[----:B------:R-:W3:Y:S04]  /*4cb0*/  SHFL.IDX PT, R3, R15, 0x1, 0x181f ;  /* 0x00381f000f037f89 */ /* 0x000ee800000e0000 */
[----:B------:R-:W4:Y:S01]  /*4cc0*/  SHFL.IDX PT, R2, R14, 0x1, 0x181f ;  /* 0x00381f000e027f89 */ /* 0x000f2200000e0000 */
[C---:B-1----:R-:W-:Y:S02]  /*4cd0*/  IADD3 R8, P0, R5.reuse, R218, RZ ;  /* 0x000000da05087210 */ /* 0x042fe40007f1e0ff */
[C---:B------:R-:W-:Y:S03]  /*4ce0*/  IADD3 R6, P1, R5.reuse, R216, RZ ;  /* 0x000000d805067210 */ /* 0x040fe60007f3e0ff */
[C---:B--2---:R-:W-:Y:S01]  /*4cf0*/  IMAD.X R9, R4.reuse, 0x1, R219, P0 ;  /* 0x0000000104097824 */ /* 0x044fe200000e06db */
[----:B------:R-:W-:Y:S01]  /*4d00*/  IADD3 R12, P0, R5, R214, RZ ;  /* 0x000000d6050c7210 */ /* 0x000fe20007f1e0ff */
[C---:B------:R-:W-:Y:S01]  /*4d10*/  IMAD.X R7, R4.reuse, 0x1, R217, P1 ;  /* 0x0000000104077824 */ /* 0x040fe200008e06d9 */
[C---:B---3--:R-:W-:Y:S02]  /*4d20*/  IADD3 R10, P2, R3.reuse, R218, RZ ;  /* 0x000000da030a7210 */ /* 0x048fe40007f5e0ff */
[----:B------:R1:W-:Y:S01]  /*4d30*/  LDGSTS.E.BYPASS.LTC128B.128 [R207+0x6100], [R8.64], !P6 ;  /* 0x0610000008cf7fae */ /* 0x0003e2000f101d4e */
[----:B------:R-:W-:Y:S01]  /*4d40*/  IMAD.X R13, R4, 0x1, R215, P0 ;  /* 0x00000001040d7824 */ /* 0x000fe200000e06d7 */
[C---:B------:R-:W-:Y:S01]  /*4d50*/  IADD3 R4, P1, R3.reuse, R216, RZ ;  /* 0x000000d803047210 */ /* 0x040fe20007f3e0ff */
[C---:B----4-:R-:W-:Y:S01]  /*4d60*/  IMAD.X R11, R2.reuse, 0x1, R219, P2 ;  /* 0x00000001020b7824 */ /* 0x050fe200010e06db */
[----:B------:R1:W-:Y:S01]  /*4d70*/  LDGSTS.E.BYPASS.LTC128B.128 [R207+0x8100], [R6.64], !P5 ;  /* 0x0810000006cf7fae */ /* 0x0003e2000e901d4e */
[----:B------:R-:W-:Y:S02]  /*4d80*/  IADD3 R14, P0, R3, R214, RZ ;  /* 0x000000d6030e7210 */ /* 0x000fe40007f1e0ff */
[C---:B------:R-:W-:Y:S01]  /*4d90*/  IMAD.X R5, R2.reuse, 0x1, R217, P1 ;  /* 0x0000000102057824 */ /* 0x040fe200008e06d9 */
[----:B------:R1:W-:Y:S02]  /*4da0*/  LDGSTS.E.BYPASS.LTC128B.128 [R207+0xa100], [R12.64], !P4 ;  /* 0x0a1000000ccf7fae */ /* 0x0003e4000e101d4e */
[----:B------:R-:W-:Y:S02]  /*4db0*/  IMAD.X R15, R2, 0x1, R215, P0 ;  /* 0x00000001020f7824 */ /* 0x000fe400000e06d7 */
[----:B------:R1:W-:Y:S04]  /*4dc0*/  LDGSTS.E.BYPASS.LTC128B.128 [R207+0x7100], [R10.64], !P6 ;  /* 0x071000000acf7fae */ /* 0x0003e8000f101d4e */
[----:B------:R1:W-:Y:S04]  /*4dd0*/  LDGSTS.E.BYPASS.LTC128B.128 [R207+0x9100], [R4.64], !P5 ;  /* 0x0910000004cf7fae */ /* 0x0003e8000e901d4e */
[----:B------:R1:W-:Y:S01]  /*4de0*/  LDGSTS.E.BYPASS.LTC128B.128 [R207+0xb100], [R14.64], !P4 ;  /* 0x0b1000000ecf7fae */ /* 0x0003e2000e101d4e */
[----:B------:R-:W-:-:S05]  /*4df0*/  BRA `(.L_x_34) ;  /* 0x0000109000007947 */ /* 0x000fca0003800000 */
.L_x_33:
[----:B------:R-:W-:Y:S04]  /*4e00*/  DEPBAR.LE SB0, 0x0 ;  /* 0x000080000000791a */ /* 0x000fe80000000000 */
[----:B------:R-:W-:Y:S01]  /*4e10*/  BAR.SYNC.DEFER_BLOCKING 0x0 ;  /* 0x0000000000007b1d */ /* 0x000fe20000010000 */
[----:B------:R-:W-:Y:S01]  /*4e20*/  SHF.R.S32.HI R133, RZ, 0x1f, R210 ;  /* 0x0000001fff857819 */ /* 0x000fe200000114d2 */
[C---:B------:R-:W-:Y:S01]  /*4e30*/  IMAD.WIDE.U32 R226, R210.reuse, c[0x0][0x208], RZ ;  /* 0x00008200d2e27a25 */ /* 0x040fe200078e00ff */
[----:B------:R-:W-:Y:S03]  /*4e40*/  SHF.R.S32.HI R3, RZ, 0x1f, R209 ;  /* 0x0000001fff037819 */ /* 0x000fe600000114d1 */
[----:B------:R-:W-:Y:S02]  /*4e50*/  IMAD R133, R133, c[0x0][0x208], RZ ;  /* 0x0000820085857a24 */ /* 0x000fe400078e02ff */
[----:B------:R-:W-:Y:S02]  /*4e60*/  IMAD R3, R3, c[0x0][0x218], RZ ;  /* 0x0000860003037a24 */ /* 0x000fe400078e02ff */
[----:B------:R-:W-:Y:S02]  /*4e70*/  IMAD R133, R210, c[0x0][0x20c], R133 ;  /* 0x00008300d2857a24 */ /* 0x000fe400078e0285 */
[----:B------:R-:W-:Y:S03]  /*4e80*/  IMAD R3, R209, c[0x0][0x21c], R3 ;  /* 0x00008700d1037a24 */ /* 0x000fe600078e0203 */
[----:B------:R-:W-:Y:S05]  /*4e90*/  IADD3 R227, R227, R133, RZ ;  /* 0x00000085e3e37210 */ /* 0x000fea0007ffe0ff */
[----:B------:R-:W-:Y:S01]  /*4ea0*/  IMAD.WIDE.U32 R226, R209, c[0x0][0x218], R226 ;  /* 0x00008600d1e27a25 */ /* 0x000fe200078e00e2 */
[----:B------:R-:W-:Y:S04]  /*4eb0*/  LDSM.16.M88.4 R136, [R206+0xc100] ;  /* 0x00c10000ce88783b */ /* 0x000fe80000000200 */
[----:B------:R-:W-:Y:S04]  /*4ec0*/  IADD3 R2, P0, R226, UR18, RZ ;  /* 0x00000012e2027c10 */ /* 0x000fe8000ff1e0ff */
[----:B------:R-:W-:Y:S01]  /*4ed0*/  IADD3.X R3, R227, UR5, R3, P0, !PT ;  /* 0x00000005e3037c10 */ /* 0x000fe200087fe403 */
[----:B------:R-:W1:Y:S01]  /*4ee0*/  LDSM.16.M88.4 R140, [R205+0x6100] ;  /* 0x00610000cd8c783b */ /* 0x000e620000000200 */
[C---:B------:R-:W-:Y:S04]  /*4ef0*/  LEA R133, P0, R2.reuse, c[0x0][0x1f8], 0x1 ;  /* 0x00007e0002857a11 */ /* 0x040fe800078008ff */
[----:B------:R-:W-:Y:S02]  /*4f00*/  LEA.HI.X R132, R2, c[0x0][0x1fc], R3, 0x1, P0 ;  /* 0x00007f0002847a11 */ /* 0x000fe400000f0c03 */
[----:B------:R-:W2:Y:S07]  /*4f10*/  LDSM.16.M88.4 R144, [R205+0x6900] ;  /* 0x00690000cd90783b */ /* 0x000eae0000000200 */
[----:B------:R-:W3:Y:S07]  /*4f20*/  LDSM.16.M88.4 R148, [R205+0x7100] ;  /* 0x00710000cd94783b */ /* 0x000eee0000000200 */
[----:B------:R-:W-:Y:S07]  /*4f30*/  LDSM.16.M88.4 R152, [R205+0x7900] ;  /* 0x00790000cd98783b */ /* 0x000fee0000000200 */
[----:B------:R-:W-:Y:S07]  /*4f40*/  LDSM.16.M88.4 R156, [R202+0xc100] ;  /* 0x00c10000ca9c783b */ /* 0x000fee0000000200 */
[----:B------:R-:W-:Y:S01]  /*4f50*/  LDSM.16.M88.4 R160, [R204] ;  /* 0x00000000cca0783b */ /* 0x000fe20000000200 */
[C---:B-1----:R-:W-:Y:S06]  /*4f60*/  HMMA.16816.F32 R4, R136.reuse, R140, RZ ;  /* 0x0000008c8804723c */ /* 0x042fec00000018ff */
[----:B------:R-:W-:Y:S02]  /*4f70*/  LDSM.16.M88.4 R164, [R195] ;  /* 0x00000000c3a4783b */ /* 0x000fe40000000200 */
[C---:B------:R-:W-:Y:S05]  /*4f80*/  HMMA.16816.F32 R8, R136.reuse, R142, RZ ;  /* 0x0000008e8808723c */ /* 0x040fea00000018ff */
[----:B------:R-:W1:Y:S03]  /*4f90*/  SHFL.IDX PT, R229, R133, RZ, 0x181f ;  /* 0x00181fff85e57589 */ /* 0x000e6600000e0000 */
[C---:B--2---:R-:W-:Y:S04]  /*4fa0*/  HMMA.16816.F32 R12, R136.reuse, R144, RZ ;  /* 0x00000090880c723c */ /* 0x044fe800000018ff */
[----:B------:R-:W2:Y:S04]  /*4fb0*/  SHFL.IDX PT, R2, R132, RZ, 0x181f ;  /* 0x00181fff84027589 */ /* 0x000ea800000e0000 */
[C---:B------:R-:W-:Y:S03]  /*4fc0*/  HMMA.16816.F32 R16, R136.reuse, R146, RZ ;  /* 0x000000928810723c */ /* 0x040fe600000018ff */
[----:B------:R-:W-:Y:S05]  /*4fd0*/  LDSM.16.M88.4 R168, [R194] ;  /* 0x00000000c2a8783b */ /* 0x000fea0000000200 */
[C---:B---3--:R-:W-:Y:S02]  /*4fe0*/  HMMA.16816.F32 R20, R136.reuse, R148, RZ ;  /* 0x000000948814723c */ /* 0x048fe400000018ff */
[----:B------:R-:W3:Y:S02]  /*4ff0*/  SHFL.IDX PT, R3, R133, 0x1, 0x181f ;  /* 0x00381f0085037f89 */ /* 0x000ee400000e0000 */
[C---:B-1----:R-:W-:Y:S02]  /*5000*/  IADD3 R232, P0, R229.reuse, R218, RZ ;  /* 0x000000dae5e87210 */ /* 0x042fe40007f1e0ff */
[C---:B------:R-:W-:Y:S02]  /*5010*/  IADD3 R230, P1, R229.reuse, R216, RZ ;  /* 0x000000d8e5e67210 */ /* 0x040fe40007f3e0ff */
[C---:B------:R-:W-:Y:S01]  /*5020*/  HMMA.16816.F32 R24, R136.reuse, R150, RZ ;  /* 0x000000968818723c */ /* 0x040fe200000018ff */
[----:B------:R-:W1:Y:S03]  /*5030*/  SHFL.IDX PT, R134, R132, 0x1, 0x181f ;  /* 0x00381f0084867f89 */ /* 0x000e6600000e0000 */
[C---:B--2---:R-:W-:Y:S02]  /*5040*/  IADD3.X R233, R2.reuse, R219, RZ, P0, !PT ;  /* 0x000000db02e97210 */ /* 0x044fe400007fe4ff */
[C---:B------:R-:W-:Y:S02]  /*5050*/  IADD3.X R231, R2.reuse, R217, RZ, P1, !PT ;  /* 0x000000d902e77210 */ /* 0x040fe40000ffe4ff */
[C---:B------:R-:W-:Y:S01]  /*5060*/  HMMA.16816.F32 R28, R136.reuse, R152, RZ ;  /* 0x00000098881c723c */ /* 0x040fe200000018ff */
[----:B------:R-:W2:Y:S03]  /*5070*/  LDSM.16.M88.4 R172, [R193] ;  /* 0x00000000c1ac783b */ /* 0x000ea60000000200 */
[----:B------:R-:W-:Y:S04]  /*5080*/  IADD3 R228, P0, R229, R214, RZ ;  /* 0x000000d6e5e47210 */ /* 0x000fe80007f1e0ff */
[----:B------:R-:W-:Y:S01]  /*5090*/  HMMA.16816.F32 R32, R136, R154, RZ ;  /* 0x0000009a8820723c */ /* 0x000fe200000018ff */
[----:B------:R-:W-:Y:S01]  /*50a0*/  @!PT LDS RZ, [RZ] ;  /* 0x00000000fffff984 */ /* 0x000fe20000000800 */
[----:B------:R-:W-:Y:S01]  /*50b0*/  @!PT LDS RZ, [RZ] ;  /* 0x00000000fffff984 */ /* 0x000fe20000000800 */
[----:B------:R-:W-:Y:S01]  /*50c0*/  @!PT LDS RZ, [RZ] ;  /* 0x00000000fffff984 */ /* 0x000fe20000000800 */
[----:B------:R4:W-:Y:S03]  /*50d0*/  LDGSTS.E.BYPASS.LTC128B.128 [R213], [R232.64], !P6 ;  /* 0x00000000e8d57fae */ /* 0x0009e6000f101d4e */
[----:B------:R-:W-:Y:S02]  /*50e0*/  IADD3.X R229, R2, R215, RZ, P0, !PT ;  /* 0x000000d702e57210 */ /* 0x000fe400007fe4ff */
[C---:B---3--:R-:W-:Y:S02]  /*50f0*/  IADD3 R226, P2, R3.reuse, R218, RZ ;  /* 0x000000da03e27210 */ /* 0x048fe40007f5e0ff */
[C---:B------:R-:W-:Y:S01]  /*5100*/  HMMA.16816.F32 R4, R156.reuse, R160, R4 ;  /* 0x000000a09c04723c */ /* 0x040fe20000001804 */
[----:B------:R3:W-:Y:S04]  /*5110*/  LDGSTS.E.BYPASS.LTC128B.128 [R213+0x2000], [R230.64], !P5 ;  /* 0x02000000e6d57fae */ /* 0x0007e8000e901d4e */
[C---:B-1----:R-:W-:Y:S02]  /*5120*/  IADD3.X R227, R134.reuse, R219, RZ, P2, !PT ;  /* 0x000000db86e37210 */ /* 0x042fe400017fe4ff */
[C---:B------:R-:W-:Y:S01]  /*5130*/  IADD3 R132, P1, R3.reuse, R216, RZ ;  /* 0x000000d803847210 */ /* 0x040fe20007f3e0ff */
[C---:B------:R-:W-:Y:S01]  /*5140*/  HMMA.16816.F32 R8, R156.reuse, R162, R8 ;  /* 0x000000a29c08723c */ /* 0x040fe20000001808 */
[----:B------:R1:W-:Y:S03]  /*5150*/  LDGSTS.E.BYPASS.LTC128B.128 [R213+0x4000], [R228.64], !P4 ;  /* 0x04000000e4d57fae */ /* 0x0003e6000e101d4e */
[C---:B------:R-:W-:Y:S02]  /*5160*/  IADD3.X R133, R134.reuse, R217, RZ, P1, !PT ;  /* 0x000000d986857210 */ /* 0x040fe40000ffe4ff */
[----:B------:R-:W-:Y:S02]  /*5170*/  IADD3 R2, P0, R3, R214, RZ ;  /* 0x000000d603027210 */ /* 0x000fe40007f1e0ff */
[C---:B------:R-:W-:Y:S01]  /*5180*/  HMMA.16816.F32 R12, R156.reuse, R164, R12 ;  /* 0x000000a49c0c723c */ /* 0x040fe2000000180c */
[----:B------:R5:W-:Y:S03]  /*5190*/  LDGSTS.E.BYPASS.LTC128B.128 [R213+0x1000], [R226.64], !P6 ;  /* 0x01000000e2d57fae */ /* 0x000be6000f101d4e */
[----:B------:R-:W-:Y:S02]  /*51a0*/  IADD3.X R3, R134, R215, RZ, P0, !PT ;  /* 0x000000d786037210 */ /* 0x000fe400007fe4ff */
[----:B------:R-:W-:Y:S02]  /*51b0*/  ISETP.GE.AND P0, PT, R221, 0x1, PT ;  /* 0x00000001dd00780c */ /* 0x000fe40003f06270 */
[C---:B------:R-:W-:Y:S01]  /*51c0*/  HMMA.16816.F32 R16, R156.reuse, R166, R16 ;  /* 0x000000a69c10723c */ /* 0x040fe20000001810 */
[----:B------:R1:W-:Y:S07]  /*51d0*/  LDGSTS.E.BYPASS.LTC128B.128 [R213+0x3000], [R132.64], !P5 ;  /* 0x0300000084d57fae */ /* 0x0003ee000e901d4e */
[C---:B------:R-:W-:Y:S01]  /*51e0*/  HMMA.16816.F32 R20, R156.reuse, R168, R20 ;  /* 0x000000a89c14723c */ /* 0x040fe20000001814 */
[----:B------:R1:W-:Y:S07]  /*51f0*/  LDGSTS.E.BYPASS.LTC128B.128 [R213+0x5000], [R2.64], !P4 ;  /* 0x0500000002d57fae */ /* 0x0003ee000e101d4e */
[C---:B------:R-:W-:Y:S01]  /*5200*/  HMMA.16816.F32 R24, R156.reuse, R170, R24 ;  /* 0x000000aa9c18723c */ /* 0x040fe20000001818 */
[----:B------:R-:W-:Y:S07]  /*5210*/  LDSM.16.M88.4 R176, [R201+0xc100] ;  /* 0x00c10000c9b0783b */ /* 0x000fee0000000200 */
[C---:B--2---:R-:W-:Y:S01]  /*5220*/  HMMA.16816.F32 R28, R156.reuse, R172, R28 ;  /* 0x000000ac9c1c723c */ /* 0x044fe2000000181c */
[----:B------:R-:W2:Y:S07]  /*5230*/  LDSM.16.M88.4 R180, [R200+0x6100] ;  /* 0x00610000c8b4783b */ /* 0x000eae0000000200 */
[----:B------:R-:W-:Y:S01]  /*5240*/  HMMA.16816.F32 R32, R156, R174, R32 ;  /* 0x000000ae9c20723c */ /* 0x000fe20000001820 */
[----:B------:R-:W1:Y:S07]  /*5250*/  LDSM.16.M88.4 R136, [R200+0x6900] ;  /* 0x00690000c888783b */ /* 0x000e6e0000000200 */
[----:B------:R-:W1:Y:S07]  /*5260*/  LDSM.16.M88.4 R140, [R200+0x7100] ;  /* 0x00710000c88c783b */ /* 0x000e6e0000000200 */
[----:B------:R-:W0:Y:S07]  /*5270*/  LDGDEPBAR ;  /* 0x00000000000079af */ /* 0x000e2e0000000000 */
[----:B------:R-:W3:Y:S07]  /*5280*/  LDSM.16.M88.4 R144, [R200+0x7900] ;  /* 0x00790000c890783b */ /* 0x000eee0000000200 */
[----:B------:R-:W-:Y:S01]  /*5290*/  LDSM.16.M88.4 R148, [R199+0xc100] ;  /* 0x00c10000c794783b */ /* 0x000fe20000000200 */
[C---:B--2---:R-:W-:Y:S06]  /*52a0*/  HMMA.16816.F32 R4, R176.reuse, R180, R4 ;  /* 0x000000b4b004723c */ /* 0x044fec0000001804 */
[----:B------:R-:W2:Y:S02]  /*52b0*/  LDSM.16.M88.4 R152, [R192] ;  /* 0x00000000c098783b */ /* 0x000ea40000000200 */
[C---:B------:R-:W-:Y:S05]  /*52c0*/  HMMA.16816.F32 R8, R176.reuse, R182, R8 ;  /* 0x000000b6b008723c */ /* 0x040fea0000001808 */
[----:B------:R-:W2:Y:S03]  /*52d0*/  LDSM.16.M88.4 R156, [R192+0x800] ;  /* 0x00080000c09c783b */ /* 0x000ea60000000200 */
        /* <DEDUP_REMOVED lines=8> */
[C---:B---3--:R-:W-:Y:S01]  /*5360*/  HMMA.16816.F32 R28, R176.reuse, R144, R28 ;  /* 0x00000090b01c723c */ /* 0x048fe2000000181c */
[----:B------:R-:W3:Y:S07]  /*5370*/  LDSM.16.M88.4 R136, [R205+0x8900] ;  /* 0x00890000cd88783b */ /* 0x000eee0000000200 */
[----:B------:R-:W-:Y:S01]  /*5380*/  HMMA.16816.F32 R32, R176, R146, R32 ;  /* 0x00000092b020723c */ /* 0x000fe20000001820 */
[----:B------:R-:W3:Y:S07]  /*5390*/  LDSM.16.M88.4 R140, [R205+0x9100] ;  /* 0x00910000cd8c783b */ /* 0x000eee0000000200 */
[C---:B--2---:R-:W-:Y:S01]  /*53a0*/  HMMA.16816.F32 R4, R148.reuse, R152, R4 ;  /* 0x000000989404723c */ /* 0x044fe20000001804 */
[----:B------:R-:W2:Y:S07]  /*53b0*/  LDSM.16.M88.4 R144, [R205+0x9900] ;  /* 0x00990000cd90783b */ /* 0x000eae0000000200 */
[C---:B------:R-:W-:Y:S01]  /*53c0*/  HMMA.16816.F32 R8, R148.reuse, R154, R8 ;  /* 0x0000009a9408723c */ /* 0x040fe20000001808 */
[----:B------:R-:W-:Y:S07]  /*53d0*/  LDSM.16.M88.4 R176, [R202+0x10100] ;  /* 0x01010000cab0783b */ /* 0x000fee0000000200 */
[C---:B------:R-:W-:Y:S01]  /*53e0*/  HMMA.16816.F32 R12, R148.reuse, R156, R12 ;  /* 0x0000009c940c723c */ /* 0x040fe2000000180c */
[----:B------:R-:W2:Y:S07]  /*53f0*/  LDSM.16.M88.4 R180, [R191] ;  /* 0x00000000bfb4783b */ /* 0x000eae0000000200 */
        /* <DEDUP_REMOVED lines=13> */
[C---:B---3--:R-:W-:Y:S08]  /*54d0*/  HMMA.16816.F32 R12, R168.reuse, R136, R12 ;  /* 0x00000088a80c723c */ /* 0x048ff0000000180c */
[C---:B------:R-:W-:Y:S01]  /*54e0*/  HMMA.16816.F32 R16, R168.reuse, R138, R16 ;  /* 0x0000008aa810723c */ /* 0x040fe20000001810 */
[----:B------:R-:W3:Y:S07]  /*54f0*/  LDSM.16.M88.4 R136, [R200+0x8900] ;  /* 0x00890000c888783b */ /* 0x000eee0000000200 */
[C---:B------:R-:W-:Y:S08]  /*5500*/  HMMA.16816.F32 R20, R168.reuse, R140, R20 ;  /* 0x0000008ca814723c */ /* 0x040ff00000001814 */
[C---:B------:R-:W-:Y:S01]  /*5510*/  HMMA.16816.F32 R24, R168.reuse, R142, R24 ;  /* 0x0000008ea818723c */ /* 0x040fe20000001818 */
[----:B------:R-:W3:Y:S07]  /*5520*/  LDSM.16.M88.4 R140, [R200+0x9100] ;  /* 0x00910000c88c783b */ /* 0x000eee0000000200 */
[C---:B--2---:R-:W-:Y:S08]  /*5530*/  HMMA.16816.F32 R28, R168.reuse, R144, R28 ;  /* 0x00000090a81c723c */ /* 0x044ff0000000181c */
[----:B------:R-:W-:Y:S01]  /*5540*/  HMMA.16816.F32 R32, R168, R146, R32 ;  /* 0x00000092a820723c */ /* 0x000fe20000001820 */
[----:B------:R-:W2:Y:S07]  /*5550*/  LDSM.16.M88.4 R144, [R200+0x9900] ;  /* 0x00990000c890783b */ /* 0x000eae0000000200 */
[C---:B------:R-:W-:Y:S01]  /*5560*/  HMMA.16816.F32 R4, R176.reuse, R180, R4 ;  /* 0x000000b4b004723c */ /* 0x040fe20000001804 */
[----:B------:R-:W2:Y:S07]  /*5570*/  LDSM.16.M88.4 R168, [R199+0x10100] ;  /* 0x01010000c7a8783b */ /* 0x000eae0000000200 */
        /* <DEDUP_REMOVED lines=41> */
[C---:B---3--:R-:W-:Y:S08]  /*5810*/  HMMA.16816.F32 R12, R176.reuse, R136, R12 ;  /* 0x00000088b00c723c */ /* 0x048ff0000000180c */
[C---:B------:R-:W-:Y:S01]  /*5820*/  HMMA.16816.F32 R16, R176.reuse, R138, R16 ;  /* 0x0000008ab010723c */ /* 0x040fe20000001810 */
[----:B------:R-:W3:Y:S07]  /*5830*/  LDSM.16.M88.4 R136, [R200+0xa900] ;  /* 0x00a90000c888783b */ /* 0x000eee0000000200 */
[C---:B------:R-:W-:Y:S08]  /*5840*/  HMMA.16816.F32 R20, R176.reuse, R140, R20 ;  /* 0x0000008cb014723c */ /* 0x040ff00000001814 */
[C---:B------:R-:W-:Y:S01]  /*5850*/  HMMA.16816.F32 R24, R176.reuse, R142, R24 ;  /* 0x0000008eb018723c */ /* 0x040fe20000001818 */
[----:B------:R-:W1:Y:S07]  /*5860*/  LDSM.16.M88.4 R140, [R200+0xb100] ;  /* 0x00b10000c88c783b */ /* 0x000e6e0000000200 */
[C---:B--2---:R-:W-:Y:S08]  /*5870*/  HMMA.16816.F32 R28, R176.reuse, R144, R28 ;  /* 0x00000090b01c723c */ /* 0x044ff0000000181c */
[----:B------:R-:W-:Y:S01]  /*5880*/  HMMA.16816.F32 R32, R176, R146, R32 ;  /* 0x00000092b020723c */ /* 0x000fe20000001820 */
[----:B------:R-:W2:Y:S07]  /*5890*/  LDSM.16.M88.4 R144, [R200+0xb900] ;  /* 0x00b90000c890783b */ /* 0x000eae0000000200 */
[----:B------:R-:W2:Y:S01]  /*58a0*/  LDSM.16.M88.4 R176, [R199+0x14100] ;  /* 0x01410000c7b0783b */ /* 0x000ea20000000200 */
[C---:B------:R-:W-:Y:S08]  /*58b0*/  HMMA.16816.F32 R4, R160.reuse, R164, R4 ;  /* 0x000000a4a004723c */ /* 0x040ff00000001804 */
        /* <DEDUP_REMOVED lines=9> */
[C---:B---3--:R-:W-:Y:S08]  /*5950*/  HMMA.16816.F32 R12, R168.reuse, R136, R12 ;  /* 0x00000088a80c723c */ /* 0x048ff0000000180c */
[C---:B------:R-:W-:Y:S01]  /*5960*/  HMMA.16816.F32 R16, R168.reuse, R138, R16 ;  /* 0x0000008aa810723c */ /* 0x040fe20000001810 */
[----:B------:R-:W1:Y:S07]  /*5970*/  LDSM.16.M88.4 R136, [R192+0x4800] ;  /* 0x00480000c088783b */ /* 0x000e6e0000000200 */
[C---:B------:R-:W-:Y:S08]  /*5980*/  HMMA.16816.F32 R20, R168.reuse, R140, R20 ;  /* 0x0000008ca814723c */ /* 0x040ff00000001814 */
[C---:B------:R-:W-:Y:S01]  /*5990*/  HMMA.16816.F32 R24, R168.reuse, R142, R24 ;  /* 0x0000008ea818723c */ /* 0x040fe20000001818 */
[----:B------:R-:W3:Y:S07]  /*59a0*/  LDSM.16.M88.4 R140, [R192+0x5000] ;  /* 0x00500000c08c783b */ /* 0x000eee0000000200 */
[C---:B--2---:R-:W-:Y:S08]  /*59b0*/  HMMA.16816.F32 R28, R168.reuse, R144, R28 ;  /* 0x00000090a81c723c */ /* 0x044ff0000000181c */
        /* <DEDUP_REMOVED lines=8> */
[C---:B---3--:R-:W-:Y:S04]  /*5a40*/  HMMA.16816.F32 R20, R176.reuse, R140, R20 ;  /* 0x0000008cb014723c */ /* 0x048fe80000001814 */
[----:B------:R-:W2:Y:S01]  /*5a50*/  MUFU.TANH R246, R246 ;  /* 0x000000f600f67308 */ /* 0x000ea20000002400 */
[----:B------:R-:W-:Y:S01]  /*5a60*/  BAR.SYNC.DEFER_BLOCKING 0x0 ;  /* 0x0000000000007b1d */ /* 0x000fe20000010000 */
[----:B------:R-:W-:Y:S02]  /*5a70*/  FMUL.FTZ R244, R5, c[0x0][0x320] ;  /* 0x0000c80005f47a20 */ /* 0x000fe40000410000 */
[C---:B------:R-:W-:Y:S04]  /*5a80*/  HMMA.16816.F32 R24, R176.reuse, R142, R24 ;  /* 0x0000008eb018723c */ /* 0x040fe80000001818 */
[----:B------:R-:W-:Y:S02]  /*5a90*/  FMUL.FTZ R249, R6, c[0x0][0x320] ;  /* 0x0000c80006f97a20 */ /* 0x000fe40000410000 */
[----:B------:R-:W3:Y:S01]  /*5aa0*/  MUFU.TANH R244, R244 ;  /* 0x000000f400f47308 */ /* 0x000ee20000002400 */
[----:B------:R-:W-:Y:S02]  /*5ab0*/  FMUL.FTZ R247, R7, c[0x0][0x320] ;  /* 0x0000c80007f77a20 */ /* 0x000fe40000410000 */
[----:B------:R-:W-:Y:S03]  /*5ac0*/  FMUL.FTZ R248, R8, c[0x0][0x320] ;  /* 0x0000c80008f87a20 */ /* 0x000fe60000410000 */
[----:B------:R-:W-:Y:S02]  /*5ad0*/  FMUL.FTZ R252, R9, c[0x0][0x320] ;  /* 0x0000c80009fc7a20 */ /* 0x000fe40000410000 */
[----:B------:R-:W-:Y:S02]  /*5ae0*/  FMUL.FTZ R250, R10, c[0x0][0x320] ;  /* 0x0000c8000afa7a20 */ /* 0x000fe40000410000 */
[----:B------:R-:W2:Y:S01]  /*5af0*/  MUFU.TANH R249, R249 ;  /* 0x000000f900f97308 */ /* 0x000ea20000002400 */
[----:B------:R-:W-:Y:S02]  /*5b00*/  FMUL.FTZ R251, R11, c[0x0][0x320] ;  /* 0x0000c8000bfb7a20 */ /* 0x000fe40000410000 */
[----:B------:R-:W-:Y:S02]  /*5b10*/  FMUL.FTZ R242, R12, c[0x0][0x320] ;  /* 0x0000c8000cf27a20 */ /* 0x000fe40000410000 */
[----:B------:R-:W-:Y:S02]  /*5b20*/  FMUL.FTZ R240, R13, c[0x0][0x320] ;  /* 0x0000c8000df07a20 */ /* 0x000fe40000410000 */
[----:B------:R-:W-:Y:S01]  /*5b30*/  FMUL.FTZ R245, R14, c[0x0][0x320] ;  /* 0x0000c8000ef57a20 */ /* 0x000fe20000410000 */
[C---:B-1----:R-:W-:Y:S02]  /*5b40*/  HMMA.16816.F32 R28, R176.reuse, R136, R28 ;  /* 0x00000088b01c723c */ /* 0x042fe4000000181c */
[----:B------:R-:W1:Y:S01]  /*5b50*/  MUFU.TANH R247, R247 ;  /* 0x000000f700f77308 */ /* 0x000e620000002400 */
[----:B------:R-:W-:Y:S02]  /*5b60*/  FMUL.FTZ R243, R15, c[0x0][0x320] ;  /* 0x0000c8000ff37a20 */ /* 0x000fe40000410000 */
[----:B------:R-:W-:Y:S02]  /*5b70*/  FMUL.FTZ R238, R16, c[0x0][0x320] ;  /* 0x0000c80010ee7a20 */ /* 0x000fe40000410000 */
[----:B------:R-:W-:Y:S01]  /*5b80*/  FMUL.FTZ R236, R17, c[0x0][0x320] ;  /* 0x0000c80011ec7a20 */ /* 0x000fe20000410000 */
[----:B------:R-:W-:Y:S04]  /*5b90*/  HMMA.16816.F32 R32, R176, R138, R32 ;  /* 0x0000008ab020723c */ /* 0x000fe80000001820 */
[----:B------:R-:W1:Y:S01]  /*5ba0*/  MUFU.TANH R248, R248 ;  /* 0x000000f800f87308 */ /* 0x000e620000002400 */
[----:B------:R-:W-:Y:S02]  /*5bb0*/  FMUL.FTZ R241, R18, c[0x0][0x320] ;  /* 0x0000c80012f17a20 */ /* 0x000fe40000410000 */
[----:B------:R-:W-:Y:S02]  /*5bc0*/  FMUL.FTZ R239, R19, c[0x0][0x320] ;  /* 0x0000c80013ef7a20 */ /* 0x000fe40000410000 */
[----:B------:R-:W-:Y:S03]  /*5bd0*/  FMUL.FTZ R234, R20, c[0x0][0x320] ;  /* 0x0000c80014ea7a20 */ /* 0x000fe60000410000 */
[----:B----4-:R-:W-:Y:S02]  /*5be0*/  FMUL.FTZ R232, R21, c[0x0][0x320] ;  /* 0x0000c80015e87a20 */ /* 0x010fe40000410000 */
[----:B------:R-:W4:Y:S01]  /*5bf0*/  MUFU.TANH R252, R252 ;  /* 0x000000fc00fc7308 */ /* 0x000f220000002400 */
[----:B------:R-:W-:Y:S02]  /*5c00*/  FMUL.FTZ R237, R22, c[0x0][0x320] ;  /* 0x0000c80016ed7a20 */ /* 0x000fe40000410000 */
[----:B------:R-:W-:Y:S02]  /*5c10*/  FMUL.FTZ R235, R23, c[0x0][0x320] ;  /* 0x0000c80017eb7a20 */ /* 0x000fe40000410000 */
[----:B------:R-:W-:Y:S02]  /*5c20*/  FMUL.FTZ R230, R24, c[0x0][0x320] ;  /* 0x0000c80018e67a20 */ /* 0x000fe40000410000 */
[----:B------:R-:W-:Y:S02]  /*5c30*/  FMUL.FTZ R228, R25, c[0x0][0x320] ;  /* 0x0000c80019e47a20 */ /* 0x000fe40000410000 */
[----:B------:R-:W-:Y:S01]  /*5c40*/  FMUL.FTZ R233, R26, c[0x0][0x320] ;  /* 0x0000c8001ae97a20 */ /* 0x000fe20000410000 */
[----:B------:R-:W1:Y:S01]  /*5c50*/  MUFU.TANH R250, R250 ;  /* 0x000000fa00fa7308 */ /* 0x000e620000002400 */
[----:B------:R-:W-:Y:S02]  /*5c60*/  FMUL.FTZ R231, R27, c[0x0][0x320] ;  /* 0x0000c8001be77a20 */ /* 0x000fe40000410000 */
[----:B------:R-:W-:Y:S02]  /*5c70*/  FMUL.FTZ R224, R28, c[0x0][0x320] ;  /* 0x0000c8001ce07a20 */ /* 0x000fe40000410000 */
[----:B-----5:R-:W-:Y:S02]  /*5c80*/  FMUL.FTZ R226, R29, c[0x0][0x320] ;  /* 0x0000c8001de27a20 */ /* 0x020fe40000410000 */
[----:B------:R-:W-:Y:S02]  /*5c90*/  FMUL.FTZ R229, R30, c[0x0][0x320] ;  /* 0x0000c8001ee57a20 */ /* 0x000fe40000410000 */
[----:B------:R-:W-:Y:S01]  /*5ca0*/  FMUL.FTZ R227, R31, c[0x0][0x320] ;  /* 0x0000c8001fe37a20 */ /* 0x000fe20000410000 */
[----:B------:R-:W1:Y:S01]  /*5cb0*/  MUFU.TANH R251, R251 ;  /* 0x000000fb00fb7308 */ /* 0x000e620000002400 */
[----:B------:R-:W-:Y:S02]  /*5cc0*/  FMUL.FTZ R222, R32, c[0x0][0x320] ;  /* 0x0000c80020de7a20 */ /* 0x000fe40000410000 */
[----:B------:R-:W-:Y:S02]  /*5cd0*/  FMUL.FTZ R220, R33, c[0x0][0x320] ;  /* 0x0000c80021dc7a20 */ /* 0x000fe40000410000 */
[----:B------:R-:W-:Y:S02]  /*5ce0*/  FMUL.FTZ R134, R34, c[0x0][0x320] ;  /* 0x0000c80022867a20 */ /* 0x000fe40000410000 */
[----:B------:R-:W-:Y:S03]  /*5cf0*/  FMUL.FTZ R35, R35, c[0x0][0x320] ;  /* 0x0000c80023237a20 */ /* 0x000fe60000410000 */
        /* <DEDUP_REMOVED lines=25> */
.L_x_34:
[----:B------:R-:W-:Y:S01]  /*5e90*/  FMNMX.FTZ R2, R249, R0, !PT ;  /* 0x00000000f9027209 */ /* 0x000fe20007810000 */
[----:B-1----:R-:W-:Y:S01]  /*5ea0*/  LDSM.16.MT88.4 R12, [R203+0x100] ;  /* 0x00010000cb0c783b */ /* 0x002fe20000004200 */
        /* <DEDUP_REMOVED lines=38> */
[----:B------:R-:W-:Y:S01]  /*6110*/  ISETP.GT.AND P0, PT, R221, RZ, PT ;  /* 0x000000ffdd00720c */ /* 0x000fe20003f04270 */
[----:B------:R-:W-:Y:S08]  /*6120*/  SHFL.BFLY PT, R2, R7, 0x2, 0x1f ;  /* 0x0c401f0007027f89 */ /* 0x000ff000000e0000 */
[----:B------:R-:W1:Y:S08]  /*6130*/  SHFL.BFLY PT, R6, R5, 0x2, 0x1f ;  /* 0x0c401f0005067f89 */ /* 0x000e7000000e0000 */
[----:B------:R-:W-:Y:S08]  /*6140*/  LDSM.16.MT88.4 R160, [R196+0x3900] ;  /* 0x00390000c4a0783b */ /* 0x000ff00000004200 */
[----:B------:R-:W-:Y:S08]  /*6150*/  LDSM.16.MT88.4 R164, [R203+0x5900] ;  /* 0x00590000cba4783b */ /* 0x000ff00000004200 */
        /* <DEDUP_REMOVED lines=25> */
[--C-:B------:R-:W-:Y:S01]  /*62f0*/  FFMA.FTZ R177, R240, c[0x0][0x2d0], -R145.reuse ;  /* 0x0000b400f0b17a23 */ /* 0x100fe20000010891 */
        /* <DEDUP_REMOVED lines=105> */
[----:B------:R-:W1:Y:S01]  /*6990*/  MUFU.EX2 R239, R239 ;  /* 0x000000ef00ef7308 */ /* 0x000e620000000800 */
        /* <DEDUP_REMOVED lines=12> */
[----:B------:R-:W3:Y:S01]  /*6a60*/  MUFU.EX2 R235, R235 ;  /* 0x000000eb00eb7308 */ /* 0x000ee20000000800 */
        /* <DEDUP_REMOVED lines=10> */
[----:B------:R-:W5:Y:S01]  /*6b10*/  MUFU.EX2 R237, R237 ;  /* 0x000000ed00ed7308 */ /* 0x000f620000000800 */
        /* <DEDUP_REMOVED lines=12> */
[----:B------:R-:W2:Y:S03]  /*6be0*/  LDSM.16.MT88.4 R100, [R198+0x4100] ;  /* 0x00410000c664783b */ /* 0x000ea60000004200 */
        /* <DEDUP_REMOVED lines=18> */
[C---:B--2---:R-:W-:Y:S04]  /*6d10*/  HMMA.16816.F32 R76, R128.reuse, R100, R76 ;  /* 0x00000064804c723c */ /* 0x044fe8000000184c */
[C---:B------:R-:W-:Y:S02]  /*6d20*/  FMUL.FTZ R96, R2.reuse, R96 ;  /* 0x0000006002607220 */ /* 0x040fe40000410000 */
[----:B------:R-:W-:Y:S01]  /*6d30*/  FMUL.FTZ R97, R2, R97 ;  /* 0x0000006102617220 */ /* 0x000fe20000410000 */
[----:B------:R-:W-:Y:S01]  /*6d40*/  F2FP.PACK_AB R100, R177, R176 ;  /* 0x000000b0b164723e */ /* 0x000fe200000000ff */
[C---:B------:R-:W-:Y:S04]  /*6d50*/  HMMA.16816.F32 R80, R128.reuse, R102, R80 ;  /* 0x000000668050723c */ /* 0x040fe80000001850 */
[C---:B------:R-:W-:Y:S01]  /*6d60*/  FMUL.FTZ R98, R0.reuse, R98 ;  /* 0x0000006200627220 */ /* 0x040fe20000410000 */
[----:B------:R-:W-:Y:S01]  /*6d70*/  F2FP.PACK_AB R101, R179, R178 ;  /* 0x000000b2b365723e */ /* 0x000fe200000000ff */
[----:B------:R-:W-:Y:S01]  /*6d80*/  FMUL.FTZ R99, R0, R99 ;  /* 0x0000006300637220 */ /* 0x000fe20000410000 */
[----:B----4-:R-:W-:Y:S01]  /*6d90*/  F2FP.PACK_AB R102, R181, R180 ;  /* 0x000000b4b566723e */ /* 0x010fe200000000ff */
[C---:B---3--:R-:W-:Y:S04]  /*6da0*/  HMMA.16816.F32 R84, R128.reuse, R108, R84 ;  /* 0x0000006c8054723c */ /* 0x048fe80000001854 */
        /* <DEDUP_REMOVED lines=13> */
[----:B------:R-:W-:Y:S01]  /*6e80*/  FFMA.FTZ R145, R220, c[0x0][0x2d0], -R145 ;  /* 0x0000b400dc917a23 */ /* 0x000fe20000010891 */
[----:B------:R-:W-:Y:S01]  /*6e90*/  HMMA.16816.F32 R96, R128, R106, R96 ;  /* 0x0000006a8060723c */ /* 0x000fe20000001860 */
[----:B------:R-:W3:Y:S03]  /*6ea0*/  LDSM.16.MT88.4 R104, [R196+0x2900] ;  /* 0x00290000c468783b */ /* 0x000ee60000004200 */
[--C-:B------:R-:W-:Y:S02]  /*6eb0*/  FFMA.FTZ R134, R134, c[0x0][0x2d0], -R144.reuse ;  /* 0x0000b40086867a23 */ /* 0x100fe40000010890 */
[----:B------:R-:W-:Y:S01]  /*6ec0*/  FFMA.FTZ R144, R133, c[0x0][0x2d0], -R144 ;  /* 0x0000b40085907a23 */ /* 0x000fe20000010890 */
[----:B------:R-:W-:Y:S01]  /*6ed0*/  MUFU.EX2 R229, R145 ;  /* 0x0000009100e57308 */ /* 0x000fe20000000800 */
[C---:B------:R-:W-:Y:S01]  /*6ee0*/  HMMA.16816.F32 R4, R100.reuse, R112, R4 ;  /* 0x000000706404723c */ /* 0x040fe20000001804 */
[----:B------:R-:W-:Y:S04]  /*6ef0*/  LDSM.16.MT88.4 R128, [R198+0x3100] ;  /* 0x00310000c680783b */ /* 0x000fe80000004200 */
[----:B------:R-:W-:Y:S02]  /*6f00*/  FFMA.FTZ R175, R2, R225, R175 ;  /* 0x000000e102af7223 */ /* 0x000fe400000100af */
[----:B------:R-:W-:Y:S01]  /*6f10*/  FFMA.FTZ R171, R0, R223, R171 ;  /* 0x000000df00ab7223 */ /* 0x000fe200000100ab */
[C---:B------:R-:W-:Y:S01]  /*6f20*/  HMMA.16816.F32 R8, R100.reuse, R114, R8 ;  /* 0x000000726408723c */ /* 0x040fe20000001808 */
[----:B------:R-:W-:Y:S01]  /*6f30*/  LDSM.16.MT88.4 R112, [R198+0x4900] ;  /* 0x00490000c670783b */ /* 0x000fe20000004200 */
[----:B------:R4:W-:Y:S02]  /*6f40*/  MUFU.EX2 R133, R144 ;  /* 0x0000009000857308 */ /* 0x0009e40000000800 */
[----:B------:R-:W-:Y:S01]  /*6f50*/  IADD3 R0, R221, -0x1, RZ ;  /* 0xffffffffdd007810 */ /* 0x000fe20007ffe0ff */
[----:B------:R-:W-:Y:S02]  /*6f60*/  FADD.FTZ R174, R174, R175 ;  /* 0x000000afaeae7221 */ /* 0x000fe40000010000 */
[----:B------:R-:W-:Y:S01]  /*6f70*/  FADD.FTZ R170, R170, R171 ;  /* 0x000000abaaaa7221 */ /* 0x000fe20000010000 */
[C---:B------:R-:W-:Y:S04]  /*6f80*/  HMMA.16816.F32 R12, R100.reuse, R116, R12 ;  /* 0x00000074640c723c */ /* 0x040fe8000000180c */
[----:B------:R-:W-:Y:S01]  /*6f90*/  MUFU.EX2 R224, R224 ;  /* 0x000000e000e07308 */ /* 0x000fe20000000800 */
[----:B------:R-:W-:Y:S01]  /*6fa0*/  FADD.FTZ R173, R173, R174 ;  /* 0x000000aeadad7221 */ /* 0x000fe20000010000 */
[----:B------:R-:W-:Y:S02]  /*6fb0*/  MOV R221, R0 ;  /* 0x0000000000dd7202 */ /* 0x000fe40000000f00 */
[C---:B------:R-:W-:Y:S01]  /*6fc0*/  HMMA.16816.F32 R16, R100.reuse, R118, R16 ;  /* 0x000000766410723c */ /* 0x040fe20000001810 */
[----:B------:R-:W-:Y:S03]  /*6fd0*/  LDSM.16.MT88.4 R116, [R197+0x4900] ;  /* 0x00490000c574783b */ /* 0x000fe60000004200 */
[----:B------:R-:W-:Y:S01]  /*6fe0*/  FADD.FTZ R173, R172, R173 ;  /* 0x000000adacad7221 */ /* 0x000fe20000010000 */
[----:B------:R-:W-:Y:S01]  /*6ff0*/  MOV R0, R3 ;  /* 0x0000000300007202 */ /* 0x000fe20000000f00 */
[----:B------:R-:W1:Y:S02]  /*7000*/  MUFU.EX2 R233, R233 ;  /* 0x000000e900e97308 */ /* 0x000e640000000800 */
[C---:B--2---:R-:W-:Y:S01]  /*7010*/  HMMA.16816.F32 R20, R100.reuse, R108, R20 ;  /* 0x0000006c6414723c */ /* 0x044fe20000001814 */
[----:B----4-:R-:W-:Y:S03]  /*7020*/  LDSM.16.MT88.4 R144, [R196+0x1900] ;  /* 0x00190000c490783b */ /* 0x010fe60000004200 */
[----:B------:R-:W-:Y:S04]  /*7030*/  FADD.FTZ R176, R176, R173 ;  /* 0x000000adb0b07221 */ /* 0x000fe80000010000 */
[C---:B------:R-:W-:Y:S01]  /*7040*/  HMMA.16816.F32 R24, R100.reuse, R110, R24 ;  /* 0x0000006e6418723c */ /* 0x040fe20000001818 */
[----:B------:R-:W-:Y:S01]  /*7050*/  MUFU.EX2 R226, R226 ;  /* 0x000000e200e27308 */ /* 0x000fe20000000800 */
[----:B------:R-:W2:Y:S02]  /*7060*/  LDSM.16.MT88.4 R108, [R203+0x4900] ;  /* 0x00490000cb6c783b */ /* 0x000ea40000004200 */
[----:B------:R-:W-:Y:S04]  /*7070*/  FADD.FTZ R177, R177, R176 ;  /* 0x000000b0b1b17221 */ /* 0x000fe80000010000 */
[C---:B------:R-:W-:Y:S03]  /*7080*/  HMMA.16816.F32 R28, R100.reuse, R120, R28 ;  /* 0x00000078641c723c */ /* 0x040fe6000000181c */
[----:B------:R-:W4:Y:S01]  /*7090*/  MUFU.EX2 R227, R227 ;  /* 0x000000e300e37308 */ /* 0x000f220000000800 */
[----:B------:R-:W-:Y:S04]  /*70a0*/  FADD.FTZ R180, R180, R177 ;  /* 0x000000b1b4b47221 */ /* 0x000fe80000010000 */
[C---:B------:R-:W-:Y:S01]  /*70b0*/  HMMA.16816.F32 R32, R100.reuse, R122, R32 ;  /* 0x0000007a6420723c */ /* 0x040fe20000001820 */
[----:B------:R-:W-:Y:S03]  /*70c0*/  LDSM.16.MT88.4 R120, [R198+0x1100] ;  /* 0x00110000c678783b */ /* 0x000fe60000004200 */
[----:B------:R-:W-:Y:S01]  /*70d0*/  FADD.FTZ R181, R181, R180 ;  /* 0x000000b4b5b57221 */ /* 0x000fe20000010000 */
[----:B------:R-:W1:Y:S03]  /*70e0*/  MUFU.EX2 R222, R222 ;  /* 0x000000de00de7308 */ /* 0x000e660000000800 */
[C---:B------:R-:W-:Y:S07]  /*70f0*/  HMMA.16816.F32 R36, R100.reuse, R124, R36 ;  /* 0x0000007c6424723c */ /* 0x040fee0000001824 */
[----:B------:R-:W1:Y:S01]  /*7100*/  MUFU.EX2 R134, R134 ;  /* 0x0000008600867308 */ /* 0x000e620000000800 */
        /* <DEDUP_REMOVED lines=16> */
[----:B------:R-:W1:Y:S07]  /*7210*/  LDSM.16.MT88.4 R112, [R197+0x1100] ;  /* 0x00110000c570783b */ /* 0x000e6e0000004200 */
[C---:B------:R-:W-:Y:S08]  /*7220*/  HMMA.16816.F32 R84, R100.reuse, R116, R84 ;  /* 0x000000746454723c */ /* 0x040ff00000001854 */
[C---:B------:R-:W-:Y:S01]  /*7230*/  HMMA.16816.F32 R88, R100.reuse, R118, R88 ;  /* 0x000000766458723c */ /* 0x040fe20000001858 */
[----:B------:R-:W4:Y:S07]  /*7240*/  LDSM.16.MT88.4 R116, [R203+0x3100] ;  /* 0x00310000cb74783b */ /* 0x000f2e0000004200 */
[C---:B---3--:R-:W-:Y:S08]  /*7250*/  HMMA.16816.F32 R92, R100.reuse, R104, R92 ;  /* 0x00000068645c723c */ /* 0x048ff0000000185c */
[----:B------:R-:W-:Y:S01]  /*7260*/  HMMA.16816.F32 R96, R100, R106, R96 ;  /* 0x0000006a6460723c */ /* 0x000fe20000001860 */
[----:B------:R-:W3:Y:S06]  /*7270*/  LDSM.16.MT88.4 R104, [R196+0x3100] ;  /* 0x00310000c468783b */ /* 0x000eec0000004200 */
[----:B------:R-:W-:Y:S01]  /*7280*/  F2FP.PACK_AB R100, R239, R234 ;  /* 0x000000eaef64723e */ /* 0x000fe200000000ff */
[----:B------:R-:W-:Y:S01]  /*7290*/  FADD.FTZ R234, R234, R181 ;  /* 0x000000b5eaea7221 */ /* 0x000fe20000010000 */
[----:B------:R-:W-:Y:S03]  /*72a0*/  F2FP.PACK_AB R101, R235, R232 ;  /* 0x000000e8eb65723e */ /* 0x000fe600000000ff */
[----:B-----5:R-:W-:Y:S01]  /*72b0*/  F2FP.PACK_AB R102, R237, R230 ;  /* 0x000000e6ed66723e */ /* 0x020fe200000000ff */
[----:B------:R-:W-:Y:S01]  /*72c0*/  FADD.FTZ R239, R239, R234 ;  /* 0x000000eaefef7221 */ /* 0x000fe20000010000 */
[----:B-1----:R-:W-:Y:S03]  /*72d0*/  F2FP.PACK_AB R103, R231, R228 ;  /* 0x000000e4e767723e */ /* 0x002fe600000000ff */
[----:B------:R-:W-:Y:S04]  /*72e0*/  FADD.FTZ R230, R230, R239 ;  /* 0x000000efe6e67221 */ /* 0x000fe80000010000 */
[C---:B--2---:R-:W-:Y:S03]  /*72f0*/  HMMA.16816.F32 R4, R100.reuse, R108, R4 ;  /* 0x0000006c6404723c */ /* 0x044fe60000001804 */
[----:B------:R-:W-:Y:S05]  /*7300*/  FADD.FTZ R237, R237, R230 ;  /* 0x000000e6eded7221 */ /* 0x000fea0000010000 */
[C---:B------:R-:W-:Y:S01]  /*7310*/  HMMA.16816.F32 R8, R100.reuse, R110, R8 ;  /* 0x0000006e6408723c */ /* 0x040fe20000001808 */
[----:B------:R-:W1:Y:S07]  /*7320*/  LDSM.16.MT88.4 R108, [R203+0x5100] ;  /* 0x00510000cb6c783b */ /* 0x000e6e0000004200 */
[C---:B------:R-:W-:Y:S08]  /*7330*/  HMMA.16816.F32 R12, R100.reuse, R120, R12 ;  /* 0x00000078640c723c */ /* 0x040ff0000000180c */
[C---:B------:R-:W-:Y:S08]  /*7340*/  HMMA.16816.F32 R16, R100.reuse, R122, R16 ;  /* 0x0000007a6410723c */ /* 0x040ff00000001810 */
[C---:B------:R-:W-:Y:S08]  /*7350*/  HMMA.16816.F32 R20, R100.reuse, R112, R20 ;  /* 0x000000706414723c */ /* 0x040ff00000001814 */
[C---:B------:R-:W-:Y:S01]  /*7360*/  HMMA.16816.F32 R24, R100.reuse, R114, R24 ;  /* 0x000000726418723c */ /* 0x040fe20000001818 */
[----:B------:R-:W2:Y:S07]  /*7370*/  LDSM.16.MT88.4 R112, [R198+0x5100] ;  /* 0x00510000c670783b */ /* 0x000eae0000004200 */
[C---:B------:R-:W-:Y:S08]  /*7380*/  HMMA.16816.F32 R28, R100.reuse, R124, R28 ;  /* 0x0000007c641c723c */ /* 0x040ff0000000181c */
[C---:B------:R-:W-:Y:S01]  /*7390*/  HMMA.16816.F32 R32, R100.reuse, R126, R32 ;  /* 0x0000007e6420723c */ /* 0x040fe20000001820 */
[----:B------:R-:W-:Y:S07]  /*73a0*/  LDSM.16.MT88.4 R124, [R203+0x1900] ;  /* 0x00190000cb7c783b */ /* 0x000fee0000004200 */
[C---:B----4-:R-:W-:Y:S08]  /*73b0*/  HMMA.16816.F32 R36, R100.reuse, R116, R36 ;  /* 0x000000746424723c */ /* 0x050ff00000001824 */
[C---:B------:R-:W-:Y:S01]  /*73c0*/  HMMA.16816.F32 R40, R100.reuse, R118, R40 ;  /* 0x000000766428723c */ /* 0x040fe20000001828 */
[----:B------:R-:W4:Y:S07]  /*73d0*/  LDSM.16.MT88.4 R116, [R197+0x5100] ;  /* 0x00510000c574783b */ /* 0x000f2e0000004200 */
[C---:B------:R-:W-:Y:S08]  /*73e0*/  HMMA.16816.F32 R44, R100.reuse, R128, R44 ;  /* 0x00000080642c723c */ /* 0x040ff0000000182c */
[C---:B------:R-:W-:Y:S08]  /*73f0*/  HMMA.16816.F32 R48, R100.reuse, R130, R48 ;  /* 0x000000826430723c */ /* 0x040ff00000001830 */
[C---:B------:R-:W-:Y:S07]  /*7400*/  HMMA.16816.F32 R52, R100.reuse, R136, R52 ;  /* 0x000000886434723c */ /* 0x040fee0000001834 */
[----:B------:R-:W-:Y:S01]  /*7410*/  F2FP.PACK_AB R136, R233, R224 ;  /* 0x000000e0e988723e */ /* 0x000fe200000000ff */
[C---:B------:R-:W-:Y:S04]  /*7420*/  HMMA.16816.F32 R56, R100.reuse, R138, R56 ;  /* 0x0000008a6438723c */ /* 0x040fe80000001838 */
[----:B------:R-:W-:Y:S01]  /*7430*/  F2FP.PACK_AB R137, R227, R226 ;  /* 0x000000e2e389723e */ /* 0x000fe200000000ff */
[----:B------:R-:W-:Y:S02]  /*7440*/  FADD.FTZ R224, R224, R237 ;  /* 0x000000ede0e07221 */ /* 0x000fe40000010000 */
[----:B------:R-:W-:Y:S01]  /*7450*/  F2FP.PACK_AB R138, R229, R222 ;  /* 0x000000dee58a723e */ /* 0x000fe200000000ff */
[C---:B---3--:R-:W-:Y:S04]  /*7460*/  HMMA.16816.F32 R60, R100.reuse, R104, R60 ;  /* 0x00000068643c723c */ /* 0x048fe8000000183c */
[----:B------:R-:W-:Y:S01]  /*7470*/  F2FP.PACK_AB R139, R133, R134 ;  /* 0x00000086858b723e */ /* 0x000fe200000000ff */
[----:B------:R-:W-:Y:S03]  /*7480*/  FADD.FTZ R233, R233, R224 ;  /* 0x000000e0e9e97221 */ /* 0x000fe60000010000 */
[C---:B------:R-:W-:Y:S01]  /*7490*/  HMMA.16816.F32 R64, R100.reuse, R106, R64 ;  /* 0x0000006a6440723c */ /* 0x040fe20000001840 */
[----:B------:R-:W3:Y:S03]  /*74a0*/  LDSM.16.MT88.4 R104, [R196+0x5100] ;  /* 0x00510000c468783b */ /* 0x000ee60000004200 */
[----:B------:R-:W-:Y:S04]  /*74b0*/  FADD.FTZ R222, R222, R233 ;  /* 0x000000e9dede7221 */ /* 0x000fe80000010000 */
[C---:B-1----:R-:W-:Y:S04]  /*74c0*/  HMMA.16816.F32 R68, R100.reuse, R108, R68 ;  /* 0x0000006c6444723c */ /* 0x042fe80000001844 */
[----:B------:R-:W-:Y:S04]  /*74d0*/  FADD.FTZ R225, R229, R222 ;  /* 0x000000dee5e17221 */ /* 0x000fe80000010000 */
[C---:B------:R-:W-:Y:S01]  /*74e0*/  HMMA.16816.F32 R72, R100.reuse, R110, R72 ;  /* 0x0000006e6448723c */ /* 0x040fe20000001848 */
[----:B------:R-:W1:Y:S07]  /*74f0*/  LDSM.16.MT88.4 R108, [R198+0x1900] ;  /* 0x00190000c66c783b */ /* 0x000e6e0000004200 */
[C---:B--2---:R-:W-:Y:S08]  /*7500*/  HMMA.16816.F32 R76, R100.reuse, R112, R76 ;  /* 0x00000070644c723c */ /* 0x044ff0000000184c */
[C---:B------:R-:W-:Y:S08]  /*7510*/  HMMA.16816.F32 R80, R100.reuse, R114, R80 ;  /* 0x000000726450723c */ /* 0x040ff00000001850 */
[C---:B----4-:R-:W-:Y:S08]  /*7520*/  HMMA.16816.F32 R84, R100.reuse, R116, R84 ;  /* 0x000000746454723c */ /* 0x050ff00000001854 */
[C---:B------:R-:W-:Y:S08]  /*7530*/  HMMA.16816.F32 R88, R100.reuse, R118, R88 ;  /* 0x000000766458723c */ /* 0x040ff00000001858 */
[C---:B---3--:R-:W-:Y:S08]  /*7540*/  HMMA.16816.F32 R92, R100.reuse, R104, R92 ;  /* 0x00000068645c723c */ /* 0x048ff0000000185c */
[----:B------:R-:W-:Y:S08]  /*7550*/  HMMA.16816.F32 R96, R100, R106, R96 ;  /* 0x0000006a6460723c */ /* 0x000ff00000001860 */
[C---:B------:R-:W-:Y:S01]  /*7560*/  HMMA.16816.F32 R128, R136.reuse, R124, R4 ;  /* 0x0000007c8880723c */ /* 0x040fe20000001804 */
[----:B------:R-:W2:Y:S07]  /*7570*/  LDSM.16.MT88.4 R4, [R198+0x5900] ;  /* 0x00590000c604783b */ /* 0x000eae0000004200 */
[C---:B------:R-:W-:Y:S01]  /*7580*/  HMMA.16816.F32 R124, R136.reuse, R126, R8 ;  /* 0x0000007e887c723c */ /* 0x040fe20000001808 */
[----:B------:R-:W3:Y:S07]  /*7590*/  LDSM.16.MT88.4 R8, [R197+0x5900] ;  /* 0x00590000c508783b */ /* 0x000eee0000004200 */
[C---:B-1----:R-:W-:Y:S01]  /*75a0*/  HMMA.16816.F32 R120, R136.reuse, R108, R12 ;  /* 0x0000006c8878723c */ /* 0x042fe2000000180c */
[----:B------:R-:W1:Y:S07]  /*75b0*/  LDSM.16.MT88.4 R12, [R196+0x5900] ;  /* 0x00590000c40c783b */ /* 0x000e6e0000004200 */
[C---:B------:R-:W-:Y:S08]  /*75c0*/  HMMA.16816.F32 R116, R136.reuse, R110, R16 ;  /* 0x0000006e8874723c */ /* 0x040ff00000001810 */
        /* <DEDUP_REMOVED lines=14> */
[C---:B--2---:R-:W-:Y:S07]  /*76b0*/  HMMA.16816.F32 R76, R136.reuse, R4, R76 ;  /* 0x00000004884c723c */ /* 0x044fee000000184c */
[----:B------:R-:W-:Y:S01]  /*76c0*/  FADD.FTZ R5, R169, R170 ;  /* 0x000000aaa9057221 */ /* 0x000fe20000010000 */
[C---:B------:R-:W-:Y:S04]  /*76d0*/  HMMA.16816.F32 R80, R136.reuse, R6, R80 ;  /* 0x000000068850723c */ /* 0x040fe80000001850 */
[----:B------:R-:W-:Y:S04]  /*76e0*/  FADD.FTZ R5, R168, R5 ;  /* 0x00000005a8057221 */ /* 0x000fe80000010000 */
[C---:B---3--:R-:W-:Y:S04]  /*76f0*/  HMMA.16816.F32 R84, R136.reuse, R8, R84 ;  /* 0x000000088854723c */ /* 0x048fe80000001854 */
[----:B------:R-:W-:Y:S04]  /*7700*/  FADD.FTZ R178, R178, R5 ;  /* 0x00000005b2b27221 */ /* 0x000fe80000010000 */
[C---:B------:R-:W-:Y:S04]  /*7710*/  HMMA.16816.F32 R88, R136.reuse, R10, R88 ;  /* 0x0000000a8858723c */ /* 0x040fe80000001858 */
[----:B------:R-:W-:Y:S04]  /*7720*/  FADD.FTZ R179, R179, R178 ;  /* 0x000000b2b3b37221 */ /* 0x000fe80000010000 */
[----:B------:R-:W-:Y:S01]  /*7730*/  FADD.FTZ R182, R182, R179 ;  /* 0x000000b3b6b67221 */ /* 0x000fe20000010000 */
[C---:B-1----:R-:W-:Y:S03]  /*7740*/  HMMA.16816.F32 R92, R136.reuse, R12, R92 ;  /* 0x0000000c885c723c */ /* 0x042fe6000000185c */
[----:B------:R-:W-:Y:S04]  /*7750*/  FADD.FTZ R183, R183, R182 ;  /* 0x000000b6b7b77221 */ /* 0x000fe80000010000 */
[----:B------:R-:W-:Y:S01]  /*7760*/  FADD.FTZ R232, R232, R183 ;  /* 0x000000b7e8e87221 */ /* 0x000fe20000010000 */
[----:B------:R-:W-:Y:S04]  /*7770*/  HMMA.16816.F32 R96, R136, R14, R96 ;  /* 0x0000000e8860723c */ /* 0x000fe80000001860 */
[----:B------:R-:W-:Y:S04]  /*7780*/  FADD.FTZ R235, R235, R232 ;  /* 0x000000e8ebeb7221 */ /* 0x000fe80000010000 */
[----:B------:R-:W-:Y:S04]  /*7790*/  FADD.FTZ R228, R228, R235 ;  /* 0x000000ebe4e47221 */ /* 0x000fe80000010000 */
[----:B------:R-:W-:Y:S04]  /*77a0*/  FADD.FTZ R231, R231, R228 ;  /* 0x000000e4e7e77221 */ /* 0x000fe80000010000 */
[----:B------:R-:W-:Y:S04]  /*77b0*/  FADD.FTZ R226, R226, R231 ;  /* 0x000000e7e2e27221 */ /* 0x000fe80000010000 */
[----:B------:R-:W-:Y:S04]  /*77c0*/  FADD.FTZ R227, R227, R226 ;  /* 0x000000e2e3e37221 */ /* 0x000fe80000010000 */
[----:B------:R-:W-:Y:S04]  /*77d0*/  FADD.FTZ R134, R134, R227 ;  /* 0x000000e386867221 */ /* 0x000fe80000010000 */
[----:B------:R-:W-:Y:S01]  /*77e0*/  FADD.FTZ R223, R133, R134 ;  /* 0x0000008685df7221 */ /* 0x000fe20000010000 */
[----:B------:R-:W-:-:S05]  /*77f0*/  @P0 BRA `(.L_x_33) ;  /* 0xffffd60000000947 */ /* 0x000fca000383ffff */
.L_x_32:
[----:B------:R-:W1:Y:S01]  /*7800*/  SHFL.BFLY PT, R6, R225, 0x2, 0x1f ;  /* 0x0c401f00e1067f89 */ /* 0x000e6200000e0000 */
[----:B------:R-:W-:-:S02]  /*7810*/  MOV R4, RZ ;  /* 0x000000ff00047202 */ /* 0x000fc40000000f00 */
[----:B------:R-:W-:Y:S01]  /*7820*/  MOV R2, RZ ;  /* 0x000000ff00027202 */ /* 0x000fe20000000f00 */
[----:B------:R-:W2:Y:S01]  /*7830*/  SHFL.BFLY PT, R0, R223, 0x2, 0x1f ;  /* 0x0c401f00df007f89 */ /* 0x000ea200000e0000 */
[----:B------:R-:W-:Y:S02]  /*7840*/  MOV R8, 0xff800000 ;  /* 0xff80000000087802 */ /* 0x000fe40000000f00 */
[----:B------:R-:W-:Y:S01]  /*7850*/  PLOP3.LUT P2, PT, PT, PT, PT, 0x8, 0x0 ;  /* 0x000000000000781c */ /* 0x000fe20003f4e170 */
[----:B-1----:R-:W-:Y:S02]  /*7860*/  FADD.FTZ R6, R6, R225 ;  /* 0x000000e106067221 */ /* 0x002fe40000010000 */
[----:B--2---:R-:W-:-:S03]  /*7870*/  FADD.FTZ R7, R0, R223 ;  /* 0x000000df00077221 */ /* 0x004fc60000010000 */
[----:B------:R-:W1:Y:S04]  /*7880*/  SHFL.BFLY PT, R5, R6, 0x1, 0x1f ;  /* 0x0c201f0006057f89 */ /* 0x000e6800000e0000 */
[----:B------:R-:W2:Y:S01]  /*7890*/  SHFL.BFLY PT, R0, R7, 0x1, 0x1f ;  /* 0x0c201f0007007f89 */ /* 0x000ea200000e0000 */
[----:B-1----:R-:W-:Y:S01]  /*78a0*/  FADD.FTZ R5, R6, R5 ;  /* 0x0000000506057221 */ /* 0x002fe20000010000 */
[----:B------:R-:W-:Y:S01]  /*78b0*/  MOV R6, 0xff800000 ;  /* 0xff80000000067802 */ /* 0x000fe20000000f00 */
[----:B--2---:R-:W-:-:S03]  /*78c0*/  FADD.FTZ R0, R0, R7 ;  /* 0x0000000700007221 */ /* 0x004fc60000010000 */
[----:B------:R-:W-:Y:S02]  /*78d0*/  FSETP.NE.FTZ.AND P1, PT, R5, RZ, PT ;  /* 0x000000ff0500720b */ /* 0x000fe40003f35000 */
[----:B------:R-:W-:-:S11]  /*78e0*/  FSETP.NE.FTZ.AND P0, PT, R0, RZ, PT ;  /* 0x000000ff0000720b */ /* 0x000fd60003f15000 */
[----:B------:R-:W1:Y:S01]  /*78f0*/  @P1 MUFU.RCP R4, R5 ;  /* 0x0000000500041308 */ /* 0x000e620000001000 */
[----:B------:R-:W-:-:S05]  /*7900*/  @P1 MOV R7, 0x3f317218 ;  /* 0x3f31721800071802 */ /* 0x000fca0000000f00 */
[----:B------:R-:W-:Y:S02]  /*7910*/  @P1 FMUL.FTZ R7, R7, c[0x0][0x2d0] ;  /* 0x0000b40007071a20 */ /* 0x000fe40000410000 */
[----:B------:R-:W-:Y:S08]  /*7920*/  @P0 MUFU.RCP R2, R0 ;  /* 0x0000000000020308 */ /* 0x000ff00000001000 */
[----:B------:R-:W2:Y:S01]  /*7930*/  @P1 MUFU.LG2 R5, R5 ;  /* 0x0000000500051308 */ /* 0x000ea20000000c00 */
[----:B-1----:R-:W-:-:S02]  /*7940*/  FMUL.FTZ R128, R4, R128 ;  /* 0x0000008004807220 */ /* 0x002fc40000410000 */
[C---:B------:R-:W-:Y:S02]  /*7950*/  FMUL.FTZ R129, R4.reuse, R129 ;  /* 0x0000008104817220 */ /* 0x040fe40000410000 */
[C---:B------:R-:W-:Y:S02]  /*7960*/  FMUL.FTZ R124, R4.reuse, R124 ;  /* 0x0000007c047c7220 */ /* 0x040fe40000410000 */
[C---:B------:R-:W-:Y:S01]  /*7970*/  FMUL.FTZ R125, R4.reuse, R125 ;  /* 0x0000007d047d7220 */ /* 0x040fe20000410000 */
[----:B------:R-:W1:Y:S01]  /*7980*/  @P0 MUFU.LG2 R0, R0 ;  /* 0x0000000000000308 */ /* 0x000e620000000c00 */
[C---:B------:R-:W-:Y:S02]  /*7990*/  FMUL.FTZ R120, R4.reuse, R120 ;  /* 0x0000007804787220 */ /* 0x040fe40000410000 */
[C---:B------:R-:W-:Y:S02]  /*79a0*/  FMUL.FTZ R121, R4.reuse, R121 ;  /* 0x0000007904797220 */ /* 0x040fe40000410000 */
[----:B------:R-:W-:-:S02]  /*79b0*/  FMUL.FTZ R116, R4, R116 ;  /* 0x0000007404747220 */ /* 0x000fc40000410000 */
[C---:B------:R-:W-:Y:S02]  /*79c0*/  FMUL.FTZ R117, R4.reuse, R117 ;  /* 0x0000007504757220 */ /* 0x040fe40000410000 */
[C---:B------:R-:W-:Y:S02]  /*79d0*/  FMUL.FTZ R112, R4.reuse, R112 ;  /* 0x0000007004707220 */ /* 0x040fe40000410000 */
[C---:B------:R-:W-:Y:S02]  /*79e0*/  FMUL.FTZ R113, R4.reuse, R113 ;  /* 0x0000007104717220 */ /* 0x040fe40000410000 */
        /* <DEDUP_REMOVED lines=37> */
[----:B------:R-:W-:Y:S01]  /*7c40*/  FMUL.FTZ R97, R4, R97 ;  /* 0x0000006104617220 */ /* 0x000fe20000410000 */
[----:B------:R-:W-:Y:S01]  /*7c50*/  @P0 MOV R4, 0x3f317218 ;  /* 0x3f31721800040802 */ /* 0x000fe20000000f00 */
[----:B--2---:R-:W-:-:S02]  /*7c60*/  @P1 FMUL.FTZ R5, R5, 0.69314718246459960938 ;  /* 0x3f31721805051820 */ /* 0x004fc40000410000 */
[----:B-1----:R-:W-:Y:S02]  /*7c70*/  @P0 FMUL.FTZ R0, R0, 0.69314718246459960938 ;  /* 0x3f31721800000820 */ /* 0x002fe40000410000 */
[----:B------:R-:W-:Y:S02]  /*7c80*/  @P0 FMUL.FTZ R4, R4, c[0x0][0x2d0] ;  /* 0x0000b40004040a20 */ /* 0x000fe40000410000 */
        /* <DEDUP_REMOVED lines=47> */
[----:B------:R-:W-:Y:S02]  /*7f80*/  FMUL.FTZ R99, R2, R99 ;  /* 0x0000006302637220 */ /* 0x000fe40000410000 */
[----:B------:R-:W-:Y:S02]  /*7f90*/  @P1 FFMA.FTZ R6, R7, R132, R5 ;  /* 0x0000008407061223 */ /* 0x000fe40000010005 */
[----:B------:R-:W-:Y:S02]  /*7fa0*/  @P0 FFMA.FTZ R8, R4, R3, R0 ;  /* 0x0000000304080223 */ /* 0x000fe40000010000 */
.L_x_24:
[----:B------:R-:W-:Y:S01]  /*7fb0*/  USHF.R.S32.HI UR8, URZ, 0x1f, UR9 ;  /* 0x0000001f3f087899 */ /* 0x000fe20008011409 */
[----:B------:R-:W-:Y:S05]  /*7fc0*/  @P2 BRA `(.L_x_36) ;  /* 0x000017e000002947 */ /* 0x000fea0003800000 */
[----:B------:R-:W2:Y:S01]  /*7fd0*/  S2R R0, SR_TID.X ;  /* 0x0000000000007919 */ /* 0x000ea20000002100 */
[----:B------:R-:W-:Y:S01]  /*7fe0*/  F2FP.PACK_AB R128, R129, R128 ;  /* 0x000000808180723e */ /* 0x000fe200000000ff */
[----:B------:R-:W-:Y:S01]  /*7ff0*/  ULDC.64 UR4, c[0x0][0x500] ;  /* 0x0001400000047ab9 */ /* 0x000fe20000000a00 */
[----:B------:R-:W-:Y:S01]  /*8000*/  F2FP.PACK_AB R130, R131, R130 ;  /* 0x000000828382723e */ /* 0x000fe200000000ff */
[----:B------:R-:W-:Y:S01]  /*8010*/  UISETP.NE.U32.AND UP1, UPT, URZ, UR4, UPT ;  /* 0x000000043f00728c */ /* 0x000fe2000bf25070 */
[----:B------:R-:W-:Y:S01]  /*8020*/  F2FP.PACK_AB R124, R125, R124 ;  /* 0x0000007c7d7c723e */ /* 0x000fe200000000ff */
[----:B------:R-:W-:Y:S01]  /*8030*/  UMOV UR6, 0x4 ;  /* 0x0000000400067882 */ /* 0x000fe20000000000 */
[----:B------:R-:W-:Y:S01]  /*8040*/  F2FP.PACK_AB R126, R127, R126 ;  /* 0x0000007e7f7e723e */ /* 0x000fe200000000ff */
[----:B------:R-:W-:Y:S01]  /*8050*/  UISETP.NE.AND.EX UP1, UPT, URZ, UR5, UPT, UP1 ;  /* 0x000000053f00728c */ /* 0x000fe2000bf25310 */
[----:B------:R-:W-:-:S02]  /*8060*/  F2FP.PACK_AB R120, R121, R120 ;  /* 0x000000787978723e */ /* 0x000fc400000000ff */
[----:B------:R-:W-:Y:S01]  /*8070*/  F2FP.PACK_AB R122, R123, R122 ;  /* 0x0000007a7b7a723e */ /* 0x000fe200000000ff */
[----:B------:R-:W-:Y:S01]  /*8080*/  ULDC.64 UR4, c[0x0][0x500] ;  /* 0x0001400000047ab9 */ /* 0x000fe20000000a00 */
[----:B------:R-:W-:Y:S01]  /*8090*/  F2FP.PACK_AB R116, R117, R116 ;  /* 0x000000747574723e */ /* 0x000fe200000000ff */
[----:B------:R-:W-:Y:S01]  /*80a0*/  UIMAD.WIDE UR4, UR16, UR6, UR4 ;  /* 0x00000006100472a5 */ /* 0x000fe2000f8e0204 */
[----:B------:R-:W-:Y:S02]  /*80b0*/  F2FP.PACK_AB R118, R119, R118 ;  /* 0x000000767776723e */ /* 0x000fe400000000ff */
[----:B------:R-:W-:Y:S02]  /*80c0*/  F2FP.PACK_AB R112, R113, R112 ;  /* 0x000000707170723e */ /* 0x000fe400000000ff */
[----:B------:R-:W-:Y:S02]  /*80d0*/  F2FP.PACK_AB R114, R115, R114 ;  /* 0x000000727372723e */ /* 0x000fe400000000ff */
[----:B------:R-:W-:-:S02]  /*80e0*/  F2FP.PACK_AB R108, R109, R108 ;  /* 0x0000006c6d6c723e */ /* 0x000fc400000000ff */
[----:B------:R-:W-:Y:S02]  /*80f0*/  F2FP.PACK_AB R110, R111, R110 ;  /* 0x0000006e6f6e723e */ /* 0x000fe400000000ff */
[----:B--2---:R-:W-:Y:S02]  /*8100*/  SHF.R.S32.HI R3, RZ, 0x1f, R0 ;  /* 0x0000001fff037819 */ /* 0x004fe40000011400 */
[----:B------:R-:W-:Y:S02]  /*8110*/  F2FP.PACK_AB R104, R105, R104 ;  /* 0x000000686968723e */ /* 0x000fe400000000ff */
[----:B-1----:R-:W-:Y:S02]  /*8120*/  LEA.HI R2, R3, R0, RZ, 0x2 ;  /* 0x0000000003027211 */ /* 0x002fe400078f10ff */
[----:B------:R-:W-:Y:S02]  /*8130*/  F2FP.PACK_AB R106, R107, R106 ;  /* 0x0000006a6b6a723e */ /* 0x000fe400000000ff */
[----:B------:R-:W-:-:S02]  /*8140*/  SHF.R.S32.HI R5, RZ, 0x2, R2 ;  /* 0x00000002ff057819 */ /* 0x000fc40000011402 */
[----:B------:R-:W-:Y:S02]  /*8150*/  SHF.R.S32.HI R4, RZ, 0x1f, R2 ;  /* 0x0000001fff047819 */ /* 0x000fe40000011402 */
[----:B------:R-:W-:Y:S02]  /*8160*/  LOP3.LUT R7, R2, 0xfffffffc, RZ, 0xc0, !PT ;  /* 0xfffffffc02077812 */ /* 0x000fe400078ec0ff */
[----:B------:R-:W-:Y:S02]  /*8170*/  LEA.HI R4, R4, R5, RZ, 0x3 ;  /* 0x0000000504047211 */ /* 0x000fe400078f18ff */
[----:B------:R-:W-:Y:S01]  /*8180*/  F2FP.PACK_AB R100, R101, R100 ;  /* 0x000000646564723e */ /* 0x000fe200000000ff */
[----:B------:R-:W-:Y:S01]  /*8190*/  IMAD.IADD R7, R0, 0x1, -R7 ;  /* 0x0000000100077824 */ /* 0x000fe200078e0a07 */
[----:B------:R-:W-:Y:S02]  /*81a0*/  LOP3.LUT R4, R4, 0xfffffff8, RZ, 0xc0, !PT ;  /* 0xfffffff804047812 */ /* 0x000fe400078ec0ff */
[----:B------:R-:W-:-:S02]  /*81b0*/  F2FP.PACK_AB R102, R103, R102 ;  /* 0x000000666766723e */ /* 0x000fc400000000ff */
[----:B------:R-:W-:Y:S01]  /*81c0*/  F2FP.PACK_AB R36, R37, R36 ;  /* 0x000000242524723e */ /* 0x000fe200000000ff */
[----:B------:R-:W-:Y:S01]  /*81d0*/  IMAD.IADD R5, R5, 0x1, -R4 ;  /* 0x0000000105057824 */ /* 0x000fe200078e0a04 */
[----:B------:R-:W-:Y:S02]  /*81e0*/  LEA.HI R4, R3, R0, RZ, 0x5 ;  /* 0x0000000003047211 */ /* 0x000fe400078f28ff */
[----:B------:R-:W-:Y:S01]  /*81f0*/  F2FP.PACK_AB R38, R39, R38 ;  /* 0x000000262726723e */ /* 0x000fe200000000ff */
[C---:B------:R-:W-:Y:S01]  /*8200*/  IMAD.SHL.U32 R9, R5.reuse, 0x40, RZ ;  /* 0x0000004005097824 */ /* 0x040fe200078e00ff */
[----:B------:R-:W-:Y:S02]  /*8210*/  SHF.R.S32.HI R2, RZ, 0x5, R4 ;  /* 0x00000005ff027819 */ /* 0x000fe40000011404 */
[----:B------:R-:W-:Y:S02]  /*8220*/  LOP3.LUT R11, R5, 0x1, RZ, 0xc0, !PT ;  /* 0x00000001050b7812 */ /* 0x000fe400078ec0ff */
[----:B------:R-:W-:Y:S01]  /*8230*/  LOP3.LUT R9, R9, 0x1c0, RZ, 0xc0, !PT ;  /* 0x000001c009097812 */ /* 0x000fe200078ec0ff */
[----:B------:R-:W-:Y:S01]  /*8240*/  IMAD R10, R2, 0x200, R7 ;  /* 0x00000200020a7824 */ /* 0x000fe200078e0207 */
[----:B------:R-:W-:-:S02]  /*8250*/  ISETP.NE.U32.AND P0, PT, R11, 0x1, PT ;  /* 0x000000010b00780c */ /* 0x000fc40003f05070 */
[----:B------:R-:W-:Y:S02]  /*8260*/  LEA.HI R9, R9, R9, RZ, 0x1d ;  /* 0x0000000909097211 */ /* 0x000fe400078fe8ff */
[----:B------:R-:W-:Y:S01]  /*8270*/  R2P PR, R5, 0x6 ;  /* 0x0000000605007804 */ /* 0x000fe20000000000 */
[----:B------:R-:W-:Y:S01]  /*8280*/  IMAD.MOV.U32 R5, RZ, RZ, 0x20 ;  /* 0x00000020ff057424 */ /* 0x000fe200078e00ff */
[----:B------:R-:W-:Y:S01]  /*8290*/  F2FP.PACK_AB R40, R41, R40 ;  /* 0x000000282928723e */ /* 0x000fe200000000ff */
[----:B------:R-:W-:Y:S01]  /*82a0*/  IMAD.U32 R9, R10, 0x2, R9 ;  /* 0x000000020a097824 */ /* 0x000fe200078e0009 */
[----:B------:R-:W-:Y:S02]  /*82b0*/  F2FP.PACK_AB R42, R43, R42 ;  /* 0x0000002a2b2a723e */ /* 0x000fe400000000ff */
[----:B------:R-:W-:Y:S01]  /*82c0*/  F2FP.PACK_AB R44, R45, R44 ;  /* 0x0000002c2d2c723e */ /* 0x000fe200000000ff */
[----:B------:R-:W-:Y:S01]  /*82d0*/  IMAD.SHL.U32 R9, R9, 0x2, RZ ;  /* 0x0000000209097824 */ /* 0x000fe200078e00ff */
[----:B------:R-:W-:Y:S01]  /*82e0*/  BAR.SYNC.DEFER_BLOCKING 0x1, 0x100 ;  /* 0x0044000000007b1d */ /* 0x000fe20000010000 */
[----:B------:R-:W-:-:S02]  /*82f0*/  F2FP.PACK_AB R46, R47, R46 ;  /* 0x0000002e2f2e723e */ /* 0x000fc400000000ff */
[----:B------:R-:W-:Y:S02]  /*8300*/  F2FP.PACK_AB R48, R49, R48 ;  /* 0x000000303130723e */ /* 0x000fe400000000ff */
[C---:B------:R-:W-:Y:S02]  /*8310*/  IADD3 R10, R9.reuse, 0x80, RZ ;  /* 0x00000080090a7810 */ /* 0x040fe40007ffe0ff */
[----:B------:R-:W-:Y:S02]  /*8320*/  IADD3 R11, R9, 0x70, RZ ;  /* 0x00000070090b7810 */ /* 0x000fe40007ffe0ff */
[----:B------:R-:W-:Y:S02]  /*8330*/  @P0 IADD3 R11, R10, 0x10, RZ ;  /* 0x000000100a0b0810 */ /* 0x000fe40007ffe0ff */
[----:B------:R-:W-:Y:S01]  /*8340*/  SEL R10, R5, 0xffffffe0, !P1 ;  /* 0xffffffe0050a7807 */ /* 0x000fe20004800000 */
[----:B------:R-:W-:Y:S01]  /*8350*/  IMAD.MOV.U32 R5, RZ, RZ, 0x40 ;  /* 0x00000040ff057424 */ /* 0x000fe200078e00ff */
[----:B------:R-:W-:-:S02]  /*8360*/  F2FP.PACK_AB R50, R51, R50 ;  /* 0x000000323332723e */ /* 0x000fc400000000ff */
[----:B------:R-:W-:Y:S01]  /*8370*/  F2FP.PACK_AB R52, R53, R52 ;  /* 0x000000343534723e */ /* 0x000fe200000000ff */
[----:B------:R-:W-:Y:S01]  /*8380*/  IMAD.IADD R13, R9, 0x1, R10 ;  /* 0x00000001090d7824 */ /* 0x000fe200078e020a */
[----:B------:R-:W-:Y:S01]  /*8390*/  SEL R12, R5, 0xffffffc0, !P2 ;  /* 0xffffffc0050c7807 */ /* 0x000fe20005000000 */
[--C-:B------:R-:W-:Y:S01]  /*83a0*/  IMAD.IADD R5, R10, 0x1, R11.reuse ;  /* 0x000000010a057824 */ /* 0x100fe200078e020b */
[----:B------:R-:W-:Y:S01]  /*83b0*/  F2FP.PACK_AB R54, R55, R54 ;  /* 0x000000363736723e */ /* 0x000fe200000000ff */
[----:B------:R-:W-:Y:S01]  /*83c0*/  IMAD.U32 R10, RZ, RZ, UR4 ;  /* 0x00000004ff0a7e24 */ /* 0x000fe2000f8e00ff */
[----:B------:R-:W-:Y:S01]  /*83d0*/  F2FP.PACK_AB R56, R57, R56 ;  /* 0x000000383938723e */ /* 0x000fe200000000ff */
[--C-:B------:R-:W-:Y:S01]  /*83e0*/  IMAD.IADD R15, R9, 0x1, R12.reuse ;  /* 0x00000001090f7824 */ /* 0x100fe200078e020c */
[----:B------:R-:W-:Y:S01]  /*83f0*/  F2FP.PACK_AB R58, R59, R58 ;  /* 0x0000003a3b3a723e */ /* 0x000fe200000000ff */
[----:B------:R-:W-:Y:S01]  /*8400*/  STS [R9+0x80], R128 ;  /* 0x0000808009007388 */ /* 0x000fe20000000800 */
[C---:B------:R-:W-:Y:S01]  /*8410*/  IMAD.IADD R17, R12.reuse, 0x1, R11 ;  /* 0x000000010c117824 */ /* 0x040fe200078e020b */
[----:B------:R-:W-:Y:S01]  /*8420*/  F2FP.PACK_AB R60, R61, R60 ;  /* 0x0000003c3d3c723e */ /* 0x000fe200000000ff */
[----:B------:R-:W-:Y:S01]  /*8430*/  IMAD.IADD R19, R12, 0x1, R13 ;  /* 0x000000010c137824 */ /* 0x000fe200078e020d */
[----:B------:R-:W-:Y:S01]  /*8440*/  STS [R9+0x480], R130 ;  /* 0x0004808209007388 */ /* 0x000fe20000000800 */
[----:B------:R-:W-:Y:S01]  /*8450*/  IMAD.IADD R21, R5, 0x1, R12 ;  /* 0x0000000105157824 */ /* 0x000fe200078e020c */
[----:B------:R-:W-:-:S02]  /*8460*/  F2FP.PACK_AB R62, R63, R62 ;  /* 0x0000003e3f3e723e */ /* 0x000fc400000000ff */
[----:B------:R-:W-:Y:S01]  /*8470*/  STS [R11], R124 ;  /* 0x0000007c0b007388 */ /* 0x000fe20000000800 */
[----:B------:R-:W-:Y:S02]  /*8480*/  F2FP.PACK_AB R64, R65, R64 ;  /* 0x000000404140723e */ /* 0x000fe400000000ff */
[----:B------:R-:W-:Y:S01]  /*8490*/  F2FP.PACK_AB R66, R67, R66 ;  /* 0x000000424342723e */ /* 0x000fe200000000ff */
[----:B------:R-:W-:Y:S01]  /*84a0*/  STS [R11+0x400], R126 ;  /* 0x0004007e0b007388 */ /* 0x000fe20000000800 */
[----:B------:R-:W-:Y:S02]  /*84b0*/  F2FP.PACK_AB R68, R69, R68 ;  /* 0x000000444544723e */ /* 0x000fe400000000ff */
[----:B------:R-:W-:Y:S01]  /*84c0*/  F2FP.PACK_AB R70, R71, R70 ;  /* 0x000000464746723e */ /* 0x000fe200000000ff */
[----:B------:R-:W-:Y:S01]  /*84d0*/  STS [R13+0x80], R120 ;  /* 0x000080780d007388 */ /* 0x000fe20000000800 */
[----:B------:R-:W-:Y:S02]  /*84e0*/  F2FP.PACK_AB R72, R73, R72 ;  /* 0x000000484948723e */ /* 0x000fe400000000ff */
[----:B------:R-:W-:Y:S01]  /*84f0*/  F2FP.PACK_AB R74, R75, R74 ;  /* 0x0000004a4b4a723e */ /* 0x000fe200000000ff */
[----:B------:R-:W-:Y:S01]  /*8500*/  STS [R13+0x480], R122 ;  /* 0x0004807a0d007388 */ /* 0x000fe20000000800 */
[----:B------:R-:W-:-:S02]  /*8510*/  F2FP.PACK_AB R76, R77, R76 ;  /* 0x0000004c4d4c723e */ /* 0x000fc400000000ff */
[----:B------:R-:W-:Y:S01]  /*8520*/  F2FP.PACK_AB R78, R79, R78 ;  /* 0x0000004e4f4e723e */ /* 0x000fe200000000ff */
[----:B------:R-:W-:Y:S01]  /*8530*/  STS [R5], R116 ;  /* 0x0000007405007388 */ /* 0x000fe20000000800 */
        /* <DEDUP_REMOVED lines=8> */
[----:B------:R-:W-:Y:S01]  /*85c0*/  STS [R15+0x480], R114 ;  /* 0x000480720f007388 */ /* 0x000fe20000000800 */
[----:B------:R-:W-:Y:S02]  /*85d0*/  F2FP.PACK_AB R92, R93, R92 ;  /* 0x0000005c5d5c723e */ /* 0x000fe400000000ff */
[----:B------:R-:W-:Y:S01]  /*85e0*/  F2FP.PACK_AB R94, R95, R94 ;  /* 0x0000005e5f5e723e */ /* 0x000fe200000000ff */
[----:B------:R-:W-:Y:S01]  /*85f0*/  STS [R17], R108 ;  /* 0x0000006c11007388 */ /* 0x000fe20000000800 */
[----:B------:R-:W-:Y:S02]  /*8600*/  F2FP.PACK_AB R96, R97, R96 ;  /* 0x000000606160723e */ /* 0x000fe400000000ff */
[----:B------:R-:W-:Y:S01]  /*8610*/  F2FP.PACK_AB R98, R99, R98 ;  /* 0x000000626362723e */ /* 0x000fe200000000ff */
[----:B------:R-:W-:Y:S01]  /*8620*/  STS [R17+0x400], R110 ;  /* 0x0004006e11007388 */ /* 0x000fe20000000800 */
[----:B------:R-:W-:-:S03]  /*8630*/  PLOP3.LUT P0, PT, PT, PT, UP1, 0x80, 0x0 ;  /* 0x000000000000781c */ /* 0x000fc60003f0f018 */
[----:B------:R-:W-:Y:S04]  /*8640*/  STS [R19+0x80], R104 ;  /* 0x0000806813007388 */ /* 0x000fe80000000800 */
[----:B------:R-:W-:Y:S04]  /*8650*/  STS [R19+0x480], R106 ;  /* 0x0004806a13007388 */ /* 0x000fe80000000800 */
[----:B------:R-:W-:Y:S04]  /*8660*/  STS [R21], R100 ;  /* 0x0000006415007388 */ /* 0x000fe80000000800 */
        /* <DEDUP_REMOVED lines=24> */
[----:B------:R2:W-:Y:S04]  /*87f0*/  STS [R5+0x8400], R82 ;  /* 0x0084005205007388 */ /* 0x0005e80000000800 */
[----:B------:R3:W-:Y:S04]  /*8800*/  STS [R15+0x8080], R84 ;  /* 0x008080540f007388 */ /* 0x0007e80000000800 */
[----:B------:R3:W-:Y:S01]  /*8810*/  STS [R15+0x8480], R86 ;  /* 0x008480560f007388 */ /* 0x0007e20000000800 */
[----:B-1----:R-:W-:Y:S01]  /*8820*/  IMAD.U32 R11, RZ, RZ, UR5 ;  /* 0x00000005ff0b7e24 */ /* 0x002fe2000f8e00ff */
[----:B------:R-:W-:-:S02]  /*8830*/  ULDC.64 UR4, c[0x0][0x508] ;  /* 0x0001420000047ab9 */ /* 0x000fc40000000a00 */
[----:B------:R3:W-:Y:S04]  /*8840*/  STS [R17+0x8000], R88 ;  /* 0x0080005811007388 */ /* 0x0007e80000000800 */
[----:B------:R3:W-:Y:S04]  /*8850*/  STS [R17+0x8400], R90 ;  /* 0x0084005a11007388 */ /* 0x0007e80000000800 */
[----:B------:R3:W-:Y:S04]  /*8860*/  STS [R19+0x8080], R92 ;  /* 0x0080805c13007388 */ /* 0x0007e80000000800 */
[----:B------:R3:W-:Y:S04]  /*8870*/  STS [R19+0x8480], R94 ;  /* 0x0084805e13007388 */ /* 0x0007e80000000800 */
[----:B------:R3:W-:Y:S04]  /*8880*/  STS [R21+0x8000], R96 ;  /* 0x0080006015007388 */ /* 0x0007e80000000800 */
[----:B------:R3:W-:Y:S04]  /*8890*/  STS [R21+0x8400], R98 ;  /* 0x0084006215007388 */ /* 0x0007e80000000800 */
[----:B------:R-:W-:Y:S01]  /*88a0*/  BAR.SYNC.DEFER_BLOCKING 0x1, 0x100 ;  /* 0x0044000000007b1d */ /* 0x000fe20000010000 */
[----:B------:R-:W-:-:S04]  /*88b0*/  UISETP.NE.U32.AND UP0, UPT, URZ, UR4, UPT ;  /* 0x000000043f00728c */ /* 0x000fc8000bf05070 */
[----:B------:R-:W-:Y:S01]  /*88c0*/  UISETP.NE.AND.EX UP0, UPT, URZ, UR5, UPT, UP0 ;  /* 0x000000053f00728c */ /* 0x000fe2000bf05300 */
[----:B------:R-:W4:Y:S02]  /*88d0*/  @P0 LDG.E R9, [R10.64] ;  /* 0x0000000e0a090981 */ /* 0x000f24000c1e1900 */
[----:B------:R-:W-:-:S03]  /*88e0*/  ULDC.64 UR4, c[0x0][0x508] ;  /* 0x0001420000047ab9 */ /* 0x000fc60000000a00 */
[----:B------:R-:W-:-:S05]  /*88f0*/  PLOP3.LUT P1, PT, PT, PT, UP0, 0x80, 0x0 ;  /* 0x000000000000781c */ /* 0x000fca0003f2f008 */
[----:B------:R-:W-:Y:S01]  /*8900*/  @UP0 UIMAD.WIDE UR4, UR16, UR6, UR4 ;  /* 0x00000006100402a5 */ /* 0x000fe2000f8e0204 */
[----:B--2---:R-:W-:-:S05]  /*8910*/  IMAD.MOV.U32 R5, RZ, RZ, c[0x0][0x388] ;  /* 0x0000e200ff057624 */ /* 0x004fca00078e00ff */
[----:B------:R-:W-:Y:S02]  /*8920*/  IMAD.U32 R12, RZ, RZ, UR4 ;  /* 0x00000004ff0c7e24 */ /* 0x000fe4000f8e00ff */
[----:B------:R-:W-:-:S05]  /*8930*/  IMAD.U32 R13, RZ, RZ, UR5 ;  /* 0x00000005ff0d7e24 */ /* 0x000fca000f8e00ff */
[----:B------:R3:W5:Y:S01]  /*8940*/  @P1 LDG.E R5, [R12.64] ;  /* 0x0000000e0c051981 */ /* 0x000762000c1e1900 */
[----:B------:R-:W-:Y:S02]  /*8950*/  UMOV UR18, URZ ;  /* 0x0000003f00127c82 */ /* 0x000fe40008000000 */
[----:B------:R-:W-:Y:S01]  /*8960*/  UMOV UR19, URZ ;  /* 0x0000003f00137c82 */ /* 0x000fe20008000000 */
[----:B----4-:R-:W1:Y:S02]  /*8970*/  @P0 R2UR UR5, R9 ;  /* 0x00000000090503c2 */ /* 0x010e6400000e0000 */
[----:B-1----:R-:W-:Y:S02]  /*8980*/  @UP1 USHF.R.S32.HI UR4, URZ, 0x1f, UR5 ;  /* 0x0000001f3f041899 */ /* 0x002fe40008011405 */
[----:B------:R-:W-:-:S05]  /*8990*/  @UP1 UMOV UR18, UR5 ;  /* 0x0000000500121c82 */ /* 0x000fca0008000000 */
[----:B------:R-:W-:Y:S01]  /*89a0*/  @UP1 UMOV UR19, UR4 ;  /* 0x0000000400131c82 */ /* 0x000fe20008000000 */
[----:B------:R-:W-:Y:S05]  /*89b0*/  @P1 BRA `(.L_x_37) ;  /* 0x0000004000001947 */ /* 0x000fea0003800000 */
[----:B---3--:R-:W-:Y:S05]  /*89c0*/  @!P0 BRA `(.L_x_37) ;  /* 0x0000003000008947 */ /* 0x008fea0003800000 */
[----:B-----5:R-:W2:Y:S04]  /*89d0*/  LDG.E R5, [R10.64] ;  /* 0x0000000e0a057981 */ /* 0x020ea8000c1e1900 */
[----:B------:R-:W2:Y:S02]  /*89e0*/  LDG.E R12, [R10.64+0x4] ;  /* 0x0000040e0a0c7981 */ /* 0x000ea4000c1e1900 */
[----:B--2---:R-:W-:Y:S02]  /*89f0*/  IADD3 R5, -R5, R12, RZ ;  /* 0x0000000c05057210 */ /* 0x004fe40007ffe1ff */
.L_x_37:
[----:B---3--:R-:W-:Y:S01]  /*8a00*/  SHF.R.S32.HI R11, RZ, 0x1f, R2 ;  /* 0x0000001fff0b7819 */ /* 0x008fe20000011402 */
[----:B------:R-:W1:Y:S01]  /*8a10*/  S2R R55, SR_CTAID.X ;  /* 0x0000000000377919 */ /* 0x000e620000002500 */
[----:B------:R-:W-:Y:S01]  /*8a20*/  LOP3.LUT R13, R4, 0xffffffe0, RZ, 0xc0, !PT ;  /* 0xffffffe0040d7812 */ /* 0x000fe200078ec0ff */
[----:B------:R-:W-:Y:S01]  /*8a30*/  IMAD.MOV.U32 R9, RZ, RZ, c[0x0][0x4e8] ;  /* 0x00013a00ff097624 */ /* 0x000fe200078e00ff */
[----:B------:R-:W-:Y:S01]  /*8a40*/  LEA.HI R11, R11, R2, RZ, 0x3 ;  /* 0x000000020b0b7211 */ /* 0x000fe200078f18ff */
[----:B------:R-:W-:Y:S01]  /*8a50*/  ULDC.64 UR6, c[0x0][0x490] ;  /* 0x0001240000067ab9 */ /* 0x000fe20000000a00 */
[----:B------:R-:W-:Y:S01]  /*8a60*/  BSSY B0, `(.L_x_38) ;  /* 0x000008c000007945 */ /* 0x000fe20003800000 */
[----:B------:R-:W-:Y:S01]  /*8a70*/  IMAD.IADD R4, R0, 0x1, -R13 ;  /* 0x0000000100047824 */ /* 0x000fe200078e0a0d */
[----:B------:R-:W-:Y:S01]  /*8a80*/  LOP3.LUT R11, R11, 0xffffff8, RZ, 0xc0, !PT ;  /* 0x0ffffff80b0b7812 */ /* 0x000fe200078ec0ff */
[----:B------:R-:W-:Y:S01]  /*8a90*/  USHF.R.S32.HI UR13, URZ, 0x1f, UR16 ;  /* 0x0000001f3f0d7899 */ /* 0x000fe20008011410 */
[----:B------:R-:W-:Y:S01]  /*8aa0*/  ISETP.NE.AND P1, PT, R9, 0x1, PT ;  /* 0x000000010900780c */ /* 0x000fe20003f25270 */
[----:B------:R-:W-:Y:S01]  /*8ab0*/  ULDC.64 UR4, c[0x0][0x3a0] ;  /* 0x0000e80000047ab9 */ /* 0x000fe20000000a00 */
[----:B------:R-:W-:Y:S01]  /*8ac0*/  SHF.R.S32.HI R13, RZ, 0x1f, R4 ;  /* 0x0000001fff0d7819 */ /* 0x000fe20000011404 */
[----:B------:R-:W-:Y:S01]  /*8ad0*/  IMAD.IADD R11, R2, 0x1, -R11 ;  /* 0x00000001020b7824 */ /* 0x000fe200078e0a0b */
[----:B------:R-:W-:Y:S01]  /*8ae0*/  LEA.HI R9, R7, R7, RZ, 0x1 ;  /* 0x0000000707097211 */ /* 0x000fe200078f08ff */
[----:B------:R-:W-:Y:S01]  /*8af0*/  UIMAD UR12, UR8, UR6, URZ ;  /* 0x00000006080c72a4 */ /* 0x000fe2000f8e023f */
[----:B------:R-:W-:Y:S01]  /*8b00*/  LEA.HI R2, R13, R4, RZ, 0x2 ;  /* 0x000000040d027211 */ /* 0x000fe200078f10ff */
[----:B------:R-:W-:Y:S01]  /*8b10*/  UMOV UR10, UR18 ;  /* 0x00000012000a7c82 */ /* 0x000fe20008000000 */
[----:B------:R-:W-:Y:S01]  /*8b20*/  LOP3.LUT R10, R9, 0x1ffffffe, RZ, 0xc0, !PT ;  /* 0x1ffffffe090a7812 */ /* 0x000fe200078ec0ff */
[----:B------:R-:W-:Y:S01]  /*8b30*/  UMOV UR11, UR19 ;  /* 0x00000013000b7c82 */ /* 0x000fe20008000000 */
[----:B------:R-:W-:Y:S01]  /*8b40*/  SHF.R.S32.HI R2, RZ, 0x2, R2 ;  /* 0x00000002ff027819 */ /* 0x000fe20000011402 */
[----:B------:R-:W-:Y:S01]  /*8b50*/  UIMAD UR17, UR19, UR4, URZ ;  /* 0x00000004131172a4 */ /* 0x000fe2000f8e023f */
[----:B------:R-:W-:Y:S01]  /*8b60*/  LOP3.LUT P2, RZ, R4, 0x3, RZ, 0xc0, !PT ;  /* 0x0000000304ff7812 */ /* 0x000fe2000784c0ff */
[----:B------:R-:W-:Y:S01]  /*8b70*/  IMAD.IADD R7, R7, 0x1, -R10 ;  /* 0x0000000107077824 */ /* 0x000fe200078e0a0a */
[----:B------:R-:W-:Y:S01]  /*8b80*/  USEL UR13, UR13, URZ, !UP1 ;  /* 0x0000003f0d0d7287 */ /* 0x000fe2000c800000 */
[----:B------:R-:W-:Y:S01]  /*8b90*/  IMAD R2, R11, 0x10, R2 ;  /* 0x000000100b027824 */ /* 0x000fe200078e0202 */
[CC--:B------:R-:W-:Y:S01]  /*8ba0*/  LEA.HI R4, R3.reuse, R0.reuse, RZ, 0x3 ;  /* 0x0000000003047211 */ /* 0x0c0fe200078f18ff */
[----:B------:R-:W-:Y:S01]  /*8bb0*/  UIMAD.WIDE.U32 UR10, UR9, UR6, UR10 ;  /* 0x00000006090a72a5 */ /* 0x000fe2000f8e000a */
[----:B------:R-:W-:Y:S01]  /*8bc0*/  LEA.HI R3, R3, R0, RZ, 0x6 ;  /* 0x0000000003037211 */ /* 0x000fe200078f30ff */
[--C-:B------:R-:W-:Y:S01]  /*8bd0*/  IMAD R10, R7, 0x8, R2.reuse ;  /* 0x00000008070a7824 */ /* 0x100fe200078e0202 */
[----:B------:R-:W-:Y:S01]  /*8be0*/  UIMAD UR12, UR9, UR7, UR12 ;  /* 0x00000007090c72a4 */ /* 0x000fe2000f8e020c */
[----:B-1----:R-:W-:Y:S01]  /*8bf0*/  IMAD R19, R55, 0x80, R2 ;  /* 0x0000008037137824 */ /* 0x002fe200078e0202 */
[----:B------:R-:W-:Y:S01]  /*8c00*/  UIMAD.WIDE.U32 UR20, UR18, UR4, URZ ;  /* 0x00000004121472a5 */ /* 0x000fe2000f8e003f */
[----:B-----5:R-:W-:Y:S01]  /*8c10*/  IMAD R2, R5, c[0x0][0x4e8], RZ ;  /* 0x00013a0005027a24 */ /* 0x020fe200078e02ff */
[----:B------:R-:W-:Y:S01]  /*8c20*/  LEA R9, R55, R10, 0x7 ;  /* 0x0000000a37097211 */ /* 0x000fe200078e38ff */
[----:B------:R-:W-:Y:S01]  /*8c30*/  ULDC.64 UR6, c[0x0][0x498] ;  /* 0x0001260000067ab9 */ /* 0x000fe20000000a00 */
[----:B------:R-:W-:Y:S01]  /*8c40*/  IADD3 R5, R19, 0x8, RZ ;  /* 0x0000000813057810 */ /* 0x000fe20007ffe0ff */
[----:B------:R-:W-:-:S02]  /*8c50*/  UIMAD UR17, UR18, UR5, UR17 ;  /* 0x00000005121172a4 */ /* 0x000fc4000f8e0211 */
[----:B------:R-:W-:Y:S01]  /*8c60*/  @P1 IMAD.HI.U32 R7, R9, c[0x0][0x4ec], RZ ;  /* 0x00013b0009071a27 */ /* 0x000fe200078e00ff */
[----:B------:R-:W-:Y:S02]  /*8c70*/  USEL UR16, UR16, URZ, !UP1 ;  /* 0x0000003f10107287 */ /* 0x000fe4000c800000 */
[----:B------:R-:W-:Y:S01]  /*8c80*/  UIMAD UR18, UR13, UR6, URZ ;  /* 0x000000060d1272a4 */ /* 0x000fe2000f8e023f */
[----:B------:R-:W-:Y:S01]  /*8c90*/  IMAD.MOV.U32 R14, RZ, RZ, R9 ;  /* 0x000000ffff0e7224 */ /* 0x000fe200078e0009 */
[----:B------:R-:W-:Y:S01]  /*8ca0*/  @P1 SHF.R.U32.HI R14, RZ, c[0x0][0x4f0], R7 ;  /* 0x00013c00ff0e1a19 */ /* 0x000fe20000011607 */
[----:B------:R-:W-:Y:S01]  /*8cb0*/  UIADD3 UR11, UR11, UR12, URZ ;  /* 0x0000000c0b0b7290 */ /* 0x000fe2000fffe03f */
[----:B------:R-:W-:Y:S01]  /*8cc0*/  LOP3.LUT R7, R4, 0xfffffff8, RZ, 0xc0, !PT ;  /* 0xfffffff804077812 */ /* 0x000fe200078ec0ff */
[----:B------:R-:W-:Y:S01]  /*8cd0*/  UIMAD UR7, UR16, UR7, UR18 ;  /* 0x00000007100772a4 */ /* 0x000fe2000f8e0212 */
[----:B------:R-:W-:Y:S01]  /*8ce0*/  SHF.R.S32.HI R4, RZ, 0x3, R4 ;  /* 0x00000003ff047819 */ /* 0x000fe20000011404 */
[--C-:B------:R-:W-:Y:S01]  /*8cf0*/  IMAD.MOV R10, RZ, RZ, -R14.reuse ;  /* 0x000000ffff0a7224 */ /* 0x100fe200078e0a0e */
[----:B------:R-:W-:Y:S01]  /*8d00*/  UIMAD.WIDE.U32 UR10, UR16, UR6, UR10 ;  /* 0x00000006100a72a5 */ /* 0x000fe2000f8e000a */
[----:B------:R-:W-:Y:S01]  /*8d10*/  IMAD.IADD R7, R0, 0x1, -R7 ;  /* 0x0000000100077824 */ /* 0x000fe200078e0a07 */
[----:B------:R-:W-:Y:S01]  /*8d20*/  ULDC.64 UR4, c[0x0][0x3e8] ;  /* 0x0000fa0000047ab9 */ /* 0x000fe20000000a00 */
[----:B------:R-:W-:Y:S01]  /*8d30*/  IMAD R0, R10, c[0x0][0x4e8], R9 ;  /* 0x00013a000a007a24 */ /* 0x000fe200078e0209 */
[----:B------:R-:W-:Y:S01]  /*8d40*/  SHF.R.S32.HI R10, RZ, 0x1f, R14 ;  /* 0x0000001fff0a7819 */ /* 0x000fe2000001140e */
[----:B------:R-:W-:Y:S01]  /*8d50*/  IMAD.U32 R9, RZ, RZ, UR7 ;  /* 0x00000007ff097e24 */ /* 0x000fe2000f8e00ff */
[----:B------:R-:W-:Y:S01]  /*8d60*/  IADD3 R14, P0, R14, UR10, RZ ;  /* 0x0000000a0e0e7c10 */ /* 0x000fe2000ff1e0ff */
[----:B------:R-:W-:Y:S01]  /*8d70*/  IMAD.SHL.U32 R17, R4, 0x40, RZ ;  /* 0x0000004004117824 */ /* 0x000fe200078e00ff */
[----:B------:R-:W-:Y:S01]  /*8d80*/  SHF.R.S32.HI R13, RZ, 0x1f, R0 ;  /* 0x0000001fff0d7819 */ /* 0x000fe20000011400 */
[----:B------:R-:W-:Y:S01]  /*8d90*/  UIMAD UR8, UR8, UR4, URZ ;  /* 0x00000004080872a4 */ /* 0x000fe2000f8e023f */
[----:B------:R-:W-:Y:S01]  /*8da0*/  IADD3.X R15, R10, UR11, R9, P0, !PT ;  /* 0x0000000b0a0f7c10 */ /* 0x000fe200087fe409 */
[----:B------:R-:W-:Y:S01]  /*8db0*/  UIADD3 UR21, UR21, UR17, URZ ;  /* 0x0000001115157290 */ /* 0x000fe2000fffe03f */
[----:B------:R-:W-:Y:S01]  /*8dc0*/  LEA R12, R7, R4, 0x5 ;  /* 0x00000004070c7211 */ /* 0x000fe200078e28ff */
[----:B------:R-:W-:Y:S01]  /*8dd0*/  IMAD R13, R13, c[0x0][0x488], RZ ;  /* 0x000122000d0d7a24 */ /* 0x000fe200078e02ff */
[----:B------:R-:W-:Y:S01]  /*8de0*/  LOP3.LUT R17, R17, 0x1c0, RZ, 0xc0, !PT ;  /* 0x000001c011117812 */ /* 0x000fe200078ec0ff */
[----:B------:R-:W-:Y:S01]  /*8df0*/  IMAD.WIDE.U32 R14, R0, c[0x0][0x488], R14 ;  /* 0x00012200000e7a25 */ /* 0x000fe200078e000e */
[----:B------:R-:W-:-:S02]  /*8e00*/  UIMAD UR5, UR9, UR5, UR8 ;  /* 0x00000005090572a4 */ /* 0x000fc4000f8e0208 */
[----:B------:R-:W-:Y:S01]  /*8e10*/  UIMAD.WIDE.U32 UR20, UR9, UR4, UR20 ;  /* 0x00000004091472a5 */ /* 0x000fe2000f8e0014 */
[----:B------:R-:W-:Y:S01]  /*8e20*/  IMAD R13, R0, c[0x0][0x48c], R13 ;  /* 0x00012300000d7a24 */ /* 0x000fe200078e020d */
[C---:B------:R-:W-:Y:S01]  /*8e30*/  LEA R18, P0, R14.reuse, c[0x0][0x450], 0x2 ;  /* 0x000114000e127a11 */ /* 0x040fe200078010ff */
[----:B------:R-:W-:Y:S01]  /*8e40*/  IMAD.SHL.U32 R0, R7, 0x8, RZ ;  /* 0x0000000807007824 */ /* 0x000fe200078e00ff */
[----:B------:R-:W-:Y:S01]  /*8e50*/  ULDC.64 UR6, c[0x0][0x3f0] ;  /* 0x0000fc0000067ab9 */ /* 0x000fe20000000a00 */
[----:B------:R-:W-:Y:S01]  /*8e60*/  IMAD.IADD R13, R15, 0x1, R13 ;  /* 0x000000010f0d7824 */ /* 0x000fe200078e020d */
[----:B------:R-:W-:Y:S01]  /*8e70*/  UIMAD UR13, UR13, UR6, URZ ;  /* 0x000000060d0d72a4 */ /* 0x000fe2000f8e023f */
[----:B------:R-:W-:Y:S01]  /*8e80*/  IMAD R12, R55, 0x80, R12 ;  /* 0x00000080370c7824 */ /* 0x000fe200078e020c */
[----:B------:R-:W-:Y:S01]  /*8e90*/  LOP3.LUT R10, R17, 0x38, R0, 0xf8, !PT ;  /* 0x00000038110a7812 */ /* 0x000fe200078ef800 */
[----:B------:R-:W-:Y:S01]  /*8ea0*/  UIADD3 UR21, UR21, UR5, URZ ;  /* 0x0000000515157290 */ /* 0x000fe2000fffe03f */
[----:B------:R-:W-:Y:S01]  /*8eb0*/  LEA.HI.X R13, R14, c[0x0][0x454], R13, 0x2, P0 ;  /* 0x000115000e0d7a11 */ /* 0x000fe200000f140d */
[----:B------:R-:W-:Y:S01]  /*8ec0*/  @P1 IMAD.HI.U32 R11, R12, c[0x0][0x4ec], RZ ;  /* 0x00013b000c0b1a27 */ /* 0x000fe200078e00ff */
[----:B------:R-:W-:Y:S01]  /*8ed0*/  SHF.R.U32.HI R7, RZ, 0x3, R17 ;  /* 0x00000003ff077819 */ /* 0x000fe20000011611 */
[----:B------:R-:W-:Y:S01]  /*8ee0*/  UIMAD UR7, UR16, UR7, UR13 ;  /* 0x00000007100772a4 */ /* 0x000fe2000f8e020d */
[----:B------:R-:W-:Y:S01]  /*8ef0*/  SHFL.IDX PT, R48, R18, RZ, 0x1c1f ;  /* 0x001c1fff12307589 */ /* 0x000fe200000e0000 */
[--C-:B------:R-:W-:Y:S01]  /*8f00*/  IMAD.MOV.U32 R9, RZ, RZ, R12.reuse ;  /* 0x000000ffff097224 */ /* 0x100fe200078e000c */
[----:B------:R-:W-:Y:S01]  /*8f10*/  UIMAD.WIDE.U32 UR16, UR16, UR6, UR20 ;  /* 0x00000006101072a5 */ /* 0x000fe2000f8e0014 */
[----:B------:R-:W-:Y:S01]  /*8f20*/  @P1 SHF.R.U32.HI R9, RZ, c[0x0][0x4f0], R11 ;  /* 0x00013c00ff091a19 */ /* 0x000fe2000001160b */
[----:B------:R-:W1:Y:S01]  /*8f30*/  SHFL.IDX PT, R49, R13, RZ, 0x1c1f ;  /* 0x001c1fff0d317589 */ /* 0x000e6200000e0000 */
[----:B------:R-:W-:Y:S01]  /*8f40*/  LOP3.LUT R7, R10, R7, RZ, 0x3c, !PT ;  /* 0x000000070a077212 */ /* 0x000fe200078e3cff */
[----:B------:R-:W-:Y:S01]  /*8f50*/  UIADD3 UR7, UR17, UR7, URZ ;  /* 0x0000000711077290 */ /* 0x000fe2000fffe03f */
[--C-:B------:R-:W-:Y:S01]  /*8f60*/  SHF.R.S32.HI R14, RZ, 0x1f, R9.reuse ;  /* 0x0000001fff0e7819 */ /* 0x100fe20000011409 */
[----:B------:R-:W-:Y:S01]  /*8f70*/  SHFL.IDX PT, R10, R18, 0x1, 0x1c1f ;  /* 0x003c1f00120a7f89 */ /* 0x000fe200000e0000 */
[----:B------:R-:W-:Y:S01]  /*8f80*/  IMAD.MOV R15, RZ, RZ, -R9 ;  /* 0x000000ffff0f7224 */ /* 0x000fe200078e0a09 */
[----:B------:R-:W-:Y:S01]  /*8f90*/  MOV R16, UR16 ;  /* 0x0000001000107c02 */ /* 0x000fe20008000f00 */
[----:B------:R-:W-:Y:S01]  /*8fa0*/  IMAD.U32 R17, RZ, RZ, UR17 ;  /* 0x00000011ff117e24 */ /* 0x000fe2000f8e00ff */
[----:B------:R-:W2:Y:S01]  /*8fb0*/  SHFL.IDX PT, R11, R13, 0x1, 0x1c1f ;  /* 0x003c1f000d0b7f89 */ /* 0x000ea200000e0000 */
[----:B------:R-:W-:Y:S01]  /*8fc0*/  IMAD.U32 R17, RZ, RZ, UR7 ;  /* 0x00000007ff117e24 */ /* 0x000fe2000f8e00ff */
[-C--:B------:R-:W-:Y:S01]  /*8fd0*/  ISETP.GE.OR P1, PT, R19, R2.reuse, P2 ;  /* 0x000000021300720c */ /* 0x080fe20001726670 */
[----:B------:R-:W-:Y:S01]  /*8fe0*/  IMAD R15, R15, c[0x0][0x4e8], R12 ;  /* 0x00013a000f0f7a24 */ /* 0x000fe200078e020c */
[----:B------:R-:W-:Y:S01]  /*8ff0*/  ISETP.GE.OR P0, PT, R5, R2, P2 ;  /* 0x000000020500720c */ /* 0x000fe20001706670 */
[----:B------:R-:W-:-:S02]  /*9000*/  IMAD R14, R14, c[0x0][0x3e0], RZ ;  /* 0x0000f8000e0e7a24 */ /* 0x000fc400078e02ff */
[----:B------:R-:W-:Y:S02]  /*9010*/  IMAD.SHL.U32 R12, R3, 0x8, RZ ;  /* 0x00000008030c7824 */ /* 0x000fe400078e00ff */
[C---:B------:R-:W-:Y:S02]  /*9020*/  IMAD R14, R9.reuse, c[0x0][0x3e4], R14 ;  /* 0x0000f900090e7a24 */ /* 0x040fe400078e020e */
[----:B------:R-:W-:Y:S01]  /*9030*/  IMAD.WIDE.U32 R16, R9, c[0x0][0x3e0], R16 ;  /* 0x0000f80009107a25 */ /* 0x000fe200078e0010 */
[----:B------:R-:W-:Y:S02]  /*9040*/  SHF.R.S32.HI R9, RZ, 0x1f, R15 ;  /* 0x0000001fff097819 */ /* 0x000fe4000001140f */
[----:B------:R-:W-:Y:S01]  /*9050*/  LOP3.LUT R7, R7, 0x7ffffe00, R12, 0xf8, !PT ;  /* 0x7ffffe0007077812 */ /* 0x000fe200078ef80c */
[----:B------:R-:W-:Y:S01]  /*9060*/  IMAD R55, R55, 0x80, R4 ;  /* 0x0000008037377824 */ /* 0x000fe200078e0204 */
[----:B------:R-:W-:Y:S01]  /*9070*/  IADD3 R17, R17, R14, RZ ;  /* 0x0000000e11117210 */ /* 0x000fe20007ffe0ff */
[----:B------:R-:W-:Y:S01]  /*9080*/  IMAD R14, R9, c[0x0][0x3d8], RZ ;  /* 0x0000f600090e7a24 */ /* 0x000fe200078e02ff */
[----:B-1----:R1:W-:Y:S01]  /*9090*/  @!P1 ST.E [R48.64], R6 ;  /* 0x0000000630009985 */ /* 0x0023e2000c10190e */
[----:B------:R-:W-:-:S02]  /*90a0*/  IMAD.SHL.U32 R58, R7, 0x2, RZ ;  /* 0x00000002073a7824 */ /* 0x000fc400078e00ff */
[C---:B------:R-:W-:Y:S02]  /*90b0*/  IMAD R3, R15.reuse, c[0x0][0x3dc], R14 ;  /* 0x0000f7000f037a24 */ /* 0x040fe400078e020e */
[----:B------:R-:W-:Y:S01]  /*90c0*/  IMAD.WIDE.U32 R56, R15, c[0x0][0x3d8], R16 ;  /* 0x0000f6000f387a25 */ /* 0x000fe200078e0010 */
[----:B--2---:R1:W-:Y:S03]  /*90d0*/  @!P0 ST.E [R10.64], R8 ;  /* 0x000000080a008985 */ /* 0x0043e6000c10190e */
[----:B------:R-:W-:Y:S01]  /*90e0*/  IMAD.IADD R3, R57, 0x1, R3 ;  /* 0x0000000139037824 */ /* 0x000fe200078e0203 */
[----:B------:R1:W2:Y:S01]  /*90f0*/  LDS.128 R44, [R58+0x1080] ;  /* 0x001080003a2c7984 */ /* 0x0002a20000000c00 */
[----:B------:R-:W-:-:S03]  /*9100*/  LEA R57, P0, R56, c[0x0][0x380], 0x1 ;  /* 0x0000e00038397a11 */ /* 0x000fc600078008ff */
[----:B------:R1:W3:Y:S01]  /*9110*/  LDS.128 R40, [R58+0x2080] ;  /* 0x002080003a287984 */ /* 0x0002e20000000c00 */
[----:B------:R-:W-:Y:S02]  /*9120*/  LEA.HI.X R56, R56, c[0x0][0x384], R3, 0x1, P0 ;  /* 0x0000e10038387a11 */ /* 0x000fe400000f0c03 */
[----:B------:R-:W-:Y:S01]  /*9130*/  ISETP.GE.AND P0, PT, R55, R2, PT ;  /* 0x000000023700720c */ /* 0x000fe20003f06270 */
[----:B------:R1:W4:Y:S04]  /*9140*/  LDS.128 R36, [R58+0x3080] ;  /* 0x003080003a247984 */ /* 0x0003280000000c00 */
[----:B------:R1:W1:Y:S04]  /*9150*/  LDS.128 R32, [R58+0x5080] ;  /* 0x005080003a207984 */ /* 0x0002680000000c00 */
[----:B------:R1:W1:Y:S04]  /*9160*/  LDS.128 R28, [R58+0x6080] ;  /* 0x006080003a1c7984 */ /* 0x0002680000000c00 */
[----:B------:R1:W1:Y:S04]  /*9170*/  LDS.128 R24, [R58+0x7080] ;  /* 0x007080003a187984 */ /* 0x0002680000000c00 */
[----:B------:R1:W1:Y:S04]  /*9180*/  LDS.128 R20, [R58+0x9080] ;  /* 0x009080003a147984 */ /* 0x0002680000000c00 */
[----:B------:R1:W1:Y:S04]  /*9190*/  LDS.128 R16, [R58+0xa080] ;  /* 0x00a080003a107984 */ /* 0x0002680000000c00 */
[----:B------:R1:W1:Y:S04]  /*91a0*/  LDS.128 R12, [R58+0xb080] ;  /* 0x00b080003a0c7984 */ /* 0x0002680000000c00 */
[----:B------:R1:W1:Y:S04]  /*91b0*/  SHFL.IDX PT, R60, R57, RZ, 0x181f ;  /* 0x00181fff393c7589 */ /* 0x00026800000e0000 */
[----:B------:R1:W1:Y:S01]  /*91c0*/  SHFL.IDX PT, R61, R56, RZ, 0x181f ;  /* 0x00181fff383d7589 */ /* 0x00026200000e0000 */
[----:B------:R-:W-:Y:S05]  /*91d0*/  @P0 BRA `(.L_x_39) ;  /* 0x0000014000000947 */ /* 0x000fea0003800000 */
[----:B-12---:R-:W1:Y:S01]  /*91e0*/  LDS.128 R48, [R58+0x80] ;  /* 0x000080003a307984 */ /* 0x006e620000000c00 */
[----:B------:R-:W-:-:S02]  /*91f0*/  IADD3 R54, R0, 0x40, RZ ;  /* 0x0000004000367810 */ /* 0x000fc40007ffe0ff */
[----:B------:R-:W-:Y:S01]  /*9200*/  IADD3 R52, R0, 0x80, RZ ;  /* 0x0000008000347810 */ /* 0x000fe20007ffe0ff */
[----:B------:R-:W2:Y:S01]  /*9210*/  LDS.128 R8, [R58+0x4080] ;  /* 0x004080003a087984 */ /* 0x000ea20000000c00 */
[----:B------:R-:W-:Y:S02]  /*9220*/  ISETP.GE.AND P1, PT, R54, c[0x0][0x3c8], PT ;  /* 0x0000f20036007a0c */ /* 0x000fe40003f26270 */
[----:B------:R-:W-:Y:S01]  /*9230*/  ISETP.GE.AND P0, PT, R52, c[0x0][0x3c8], PT ;  /* 0x0000f20034007a0c */ /* 0x000fe20003f06270 */
[----:B------:R5:W4:Y:S01]  /*9240*/  LDS.128 R4, [R58+0x8080] ;  /* 0x008080003a047984 */ /* 0x000b220000000c00 */
[----:B------:R-:W-:-:S09]  /*9250*/  ISETP.GE.AND P2, PT, R0, c[0x0][0x3c8], PT ;  /* 0x0000f20000007a0c */ /* 0x000fd20003f46270 */
[----:B------:R-:W-:Y:S02]  /*9260*/  @!P1 SHF.R.S32.HI R53, RZ, 0x1f, R54 ;  /* 0x0000001fff359819 */ /* 0x000fe40000011436 */
[----:B------:R-:W-:Y:S02]  /*9270*/  @!P0 SHF.R.S32.HI R3, RZ, 0x1f, R52 ;  /* 0x0000001fff038819 */ /* 0x000fe40000011434 */
[----:B------:R-:W-:Y:S02]  /*9280*/  @!P1 LEA.HI R53, R53, R54, RZ, 0x3 ;  /* 0x0000003635359211 */ /* 0x000fe400078f18ff */
[----:B------:R-:W-:Y:S02]  /*9290*/  @!P0 LEA.HI R3, R3, R52, RZ, 0x3 ;  /* 0x0000003403038211 */ /* 0x000fe400078f18ff */
[----:B------:R-:W-:Y:S02]  /*92a0*/  @!P1 LOP3.LUT R53, R53, 0xfffffff8, RZ, 0xc0, !PT ;  /* 0xfffffff835359812 */ /* 0x000fe400078ec0ff */
[----:B------:R-:W-:Y:S01]  /*92b0*/  @!P0 LOP3.LUT R3, R3, 0xfffffff8, RZ, 0xc0, !PT ;  /* 0xfffffff803038812 */ /* 0x000fe200078ec0ff */
[----:B-----5:R-:W-:-:S04]  /*92c0*/  @!P2 IMAD.WIDE R58, R0, 0x2, R60 ;  /* 0x00000002003aa825 */ /* 0x020fc800078e023c */
[----:B------:R-:W-:-:S04]  /*92d0*/  @!P1 IMAD.WIDE R52, R53, 0x2, R60 ;  /* 0x0000000235349825 */ /* 0x000fc800078e023c */
[----:B------:R-:W-:Y:S01]  /*92e0*/  @!P0 IMAD.WIDE R60, R3, 0x2, R60 ;  /* 0x00000002033c8825 */ /* 0x000fe200078e023c */
[----:B-1----:R1:W-:Y:S04]  /*92f0*/  @!P2 ST.E.128 [R58.64], R48 ;  /* 0x000000303a00a985 */ /* 0x0023e8000c101d0e */
[----:B--2---:R1:W-:Y:S04]  /*9300*/  @!P1 ST.E.128 [R52.64], R8 ;  /* 0x0000000834009985 */ /* 0x0043e8000c101d0e */
[----:B----4-:R1:W-:Y:S02]  /*9310*/  @!P0 ST.E.128 [R60.64], R4 ;  /* 0x000000043c008985 */ /* 0x0103e4000c101d0e */
.L_x_39:
[----:B--2---:R-:W-:Y:S05]  /*9320*/  BSYNC B0 ;  /* 0x0000000000007941 */ /* 0x004fea0003800000 */
.L_x_38:
[----:B------:R-:W-:Y:S01]  /*9330*/  IADD3 R3, R55, 0x20, RZ ;  /* 0x0000002037037810 */ /* 0x000fe20007ffe0ff */
[----:B-1----:R1:W2:Y:S01]  /*9340*/  SHFL.IDX PT, R9, R56, 0x1, 0x181f ;  /* 0x00381f0038097f89 */ /* 0x0022a200000e0000 */
[----:B------:R-:W-:Y:S02]  /*9350*/  BSSY B0, `(.L_x_40) ;  /* 0x0000015000007945 */ /* 0x000fe40003800000 */
[----:B------:R-:W-:Y:S01]  /*9360*/  ISETP.GE.AND P0, PT, R3, R2, PT ;  /* 0x000000020300720c */ /* 0x000fe20003f06270 */
[----:B------:R1:W4:-:S12]  /*9370*/  SHFL.IDX PT, R8, R57, 0x1, 0x181f ;  /* 0x00381f0039087f89 */ /* 0x00031800000e0000 */
[----:B------:R-:W-:Y:S05]  /*9380*/  @P0 BRA `(.L_x_41) ;  /* 0x0000011000000947 */ /* 0x000fea0003800000 */
[C---:B------:R-:W-:Y:S02]  /*9390*/  IADD3 R6, R0.reuse, 0x40, RZ ;  /* 0x0000004000067810 */ /* 0x040fe40007ffe0ff */
[----:B------:R-:W-:Y:S02]  /*93a0*/  IADD3 R4, R0, 0x80, RZ ;  /* 0x0000008000047810 */ /* 0x000fe40007ffe0ff */
[----:B------:R-:W-:Y:S02]  /*93b0*/  ISETP.GE.AND P1, PT, R6, c[0x0][0x3c8], PT ;  /* 0x0000f20006007a0c */ /* 0x000fe40003f26270 */
[----:B------:R-:W-:Y:S02]  /*93c0*/  ISETP.GE.AND P0, PT, R4, c[0x0][0x3c8], PT ;  /* 0x0000f20004007a0c */ /* 0x000fe40003f06270 */
[----:B------:R-:W-:-:S09]  /*93d0*/  ISETP.GE.AND P2, PT, R0, c[0x0][0x3c8], PT ;  /* 0x0000f20000007a0c */ /* 0x000fd20003f46270 */
[----:B------:R-:W-:Y:S02]  /*93e0*/  @!P1 SHF.R.S32.HI R5, RZ, 0x1f, R6 ;  /* 0x0000001fff059819 */ /* 0x000fe40000011406 */
[----:B------:R-:W-:Y:S02]  /*93f0*/  @!P0 SHF.R.S32.HI R3, RZ, 0x1f, R4 ;  /* 0x0000001fff038819 */ /* 0x000fe40000011404 */
[----:B------:R-:W-:Y:S01]  /*9400*/  @!P1 LEA.HI R5, R5, R6, RZ, 0x3 ;  /* 0x0000000605059211 */ /* 0x000fe200078f18ff */
[--C-:B--2-4-:R-:W-:Y:S01]  /*9410*/  @!P2 IMAD.WIDE R6, R0, 0x2, R8.reuse ;  /* 0x000000020006a825 */ /* 0x114fe200078e0208 */
[----:B------:R-:W-:Y:S02]  /*9420*/  @!P0 LEA.HI R3, R3, R4, RZ, 0x3 ;  /* 0x0000000403038211 */ /* 0x000fe400078f18ff */
[----:B------:R-:W-:Y:S02]  /*9430*/  @!P1 LOP3.LUT R5, R5, 0xfffffff8, RZ, 0xc0, !PT ;  /* 0xfffffff805059812 */ /* 0x000fe400078ec0ff */
[----:B------:R-:W-:Y:S01]  /*9440*/  @!P0 LOP3.LUT R3, R3, 0xfffffff8, RZ, 0xc0, !PT ;  /* 0xfffffff803038812 */ /* 0x000fe200078ec0ff */
[----:B------:R2:W-:Y:S02]  /*9450*/  @!P2 ST.E.128 [R6.64], R44 ;  /* 0x0000002c0600a985 */ /* 0x0005e4000c101d0e */
[----:B------:R-:W-:-:S04]  /*9460*/  @!P1 IMAD.WIDE R4, R5, 0x2, R8 ;  /* 0x0000000205049825 */ /* 0x000fc800078e0208 */
[----:B------:R-:W-:Y:S01]  /*9470*/  @!P0 IMAD.WIDE R8, R3, 0x2, R8 ;  /* 0x0000000203088825 */ /* 0x000fe200078e0208 */
[----:B------:R2:W-:Y:S04]  /*9480*/  @!P1 ST.E.128 [R4.64], R32 ;  /* 0x0000002004009985 */ /* 0x0005e8000c101d0e */
[----:B------:R2:W-:Y:S02]  /*9490*/  @!P0 ST.E.128 [R8.64], R20 ;  /* 0x0000001408008985 */ /* 0x0005e4000c101d0e */
.L_x_41:
[----:B------:R-:W-:Y:S05]  /*94a0*/  BSYNC B0 ;  /* 0x0000000000007941 */ /* 0x000fea0003800000 */
.L_x_40:
[----:B------:R-:W-:Y:S01]  /*94b0*/  IADD3 R3, R55, 0x40, RZ ;  /* 0x0000004037037810 */ /* 0x000fe20007ffe0ff */
[----:B--2---:R2:W1:Y:S01]  /*94c0*/  SHFL.IDX PT, R9, R56, 0x2, 0x181f ;  /* 0x00581f0038097f89 */ /* 0x00446200000e0000 */
[----:B------:R-:W-:Y:S02]  /*94d0*/  BSSY B0, `(.L_x_42) ;  /* 0x0000015000007945 */ /* 0x000fe40003800000 */
[----:B------:R-:W-:Y:S01]  /*94e0*/  ISETP.GE.AND P0, PT, R3, R2, PT ;  /* 0x000000020300720c */ /* 0x000fe20003f06270 */
[----:B----4-:R2:W4:-:S12]  /*94f0*/  SHFL.IDX PT, R8, R57, 0x2, 0x181f ;  /* 0x00581f0039087f89 */ /* 0x01051800000e0000 */
        /* <DEDUP_REMOVED lines=9> */
[--C-:B-1--4-:R-:W-:Y:S01]  /*9590*/  @!P2 IMAD.WIDE R6, R0, 0x2, R8.reuse ;  /* 0x000000020006a825 */ /* 0x112fe200078e0208 */
[----:B------:R-:W-:Y:S02]  /*95a0*/  @!P0 LEA.HI R3, R3, R4, RZ, 0x3 ;  /* 0x0000000403038211 */ /* 0x000fe400078f18ff */
[----:B------:R-:W-:Y:S02]  /*95b0*/  @!P1 LOP3.LUT R5, R5, 0xfffffff8, RZ, 0xc0, !PT ;  /* 0xfffffff805059812 */ /* 0x000fe400078ec0ff */
[----:B------:R-:W-:Y:S01]  /*95c0*/  @!P0 LOP3.LUT R3, R3, 0xfffffff8, RZ, 0xc0, !PT ;  /* 0xfffffff803038812 */ /* 0x000fe200078ec0ff */
[----:B---3--:R1:W-:Y:S02]  /*95d0*/  @!P2 ST.E.128 [R6.64], R40 ;  /* 0x000000280600a985 */ /* 0x0083e4000c101d0e */
[----:B------:R-:W-:-:S04]  /*95e0*/  @!P1 IMAD.WIDE R4, R5, 0x2, R8 ;  /* 0x0000000205049825 */ /* 0x000fc800078e0208 */
[----:B------:R-:W-:Y:S01]  /*95f0*/  @!P0 IMAD.WIDE R8, R3, 0x2, R8 ;  /* 0x0000000203088825 */ /* 0x000fe200078e0208 */
[----:B------:R1:W-:Y:S04]  /*9600*/  @!P1 ST.E.128 [R4.64], R28 ;  /* 0x0000001c04009985 */ /* 0x0003e8000c101d0e */
[----:B------:R1:W-:Y:S02]  /*9610*/  @!P0 ST.E.128 [R8.64], R16 ;  /* 0x0000001008008985 */ /* 0x0003e4000c101d0e */
.L_x_43:
[----:B------:R-:W-:Y:S05]  /*9620*/  BSYNC B0 ;  /* 0x0000000000007941 */ /* 0x000fea0003800000 */
.L_x_42:
[----:B------:R-:W-:Y:S01]  /*9630*/  IADD3 R55, R55, 0x60, RZ ;  /* 0x0000006037377810 */ /* 0x000fe20007ffe0ff */
[----:B-1----:R1:W2:Y:S03]  /*9640*/  SHFL.IDX PT, R5, R56, 0x3, 0x181f ;  /* 0x00781f0038057f89 */ /* 0x0022a600000e0000 */
[----:B------:R-:W-:Y:S01]  /*9650*/  ISETP.GE.AND P0, PT, R55, R2, PT ;  /* 0x000000023700720c */ /* 0x000fe20003f06270 */
[----:B------:R1:W4:-:S12]  /*9660*/  SHFL.IDX PT, R4, R57, 0x3, 0x181f ;  /* 0x00781f0039047f89 */ /* 0x00031800000e0000 */
[----:B------:R-:W-:Y:S05]  /*9670*/  @P0 EXIT ;  /* 0x000000000000094d */ /* 0x000fea0003800000 */
[C---:B------:R-:W-:Y:S02]  /*9680*/  IADD3 R3, R0.reuse, 0x40, RZ ;  /* 0x0000004000037810 */ /* 0x040fe40007ffe0ff */
[C---:B------:R-:W-:Y:S02]  /*9690*/  ISETP.GE.AND P1, PT, R0.reuse, c[0x0][0x3c8], PT ;  /* 0x0000f20000007a0c */ /* 0x040fe40003f26270 */
[----:B------:R-:W-:Y:S02]  /*96a0*/  ISETP.GE.AND P0, PT, R3, c[0x0][0x3c8], PT ;  /* 0x0000f20003007a0c */ /* 0x000fe40003f06270 */
[----:B------:R-:W-:-:S09]  /*96b0*/  IADD3 R9, R0, 0x80, RZ ;  /* 0x0000008000097810 */ /* 0x000fd20007ffe0ff */
[----:B--2-4-:R-:W-:Y:S02]  /*96c0*/  @!P1 IMAD.WIDE R6, R0, 0x2, R4 ;  /* 0x0000000200069825 */ /* 0x014fe400078e0204 */
[----:B------:R-:W-:-:S03]  /*96d0*/  @!P0 SHF.R.S32.HI R2, RZ, 0x1f, R3 ;  /* 0x0000001fff028819 */ /* 0x000fc60000011403 */
[----:B------:R2:W-:Y:S01]  /*96e0*/  @!P1 ST.E.128 [R6.64], R36 ;  /* 0x0000002406009985 */ /* 0x0005e2000c101d0e */
[----:B------:R-:W-:-:S04]  /*96f0*/  @!P0 LEA.HI R2, R2, R3, RZ, 0x3 ;  /* 0x0000000302028211 */ /* 0x000fc800078f18ff */
[----:B------:R-:W-:-:S05]  /*9700*/  @!P0 LOP3.LUT R2, R2, 0xfffffff8, RZ, 0xc0, !PT ;  /* 0xfffffff802028812 */ /* 0x000fca00078ec0ff */
[----:B------:R-:W-:-:S05]  /*9710*/  @!P0 IMAD.WIDE R2, R2, 0x2, R4 ;  /* 0x0000000202028825 */ /* 0x000fca00078e0204 */
[----:B------:R2:W-:Y:S01]  /*9720*/  @!P0 ST.E.128 [R2.64], R24 ;  /* 0x0000001802008985 */ /* 0x0005e2000c101d0e */
[----:B------:R-:W-:-:S13]  /*9730*/  ISETP.GE.AND P0, PT, R9, c[0x0][0x3c8], PT ;  /* 0x0000f20009007a0c */ /* 0x000fda0003f06270 */
[----:B------:R-:W-:Y:S05]  /*9740*/  @P0 EXIT ;  /* 0x000000000000094d */ /* 0x000fea0003800000 */
[----:B------:R-:W-:-:S04]  /*9750*/  SHF.R.S32.HI R0, RZ, 0x1f, R9 ;  /* 0x0000001fff007819 */ /* 0x000fc80000011409 */
[----:B------:R-:W-:-:S04]  /*9760*/  LEA.HI R0, R0, R9, RZ, 0x3 ;  /* 0x0000000900007211 */ /* 0x000fc800078f18ff */
[----:B--2---:R-:W-:-:S05]  /*9770*/  LOP3.LUT R3, R0, 0xfffffff8, RZ, 0xc0, !PT ;  /* 0xfffffff800037812 */ /* 0x004fca00078ec0ff */
[----:B------:R-:W-:-:S05]  /*9780*/  IMAD.WIDE R4, R3, 0x2, R4 ;  /* 0x0000000203047825 */ /* 0x000fca00078e0204 */
[----:B------:R-:W-:Y:S01]  /*9790*/  ST.E.128 [R4.64], R12 ;  /* 0x0000000c04007985 */ /* 0x000fe2000c101d0e */
[----:B------:R-:W-:Y:S05]  /*97a0*/  EXIT ;  /* 0x000000000000794d */ /* 0x000fea0003800000 */
.L_x_36:
[----:B------:R-:W-:Y:S02]  /*97b0*/  ULDC.64 UR4, c[0x0][0x500] ;  /* 0x0001400000047ab9 */ /* 0x000fe40000000a00 */
[----:B------:R-:W-:Y:S02]  /*97c0*/  UISETP.NE.U32.AND UP1, UPT, URZ, UR4, UPT ;  /* 0x000000043f00728c */ /* 0x000fe4000bf25070 */
[----:B------:R-:W-:Y:S02]  /*97d0*/  UMOV UR6, 0x4 ;  /* 0x0000000400067882 */ /* 0x000fe40000000000 */
[----:B------:R-:W-:-:S03]  /*97e0*/  UISETP.NE.AND.EX UP1, UPT, URZ, UR5, UPT, UP1 ;  /* 0x000000053f00728c */ /* 0x000fc6000bf25310 */
[----:B------:R-:W-:Y:S02]  /*97f0*/  ULDC.64 UR4, c[0x0][0x500] ;  /* 0x0001400000047ab9 */ /* 0x000fe40000000a00 */
[----:B------:R-:W-:Y:S01]  /*9800*/  UIMAD.WIDE UR4, UR16, UR6, UR4 ;  /* 0x00000006100472a5 */ /* 0x000fe2000f8e0204 */
[----:B------:R-:W-:-:S05]  /*9810*/  PLOP3.LUT P0, PT, PT, PT, UP1, 0x80, 0x0 ;  /* 0x000000000000781c */ /* 0x000fca0003f0f018 */
[----:B------:R-:W-:Y:S01]  /*9820*/  IMAD.U32 R6, RZ, RZ, UR4 ;  /* 0x00000004ff067e24 */ /* 0x000fe2000f8e00ff */
[----:B------:R-:W-:Y:S01]  /*9830*/  MOV R7, UR5 ;  /* 0x0000000500077c02 */ /* 0x000fe20008000f00 */
[----:B------:R-:W-:-:S06]  /*9840*/  ULDC.64 UR4, c[0x0][0x508] ;  /* 0x0001420000047ab9 */ /* 0x000fcc0000000a00 */
[----:B------:R-:W2:Y:S01]  /*9850*/  @P0 LDG.E R0, [R6.64] ;  /* 0x0000000e06000981 */ /* 0x000ea2000c1e1900 */
[----:B------:R-:W-:Y:S01]  /*9860*/  UISETP.NE.U32.AND UP0, UPT, URZ, UR4, UPT ;  /* 0x000000043f00728c */ /* 0x000fe2000bf05070 */
[----:B------:R-:W-:-:S03]  /*9870*/  IMAD.MOV.U32 R4, RZ, RZ, c[0x0][0x388] ;  /* 0x0000e200ff047624 */ /* 0x000fc600078e00ff */
[----:B------:R-:W-:-:S03]  /*9880*/  UISETP.NE.AND.EX UP0, UPT, URZ, UR5, UPT, UP0 ;  /* 0x000000053f00728c */ /* 0x000fc6000bf05300 */
[----:B------:R-:W-:-:S03]  /*9890*/  ULDC.64 UR4, c[0x0][0x508] ;  /* 0x0001420000047ab9 */ /* 0x000fc60000000a00 */
[----:B------:R-:W-:-:S05]  /*98a0*/  PLOP3.LUT P1, PT, PT, PT, UP0, 0x80, 0x0 ;  /* 0x000000000000781c */ /* 0x000fca0003f2f008 */
[----:B------:R-:W-:-:S06]  /*98b0*/  @UP0 UIMAD.WIDE UR4, UR16, UR6, UR4 ;  /* 0x00000006100402a5 */ /* 0x000fcc000f8e0204 */
[----:B-1----:R-:W-:Y:S01]  /*98c0*/  MOV R2, UR4 ;  /* 0x0000000400027c02 */ /* 0x002fe20008000f00 */
[----:B------:R-:W-:-:S05]  /*98d0*/  IMAD.U32 R3, RZ, RZ, UR5 ;  /* 0x00000005ff037e24 */ /* 0x000fca000f8e00ff */
[----:B------:R1:W5:Y:S01]  /*98e0*/  @P1 LDG.E R4, [R2.64] ;  /* 0x0000000e02041981 */ /* 0x000362000c1e1900 */
[----:B------:R-:W-:Y:S02]  /*98f0*/  UMOV UR10, URZ ;  /* 0x0000003f000a7c82 */ /* 0x000fe40008000000 */
[----:B------:R-:W-:Y:S01]  /*9900*/  UMOV UR11, URZ ;  /* 0x0000003f000b7c82 */ /* 0x000fe20008000000 */
[----:B--2---:R-:W2:Y:S02]  /*9910*/  @P0 R2UR UR5, R0 ;  /* 0x00000000000503c2 */ /* 0x004ea400000e0000 */
[----:B--2---:R-:W-:Y:S02]  /*9920*/  @UP1 USHF.R.S32.HI UR4, URZ, 0x1f, UR5 ;  /* 0x0000001f3f041899 */ /* 0x004fe40008011405 */
[----:B------:R-:W-:-:S05]  /*9930*/  @UP1 UMOV UR10, UR5 ;  /* 0x00000005000a1c82 */ /* 0x000fca0008000000 */
[----:B------:R-:W-:Y:S01]  /*9940*/  @UP1 UMOV UR11, UR4 ;  /* 0x00000004000b1c82 */ /* 0x000fe20008000000 */
[----:B------:R-:W-:Y:S05]  /*9950*/  @P1 BRA `(.L_x_44) ;  /* 0x0000004000001947 */ /* 0x000fea0003800000 */
[----:B-1----:R-:W-:Y:S05]  /*9960*/  @!P0 BRA `(.L_x_44) ;  /* 0x0000003000008947 */ /* 0x002fea0003800000 */
[----:B-----5:R-:W2:Y:S04]  /*9970*/  LDG.E R4, [R6.64] ;  /* 0x0000000e06047981 */ /* 0x020ea8000c1e1900 */
[----:B------:R-:W2:Y:S02]  /*9980*/  LDG.E R3, [R6.64+0x4] ;  /* 0x0000040e06037981 */ /* 0x000ea4000c1e1900 */
[----:B--2---:R-:W-:Y:S02]  /*9990*/  IADD3 R4, -R4, R3, RZ ;  /* 0x0000000304047210 */ /* 0x004fe40007ffe1ff */
.L_x_44:
[----:B-1----:R-:W1:Y:S01]  /*99a0*/  S2R R7, SR_TID.X ;  /* 0x0000000000077919 */ /* 0x002e620000002100 */
[----:B------:R-:W-:Y:S01]  /*99b0*/  USHF.R.S32.HI UR6, URZ, 0x1f, UR16 ;  /* 0x0000001f3f067899 */ /* 0x000fe20008011410 */
[----:B------:R-:W-:Y:S01]  /*99c0*/  BSSY B0, `(.L_x_45) ;  /* 0x0000029000007945 */ /* 0x000fe20003800000 */
[----:B------:R-:W-:-:S02]  /*99d0*/  USEL UR16, UR16, URZ, !UP1 ;  /* 0x0000003f10107287 */ /* 0x000fc4000c800000 */
[----:B------:R-:W-:Y:S01]  /*99e0*/  USEL UR6, UR6, URZ, !UP1 ;  /* 0x0000003f06067287 */ /* 0x000fe2000c800000 */
[----:B-1----:R-:W-:-:S13]  /*99f0*/  ISETP.GE.AND P0, PT, R7, 0x80, PT ;  /* 0x000000800700780c */ /* 0x002fda0003f06270 */
[----:B------:R-:W-:Y:S05]  /*9a00*/  @P0 BRA `(.L_x_46) ;  /* 0x0000024000000947 */ /* 0x000fea0003800000 */
[----:B------:R-:W1:Y:S01]  /*9a10*/  S2R R0, SR_CTAID.X ;  /* 0x0000000000007919 */ /* 0x000e620000002500 */
[----:B-----5:R-:W-:Y:S01]  /*9a20*/  IMAD R3, R4, c[0x0][0x4e8], RZ ;  /* 0x00013a0004037a24 */ /* 0x020fe200078e02ff */
[----:B-1----:R-:W-:-:S04]  /*9a30*/  LEA R0, R0, R7, 0x7 ;  /* 0x0000000700007211 */ /* 0x002fc800078e38ff */
[----:B------:R-:W-:-:S13]  /*9a40*/  ISETP.GE.AND P0, PT, R0, R3, PT ;  /* 0x000000030000720c */ /* 0x000fda0003f06270 */
[----:B------:R-:W-:Y:S05]  /*9a50*/  @P0 BRA `(.L_x_46) ;  /* 0x000001f000000947 */ /* 0x000fea0003800000 */
[----:B------:R-:W-:Y:S01]  /*9a60*/  IMAD.MOV.U32 R2, RZ, RZ, c[0x0][0x4e8] ;  /* 0x00013a00ff027624 */ /* 0x000fe200078e00ff */
[----:B------:R-:W-:Y:S01]  /*9a70*/  ULDC.64 UR4, c[0x0][0x490] ;  /* 0x0001240000047ab9 */ /* 0x000fe20000000a00 */
[----:B------:R-:W-:Y:S01]  /*9a80*/  IMAD.MOV.U32 R8, RZ, RZ, R0 ;  /* 0x000000ffff087224 */ /* 0x000fe200078e0000 */
[----:B------:R-:W-:Y:S02]  /*9a90*/  UIMAD UR7, UR8, UR4, URZ ;  /* 0x00000004080772a4 */ /* 0x000fe4000f8e023f */
[----:B------:R-:W-:Y:S01]  /*9aa0*/  ISETP.NE.AND P0, PT, R2, 0x1, PT ;  /* 0x000000010200780c */ /* 0x000fe20003f05270 */
[----:B------:R-:W-:Y:S02]  /*9ab0*/  UMOV UR12, UR10 ;  /* 0x0000000a000c7c82 */ /* 0x000fe40008000000 */
[----:B------:R-:W-:Y:S02]  /*9ac0*/  UMOV UR13, UR11 ;  /* 0x0000000b000d7c82 */ /* 0x000fe40008000000 */
[----:B------:R-:W-:-:S02]  /*9ad0*/  UIMAD.WIDE.U32 UR12, UR9, UR4, UR12 ;  /* 0x00000004090c72a5 */ /* 0x000fc4000f8e000c */
[----:B------:R-:W-:-:S03]  /*9ae0*/  UIMAD UR7, UR9, UR5, UR7 ;  /* 0x00000005090772a4 */ /* 0x000fc6000f8e0207 */
[----:B------:R-:W-:Y:S02]  /*9af0*/  ULDC.64 UR4, c[0x0][0x498] ;  /* 0x0001260000047ab9 */ /* 0x000fe40000000a00 */
[----:B------:R-:W-:Y:S01]  /*9b00*/  UIADD3 UR13, UR7, UR13, URZ ;  /* 0x0000000d070d7290 */ /* 0x000fe2000fffe03f */
[----:B------:R-:W-:Y:S01]  /*9b10*/  @P0 IMAD.HI.U32 R2, R0, c[0x0][0x4ec], RZ ;  /* 0x00013b0000020a27 */ /* 0x000fe200078e00ff */
[----:B------:R-:W-:Y:S02]  /*9b20*/  UIMAD UR7, UR6, UR4, URZ ;  /* 0x00000004060772a4 */ /* 0x000fe4000f8e023f */
[----:B------:R-:W-:Y:S02]  /*9b30*/  UIMAD.WIDE.U32 UR12, UR16, UR4, UR12 ;  /* 0x00000004100c72a5 */ /* 0x000fe4000f8e000c */
[----:B------:R-:W-:Y:S01]  /*9b40*/  @P0 SHF.R.U32.HI R8, RZ, c[0x0][0x4f0], R2 ;  /* 0x00013c00ff080a19 */ /* 0x000fe20000011602 */
[----:B------:R-:W-:-:S03]  /*9b50*/  UIMAD UR5, UR16, UR5, UR7 ;  /* 0x00000005100572a4 */ /* 0x000fc6000f8e0207 */
[C---:B------:R-:W-:Y:S02]  /*9b60*/  IADD3 R5, -R8.reuse, RZ, RZ ;  /* 0x000000ff08057210 */ /* 0x040fe40007ffe1ff */
[----:B------:R-:W-:Y:S02]  /*9b70*/  SHF.R.S32.HI R3, RZ, 0x1f, R8 ;  /* 0x0000001fff037819 */ /* 0x000fe40000011408 */
[----:B------:R-:W-:Y:S01]  /*9b80*/  IADD3 R8, P0, R8, UR12, RZ ;  /* 0x0000000c08087c10 */ /* 0x000fe2000ff1e0ff */
[----:B------:R-:W-:Y:S02]  /*9b90*/  IMAD R5, R5, c[0x0][0x4e8], R0 ;  /* 0x00013a0005057a24 */ /* 0x000fe400078e0200 */
[----:B------:R-:W-:-:S03]  /*9ba0*/  IMAD.U32 R0, RZ, RZ, UR5 ;  /* 0x00000005ff007e24 */ /* 0x000fc6000f8e00ff */
[----:B------:R-:W-:Y:S02]  /*9bb0*/  SHF.R.S32.HI R2, RZ, 0x1f, R5 ;  /* 0x0000001fff027819 */ /* 0x000fe40000011405 */
[----:B------:R-:W-:-:S03]  /*9bc0*/  IADD3.X R9, R3, UR13, R0, P0, !PT ;  /* 0x0000000d03097c10 */ /* 0x000fc600087fe400 */
[----:B------:R-:W-:Y:S02]  /*9bd0*/  IMAD R0, R2, c[0x0][0x488], RZ ;  /* 0x0001220002007a24 */ /* 0x000fe400078e02ff */
[----:B------:R-:W-:-:S04]  /*9be0*/  IMAD.WIDE.U32 R8, R5, c[0x0][0x488], R8 ;  /* 0x0001220005087a25 */ /* 0x000fc800078e0008 */
[----:B------:R-:W-:Y:S01]  /*9bf0*/  IMAD R0, R5, c[0x0][0x48c], R0 ;  /* 0x0001230005007a24 */ /* 0x000fe200078e0200 */
[----:B------:R-:W-:Y:S01]  /*9c00*/  LEA R2, P0, R8, c[0x0][0x450], 0x2 ;  /* 0x0001140008027a11 */ /* 0x000fe200078010ff */
[----:B------:R-:W-:-:S03]  /*9c10*/  IMAD.MOV.U32 R5, RZ, RZ, -0x800000 ;  /* 0xff800000ff057424 */ /* 0x000fc600078e00ff */
[----:B------:R-:W-:-:S04]  /*9c20*/  IADD3 R3, R9, R0, RZ ;  /* 0x0000000009037210 */ /* 0x000fc80007ffe0ff */
[----:B------:R-:W-:-:S05]  /*9c30*/  LEA.HI.X R3, R8, c[0x0][0x454], R3, 0x2, P0 ;  /* 0x0001150008037a11 */ /* 0x000fca00000f1403 */
[----:B------:R1:W-:Y:S02]  /*9c40*/  STG.E [R2.64], R5 ;  /* 0x0000000502007986 */ /* 0x0003e4000c10190e */
.L_x_46:
[----:B------:R-:W-:Y:S05]  /*9c50*/  BSYNC B0 ;  /* 0x0000000000007941 */ /* 0x000fea0003800000 */
.L_x_45:
[----:B-1----:R-:W1:Y:S01]  /*9c60*/  S2R R3, SR_CTAID.X ;  /* 0x0000000000037919 */ /* 0x002e620000002500 */
[----:B------:R-:W-:Y:S01]  /*9c70*/  SHF.R.S32.HI R0, RZ, 0x1f, R7 ;  /* 0x0000001fff007819 */ /* 0x000fe20000011407 */
[----:B------:R-:W-:Y:S01]  /*9c80*/  ULDC.64 UR4, c[0x0][0x3a0] ;  /* 0x0000e80000047ab9 */ /* 0x000fe20000000a00 */
[----:B------:R-:W-:Y:S01]  /*9c90*/  IMAD.MOV.U32 R2, RZ, RZ, c[0x0][0x4e8] ;  /* 0x00013a00ff027624 */ /* 0x000fe200078e00ff */
[----:B------:R-:W-:Y:S01]  /*9ca0*/  UIMAD UR7, UR11, UR4, URZ ;  /* 0x000000040b0772a4 */ /* 0x000fe2000f8e023f */
[----:B------:R-:W-:Y:S01]  /*9cb0*/  LEA.HI R0, R0, R7, RZ, 0x3 ;  /* 0x0000000700007211 */ /* 0x000fe200078f18ff */
[----:B------:R-:W-:Y:S01]  /*9cc0*/  UIMAD.WIDE.U32 UR12, UR10, UR4, URZ ;  /* 0x000000040a0c72a5 */ /* 0x000fe2000f8e003f */
[----:B-----5:R-:W-:Y:S01]  /*9cd0*/  IMAD R4, R4, c[0x0][0x4e8], RZ ;  /* 0x00013a0004047a24 */ /* 0x020fe200078e02ff */
[----:B------:R-:W-:Y:S01]  /*9ce0*/  ISETP.NE.AND P0, PT, R2, 0x1, PT ;  /* 0x000000010200780c */ /* 0x000fe20003f05270 */
[----:B------:R-:W-:Y:S01]  /*9cf0*/  UIMAD UR7, UR10, UR5, UR7 ;  /* 0x000000050a0772a4 */ /* 0x000fe2000f8e0207 */
[----:B------:R-:W-:Y:S01]  /*9d00*/  LOP3.LUT R6, R0, 0xfffffff8, RZ, 0xc0, !PT ;  /* 0xfffffff800067812 */ /* 0x000fe200078ec0ff */
[----:B------:R-:W-:Y:S01]  /*9d10*/  BSSY B0, `(.L_x_47) ;  /* 0x000003b000007945 */ /* 0x000fe20003800000 */
[----:B------:R-:W-:Y:S01]  /*9d20*/  SHF.R.S32.HI R0, RZ, 0x3, R0 ;  /* 0x00000003ff007819 */ /* 0x000fe20000011400 */
[----:B------:R-:W-:-:S02]  /*9d30*/  ULDC.64 UR4, c[0x0][0x3e8] ;  /* 0x0000fa0000047ab9 */ /* 0x000fc40000000a00 */
[----:B------:R-:W-:Y:S01]  /*9d40*/  IMAD.IADD R7, R7, 0x1, -R6 ;  /* 0x0000000107077824 */ /* 0x000fe200078e0a06 */
[----:B------:R-:W-:Y:S02]  /*9d50*/  UIADD3 UR13, UR13, UR7, URZ ;  /* 0x000000070d0d7290 */ /* 0x000fe4000fffe03f */
[----:B------:R-:W-:Y:S02]  /*9d60*/  UIMAD UR7, UR8, UR4, URZ ;  /* 0x00000004080772a4 */ /* 0x000fe4000f8e023f */
[C---:B------:R-:W-:Y:S01]  /*9d70*/  LEA R2, R7.reuse, R0, 0x5 ;  /* 0x0000000007027211 */ /* 0x040fe200078e28ff */
[----:B------:R-:W-:Y:S01]  /*9d80*/  UIMAD.WIDE.U32 UR12, UR9, UR4, UR12 ;  /* 0x00000004090c72a5 */ /* 0x000fe2000f8e000c */
[----:B------:R-:W-:Y:S01]  /*9d90*/  SHF.L.U32 R7, R7, 0x3, RZ ;  /* 0x0000000307077819 */ /* 0x000fe200000006ff */
[----:B------:R-:W-:Y:S02]  /*9da0*/  UIMAD UR7, UR9, UR5, UR7 ;  /* 0x00000005090772a4 */ /* 0x000fe4000f8e0207 */
[C---:B-1----:R-:W-:Y:S01]  /*9db0*/  IMAD R2, R3.reuse, 0x80, R2 ;  /* 0x0000008003027824 */ /* 0x042fe200078e0202 */
[----:B------:R-:W-:Y:S01]  /*9dc0*/  ULDC.64 UR4, c[0x0][0x3f0] ;  /* 0x0000fc0000047ab9 */ /* 0x000fe20000000a00 */
[----:B------:R-:W-:Y:S01]  /*9dd0*/  IMAD R3, R3, 0x80, R0 ;  /* 0x0000008003037824 */ /* 0x000fe200078e0200 */
[----:B------:R-:W-:Y:S01]  /*9de0*/  UIMAD UR6, UR6, UR4, URZ ;  /* 0x00000004060672a4 */ /* 0x000fe2000f8e023f */
[----:B------:R-:W-:Y:S01]  /*9df0*/  @P0 IMAD.HI.U32 R5, R2, c[0x0][0x4ec], RZ ;  /* 0x00013b0002050a27 */ /* 0x000fe200078e00ff */
[----:B------:R-:W-:Y:S01]  /*9e00*/  UIADD3 UR13, UR7, UR13, URZ ;  /* 0x0000000d070d7290 */ /* 0x000fe2000fffe03f */
[----:B------:R-:W-:Y:S01]  /*9e10*/  MOV R8, R2 ;  /* 0x0000000200087202 */ /* 0x000fe20000000f00 */
[----:B------:R-:W-:-:S02]  /*9e20*/  UIMAD UR5, UR16, UR5, UR6 ;  /* 0x00000005100572a4 */ /* 0x000fc4000f8e0206 */
[----:B------:R-:W-:Y:S01]  /*9e30*/  @P0 SHF.R.U32.HI R8, RZ, c[0x0][0x4f0], R5 ;  /* 0x00013c00ff080a19 */ /* 0x000fe20000011605 */
[----:B------:R-:W-:-:S03]  /*9e40*/  UIMAD.WIDE.U32 UR12, UR16, UR4, UR12 ;  /* 0x00000004100c72a5 */ /* 0x000fc6000f8e000c */
[--C-:B------:R-:W-:Y:S01]  /*9e50*/  SHF.R.S32.HI R5, RZ, 0x1f, R8.reuse ;  /* 0x0000001fff057819 */ /* 0x100fe20000011408 */
[----:B------:R-:W-:Y:S01]  /*9e60*/  UIADD3 UR5, UR13, UR5, URZ ;  /* 0x000000050d057290 */ /* 0x000fe2000fffe03f */
[----:B------:R-:W-:Y:S01]  /*9e70*/  IMAD.MOV R9, RZ, RZ, -R8 ;  /* 0x000000ffff097224 */ /* 0x000fe200078e0a08 */
[----:B------:R-:W-:Y:S01]  /*9e80*/  MOV R10, UR12 ;  /* 0x0000000c000a7c02 */ /* 0x000fe20008000f00 */
[----:B------:R-:W-:Y:S02]  /*9e90*/  IMAD.U32 R11, RZ, RZ, UR13 ;  /* 0x0000000dff0b7e24 */ /* 0x000fe4000f8e00ff */
[----:B------:R-:W-:Y:S01]  /*9ea0*/  IMAD R6, R9, c[0x0][0x4e8], R2 ;  /* 0x00013a0009067a24 */ /* 0x000fe200078e0202 */
[----:B------:R-:W-:Y:S01]  /*9eb0*/  MOV R11, UR5 ;  /* 0x00000005000b7c02 */ /* 0x000fe20008000f00 */
[----:B------:R-:W-:-:S04]  /*9ec0*/  IMAD R5, R5, c[0x0][0x3e0], RZ ;  /* 0x0000f80005057a24 */ /* 0x000fc800078e02ff */
[C---:B------:R-:W-:Y:S01]  /*9ed0*/  IMAD R2, R8.reuse, c[0x0][0x3e4], R5 ;  /* 0x0000f90008027a24 */ /* 0x040fe200078e0205 */
[----:B------:R-:W-:Y:S01]  /*9ee0*/  SHF.R.S32.HI R5, RZ, 0x1f, R6 ;  /* 0x0000001fff057819 */ /* 0x000fe20000011406 */
[----:B------:R-:W-:-:S04]  /*9ef0*/  IMAD.WIDE.U32 R8, R8, c[0x0][0x3e0], R10 ;  /* 0x0000f80008087a25 */ /* 0x000fc800078e000a */
[----:B------:R-:W-:Y:S02]  /*9f00*/  IMAD R5, R5, c[0x0][0x3d8], RZ ;  /* 0x0000f60005057a24 */ /* 0x000fe400078e02ff */
[----:B------:R-:W-:Y:S02]  /*9f10*/  IMAD.IADD R9, R9, 0x1, R2 ;  /* 0x0000000109097824 */ /* 0x000fe400078e0202 */
[C---:B------:R-:W-:Y:S02]  /*9f20*/  IMAD R5, R6.reuse, c[0x0][0x3dc], R5 ;  /* 0x0000f70006057a24 */ /* 0x040fe400078e0205 */
[----:B------:R-:W-:Y:S01]  /*9f30*/  IMAD.WIDE.U32 R8, R6, c[0x0][0x3d8], R8 ;  /* 0x0000f60006087a25 */ /* 0x000fe200078e0008 */
[----:B------:R-:W-:-:S04]  /*9f40*/  IADD3 R6, R7, 0x40, RZ ;  /* 0x0000004007067810 */ /* 0x000fc80007ffe0ff */
[----:B------:R-:W-:Y:S02]  /*9f50*/  IADD3 R5, R9, R5, RZ ;  /* 0x0000000509057210 */ /* 0x000fe40007ffe0ff */
[----:B------:R-:W-:-:S04]  /*9f60*/  LEA R9, P0, R8, c[0x0][0x380], 0x1 ;  /* 0x0000e00008097a11 */ /* 0x000fc800078008ff */
[----:B------:R-:W-:Y:S01]  /*9f70*/  LEA.HI.X R8, R8, c[0x0][0x384], R5, 0x1, P0 ;  /* 0x0000e10008087a11 */ /* 0x000fe200000f0c05 */
[----:B------:R1:W2:Y:S01]  /*9f80*/  SHFL.IDX PT, R10, R9, RZ, 0x181f ;  /* 0x00181fff090a7589 */ /* 0x0002a200000e0000 */
[----:B------:R-:W-:Y:S02]  /*9f90*/  ISETP.GE.AND P0, PT, R3, R4, PT ;  /* 0x000000040300720c */ /* 0x000fe40003f06270 */
[----:B------:R-:W-:Y:S01]  /*9fa0*/  IADD3 R5, R7, 0x80, RZ ;  /* 0x0000008007057810 */ /* 0x000fe20007ffe0ff */
[----:B------:R1:W3:Y:S10]  /*9fb0*/  SHFL.IDX PT, R11, R8, RZ, 0x181f ;  /* 0x00181fff080b7589 */ /* 0x0002f400000e0000 */
[----:B------:R-:W-:Y:S05]  /*9fc0*/  @P0 BRA `(.L_x_48) ;  /* 0x000000f000000947 */ /* 0x000fea0003800000 */
[----:B------:R-:W-:Y:S02]  /*9fd0*/  ISETP.GE.AND P1, PT, R6, c[0x0][0x3c8], PT ;  /* 0x0000f20006007a0c */ /* 0x000fe40003f26270 */
[----:B------:R-:W-:-:S02]  /*9fe0*/  ISETP.GE.AND P0, PT, R5, c[0x0][0x3c8], PT ;  /* 0x0000f20005007a0c */ /* 0x000fc40003f06270 */
[----:B------:R-:W-:-:S09]  /*9ff0*/  ISETP.GE.AND P2, PT, R7, c[0x0][0x3c8], PT ;  /* 0x0000f20007007a0c */ /* 0x000fd20003f46270 */
[----:B------:R-:W-:Y:S02]  /*a000*/  @!P1 SHF.R.S32.HI R13, RZ, 0x1f, R6 ;  /* 0x0000001fff0d9819 */ /* 0x000fe40000011406 */
[----:B------:R-:W-:Y:S02]  /*a010*/  @!P0 SHF.R.S32.HI R0, RZ, 0x1f, R5 ;  /* 0x0000001fff008819 */ /* 0x000fe40000011405 */
[----:B------:R-:W-:Y:S01]  /*a020*/  @!P1 LEA.HI R2, R13, R6, RZ, 0x3 ;  /* 0x000000060d029211 */ /* 0x000fe200078f18ff */
[--C-:B--23--:R-:W-:Y:S01]  /*a030*/  @!P2 IMAD.WIDE R12, R7, 0x2, R10.reuse ;  /* 0x00000002070ca825 */ /* 0x10cfe200078e020a */
[----:B------:R-:W-:Y:S02]  /*a040*/  @!P0 LEA.HI R0, R0, R5, RZ, 0x3 ;  /* 0x0000000500008211 */ /* 0x000fe400078f18ff */
[----:B------:R-:W-:Y:S02]  /*a050*/  @!P1 LOP3.LUT R2, R2, 0xfffffff8, RZ, 0xc0, !PT ;  /* 0xfffffff802029812 */ /* 0x000fe400078ec0ff */
[----:B------:R-:W-:Y:S01]  /*a060*/  @!P0 LOP3.LUT R0, R0, 0xfffffff8, RZ, 0xc0, !PT ;  /* 0xfffffff800008812 */ /* 0x000fe200078ec0ff */
[----:B------:R2:W-:Y:S02]  /*a070*/  @!P2 ST.E.128 [R12.64], RZ ;  /* 0x000000ff0c00a985 */ /* 0x0005e4000c101d0e */
[----:B------:R-:W-:-:S04]  /*a080*/  @!P1 IMAD.WIDE R14, R2, 0x2, R10 ;  /* 0x00000002020e9825 */ /* 0x000fc800078e020a */
[----:B------:R-:W-:Y:S01]  /*a090*/  @!P0 IMAD.WIDE R10, R0, 0x2, R10 ;  /* 0x00000002000a8825 */ /* 0x000fe200078e020a */
[----:B------:R2:W-:Y:S04]  /*a0a0*/  @!P1 ST.E.128 [R14.64], RZ ;  /* 0x000000ff0e009985 */ /* 0x0005e8000c101d0e */
[----:B------:R2:W-:Y:S02]  /*a0b0*/  @!P0 ST.E.128 [R10.64], RZ ;  /* 0x000000ff0a008985 */ /* 0x0005e4000c101d0e */
.L_x_48:
[----:B------:R-:W-:Y:S05]  /*a0c0*/  BSYNC B0 ;  /* 0x0000000000007941 */ /* 0x000fea0003800000 */
.L_x_47:
[----:B--2---:R-:W-:Y:S01]  /*a0d0*/  IADD3 R13, R3, 0x20, RZ ;  /* 0x00000020030d7810 */ /* 0x004fe20007ffe0ff */
[----:B---3--:R2:W3:Y:S01]  /*a0e0*/  SHFL.IDX PT, R11, R8, 0x1, 0x181f ;  /* 0x00381f00080b7f89 */ /* 0x0084e200000e0000 */
        /* <DEDUP_REMOVED lines=9> */
[----:B------:R-:W-:Y:S01]  /*a180*/  @!P1 LEA.HI R2, R13, R6, RZ, 0x3 ;  /* 0x000000060d029211 */ /* 0x000fe200078f18ff */
[--C-:B---34-:R-:W-:Y:S01]  /*a190*/  @!P2 IMAD.WIDE R12, R7, 0x2, R10.reuse ;  /* 0x00000002070ca825 */ /* 0x118fe200078e020a */
        /* <DEDUP_REMOVED lines=8> */
.L_x_50:
[----:B------:R-:W-:Y:S05]  /*a220*/  BSYNC B0 ;  /* 0x0000000000007941 */ /* 0x000fea0003800000 */
.L_x_49:
        /* <DEDUP_REMOVED lines=21> */
.L_x_52:
[----:B------:R-:W-:Y:S05]  /*a380*/  BSYNC B0 ;  /* 0x0000000000007941 */ /* 0x000fea0003800000 */
.L_x_51:
[----:B------:R-:W-:Y:S01]  /*a390*/  IADD3 R3, R3, 0x60, RZ ;  /* 0x0000006003037810 */ /* 0x000fe20007ffe0ff */
[----:B-1----:R1:W2:Y:S03]  /*a3a0*/  SHFL.IDX PT, R11, R8, 0x3, 0x181f ;  /* 0x00781f00080b7f89 */ /* 0x0022a600000e0000 */
[----:B------:R-:W-:Y:S01]  /*a3b0*/  ISETP.GE.AND P0, PT, R3, R4, PT ;  /* 0x000000040300720c */ /* 0x000fe20003f06270 */
[----:B----4-:R1:W4:-:S12]  /*a3c0*/  SHFL.IDX PT, R10, R9, 0x3, 0x181f ;  /* 0x00781f00090a7f89 */ /* 0x01031800000e0000 */
[----:B------:R-:W-:Y:S05]  /*a3d0*/  @P0 EXIT ;  /* 0x000000000000094d */ /* 0x000fea0003800000 */
[----:B------:R-:W-:Y:S02]  /*a3e0*/  ISETP.GE.AND P0, PT, R6, c[0x0][0x3c8], PT ;  /* 0x0000f20006007a0c */ /* 0x000fe40003f06270 */
[----:B------:R-:W-:-:S11]  /*a3f0*/  ISETP.GE.AND P1, PT, R7, c[0x0][0x3c8], PT ;  /* 0x0000f20007007a0c */ /* 0x000fd60003f26270 */
[----:B------:R-:W-:-:S04]  /*a400*/  @!P0 SHF.R.S32.HI R3, RZ, 0x1f, R6 ;  /* 0x0000001fff038819 */ /* 0x000fc80000011406 */
[----:B------:R-:W-:Y:S01]  /*a410*/  @!P0 LEA.HI R3, R3, R6, RZ, 0x3 ;  /* 0x0000000603038211 */ /* 0x000fe200078f18ff */
[----:B--2-4-:R-:W-:-:S03]  /*a420*/  @!P1 IMAD.WIDE R6, R7, 0x2, R10 ;  /* 0x0000000207069825 */ /* 0x014fc600078e020a */
[----:B------:R-:W-:Y:S02]  /*a430*/  @!P0 LOP3.LUT R3, R3, 0xfffffff8, RZ, 0xc0, !PT ;  /* 0xfffffff803038812 */ /* 0x000fe400078ec0ff */
[----:B------:R2:W-:Y:S03]  /*a440*/  @!P1 ST.E.128 [R6.64], RZ ;  /* 0x000000ff06009985 */ /* 0x0005e6000c101d0e */
[----:B------:R-:W-:-:S05]  /*a450*/  @!P0 IMAD.WIDE R2, R3, 0x2, R10 ;  /* 0x0000000203028825 */ /* 0x000fca00078e020a */
[----:B------:R2:W-:Y:S01]  /*a460*/  @!P0 ST.E.128 [R2.64], RZ ;  /* 0x000000ff02008985 */ /* 0x0005e2000c101d0e */
[----:B------:R-:W-:-:S13]  /*a470*/  ISETP.GE.AND P0, PT, R5, c[0x0][0x3c8], PT ;  /* 0x0000f20005007a0c */ /* 0x000fda0003f06270 */
[----:B------:R-:W-:Y:S05]  /*a480*/  @P0 EXIT ;  /* 0x000000000000094d */ /* 0x000fea0003800000 */
[----:B------:R-:W-:-:S04]  /*a490*/  SHF.R.S32.HI R0, RZ, 0x1f, R5 ;  /* 0x0000001fff007819 */ /* 0x000fc80000011405 */
[----:B------:R-:W-:-:S04]  /*a4a0*/  LEA.HI R0, R0, R5, RZ, 0x3 ;  /* 0x0000000500007211 */ /* 0x000fc800078f18ff */
[----:B--2---:R-:W-:-:S05]  /*a4b0*/  LOP3.LUT R3, R0, 0xfffffff8, RZ, 0xc0, !PT ;  /* 0xfffffff800037812 */ /* 0x004fca00078ec0ff */
[----:B------:R-:W-:-:S05]  /*a4c0*/  IMAD.WIDE R10, R3, 0x2, R10 ;  /* 0x00000002030a7825 */ /* 0x000fca00078e020a */
[----:B------:R-:W-:Y:S01]  /*a4d0*/  ST.E.128 [R10.64], RZ ;  /* 0x000000ff0a007985 */ /* 0x000fe2000c101d0e */
[----:B------:R-:W-:Y:S05]  /*a4e0*/  EXIT ;  /* 0x000000000000794d */ /* 0x000fea0003800000 */
.L_x_53:
        /* <DEDUP_REMOVED lines=9> */
.L_x_1495:


//--------------------- .text._ZN7cutlass13device_kernelIN5flash19enable_sm80_to_sm89INS1_16FlashAttnFwdSm80INS1_25CollectiveMainloopFwdSm80ILi8ELi1ELb0EN4cute5tupleIJNS5_1CILi128EEENS7_ILi64EEENS7_ILi192EEEEEELi192ENS_6half_tEfNS_4arch4Sm80ELb0ELb0ELb1ELb1ELb1ELb1ELb1ELb0EEENS1_21CollectiveEpilogueFwdINS6_IJS8_SA_S9_EEENS6_IJNS7_ILi1EEESI_SI_EEESC_SE_Li256ELb1ELb1ELb0ELb0EEENS1_19SingleTileSchedulerILb1ELb0ELb1ELi128EEEEEEEEEvNT_6ParamsE --------------------------
	.section	.text._ZN7cutlass13device_kernelIN5flash19enable_sm80_to_sm89INS1_16FlashAttnFwdSm80INS1_25CollectiveMainloopFwdSm80ILi8ELi1ELb0EN4cute5tupleIJNS5_1CILi128EEENS7_ILi64EEENS7_ILi192EEEEEELi192ENS_6half_tEfNS_4arch4Sm80ELb0ELb0ELb1ELb1ELb1ELb1ELb1ELb0EEENS1_21CollectiveEpilogueFwdINS6_IJS8_SA_S9_EEENS6_IJNS7_ILi1EEESI_SI_EEESC_SE_Li256ELb1ELb1ELb0ELb0EEENS1_19SingleTileSchedulerILb1ELb0ELb1ELi128EEEEEEEEEvNT_6ParamsE,"ax",@progbits
	.sectioninfo	@"SHI_REGISTERS=255"
	.align	128
.text._ZN7cutlass13device_kernelIN5flash19enable_sm80_to_sm89INS1_16FlashAttnFwdSm80INS1_25CollectiveMainloopFwdSm80ILi8ELi1ELb0EN4cute5tupleIJNS5_1CILi128EEENS7_ILi64EEENS7_ILi192EEEEEELi192ENS_6half_tEfNS_4arch4Sm80ELb0ELb0ELb1ELb1ELb1ELb1ELb1ELb0EEENS1_21CollectiveEpilogueFwdINS6_IJS8_SA_S9_EEENS6_IJNS7_ILi1EEESI_SI_EEESC_SE_Li256ELb1ELb1ELb0ELb0EEENS1_19SingleTileSchedulerILb1ELb0ELb1ELi128EEEEEEEEEvNT_6ParamsE:
        .type           _ZN7cutlass13device_kernelIN5flash19enable_sm80_to_sm89INS1_16FlashAttnFwdSm80INS1_25CollectiveMainloopFwdSm80ILi8ELi1ELb0EN4cute5tupleIJNS5_1CILi128EEENS7_ILi64EEENS7_ILi192EEEEEELi192ENS_6half_tEfNS_4arch4Sm80ELb0ELb0ELb1ELb1ELb1ELb1ELb1ELb0EEENS1_21CollectiveEpilogueFwdINS6_IJS8_SA_S9_EEENS6_IJNS7_ILi1EEESI_SI_EEESC_SE_Li256ELb1ELb1ELb0ELb0EEENS1_19SingleTileSchedulerILb1ELb0ELb1ELi128EEEEEEEEEvNT_6ParamsE,@function
        .size           _ZN7cutlass13device_kernelIN5flash19enable_sm80_to_sm89INS1_16FlashAttnFwdSm80INS1_25CollectiveMainloopFwdSm80ILi8ELi1ELb0EN4cute5tupleIJNS5_1CILi128EEENS7_ILi64EEENS7_ILi192EEEEEELi192ENS_6half_tEfNS_4arch4Sm80ELb0ELb0ELb1ELb1ELb1ELb1ELb1ELb0EEENS1_21CollectiveEpilogueFwdINS6_IJS8_SA_S9_EEENS6_IJNS7_ILi1EEESI_SI_EEESC_SE_Li256ELb1ELb1ELb0ELb0EEENS1_19SingleTileSchedulerILb1ELb0ELb1ELi128EEEEEEEEEvNT_6ParamsE,(.L_x_1496 - _ZN7cutlass13device_kernelIN5flash19enable_sm80_to_sm89INS1_16FlashAttnFwdSm80INS1_25CollectiveMainloopFwdSm80ILi8ELi1ELb0EN4cute5tupleIJNS5_1CILi128EEENS7_ILi64EEENS7_ILi192EEEEEELi192ENS_6half_tEfNS_4arch4Sm80ELb0ELb0ELb1ELb1ELb1ELb1ELb1ELb0EEENS1_21CollectiveEpilogueFwdINS6_IJS8_SA_S9_EEENS6_IJNS7_ILi1EEESI_SI_EEESC_SE_Li256ELb1ELb1ELb0ELb0EEENS1_19SingleTileSchedulerILb1ELb0ELb1ELi128EEEEEEEEEvNT_6ParamsE)
        .other          _ZN7cutlass13device_kernelIN5flash19enable_sm80_to_sm89INS1_16FlashAttnFwdSm80INS1_25CollectiveMainloopFwdSm80ILi8ELi1ELb0EN4cute5tupleIJNS5_1CILi128EEENS7_ILi64EEENS7_ILi192EEEEEELi192ENS_6half_tEfNS_4arch4Sm80ELb0ELb0ELb1ELb1ELb1ELb1ELb1ELb0EEENS1_21CollectiveEpilogueFwdINS6_IJS8_SA_S9_EEENS6_IJNS7_ILi1EEESI_SI_EEESC_SE_Li256ELb1ELb1ELb0ELb0EEENS1_19SingleTileSchedulerILb1ELb0ELb1ELi128EEEEEEEEEvNT_6ParamsE,@"STO_CUDA_ENTRY STV_DEFAULT"
_ZN7cutlass13device_kernelIN5flash19enable_sm80_to_sm89INS1_16FlashAttnFwdSm80INS1_25CollectiveMainloopFwdSm80ILi8ELi1ELb0EN4cute5tupleIJNS5_1CILi128EEENS7_ILi64EEENS7_ILi192EEEEEELi192ENS_6half_tEfNS_4arch4Sm80ELb0ELb0ELb1ELb1ELb1ELb1ELb1ELb0EEENS1_21CollectiveEpilogueFwdINS6_IJS8_SA_S9_EEENS6_IJNS7_ILi1EEESI_SI_EEESC_SE_Li256ELb1ELb1ELb0ELb0EEENS1_19SingleTileSchedulerILb1ELb0ELb1ELi128EEEEEEEEEvNT_6ParamsE:
[----:B------:R-:W-:Y:S02]  /*0000*/  MOV R1, c[0x0][0x28] ;  /* 0x00000a0000017a02 */ /* 0x000fe40000000f00 */
[----:B------:R-:W1:Y:S01]  /*0010*/  S2R R76, SR_TID.X ;  /* 0x00000000004c7919 */ /* 0x000e620000002100 */
[----:B------:R-:W-:Y:S01]  /*0020*/  MOV R4, 0x4 ;  /* 0x0000000400047802 */ /* 0x000fe20000000f00 */
[----:B------:R-:W-:Y:S02]  /*0030*/  ULDC.64 UR6, c[0x0][0x118] ;  /* 0x0000460000067ab9 */ /* 0x000fe40000000a00 */
[----:B------:R-:W2:Y:S04]  /*0040*/  S2R R209, SR_CTAID.Z ;  /* 0x0000000000d17919 */ /* 0x000ea80000002700 */
[----:B------:R-:W3:Y:S01]  /*0050*/  S2R R78, SR_CTAID.X ;  /* 0x00000000004e7919 */ /* 0x000ee20000002500 */
[----:B-1----:R-:W-:Y:S01]  /*0060*/  SHF.R.U32.HI R0, RZ, 0x5, R76 ;  /* 0x00000005ff007819 */ /* 0x002fe2000001164c */
[----:B--2---:R-:W-:-:S05]  /*0070*/  IMAD.WIDE R2, R209, R4, c[0x0][0x568] ;  /* 0x00015a00d1027625 */ /* 0x004fca00078e0204 */
[----:B------:R-:W1:Y:S02]  /*0080*/  SHFL.IDX PT, R0, R0, RZ, 0x1f ;  /* 0x00001fff00007589 */ /* 0x000e6400000e0000 */
[----:B-1----:R-:W-:-:S13]  /*0090*/  ISETP.NE.AND P0, PT, R0, RZ, PT ;  /* 0x000000ff0000720c */ /* 0x002fda0003f05270 */
[----:B------:R-:W-:Y:S05]  /*00a0*/  @!P0 BRA `(.L_x_54) ;  /* 0x0000013000008947 */ /* 0x000fea0003800000 */
[----:B---3--:R-:W-:-:S04]  /*00b0*/  ISETP.NE.U32.AND P0, PT, RZ, c[0x0][0x568], PT ;  /* 0x00015a00ff007a0c */ /* 0x008fc80003f05070 */
[----:B------:R-:W-:-:S13]  /*00c0*/  ISETP.NE.AND.EX P0, PT, RZ, c[0x0][0x56c], PT, P0 ;  /* 0x00015b00ff007a0c */ /* 0x000fda0003f05300 */
[----:B------:R-:W-:Y:S05]  /*00d0*/  @!P0 BRA `(.L_x_55) ;  /* 0x0000002000008947 */ /* 0x000fea0003800000 */
[----:B------:R1:W5:Y:S01]  /*00e0*/  LDG.E R3, [R2.64] ;  /* 0x0000000602037981 */ /* 0x000362000c1e1900 */
[----:B------:R-:W-:Y:S05]  /*00f0*/  BRA `(.L_x_56) ;  /* 0x0000009000007947 */ /* 0x000fea0003800000 */
.L_x_55:
[----:B------:R-:W-:-:S04]  /*0100*/  ISETP.NE.U32.AND P0, PT, RZ, c[0x0][0x560], PT ;  /* 0x00015800ff007a0c */ /* 0x000fc80003f05070 */
[----:B------:R-:W-:-:S13]  /*0110*/  ISETP.NE.AND.EX P0, PT, RZ, c[0x0][0x564], PT, P0 ;  /* 0x00015900ff007a0c */ /* 0x000fda0003f05300 */
[----:B------:R-:W-:Y:S05]  /*0120*/  @!P0 BRA `(.L_x_57) ;  /* 0x0000005000008947 */ /* 0x000fea0003800000 */
[----:B------:R-:W-:-:S05]  /*0130*/  IMAD.WIDE R6, R209, R4, c[0x0][0x560] ;  /* 0x00015800d1067625 */ /* 0x000fca00078e0204 */
[----:B------:R-:W2:Y:S04]  /*0140*/  LDG.E R3, [R6.64] ;  /* 0x0000000606037981 */ /* 0x000ea8000c1e1900 */
[----:B------:R-:W2:Y:S02]  /*0150*/  LDG.E R0, [R6.64+0x4] ;  /* 0x0000040606007981 */ /* 0x000ea4000c1e1900 */
[----:B--2---:R-:W-:Y:S01]  /*0160*/  IADD3 R3, -R3, R0, RZ ;  /* 0x0000000003037210 */ /* 0x004fe20007ffe1ff */
[----:B------:R-:W-:Y:S05]  /*0170*/  BRA `(.L_x_56) ;  /* 0x0000001000007947 */ /* 0x000fea0003800000 */
.L_x_57:
[----:B------:R-:W-:-:S05]  /*0180*/  MOV R3, c[0x0][0x54c] ;  /* 0x0001530000037a02 */ /* 0x000fca0000000f00 */
.L_x_56:
[----:B-----5:R-:W-:Y:S01]  /*0190*/  IMAD R3, R3, c[0x0][0x548], RZ ;  /* 0x0001520003037a24 */ /* 0x020fe200078e02ff */
[----:B------:R-:W-:-:S04]  /*01a0*/  SHF.L.U32 R0, R78, 0x7, RZ ;  /* 0x000000074e007819 */ /* 0x000fc800000006ff */
[----:B------:R-:W-:-:S04]  /*01b0*/  ISETP.GE.AND P0, PT, R0, R3, PT ;  /* 0x000000030000720c */ /* 0x000fc80003f06270 */
[----:B------:R-:W-:Y:S01]  /*01c0*/  SEL R209, R209, 0xffffffff, !P0 ;  /* 0xffffffffd1d17807 */ /* 0x000fe20004000000 */
[----:B------:R-:W-:Y:S05]  /*01d0*/  BRA `(.L_x_58) ;  /* 0x0000012000007947 */ /* 0x000fea0003800000 */
.L_x_54:
[----:B---3--:R-:W-:-:S04]  /*01e0*/  ISETP.NE.U32.AND P0, PT, RZ, c[0x0][0x568], PT ;  /* 0x00015a00ff007a0c */ /* 0x008fc80003f05070 */
[----:B------:R-:W-:-:S13]  /*01f0*/  ISETP.NE.AND.EX P0, PT, RZ, c[0x0][0x56c], PT, P0 ;  /* 0x00015b00ff007a0c */ /* 0x000fda0003f05300 */
[----:B------:R-:W-:Y:S05]  /*0200*/  @!P0 BRA `(.L_x_59) ;  /* 0x0000002000008947 */ /* 0x000fea0003800000 */
[----:B------:R1:W5:Y:S01]  /*0210*/  LDG.E R3, [R2.64] ;  /* 0x0000000602037981 */ /* 0x000362000c1e1900 */
[----:B------:R-:W-:Y:S05]  /*0220*/  BRA `(.L_x_60) ;  /* 0x0000009000007947 */ /* 0x000fea0003800000 */
.L_x_59:
        /* <DEDUP_REMOVED lines=8> */
.L_x_61:
[----:B------:R-:W-:-:S05]  /*02b0*/  MOV R3, c[0x0][0x54c] ;  /* 0x0001530000037a02 */ /* 0x000fca0000000f00 */
.L_x_60:
[----:B-----5:R-:W-:Y:S01]  /*02c0*/  IMAD R3, R3, c[0x0][0x548], RZ ;  /* 0x0001520003037a24 */ /* 0x020fe200078e02ff */
[----:B------:R-:W-:-:S04]  /*02d0*/  SHF.L.U32 R0, R78, 0x7, RZ ;  /* 0x000000074e007819 */ /* 0x000fc800000006ff */
[----:B------:R-:W-:-:S04]  /*02e0*/  ISETP.GE.AND P0, PT, R0, R3, PT ;  /* 0x000000030000720c */ /* 0x000fc80003f06270 */
[----:B------:R-:W-:-:S04]  /*02f0*/  SEL R209, R209, 0xffffffff, !P0 ;  /* 0xffffffffd1d17807 */ /* 0x000fc80004000000 */
.L_x_58:
[----:B------:R-:W-:-:S13]  /*0300*/  ISETP.GE.AND P0, PT, R209, RZ, PT ;  /* 0x000000ffd100720c */ /* 0x000fda0003f06270 */
[----:B------:R-:W-:Y:S05]  /*0310*/  @!P0 EXIT ;  /* 0x000000000000894d */ /* 0x000fea0003800000 */
[----:B------:R-:W-:Y:S01]  /*0320*/  ISETP.NE.U32.AND P0, PT, RZ, c[0x0][0x370], PT ;  /* 0x0000dc00ff007a0c */ /* 0x000fe20003f05070 */
[----:B------:R-:W-:Y:S01]  /*0330*/  IMAD.MOV.U32 R81, RZ, RZ, c[0x0][0x168] ;  /* 0x00005a00ff517624 */ /* 0x000fe200078e00ff */
[----:B------:R-:W-:Y:S01]  /*0340*/  ISETP.NE.U32.AND P1, PT, RZ, c[0x0][0x360], PT ;  /* 0x0000d800ff007a0c */ /* 0x000fe20003f25070 */
[----:B------:R-:W-:Y:S01]  /*0350*/  IMAD.MOV.U32 R145, RZ, RZ, RZ ;  /* 0x000000ffff917224 */ /* 0x000fe200078e00ff */
[----:B------:R-:W-:Y:S01]  /*0360*/  ISETP.NE.AND.EX P2, PT, RZ, c[0x0][0x374], PT, P0 ;  /* 0x0000dd00ff007a0c */ /* 0x000fe20003f45300 */
[----:B------:R-:W-:Y:S01]  /*0370*/  IMAD.MOV.U32 R167, RZ, RZ, RZ ;  /* 0x000000ffffa77224 */ /* 0x000fe200078e00ff */
[----:B------:R-:W-:Y:S01]  /*0380*/  ISETP.NE.AND.EX P0, PT, RZ, c[0x0][0x364], PT, P1 ;  /* 0x0000d900ff007a0c */ /* 0x000fe20003f05310 */
[CC--:B------:R-:W-:Y:S01]  /*0390*/  IMAD.WIDE R10, R209.reuse, R4.reuse, c[0x0][0x348] ;  /* 0x0000d200d10a7625 */ /* 0x0c0fe200078e0204 */
[----:B------:R-:W-:Y:S02]  /*03a0*/  ISETP.NE.U32.AND P1, PT, RZ, c[0x0][0x348], PT ;  /* 0x0000d200ff007a0c */ /* 0x000fe40003f25070 */
[----:B------:R-:W-:Y:S01]  /*03b0*/  ISETP.NE.U32.AND P3, PT, RZ, c[0x0][0x350], PT ;  /* 0x0000d400ff007a0c */ /* 0x000fe20003f65070 */
[----:B------:R-:W-:Y:S01]  /*03c0*/  IMAD.WIDE R8, R209, R4, c[0x0][0x350] ;  /* 0x0000d400d1087625 */ /* 0x000fe200078e0204 */
[----:B------:R-:W-:-:S02]  /*03d0*/  ISETP.NE.U32.AND P4, PT, RZ, c[0x0][0x358], PT ;  /* 0x0000d600ff007a0c */ /* 0x000fc40003f85070 */
[----:B------:R-:W-:Y:S01]  /*03e0*/  ISETP.NE.AND.EX P1, PT, RZ, c[0x0][0x34c], PT, P1 ;  /* 0x0000d300ff007a0c */ /* 0x000fe20003f25310 */
[CC--:B------:R-:W-:Y:S01]  /*03f0*/  IMAD.WIDE R6, R209.reuse, R4.reuse, c[0x0][0x358] ;  /* 0x0000d600d1067625 */ /* 0x0c0fe200078e0204 */
[----:B------:R-:W-:Y:S02]  /*0400*/  ISETP.NE.AND.EX P3, PT, RZ, c[0x0][0x354], PT, P3 ;  /* 0x0000d500ff007a0c */ /* 0x000fe40003f65330 */
[----:B------:R-:W-:Y:S01]  /*0410*/  ISETP.NE.AND.EX P4, PT, RZ, c[0x0][0x35c], PT, P4 ;  /* 0x0000d700ff007a0c */ /* 0x000fe20003f85340 */
[CC--:B------:R-:W-:Y:S01]  /*0420*/  @P0 IMAD.WIDE R12, R209.reuse, R4.reuse, c[0x0][0x360] ;  /* 0x0000d800d10c0625 */ /* 0x0c0fe200078e0204 */
[----:B------:R-:W-:Y:S01]  /*0430*/  MOV R89, RZ ;  /* 0x000000ff00597202 */ /* 0x000fe20000000f00 */
[----:B------:R-:W2:Y:S01]  /*0440*/  S2R R207, SR_CTAID.Y ;  /* 0x0000000000cf7919 */ /* 0x000ea20000002600 */
[----:B------:R-:W-:Y:S01]  /*0450*/  ULDC UR5, c[0x0][0x2ac] ;  /* 0x0000ab0000057ab9 */ /* 0x000fe20000000800 */
[----:B------:R-:W-:Y:S02]  /*0460*/  IMAD.MOV.U32 R208, RZ, RZ, RZ ;  /* 0x000000ffffd07224 */ /* 0x000fe400078e00ff */
[----:B------:R3:W5:Y:S01]  /*0470*/  @P0 LDG.E R81, [R12.64] ;  /* 0x000000060c510981 */ /* 0x000762000c1e1900 */
[----:B------:R-:W-:Y:S01]  /*0480*/  ULDC UR4, c[0x0][0x1d0] ;  /* 0x0000740000047ab9 */ /* 0x000fe20000000800 */
[----:B-1----:R-:W-:-:S02]  /*0490*/  @P2 IMAD.WIDE R2, R209, R4, c[0x0][0x370] ;  /* 0x0000dc00d1022625 */ /* 0x002fc400078e0204 */
[----:B------:R3:W5:Y:S04]  /*04a0*/  @P1 LDG.E R145, [R10.64] ;  /* 0x000000060a911981 */ /* 0x000768000c1e1900 */
[----:B------:R3:W5:Y:S04]  /*04b0*/  @P3 LDG.E R89, [R8.64] ;  /* 0x0000000608593981 */ /* 0x000768000c1e1900 */
[----:B------:R3:W5:Y:S01]  /*04c0*/  @P4 LDG.E R167, [R6.64] ;  /* 0x0000000606a74981 */ /* 0x000762000c1e1900 */
[----:B------:R-:W-:-:S03]  /*04d0*/  UIMAD UR4, UR5, UR4, URZ ;  /* 0x00000004050472a4 */ /* 0x000fc6000f8e023f */
[----:B------:R1:W5:Y:S01]  /*04e0*/  @P2 LDG.E R208, [R2.64] ;  /* 0x0000000602d02981 */ /* 0x000362000c1e1900 */
[----:B------:R-:W-:Y:S01]  /*04f0*/  IMAD.MOV.U32 R146, RZ, RZ, c[0x0][0x228] ;  /* 0x00008a00ff927624 */ /* 0x000fe200078e00ff */
[----:B--2---:R-:W-:Y:S02]  /*0500*/  SHF.R.S32.HI R80, RZ, 0x1f, R207 ;  /* 0x0000001fff507819 */ /* 0x004fe400000114cf */
[----:B-1----:R-:W-:Y:S01]  /*0510*/  MOV R2, UR4 ;  /* 0x0000000400027c02 */ /* 0x002fe20008000f00 */
[----:B------:R-:W-:Y:S05]  /*0520*/  @P0 BRA `(.L_x_62) ;  /* 0x0000004000000947 */ /* 0x000fea0003800000 */
[----:B---3--:R-:W-:Y:S05]  /*0530*/  @!P1 BRA `(.L_x_62) ;  /* 0x0000003000009947 */ /* 0x008fea0003800000 */
[----:B-----5:R-:W2:Y:S04]  /*0540*/  LDG.E R81, [R10.64] ;  /* 0x000000060a517981 */ /* 0x020ea8000c1e1900 */
[----:B------:R-:W2:Y:S02]  /*0550*/  LDG.E R0, [R10.64+0x4] ;  /* 0x000004060a007981 */ /* 0x000ea4000c1e1900 */
[----:B--2---:R-:W-:-:S02]  /*0560*/  IADD3 R81, -R81, R0, RZ ;  /* 0x0000000051517210 */ /* 0x004fc40007ffe1ff */
.L_x_62:
[----:B---3--:R-:W-:-:S04]  /*0570*/  ISETP.NE.U32.AND P0, PT, RZ, c[0x0][0x368], PT ;  /* 0x0000da00ff007a0c */ /* 0x008fc80003f05070 */
[----:B------:R-:W-:-:S13]  /*0580*/  ISETP.NE.AND.EX P0, PT, RZ, c[0x0][0x36c], PT, P0 ;  /* 0x0000db00ff007a0c */ /* 0x000fda0003f05300 */
[----:B------:R-:W-:Y:S05]  /*0590*/  @!P0 BRA `(.L_x_63) ;  /* 0x0000003000008947 */ /* 0x000fea0003800000 */
[----:B------:R-:W-:-:S06]  /*05a0*/  IMAD.WIDE R2, R209, R4, c[0x0][0x368] ;  /* 0x0000da00d1027625 */ /* 0x000fcc00078e0204 */
[----:B------:R1:W5:Y:S01]  /*05b0*/  LDG.E R2, [R2.64] ;  /* 0x0000000602027981 */ /* 0x000362000c1e1900 */
[----:B------:R-:W-:Y:S05]  /*05c0*/  BRA `(.L_x_64) ;  /* 0x0000004000007947 */ /* 0x000fea0003800000 */
.L_x_63:
[----:B------:R-:W-:Y:S05]  /*05d0*/  @!P3 BRA `(.L_x_64) ;  /* 0x000000300000b947 */ /* 0x000fea0003800000 */
[----:B------:R-:W2:Y:S04]  /*05e0*/  LDG.E R2, [R8.64] ;  /* 0x0000000608027981 */ /* 0x000ea8000c1e1900 */
[----:B------:R-:W2:Y:S02]  /*05f0*/  LDG.E R3, [R8.64+0x4] ;  /* 0x0000040608037981 */ /* 0x000ea4000c1e1900 */
[----:B--2---:R-:W-:Y:S02]  /*0600*/  IADD3 R2, -R2, R3, RZ ;  /* 0x0000000302027210 */ /* 0x004fe40007ffe1ff */
.L_x_64:
[----:B------:R-:W2:Y:S04]  /*0610*/  @P4 LDG.E R0, [R6.64] ;  /* 0x0000000606004981 */ /* 0x000ea8000c1e1900 */
[----:B------:R-:W2:Y:S01]  /*0620*/  @P4 LDG.E R5, [R6.64+0x4] ;  /* 0x0000040606054981 */ /* 0x000ea2000c1e1900 */
[----:B-1---5:R-:W-:Y:S01]  /*0630*/  IMAD.IADD R3, R2, 0x1, -R208 ;  /* 0x0000000102037824 */ /* 0x022fe200078e0ad0 */
[----:B------:R-:W-:Y:S01]  /*0640*/  ISETP.NE.U32.AND P0, PT, RZ, c[0x0][0x378], PT ;  /* 0x0000de00ff007a0c */ /* 0x000fe20003f05070 */
[----:B------:R-:W-:-:S03]  /*0650*/  IMAD.MOV.U32 R79, RZ, RZ, R2 ;  /* 0x000000ffff4f7224 */ /* 0x000fc600078e0002 */
[----:B------:R-:W-:Y:S01]  /*0660*/  ISETP.NE.AND.EX P0, PT, RZ, c[0x0][0x37c], PT, P0 ;  /* 0x0000df00ff007a0c */ /* 0x000fe20003f05300 */
[----:B------:R-:W-:-:S05]  /*0670*/  IMAD.MOV R97, RZ, RZ, -R3 ;  /* 0x000000ffff617224 */ /* 0x000fca00078e0a03 */
[----:B------:R-:W-:-:S07]  /*0680*/  IMNMX R97, RZ, R97, !PT ;  /* 0x00000061ff617217 */ /* 0x000fce0007800200 */
[----:B------:R-:W-:-:S05]  /*0690*/  @P0 IMAD.WIDE R8, R209, R4, c[0x0][0x378] ;  /* 0x0000de00d1080625 */ /* 0x000fca00078e0204 */
[----:B------:R1:W5:Y:S01]  /*06a0*/  @P0 LDG.E R79, [R8.64] ;  /* 0x00000006084f0981 */ /* 0x000362000c1e1900 */
[----:B--2---:R-:W-:-:S04]  /*06b0*/  @P4 IMAD.IADD R146, R5, 0x1, -R0 ;  /* 0x0000000105924824 */ /* 0x004fc800078e0a00 */
[----:B------:R-:W-:-:S05]  /*06c0*/  IMAD.IADD R77, R3, 0x1, R146 ;  /* 0x00000001034d7824 */ /* 0x000fca00078e0292 */
[----:B------:R-:W-:-:S04]  /*06d0*/  IADD3 R0, R77, 0x3f, RZ ;  /* 0x0000003f4d007810 */ /* 0x000fc80007ffe0ff */
[----:B------:R-:W-:-:S04]  /*06e0*/  SHF.R.S32.HI R133, RZ, 0x1f, R0 ;  /* 0x0000001fff857819 */ /* 0x000fc80000011400 */
[----:B------:R-:W-:-:S04]  /*06f0*/  LEA.HI R133, R133, R0, RZ, 0x6 ;  /* 0x0000000085857211 */ /* 0x000fc800078f30ff */
[----:B------:R-:W-:-:S05]  /*0700*/  LOP3.LUT R71, R133, 0xffffffc0, RZ, 0xc0, !PT ;  /* 0xffffffc085477812 */ /* 0x000fca00078ec0ff */
[----:B------:R-:W-:-:S05]  /*0710*/  IMAD.IADD R3, R71, 0x1, -R3 ;  /* 0x0000000147037824 */ /* 0x000fca00078e0a03 */
[----:B------:R-:W-:-:S04]  /*0720*/  IMNMX R6, R3, R146, PT ;  /* 0x0000009203067217 */ /* 0x000fc80003800200 */
[----:B------:R-:W-:Y:S02]  /*0730*/  ISETP.GT.AND P0, PT, R6, R97, PT ;  /* 0x000000610600720c */ /* 0x000fe40003f04270 */
[----:B------:R-:W-:-:S05]  /*0740*/  SHF.R.U32.HI R97, RZ, 0x6, R97 ;  /* 0x00000006ff617819 */ /* 0x000fca0000011661 */
[----:B------:R-:W-:-:S06]  /*0750*/  IMAD.MOV.U32 R0, RZ, RZ, R97 ;  /* 0x000000ffff007224 */ /* 0x000fcc00078e0061 */
[----:B------:R-:W-:-:S04]  /*0760*/  @P0 IADD3 R6, R6, 0x3f, RZ ;  /* 0x0000003f06060810 */ /* 0x000fc80007ffe0ff */
[----:B------:R-:W-:-:S04]  /*0770*/  @P0 SHF.R.S32.HI R3, RZ, 0x1f, R6 ;  /* 0x0000001fff030819 */ /* 0x000fc80000011406 */
[----:B------:R-:W-:-:S04]  /*0780*/  @P0 LEA.HI R3, R3, R6, RZ, 0x6 ;  /* 0x0000000603030211 */ /* 0x000fc800078f30ff */
[----:B------:R-:W-:-:S04]  /*0790*/  @P0 SHF.R.S32.HI R0, RZ, 0x6, R3 ;  /* 0x00000006ff000819 */ /* 0x000fc80000011403 */
[----:B------:R-:W-:-:S13]  /*07a0*/  ISETP.GT.AND P0, PT, R0, R97, PT ;  /* 0x000000610000720c */ /* 0x000fda0003f04270 */
[----:B------:R-:W-:Y:S05]  /*07b0*/  @!P0 BRA `(.L_x_65) ;  /* 0x0000552000008947 */ /* 0x000fea0003800000 */
[----:B-1----:R-:W-:-:S04]  /*07c0*/  ISETP.NE.U32.AND P3, PT, RZ, c[0x0][0x340], PT ;  /* 0x0000d000ff007a0c */ /* 0x002fc80003f65070 */
[----:B------:R-:W-:-:S13]  /*07d0*/  ISETP.NE.AND.EX P3, PT, RZ, c[0x0][0x344], PT, P3 ;  /* 0x0000d100ff007a0c */ /* 0x000fda0003f65330 */
[----:B------:R-:W-:-:S06]  /*07e0*/  @P3 IMAD.WIDE R152, R209, R4, c[0x0][0x340] ;  /* 0x0000d000d1983625 */ /* 0x000fcc00078e0204 */
[----:B------:R-:W2:Y:S01]  /*07f0*/  @P3 LDG.E R152, [R152.64] ;  /* 0x0000000698983981 */ /* 0x000ea2000c1e1900 */
[----:B------:R-:W-:Y:S01]  /*0800*/  SHF.R.S32.HI R7, RZ, 0x1f, R76 ;  /* 0x0000001fff077819 */ /* 0x000fe2000001144c */
[----:B------:R-:W-:Y:S01]  /*0810*/  IMAD.MOV.U32 R114, RZ, RZ, c[0x0][0x238] ;  /* 0x00008e00ff727624 */ /* 0x000fe200078e00ff */
[----:B------:R-:W-:Y:S01]  /*0820*/  SHF.R.S32.HI R3, RZ, 0x1f, R167 ;  /* 0x0000001fff037819 */ /* 0x000fe200000114a7 */
[----:B------:R-:W-:Y:S01]  /*0830*/  IMAD.MOV.U32 R103, RZ, RZ, 0x6 ;  /* 0x00000006ff677424 */ /* 0x000fe200078e00ff */
[-C--:B------:R-:W-:Y:S01]  /*0840*/  LEA.HI R4, R7, R76.reuse, RZ, 0x3 ;  /* 0x0000004c07047211 */ /* 0x080fe200078f18ff */
[----:B------:R-:W-:Y:S01]  /*0850*/  IMAD.IADD R89, R89, 0x1, R2 ;  /* 0x0000000159597824 */ /* 0x000fe200078e0202 */
[----:B------:R-:W-:Y:S01]  /*0860*/  IADD3 R139, R0, -0x1, RZ ;  /* 0xffffffff008b7810 */ /* 0x000fe20007ffe0ff */
[----:B------:R-:W-:Y:S01]  /*0870*/  IMAD.SHL.U32 R100, R114, 0x40, RZ ;  /* 0x0000004072647824 */ /* 0x000fe200078e00ff */
[----:B------:R-:W-:Y:S01]  /*0880*/  LOP3.LUT R5, R4, 0x1ffffff8, RZ, 0xc0, !PT ;  /* 0x1ffffff804057812 */ /* 0x000fe200078ec0ff */
[----:B------:R-:W-:Y:S01]  /*0890*/  IMAD R164, R80, c[0x0][0x240], RZ ;  /* 0x0000900050a47a24 */ /* 0x000fe200078e02ff */
[----:B------:R-:W-:Y:S01]  /*08a0*/  SHF.R.S32.HI R4, RZ, 0x3, R4 ;  /* 0x00000003ff047819 */ /* 0x000fe20000011404 */
[----:B------:R-:W-:Y:S01]  /*08b0*/  IMAD.MOV.U32 R113, RZ, RZ, 0x5 ;  /* 0x00000005ff717424 */ /* 0x000fe200078e00ff */
[----:B------:R-:W-:Y:S01]  /*08c0*/  SHF.L.U64.HI R99, R114, R103, c[0x0][0x23c] ;  /* 0x00008f0072637619 */ /* 0x000fe20000010267 */
[----:B------:R-:W-:Y:S01]  /*08d0*/  IMAD.IADD R10, R76, 0x1, -R5 ;  /* 0x000000014c0a7824 */ /* 0x000fe200078e0a05 */
[----:B------:R-:W-:Y:S01]  /*08e0*/  IADD3 R166, P0, R4, R167, RZ ;  /* 0x000000a704a67210 */ /* 0x000fe20007f1e0ff */
[----:B------:R-:W-:Y:S01]  /*08f0*/  IMAD.IADD R96, R146, 0x1, -R4 ;  /* 0x0000000192607824 */ /* 0x000fe200078e0a04 */
[----:B------:R-:W-:Y:S01]  /*0900*/  SHF.R.S32.HI R2, RZ, 0x1f, R139 ;  /* 0x0000001fff027819 */ /* 0x000fe2000001148b */
[----:B------:R-:W-:Y:S01]  /*0910*/  IMAD.SHL.U32 R10, R10, 0x8, RZ ;  /* 0x000000080a0a7824 */ /* 0x000fe200078e00ff */
[----:B------:R-:W-:Y:S01]  /*0920*/  LEA.HI.X.SX32 R167, R4, R3, 0x1, P0 ;  /* 0x0000000304a77211 */ /* 0x000fe200000f0eff */
[----:B------:R-:W-:Y:S01]  /*0930*/  IMAD R0, R139, -0x40, R96 ;  /* 0xffffffc08b007824 */ /* 0x000fe200078e0260 */
[----:B------:R-:W-:Y:S01]  /*0940*/  LEA.HI R141, R7, R76, RZ, 0x2 ;  /* 0x0000004c078d7211 */ /* 0x000fe200078f10ff */
[----:B------:R-:W-:Y:S01]  /*0950*/  IMAD R9, R99, R139, RZ ;  /* 0x0000008b63097224 */ /* 0x000fe200078e02ff */
[--C-:B------:R-:W-:Y:S01]  /*0960*/  SHF.R.S32.HI R11, RZ, 0x1f, R10.reuse ;  /* 0x0000001fff0b7819 */ /* 0x100fe2000001140a */
[----:B------:R-:W-:Y:S01]  /*0970*/  IMAD R3, R167, c[0x0][0x238], RZ ;  /* 0x00008e00a7037a24 */ /* 0x000fe200078e02ff */
[----:B------:R-:W-:Y:S01]  /*0980*/  ISETP.GE.AND P1, PT, R0, 0x1, PT ;  /* 0x000000010000780c */ /* 0x000fe20003f26270 */
[----:B------:R-:W-:Y:S01]  /*0990*/  IMAD R2, R2, R100, R9 ;  /* 0x0000006402027224 */ /* 0x000fe200078e0209 */
[----:B------:R-:W-:Y:S01]  /*09a0*/  ISETP.GT.AND P0, PT, R0, 0x20, PT ;  /* 0x000000200000780c */ /* 0x000fe20003f04270 */
[----:B------:R-:W-:Y:S01]  /*09b0*/  IMAD R12, R166, c[0x0][0x23c], R3 ;  /* 0x00008f00a60c7a24 */ /* 0x000fe200078e0203 */
[----:B------:R-:W-:Y:S01]  /*09c0*/  IADD3 R0, R10, 0x80, RZ ;  /* 0x000000800a007810 */ /* 0x000fe20007ffe0ff */
[----:B------:R-:W-:Y:S01]  /*09d0*/  IMAD.WIDE.U32 R8, R166, c[0x0][0x238], R10 ;  /* 0x00008e00a6087a25 */ /* 0x000fe200078e000a */
[----:B------:R-:W-:Y:S01]  /*09e0*/  SEL R162, R209, RZ, !P4 ;  /* 0x000000ffd1a27207 */ /* 0x000fe20006000000 */
[----:B------:R-:W-:Y:S01]  /*09f0*/  ULDC.U8 UR4, c[0x0][0x298] ;  /* 0x0000a60000047ab9 */ /* 0x000fe20000000000 */
[----:B------:R-:W-:Y:S01]  /*0a00*/  ISETP.GE.AND P5, PT, R0, c[0x0][0x1d4], PT ;  /* 0x0000750000007a0c */ /* 0x000fe20003fa6270 */
[----:B------:R-:W-:Y:S01]  /*0a10*/  IMAD.SHL.U32 R5, R4, 0x40, RZ ;  /* 0x0000004004057824 */ /* 0x000fe200078e00ff */
[----:B------:R-:W-:Y:S01]  /*0a20*/  SHF.R.S32.HI R0, RZ, 0x1f, R209 ;  /* 0x0000001fff007819 */ /* 0x000fe200000114d1 */
[----:B------:R-:W-:Y:S01]  /*0a30*/  IMAD.IADD R13, R9, 0x1, R12 ;  /* 0x00000001090d7824 */ /* 0x000fe200078e020c */
[----:B------:R-:W-:Y:S01]  /*0a40*/  IADD3 R3, R10, 0x40, RZ ;  /* 0x000000400a037810 */ /* 0x000fe20007ffe0ff */
[----:B------:R-:W-:Y:S01]  /*0a50*/  IMAD.MOV.U32 R12, RZ, RZ, R8 ;  /* 0x000000ffff0c7224 */ /* 0x000fe200078e0008 */
[----:B------:R-:W-:Y:S01]  /*0a60*/  LOP3.LUT R5, R5, 0x1c0, RZ, 0xc0, !PT ;  /* 0x000001c005057812 */ /* 0x000fe200078ec0ff */
[C---:B------:R-:W-:Y:S01]  /*0a70*/  IMAD R164, R207.reuse, c[0x0][0x244], R164 ;  /* 0x00009100cfa47a24 */ /* 0x040fe200078e02a4 */
[----:B------:R-:W-:Y:S01]  /*0a80*/  SEL R95, R0, RZ, !P4 ;  /* 0x000000ff005f7207 */ /* 0x000fe20006000000 */
[----:B------:R-:W-:Y:S01]  /*0a90*/  IMAD.WIDE.U32 R12, R207, c[0x0][0x240], R12 ;  /* 0x00009000cf0c7a25 */ /* 0x000fe200078e000c */
[----:B------:R-:W-:-:S02]  /*0aa0*/  LOP3.LUT R4, R5, 0x38, R10, 0xf8, !PT ;  /* 0x0000003805047812 */ /* 0x000fc400078ef80a */
[----:B------:R-:W-:Y:S01]  /*0ab0*/  SHF.R.U32.HI R5, RZ, 0x3, R5 ;  /* 0x00000003ff057819 */ /* 0x000fe20000011605 */
[----:B------:R-:W-:Y:S01]  /*0ac0*/  IMAD.IADD R165, R13, 0x1, R164 ;  /* 0x000000010da57824 */ /* 0x000fe200078e02a4 */
[----:B------:R-:W-:Y:S01]  /*0ad0*/  SHF.R.S32.HI R144, RZ, 0x2, R141 ;  /* 0x00000002ff907819 */ /* 0x000fe2000001148d */
[----:B------:R-:W-:Y:S01]  /*0ae0*/  IMAD R173, R95, c[0x0][0x248], RZ ;  /* 0x000092005fad7a24 */ /* 0x000fe200078e02ff */
[----:B------:R-:W-:Y:S01]  /*0af0*/  LOP3.LUT R4, R4, R5, RZ, 0x3c, !PT ;  /* 0x0000000504047212 */ /* 0x000fe200078e3cff */
[----:B------:R-:W-:Y:S01]  /*0b00*/  IMAD.MOV.U32 R164, RZ, RZ, R12 ;  /* 0x000000ffffa47224 */ /* 0x000fe200078e000c */
[----:B------:R-:W-:Y:S01]  /*0b10*/  ISETP.GE.AND P6, PT, R3, c[0x0][0x1d4], PT ;  /* 0x0000750003007a0c */ /* 0x000fe20003fc6270 */
[C---:B------:R-:W-:Y:S01]  /*0b20*/  IMAD R173, R162.reuse, c[0x0][0x24c], R173 ;  /* 0x00009300a2ad7a24 */ /* 0x040fe200078e02ad */
[----:B------:R-:W-:Y:S01]  /*0b30*/  LOP3.LUT R5, R141, 0xfffffffc, RZ, 0xc0, !PT ;  /* 0xfffffffc8d057812 */ /* 0x000fe200078ec0ff */
[----:B------:R-:W-:Y:S01]  /*0b40*/  IMAD.WIDE.U32 R164, R162, c[0x0][0x248], R164 ;  /* 0x00009200a2a47a25 */ /* 0x000fe200078e00a4 */
[----:B------:R-:W-:-:S02]  /*0b50*/  SHF.R.S32.HI R3, RZ, 0x1f, R144 ;  /* 0x0000001fff037819 */ /* 0x000fc40000011490 */
[----:B------:R-:W-:Y:S01]  /*0b60*/  ISETP.GE.AND P2, PT, R10, c[0x0][0x1d4], PT ;  /* 0x000075000a007a0c */ /* 0x000fe20003f46270 */
[----:B------:R-:W-:Y:S01]  /*0b70*/  IMAD R8, R80, c[0x0][0x260], RZ ;  /* 0x0000980050087a24 */ /* 0x000fe200078e02ff */
[----:B------:R-:W-:Y:S01]  /*0b80*/  SHF.L.U64.HI R113, R114, R113, c[0x0][0x23c] ;  /* 0x00008f0072717619 */ /* 0x000fe20000010271 */
[----:B------:R-:W-:Y:S01]  /*0b90*/  IMAD.IADD R173, R165, 0x1, R173 ;  /* 0x00000001a5ad7824 */ /* 0x000fe200078e02ad */
[----:B------:R-:W-:Y:S01]  /*0ba0*/  P2R R150, PR, RZ, 0x4 ;  /* 0x00000004ff967803 */ /* 0x000fe20000000000 */
[----:B------:R-:W-:Y:S01]  /*0bb0*/  IMAD.MOV.U32 R172, RZ, RZ, R164 ;  /* 0x000000ffffac7224 */ /* 0x000fe200078e00a4 */
[-C--:B------:R-:W-:Y:S01]  /*0bc0*/  LEA.HI R137, R7, R76.reuse, RZ, 0x6 ;  /* 0x0000004c07897211 */ /* 0x080fe200078f30ff */
[----:B------:R-:W-:Y:S01]  /*0bd0*/  IMAD.IADD R5, R76, 0x1, -R5 ;  /* 0x000000014c057824 */ /* 0x000fe200078e0a05 */
[----:B------:R-:W-:Y:S01]  /*0be0*/  ISETP.NE.AND P4, PT, R150, RZ, PT ;  /* 0x000000ff9600720c */ /* 0x000fe20003f85270 */
[----:B------:R-:W-:Y:S01]  /*0bf0*/  IMAD R9, R3, c[0x0][0x280], RZ ;  /* 0x0000a00003097a24 */ /* 0x000fe200078e02ff */
[----:B------:R-:W-:Y:S01]  /*0c00*/  SHF.R.S32.HI R141, RZ, 0x1f, R141 ;  /* 0x0000001fff8d7819 */ /* 0x000fe2000001148d */
[----:B------:R-:W-:Y:S01]  /*0c10*/  IMAD R8, R207, c[0x0][0x264], R8 ;  /* 0x00009900cf087a24 */ /* 0x000fe200078e0208 */
[----:B------:R-:W-:Y:S01]  /*0c20*/  LEA.HI R124, R7, R76, RZ, 0x5 ;  /* 0x0000004c077c7211 */ /* 0x000fe200078f28ff */
[----:B------:R-:W-:Y:S01]  /*0c30*/  IMAD.WIDE.U32 R10, R207, c[0x0][0x260], R10 ;  /* 0x00009800cf0a7a25 */ /* 0x000fe200078e000a */
[----:B------:R-:W-:-:S03]  /*0c40*/  LEA.HI R141, R141, R144, RZ, 0x3 ;  /* 0x000000908d8d7211 */ /* 0x000fc600078f18ff */
[----:B------:R-:W-:Y:S01]  /*0c50*/  IMAD.WIDE.U32 R20, R139, R100, R172 ;  /* 0x000000648b147225 */ /* 0x000fe200078e00ac */
[----:B------:R-:W-:-:S03]  /*0c60*/  LOP3.LUT R141, R141, 0xfffffff8, RZ, 0xc0, !PT ;  /* 0xfffffff88d8d7812 */ /* 0x000fc600078ec0ff */
[----:B------:R-:W-:Y:S02]  /*0c70*/  IMAD R156, R144, c[0x0][0x284], R9 ;  /* 0x0000a100909c7a24 */ /* 0x000fe400078e0209 */
[----:B------:R-:W-:Y:S02]  /*0c80*/  IMAD.SHL.U32 R16, R5, 0x8, RZ ;  /* 0x0000000805107824 */ /* 0x000fe400078e00ff */
[----:B------:R-:W-:Y:S02]  /*0c90*/  IMAD.IADD R9, R11, 0x1, R8 ;  /* 0x000000010b097824 */ /* 0x000fe400078e0208 */
[----:B------:R-:W-:Y:S01]  /*0ca0*/  IMAD.MOV.U32 R8, RZ, RZ, R10 ;  /* 0x000000ffff087224 */ /* 0x000fe200078e000a */
[----:B------:R-:W-:Y:S01]  /*0cb0*/  @P1 LEA R10, P2, R20, c[0x0][0x220], 0x1 ;  /* 0x00008800140a1a11 */ /* 0x000fe200078408ff */
[----:B------:R-:W-:Y:S01]  /*0cc0*/  IMAD.IADD R2, R21, 0x1, R2 ;  /* 0x0000000115027824 */ /* 0x000fe200078e0202 */
[----:B------:R-:W-:Y:S01]  /*0cd0*/  SHF.R.S32.HI R17, RZ, 0x1f, R16 ;  /* 0x0000001fff117819 */ /* 0x000fe20000011410 */
[----:B------:R-:W-:Y:S01]  /*0ce0*/  IMAD R3, R3, c[0x0][0x290], RZ ;  /* 0x0000a40003037a24 */ /* 0x000fe200078e02ff */
[----:B------:R-:W-:Y:S01]  /*0cf0*/  IADD3 R143, R16, 0x60, RZ ;  /* 0x00000060108f7810 */ /* 0x000fe20007ffe0ff */
[----:B------:R-:W-:Y:S01]  /*0d00*/  IMAD.SHL.U32 R114, R114, 0x20, RZ ;  /* 0x0000002072727824 */ /* 0x000fe200078e00ff */
[----:B------:R-:W-:Y:S01]  /*0d10*/  @P1 LEA.HI.X R11, R20, c[0x0][0x224], R2, 0x1, P2 ;  /* 0x00008900140b1a11 */ /* 0x000fe200010f0c02 */
[----:B------:R-:W-:Y:S01]  /*0d20*/  IMAD R154, R144, c[0x0][0x294], R3 ;  /* 0x0000a500909a7a24 */ /* 0x000fe200078e0203 */
[----:B------:R-:W-:Y:S01]  /*0d30*/  IADD3 R142, R16, 0x80, RZ ;  /* 0x00000080108e7810 */ /* 0x000fe20007ffe0ff */
[----:B------:R-:W-:Y:S01]  /*0d40*/  IMAD.SHL.U32 R18, R5, 0x4, RZ ;  /* 0x0000000405127824 */ /* 0x000fe200078e00ff */
[----:B------:R-:W-:Y:S01]  /*0d50*/  @P0 IADD3 R3, P2, R114, R20, RZ ;  /* 0x0000001472030210 */ /* 0x000fe20007f5e0ff */
[----:B------:R-:W-:Y:S01]  /*0d60*/  IMAD.WIDE.U32 R14, R144, c[0x0][0x280], R16 ;  /* 0x0000a000900e7a25 */ /* 0x000fe200078e0010 */
[----:B------:R-:W-:-:S02]  /*0d70*/  IADD3 R140, R16, 0xa0, RZ ;  /* 0x000000a0108c7810 */ /* 0x000fc40007ffe0ff */
[----:B------:R-:W-:Y:S01]  /*0d80*/  SHF.R.S32.HI R19, RZ, 0x1f, R18 ;  /* 0x0000001fff137819 */ /* 0x000fe20000011412 */
[----:B------:R-:W-:Y:S01]  /*0d90*/  @P0 IMAD.X R2, R113, 0x1, R2, P2 ;  /* 0x0000000171020824 */ /* 0x000fe200010e0602 */
[C---:B------:R-:W-:Y:S01]  /*0da0*/  @P0 LEA R20, P2, R3.reuse, c[0x0][0x220], 0x1 ;  /* 0x0000880003140a11 */ /* 0x040fe200078408ff */
[----:B------:R-:W-:Y:S01]  /*0db0*/  IMAD.IADD R157, R156, 0x1, R15 ;  /* 0x000000019c9d7824 */ /* 0x000fe200078e020f */
[----:B------:R-:W-:Y:S01]  /*0dc0*/  IADD3 R15, R18, 0x20, RZ ;  /* 0x00000020120f7810 */ /* 0x000fe20007ffe0ff */
[----:B------:R-:W-:Y:S01]  /*0dd0*/  IMAD.WIDE.U32 R12, R144, c[0x0][0x290], R16 ;  /* 0x0000a400900c7a25 */ /* 0x000fe200078e0010 */
[----:B------:R-:W-:Y:S02]  /*0de0*/  @P0 LEA.HI.X R21, R3, c[0x0][0x224], R2, 0x1, P2 ;  /* 0x0000890003150a11 */ /* 0x000fe400010f0c02 */
[----:B------:R-:W-:Y:S01]  /*0df0*/  ISETP.GE.AND P2, PT, R16, c[0x0][0x27c], PT ;  /* 0x00009f0010007a0c */ /* 0x000fe20003f46270 */
[----:B------:R-:W-:Y:S01]  /*0e00*/  IMAD.SHL.U32 R137, R137, 0x8, RZ ;  /* 0x0000000889897824 */ /* 0x000fe200078e00ff */
[----:B------:R-:W-:Y:S01]  /*0e10*/  SHF.R.S32.HI R132, RZ, 0x1f, R143 ;  /* 0x0000001fff847819 */ /* 0x000fe2000001148f */
[----:B------:R-:W-:Y:S01]  /*0e20*/  IMAD.WIDE.U32 R160, R144, c[0x0][0x280], R18 ;  /* 0x0000a00090a07a25 */ /* 0x000fe200078e0012 */
[----:B------:R-:W-:-:S02]  /*0e30*/  SEL R3, RZ, c[0x0][0x27c], !P2 ;  /* 0x00009f00ff037a07 */ /* 0x000fc40005000000 */
[----:B------:R-:W-:Y:S01]  /*0e40*/  LOP3.LUT R137, R4, 0xfffffe00, R137, 0xf8, !PT ;  /* 0xfffffe0004897812 */ /* 0x000fe200078ef889 */
[----:B------:R-:W-:Y:S01]  /*0e50*/  IMAD.IADD R155, R154, 0x1, R13 ;  /* 0x000000019a9b7824 */ /* 0x000fe200078e020d */
[----:B------:R-:W-:Y:S01]  /*0e60*/  P2R R149, PR, RZ, 0x4 ;  /* 0x00000004ff957803 */ /* 0x000fe20000000000 */
[----:B------:R-:W-:Y:S01]  /*0e70*/  IMAD.IADD R13, R18, 0x1, R15 ;  /* 0x00000001120d7824 */ /* 0x000fe200078e020f */
[----:B------:R-:W-:Y:S01]  /*0e80*/  SHF.R.S32.HI R129, RZ, 0x1f, R142 ;  /* 0x0000001fff817819 */ /* 0x000fe2000001148e */
[----:B------:R-:W-:Y:S01]  /*0e90*/  IMAD.IADD R161, R161, 0x1, R156 ;  /* 0x00000001a1a17824 */ /* 0x000fe200078e029c */
[----:B------:R-:W-:Y:S01]  /*0ea0*/  LEA.HI R132, R132, R143, RZ, 0x3 ;  /* 0x0000008f84847211 */ /* 0x000fe200078f18ff */
[----:B------:R-:W-:Y:S01]  /*0eb0*/  IMAD.WIDE.U32 R158, R144, c[0x0][0x290], R18 ;  /* 0x0000a400909e7a25 */ /* 0x000fe200078e0012 */
[----:B------:R-:W-:Y:S02]  /*0ec0*/  ISETP.GE.AND P2, PT, R13, c[0x0][0x27c], PT ;  /* 0x00009f000d007a0c */ /* 0x000fe40003f46270 */
[----:B------:R-:W-:Y:S01]  /*0ed0*/  SHF.R.S32.HI R136, RZ, 0x1f, R13 ;  /* 0x0000001fff887819 */ /* 0x000fe2000001140d */
[----:B------:R-:W-:Y:S01]  /*0ee0*/  IMAD.MOV.U32 R156, RZ, RZ, R14 ;  /* 0x000000ffff9c7224 */ /* 0x000fe200078e000e */
[----:B------:R-:W-:Y:S01]  /*0ef0*/  IADD3 R14, R18, 0x40, RZ ;  /* 0x00000040120e7810 */ /* 0x000fe20007ffe0ff */
[----:B------:R-:W-:Y:S01]  /*0f00*/  IMAD.SHL.U32 R137, R137, 0x2, RZ ;  /* 0x0000000289897824 */ /* 0x000fe200078e00ff */
[----:B------:R-:W-:Y:S01]  /*0f10*/  LEA.HI R129, R129, R142, RZ, 0x3 ;  /* 0x0000008e81817211 */ /* 0x000fe200078f18ff */
[----:B------:R-:W-:Y:S01]  /*0f20*/  IMAD.IADD R159, R159, 0x1, R154 ;  /* 0x000000019f9f7824 */ /* 0x000fe200078e029a */
[----:B------:R-:W-:Y:S01]  /*0f30*/  LEA.HI R136, R136, R13, RZ, 0x3 ;  /* 0x0000000d88887211 */ /* 0x000fe200078f18ff */
[----:B------:R-:W-:Y:S01]  /*0f40*/  IMAD.IADD R3, R16, 0x1, R3 ;  /* 0x0000000110037824 */ /* 0x000fe200078e0203 */
[----:B------:R-:W-:Y:S01]  /*0f50*/  @!PT LDS RZ, [RZ] ;  /* 0x00000000fffff984 */ /* 0x000fe20000000800 */
[----:B------:R-:W-:Y:S01]  /*0f60*/  @!PT LDS RZ, [RZ] ;  /* 0x00000000fffff984 */ /* 0x000fe20000000800 */
[----:B------:R-:W-:Y:S01]  /*0f70*/  @!PT LDS RZ, [RZ] ;  /* 0x00000000fffff984 */ /* 0x000fe20000000800 */
[----:B------:R1:W-:Y:S01]  /*0f80*/  @P1 LDGSTS.E.BYPASS.LTC128B.128 [R137+0x6100], [R10.64], !P4 ;  /* 0x061000000a891fae */ /* 0x0003e2000e101d46 */
[----:B------:R-:W-:Y:S01]  /*0f90*/  IMAD.MOV.U32 R154, RZ, RZ, R12 ;  /* 0x000000ffff9a7224 */ /* 0x000fe200078e000c */
[----:B------:R-:W-:Y:S01]  /*0fa0*/  LOP3.LUT R132, R132, 0xfffffff8, RZ, 0xc0, !PT ;  /* 0xfffffff884847812 */ /* 0x000fe200078ec0ff */
[----:B------:R-:W-:Y:S01]  /*0fb0*/  IMAD.IADD R12, R18, 0x1, R14 ;  /* 0x00000001120c7824 */ /* 0x000fe200078e020e */
[----:B------:R1:W-:Y:S01]  /*0fc0*/  @P1 LDGSTS.E.BYPASS.LTC128B.128 [R137+0x8100], [R10.64+0x80], !P6 ;  /* 0x081000800a891fae */ /* 0x0003e2000f101d46 */
[----:B------:R-:W-:Y:S01]  /*0fd0*/  SHF.R.S32.HI R122, RZ, 0x1f, R3 ;  /* 0x0000001fff7a7819 */ /* 0x000fe20000011403 */
[----:B------:R-:W-:Y:S01]  /*0fe0*/  IMAD.IADD R141, R144, 0x1, -R141 ;  /* 0x00000001908d7824 */ /* 0x000fe200078e0a8d */
[----:B------:R-:W-:Y:S01]  /*0ff0*/  LOP3.LUT R129, R129, 0xfffffff8, RZ, 0xc0, !PT ;  /* 0xfffffff881817812 */ /* 0x000fe200078ec0ff */
[----:B------:R1:W-:Y:S01]  /*1000*/  @P1 LDGSTS.E.BYPASS.LTC128B.128 [R137+0xa100], [R10.64+0x100], !P5 ;  /* 0x0a1001000a891fae */ /* 0x0003e2000e901d46 */
[----:B------:R-:W-:Y:S01]  /*1010*/  ISETP.GE.AND P1, PT, R12, c[0x0][0x27c], PT ;  /* 0x00009f000c007a0c */ /* 0x000fe20003f26270 */
[----:B------:R-:W-:Y:S01]  /*1020*/  IMAD.SHL.U32 R124, R124, 0x10, RZ ;  /* 0x000000107c7c7824 */ /* 0x000fe200078e00ff */
[CC--:B------:R-:W-:Y:S01]  /*1030*/  LEA.HI R108, R122.reuse, R3.reuse, RZ, 0x3 ;  /* 0x000000037a6c7211 */ /* 0x0c0fe200078f18ff */
[----:B------:R3:W-:Y:S01]  /*1040*/  @P0 LDGSTS.E.BYPASS.LTC128B.128 [R137+0x7100], [R20.64], !P4 ;  /* 0x0710000014890fae */ /* 0x0007e2000e101d46 */
[----:B------:R-:W-:Y:S01]  /*1050*/  LEA.HI R122, R122, R3, RZ, 0x6 ;  /* 0x000000037a7a7211 */ /* 0x000fe200078f30ff */
[----:B------:R-:W-:Y:S01]  /*1060*/  IMAD.WIDE.U32 R168, R207, c[0x0][0x210], RZ ;  /* 0x00008400cfa87a25 */ /* 0x000fe200078e00ff */
[----:B------:R-:W-:Y:S01]  /*1070*/  SEL R3, RZ, c[0x0][0x27c], !P1 ;  /* 0x00009f00ff037a07 */ /* 0x000fe20004800000 */
[----:B------:R3:W-:Y:S01]  /*1080*/  @P0 LDGSTS.E.BYPASS.LTC128B.128 [R137+0x9100], [R20.64+0x80], !P6 ;  /* 0x0910008014890fae */ /* 0x0007e2000f101d46 */
[----:B------:R-:W-:Y:S01]  /*1090*/  LOP3.LUT R124, R124, 0xfffffe00, RZ, 0xc0, !PT ;  /* 0xfffffe007c7c7812 */ /* 0x000fe200078ec0ff */
[----:B------:R-:W-:Y:S01]  /*10a0*/  IMAD.SHL.U32 R122, R122, 0x40, RZ ;  /* 0x000000407a7a7824 */ /* 0x000fe200078e00ff */
[--C-:B------:R-:W-:Y:S01]  /*10b0*/  SHF.R.S32.HI R135, RZ, 0x1f, R12.reuse ;  /* 0x0000001fff877819 */ /* 0x100fe2000001140c */
[----:B------:R3:W-:Y:S01]  /*10c0*/  @P0 LDGSTS.E.BYPASS.LTC128B.128 [R137+0xb100], [R20.64+0x100], !P5 ;  /* 0x0b10010014890fae */ /* 0x0007e2000e901d46 */
[C---:B------:R-:W-:Y:S01]  /*10d0*/  LOP3.LUT P0, RZ, R141.reuse, 0x4, RZ, 0xc0, !PT ;  /* 0x000000048dff7812 */ /* 0x040fe2000780c0ff */
[----:B------:R-:W-:Y:S01]  /*10e0*/  IMAD.SHL.U32 R141, R141, 0x40, RZ ;  /* 0x000000408d8d7824 */ /* 0x000fe200078e00ff */
[----:B------:R-:W-:Y:S01]  /*10f0*/  LOP3.LUT R122, R122, 0x7ffff000, RZ, 0xc0, !PT ;  /* 0x7ffff0007a7a7812 */ /* 0x000fe200078ec0ff */
[----:B------:R-:W-:Y:S01]  /*1100*/  IMAD.IADD R3, R3, 0x1, R12 ;  /* 0x0000000103037824 */ /* 0x000fe200078e020c */
[----:B------:R-:W0:Y:S01]  /*1110*/  LDGDEPBAR ;  /* 0x00000000000079af */ /* 0x000e220000000000 */
[----:B------:R-:W-:Y:S01]  /*1120*/  IMAD R138, R5, 0x40, R144 ;  /* 0x00000040058a7824 */ /* 0x000fe200078e0290 */
[----:B------:R-:W-:Y:S01]  /*1130*/  LOP3.LUT R141, R141, 0x1c0, RZ, 0xc0, !PT ;  /* 0x000001c08d8d7812 */ /* 0x000fe200078ec0ff */
[----:B------:R-:W-:Y:S01]  /*1140*/  IMAD.MOV.U32 R82, RZ, RZ, c[0x0][0x27c] ;  /* 0x00009f00ff527624 */ /* 0x000fe200078e00ff */
[----:B------:R-:W-:Y:S01]  /*1150*/  SHF.R.S32.HI R120, RZ, 0x1f, R3 ;  /* 0x0000001fff787819 */ /* 0x000fe20000011403 */
[----:B------:R-:W-:Y:S01]  /*1160*/  IMAD R95, R95, c[0x0][0x268], RZ ;  /* 0x00009a005f5f7a24 */ /* 0x000fe200078e02ff */
[----:B------:R-:W-:Y:S01]  /*1170*/  SHF.R.U32.HI R125, RZ, 0x3, R141 ;  /* 0x00000003ff7d7819 */ /* 0x000fe2000001168d */
[----:B------:R-:W-:Y:S01]  /*1180*/  IMAD.MOV.U32 R98, RZ, RZ, c[0x0][0x2b8] ;  /* 0x0000ae00ff627624 */ /* 0x000fe200078e00ff */
[-C--:B------:R-:W-:Y:S01]  /*1190*/  LEA.HI R112, R120, R3.reuse, RZ, 0x3 ;  /* 0x0000000378707211 */ /* 0x080fe200078f18ff */
[----:B------:R-:W-:Y:S01]  /*11a0*/  IMAD R6, R80, c[0x0][0x1e8], RZ ;  /* 0x00007a0050067a24 */ /* 0x000fe200078e02ff */
[----:B------:R-:W-:Y:S01]  /*11b0*/  LEA.HI R120, R120, R3, RZ, 0x6 ;  /* 0x0000000378787211 */ /* 0x000fe200078f30ff */
[----:B------:R-:W-:Y:S01]  /*11c0*/  IMAD.MOV.U32 R102, RZ, RZ, c[0x0][0x280] ;  /* 0x0000a000ff667624 */ /* 0x000fe200078e00ff */
[C-C-:B------:R-:W-:Y:S01]  /*11d0*/  LOP3.LUT R2, R141.reuse, 0x38, R108.reuse, 0xf8, !PT ;  /* 0x000000388d027812 */ /* 0x140fe200078ef86c */
[----:B------:R-:W-:Y:S01]  /*11e0*/  IMAD.MOV.U32 R104, RZ, RZ, c[0x0][0x290] ;  /* 0x0000a400ff687624 */ /* 0x000fe200078e00ff */
[----:B------:R-:W-:Y:S01]  /*11f0*/  SHF.R.S32.HI R134, RZ, 0x3, R108 ;  /* 0x00000003ff867819 */ /* 0x000fe2000001146c */
[----:B------:R-:W-:Y:S01]  /*1200*/  IMAD.SHL.U32 R120, R120, 0x40, RZ ;  /* 0x0000004078787824 */ /* 0x000fe200078e00ff */
[----:B------:R-:W-:Y:S01]  /*1210*/  LOP3.LUT R7, R2, R125, RZ, 0x3c, !PT ;  /* 0x0000007d02077212 */ /* 0x000fe200078e3cff */
[----:B------:R-:W-:Y:S01]  /*1220*/  IMAD R95, R162, c[0x0][0x26c], R95 ;  /* 0x00009b00a25f7a24 */ /* 0x000fe200078e025f */
[----:B------:R-:W-:Y:S01]  /*1230*/  LOP3.LUT R2, R141, 0x38, R112, 0xf8, !PT ;  /* 0x000000388d027812 */ /* 0x000fe200078ef870 */
[----:B-----5:R-:W-:Y:S01]  /*1240*/  IMAD.WIDE.U32 R160, R79, c[0x0][0x280], R160 ;  /* 0x0000a0004fa07a25 */ /* 0x020fe200078e00a0 */
[----:B------:R-:W-:-:S02]  /*1250*/  LOP3.LUT R120, R120, 0x7ffff000, RZ, 0xc0, !PT ;  /* 0x7ffff00078787812 */ /* 0x000fc400078ec0ff */
[----:B------:R-:W-:Y:S01]  /*1260*/  LOP3.LUT R3, R2, R125, RZ, 0x3c, !PT ;  /* 0x0000007d02037212 */ /* 0x000fe200078e3cff */
[----:B------:R-:W-:Y:S01]  /*1270*/  IMAD.WIDE.U32 R162, R162, c[0x0][0x268], R8 ;  /* 0x00009a00a2a27a25 */ /* 0x000fe200078e0008 */
[--C-:B------:R-:W-:Y:S02]  /*1280*/  IADD3 R122, R7, R122, R124.reuse ;  /* 0x0000007a077a7210 */ /* 0x100fe40007ffe07c */
[----:B------:R-:W-:Y:S01]  /*1290*/  IADD3 R120, R3, R120, R124 ;  /* 0x0000007803787210 */ /* 0x000fe20007ffe07c */
[----:B------:R-:W-:Y:S01]  /*12a0*/  IMAD.MOV.U32 R123, RZ, RZ, c[0x0][0x27c] ;  /* 0x00009f00ff7b7624 */ /* 0x000fe200078e00ff */
[----:B------:R-:W-:Y:S01]  /*12b0*/  SHF.R.S32.HI R127, RZ, 0x3, R112 ;  /* 0x00000003ff7f7819 */ /* 0x000fe20000011470 */
[C---:B------:R-:W-:Y:S01]  /*12c0*/  IMAD.WIDE.U32 R170, R207.reuse, c[0x0][0x1e8], RZ ;  /* 0x00007a00cfaa7a25 */ /* 0x040fe200078e00ff */
[----:B------:R-:W-:Y:S02]  /*12d0*/  LOP3.LUT R108, R108, 0xfffffff8, RZ, 0xc0, !PT ;  /* 0xfffffff86c6c7812 */ /* 0x000fe400078ec0ff */
[----:B------:R-:W-:Y:S01]  /*12e0*/  LOP3.LUT R112, R112, 0xfffffff8, RZ, 0xc0, !PT ;  /* 0xfffffff870707812 */ /* 0x000fe200078ec0ff */
[----:B------:R-:W-:Y:S01]  /*12f0*/  IMAD R105, R207, c[0x0][0x1ec], R6 ;  /* 0x00007b00cf697a24 */ /* 0x000fe200078e0206 */
[----:B------:R-:W-:Y:S01]  /*1300*/  LEA.HI R135, R135, R12, RZ, 0x3 ;  /* 0x0000000c87877211 */ /* 0x000fe200078f18ff */
[----:B------:R-:W-:Y:S01]  /*1310*/  IMAD.WIDE.U32 R158, R79, c[0x0][0x290], R158 ;  /* 0x0000a4004f9e7a25 */ /* 0x000fe200078e009e */
[----:B------:R-:W-:-:S02]  /*1320*/  P2R R147, PR, RZ, 0x2 ;  /* 0x00000002ff937803 */ /* 0x000fc40000000000 */
[----:B------:R-:W-:Y:S01]  /*1330*/  SHF.R.S32.HI R107, RZ, 0x1f, R108 ;  /* 0x0000001fff6b7819 */ /* 0x000fe2000001146c */
[C---:B------:R-:W-:Y:S01]  /*1340*/  IMAD.WIDE.U32 R156, R79.reuse, c[0x0][0x280], R156 ;  /* 0x0000a0004f9c7a25 */ /* 0x040fe200078e009c */
[----:B------:R-:W-:Y:S02]  /*1350*/  SHF.R.S32.HI R111, RZ, 0x1f, R112 ;  /* 0x0000001fff6f7819 */ /* 0x000fe40000011470 */
[----:B------:R-:W-:Y:S01]  /*1360*/  LOP3.LUT R136, R136, 0xfffffff8, RZ, 0xc0, !PT ;  /* 0xfffffff888887812 */ /* 0x000fe200078ec0ff */
[----:B------:R-:W-:Y:S01]  /*1370*/  IMAD.WIDE.U32 R154, R79, c[0x0][0x290], R154 ;  /* 0x0000a4004f9a7a25 */ /* 0x000fe200078e009a */
[----:B------:R-:W-:Y:S02]  /*1380*/  LOP3.LUT R135, R135, 0xfffffff8, RZ, 0xc0, !PT ;  /* 0xfffffff887877812 */ /* 0x000fe400078ec0ff */
[----:B------:R-:W-:Y:S01]  /*1390*/  ISETP.NE.AND P1, PT, R98, 0x1, PT ;  /* 0x000000016200780c */ /* 0x000fe20003f25270 */
[----:B------:R-:W-:Y:S01]  /*13a0*/  IMAD.SHL.U32 R123, R123, 0x2, RZ ;  /* 0x000000027b7b7824 */ /* 0x000fe200078e00ff */
[CC--:B------:R-:W-:Y:S01]  /*13b0*/  SHF.L.U64.HI R101, R102.reuse, R103.reuse, c[0x0][0x284] ;  /* 0x0000a10066657619 */ /* 0x0c0fe20000010267 */
[----:B------:R-:W-:Y:S01]  /*13c0*/  IMAD.SHL.U32 R102, R102, 0x40, RZ ;  /* 0x0000004066667824 */ /* 0x000fe200078e00ff */
[C---:B------:R-:W-:Y:S01]  /*13d0*/  SHF.L.U64.HI R103, R104.reuse, R103, c[0x0][0x294] ;  /* 0x0000a50068677619 */ /* 0x040fe20000010267 */
[----:B------:R-:W-:Y:S01]  /*13e0*/  IMAD.SHL.U32 R104, R104, 0x40, RZ ;  /* 0x0000004068687824 */ /* 0x000fe200078e00ff */
[----:B------:R-:W-:Y:S01]  /*13f0*/  SHF.L.U64.HI R107, R108, 0x1, R107 ;  /* 0x000000016c6b7819 */ /* 0x000fe2000001026b */
[----:B------:R-:W-:Y:S01]  /*1400*/  IMAD.IADD R105, R171, 0x1, R105 ;  /* 0x00000001ab697824 */ /* 0x000fe200078e0269 */
[----:B------:R-:W-:Y:S01]  /*1410*/  SHF.L.U64.HI R111, R112, 0x1, R111 ;  /* 0x00000001706f7819 */ /* 0x000fe2000001026f */
[----:B------:R-:W-:Y:S01]  /*1420*/  IMAD.IADD R95, R163, 0x1, R95 ;  /* 0x00000001a35f7824 */ /* 0x000fe200078e025f */
[----:B------:R-:W-:Y:S01]  /*1430*/  P2R R148, PR, RZ, 0x4 ;  /* 0x00000004ff947803 */ /* 0x000fe20000000000 */
[----:B------:R-:W-:Y:S01]  /*1440*/  IMAD.SHL.U32 R108, R108, 0x2, RZ ;  /* 0x000000026c6c7824 */ /* 0x000fe200078e00ff */
[----:B-1----:R-:W-:Y:S01]  /*1450*/  IADD3 R10, R18, 0x50, RZ ;  /* 0x00000050120a7810 */ /* 0x002fe20007ffe0ff */
[----:B------:R-:W-:Y:S01]  /*1460*/  IMAD.SHL.U32 R122, R122, 0x2, RZ ;  /* 0x000000027a7a7824 */ /* 0x000fe200078e00ff */
[----:B------:R-:W-:Y:S01]  /*1470*/  IADD3 R9, R18, 0x10, RZ ;  /* 0x0000001012097810 */ /* 0x000fe20007ffe0ff */
[----:B------:R-:W-:Y:S01]  /*1480*/  IMAD.SHL.U32 R112, R112, 0x2, RZ ;  /* 0x0000000270707824 */ /* 0x000fe200078e00ff */
[----:B------:R-:W-:Y:S01]  /*1490*/  SHF.R.S32.HI R117, RZ, 0x1f, R132 ;  /* 0x0000001fff757819 */ /* 0x000fe20000011484 */
[----:B------:R-:W-:Y:S01]  /*14a0*/  IMAD.SHL.U32 R120, R120, 0x2, RZ ;  /* 0x0000000278787824 */ /* 0x000fe200078e00ff */
[----:B------:R-:W-:-:S02]  /*14b0*/  SHF.R.S32.HI R116, RZ, 0x1f, R129 ;  /* 0x0000001fff747819 */ /* 0x000fc40000011481 */
[----:B------:R-:W-:Y:S02]  /*14c0*/  SHF.R.S32.HI R119, RZ, 0x1f, R136 ;  /* 0x0000001fff777819 */ /* 0x000fe40000011488 */
[----:B------:R-:W-:Y:S02]  /*14d0*/  SHF.R.S32.HI R118, RZ, 0x1f, R135 ;  /* 0x0000001fff767819 */ /* 0x000fe40000011487 */
[----:B--2---:R-:W-:Y:S01]  /*14e0*/  @P3 SHF.R.S32.HI R153, RZ, 0x1f, R152 ;  /* 0x0000001fff993819 */ /* 0x004fe20000011498 */
[----:B------:R-:W-:Y:S01]  /*14f0*/  @!P3 IMAD.MOV.U32 R153, RZ, RZ, R0 ;  /* 0x000000ffff99b224 */ /* 0x000fe200078e0000 */
[----:B------:R-:W-:Y:S01]  /*1500*/  SEL R0, RZ, c[0x0][0x27c], !P2 ;  /* 0x00009f00ff007a07 */ /* 0x000fe20005000000 */
[----:B------:R-:W-:Y:S02]  /*1510*/  @!P3 IMAD.MOV.U32 R152, RZ, RZ, R209 ;  /* 0x000000ffff98b224 */ /* 0x000fe400078e00d1 */
[----:B------:R-:W-:Y:S02]  /*1520*/  IMAD R5, R153, c[0x0][0x2b0], RZ ;  /* 0x0000ac0099057a24 */ /* 0x000fe400078e02ff */
[----:B------:R-:W-:-:S02]  /*1530*/  IMAD.IADD R11, R0, 0x1, R13 ;  /* 0x00000001000b7824 */ /* 0x000fc400078e020d */
[C---:B------:R-:W-:Y:S02]  /*1540*/  IMAD R5, R152.reuse, c[0x0][0x2b4], R5 ;  /* 0x0000ad0098057a24 */ /* 0x040fe400078e0205 */
[----:B------:R-:W-:Y:S01]  /*1550*/  IMAD.WIDE.U32 R152, R152, c[0x0][0x2b0], RZ ;  /* 0x0000ac0098987a25 */ /* 0x000fe200078e00ff */
[----:B------:R-:W-:-:S03]  /*1560*/  SHF.R.S32.HI R0, RZ, 0x1f, R11 ;  /* 0x0000001fff007819 */ /* 0x000fc6000001140b */
[----:B------:R-:W-:Y:S01]  /*1570*/  IMAD.IADD R88, R153, 0x1, R5 ;  /* 0x0000000199587824 */ /* 0x000fe200078e0205 */
[CC--:B------:R-:W-:Y:S02]  /*1580*/  LEA.HI R110, R0.reuse, R11.reuse, RZ, 0x3 ;  /* 0x0000000b006e7211 */ /* 0x0c0fe400078f18ff */
[----:B------:R-:W-:Y:S02]  /*1590*/  LEA.HI R0, R0, R11, RZ, 0x6 ;  /* 0x0000000b00007211 */ /* 0x000fe400078f30ff */
[--C-:B------:R-:W-:Y:S02]  /*15a0*/  LOP3.LUT R4, R141, 0x38, R110.reuse, 0xf8, !PT ;  /* 0x000000388d047812 */ /* 0x100fe400078ef86e */
[----:B------:R-:W-:Y:S01]  /*15b0*/  SHF.R.S32.HI R128, RZ, 0x3, R110 ;  /* 0x00000003ff807819 */ /* 0x000fe2000001146e */
[----:B------:R-:W-:Y:S01]  /*15c0*/  IMAD.SHL.U32 R0, R0, 0x40, RZ ;  /* 0x0000004000007824 */ /* 0x000fe200078e00ff */
[----:B------:R-:W-:Y:S01]  /*15d0*/  LOP3.LUT R121, R4, R125, RZ, 0x3c, !PT ;  /* 0x0000007d04797212 */ /* 0x000fe200078e3cff */
[----:B------:R-:W-:Y:S01]  /*15e0*/  IMAD R4, R80, c[0x0][0x210], RZ ;  /* 0x0000840050047a24 */ /* 0x000fe200078e02ff */
[----:B------:R-:W-:-:S02]  /*15f0*/  LOP3.LUT R110, R110, 0xfffffff8, RZ, 0xc0, !PT ;  /* 0xfffffff86e6e7812 */ /* 0x000fc400078ec0ff */
[----:B------:R-:W-:Y:S01]  /*1600*/  LOP3.LUT R0, R0, 0x7ffff000, RZ, 0xc0, !PT ;  /* 0x7ffff00000007812 */ /* 0x000fe200078ec0ff */
[----:B------:R-:W-:Y:S01]  /*1610*/  IMAD R7, R207, c[0x0][0x214], R4 ;  /* 0x00008500cf077a24 */ /* 0x000fe200078e0204 */
[----:B------:R-:W-:Y:S02]  /*1620*/  SHF.R.S32.HI R109, RZ, 0x1f, R110 ;  /* 0x0000001fff6d7819 */ /* 0x000fe4000001146e */
[----:B------:R-:W-:Y:S01]  /*1630*/  IADD3 R121, R121, R0, R124 ;  /* 0x0000000079797210 */ /* 0x000fe20007ffe07c */
[----:B------:R-:W-:Y:S01]  /*1640*/  IMAD.IADD R106, R169, 0x1, R7 ;  /* 0x00000001a96a7824 */ /* 0x000fe200078e0207 */
[----:B------:R-:W-:Y:S02]  /*1650*/  SHF.R.S32.HI R0, RZ, 0x1f, R79 ;  /* 0x0000001fff007819 */ /* 0x000fe4000001144f */
[----:B------:R-:W-:Y:S01]  /*1660*/  SHF.R.S32.HI R7, RZ, 0x1f, R140 ;  /* 0x0000001fff077819 */ /* 0x000fe2000001148c */
[----:B------:R-:W-:Y:S01]  /*1670*/  IMAD.SHL.U32 R121, R121, 0x2, RZ ;  /* 0x0000000279797824 */ /* 0x000fe200078e00ff */
[----:B------:R-:W-:Y:S01]  /*1680*/  SHF.L.U64.HI R109, R110, 0x1, R109 ;  /* 0x000000016e6d7819 */ /* 0x000fe2000001026d */
[C---:B------:R-:W-:Y:S01]  /*1690*/  IMAD R2, R0.reuse, c[0x0][0x280], RZ ;  /* 0x0000a00000027a24 */ /* 0x040fe200078e02ff */
[----:B------:R-:W-:Y:S01]  /*16a0*/  LEA.HI R126, R7, R140, RZ, 0x3 ;  /* 0x0000008c077e7211 */ /* 0x000fe200078f18ff */
[----:B------:R-:W-:Y:S01]  /*16b0*/  IMAD R0, R0, c[0x0][0x290], RZ ;  /* 0x0000a40000007a24 */ /* 0x000fe200078e02ff */
[----:B------:R-:W-:Y:S01]  /*16c0*/  IADD3 R11, R18, 0x30, RZ ;  /* 0x00000030120b7810 */ /* 0x000fe20007ffe0ff */
[C---:B------:R-:W-:Y:S01]  /*16d0*/  IMAD R91, R79.reuse, c[0x0][0x284], R2 ;  /* 0x0000a1004f5b7a24 */ /* 0x040fe200078e0202 */
[----:B------:R-:W-:Y:S01]  /*16e0*/  LOP3.LUT R126, R126, 0xfffffff8, RZ, 0xc0, !PT ;  /* 0xfffffff87e7e7812 */ /* 0x000fe200078ec0ff */
[----:B------:R-:W-:Y:S01]  /*16f0*/  IMAD R3, R79, c[0x0][0x294], R0 ;  /* 0x0000a5004f037a24 */ /* 0x000fe200078e0200 */
[----:B------:R-:W-:Y:S01]  /*1700*/  LOP3.LUT R0, R141, 0x18, R16, 0xf8, !PT ;  /* 0x000000188d007812 */ /* 0x000fe200078ef810 */
[----:B------:R-:W-:Y:S01]  /*1710*/  IMAD.IADD R93, R161, 0x1, R91 ;  /* 0x00000001a15d7824 */ /* 0x000fe200078e025b */
[----:B------:R-:W-:Y:S01]  /*1720*/  SHF.R.S32.HI R115, RZ, 0x1f, R126 ;  /* 0x0000001fff737819 */ /* 0x000fe2000001147e */
[----:B------:R-:W-:Y:S01]  /*1730*/  IMAD.IADD R91, R91, 0x1, R157 ;  /* 0x000000015b5b7824 */ /* 0x000fe200078e029d */
[----:B------:R-:W-:Y:S01]  /*1740*/  LOP3.LUT R131, R0, R125, RZ, 0x3c, !PT ;  /* 0x0000007d00837212 */ /* 0x000fe200078e3cff */
[----:B------:R-:W-:-:S02]  /*1750*/  IMAD.IADD R92, R159, 0x1, R3 ;  /* 0x000000019f5c7824 */ /* 0x000fc400078e0203 */
[----:B------:R-:W-:Y:S02]  /*1760*/  IMAD.IADD R90, R3, 0x1, R155 ;  /* 0x00000001035a7824 */ /* 0x000fe400078e029b */
[----:B------:R-:W-:Y:S02]  /*1770*/  IMAD.IADD R131, R131, 0x1, R124 ;  /* 0x0000000183837824 */ /* 0x000fe400078e027c */
[----:B------:R-:W-:-:S03]  /*1780*/  IMAD.SHL.U32 R110, R110, 0x2, RZ ;  /* 0x000000026e6e7824 */ /* 0x000fc600078e00ff */
[----:B------:R-:W-:-:S04]  /*1790*/  LEA R131, R131, 0x100, 0x1 ;  /* 0x0000010083837811 */ /* 0x000fc800078e08ff */
[C---:B------:R-:W-:Y:S02]  /*17a0*/  IADD3 R130, R131.reuse, 0x40, RZ ;  /* 0x0000004083827810 */ /* 0x040fe40007ffe0ff */
[----:B------:R-:W-:Y:S01]  /*17b0*/  @P0 IADD3 R130, R131, -0x40, RZ ;  /* 0xffffffc083820810 */ /* 0x000fe20007ffe0ff */
[----:B------:R-:W-:Y:S01]  /*17c0*/  BAR.SYNC.DEFER_BLOCKING 0x0 ;  /* 0x0000000000007b1d */ /* 0x000fe20000010000 */
[----:B------:R-:W-:-:S04]  /*17d0*/  ISETP.GE.AND P0, PT, R82, 0x1, PT ;  /* 0x000000015200780c */ /* 0x000fc80003f06270 */
[----:B------:R-:W-:Y:S02]  /*17e0*/  P2R R0, PR, RZ, 0x1 ;  /* 0x00000001ff007803 */ /* 0x000fe40000000000 */
[----:B---3--:R-:W-:Y:S02]  /*17f0*/  P2R R0, PR, RZ, 0x2 ;  /* 0x00000002ff007803 */ /* 0x008fe40000000000 */
.L_x_90:
[----:B------:R-:W-:Y:S01]  /*1800*/  IMAD.SHL.U32 R87, R139, 0x40, RZ ;  /* 0x000000408b577824 */ /* 0x000fe200078e00ff */
[----:B------:R-:W-:Y:S04]  /*1810*/  DEPBAR.LE SB0, 0x0 ;  /* 0x000080000000791a */ /* 0x000fe80000000000 */
[----:B------:R-:W-:Y:S01]  /*1820*/  IMAD.IADD R0, R138, 0x1, R87 ;  /* 0x000000018a007824 */ /* 0x000fe200078e0257 */
[----:B------:R-:W-:Y:S01]  /*1830*/  ISETP.NE.AND P1, PT, R98, 0x1, PT ;  /* 0x000000016200780c */ /* 0x000fe20003f25270 */
[----:B------:R-:W-:Y:S01]  /*1840*/  IMAD.MOV.U32 R94, RZ, RZ, RZ ;  /* 0x000000ffff5e7224 */ /* 0x000fe200078e00ff */
[----:B------:R-:W-:Y:S01]  /*1850*/  ISETP.GE.AND P2, PT, R82, 0x1, PT ;  /* 0x000000015200780c */ /* 0x000fe20003f46270 */
[----:B------:R-:W-:Y:S01]  /*1860*/  IMAD.IADD R86, R89, 0x1, R0 ;  /* 0x0000000159567824 */ /* 0x000fe200078e0200 */
[----:B------:R-:W-:Y:S01]  /*1870*/  ISETP.GE.AND P0, PT, R0, R146, PT ;  /* 0x000000920000720c */ /* 0x000fe20003f06270 */
[----:B------:R-:W-:Y:S02]  /*1880*/  BSSY B1, `(.L_x_66) ;  /* 0x00003d7000017945 */ /* 0x000fe40003800000 */
[----:B------:R-:W-:Y:S01]  /*1890*/  IMAD.MOV.U32 R3, RZ, RZ, R86 ;  /* 0x000000ffff037224 */ /* 0x000fe200078e0056 */
[----:B------:R-:W-:Y:S05]  /*18a0*/  ISETP.GT.OR P0, PT, R138, 0x3f, P0 ;  /* 0x0000003f8a00780c */ /* 0x000fea0000704670 */
[----:B------:R-:W-:Y:S05]  /*18b0*/  @P1 IMAD.HI.U32 R0, R86, c[0x0][0x2bc], RZ ;  /* 0x0000af0056001a27 */ /* 0x000fea00078e00ff */
[----:B------:R-:W-:Y:S04]  /*18c0*/  @P1 SHF.R.U32.HI R3, RZ, c[0x0][0x2c0], R0 ;  /* 0x0000b000ff031a19 */ /* 0x000fe80000011600 */
[C---:B------:R-:W-:Y:S04]  /*18d0*/  @!P0 IADD3 R5, P1, R3.reuse, R152, RZ ;  /* 0x0000009803058210 */ /* 0x040fe80007f3e0ff */
[----:B------:R-:W-:Y:S01]  /*18e0*/  @!P0 LEA.HI.X.SX32 R0, R3, R88, 0x1, P1 ;  /* 0x0000005803008211 */ /* 0x000fe200008f0eff */
[----:B------:R-:W-:Y:S01]  /*18f0*/  IMAD.MOV R3, RZ, RZ, -R3 ;  /* 0x000000ffff037224 */ /* 0x000fe200078e0a03 */
[----:B-1----:R-:W-:Y:S03]  /*1900*/  @!P0 LEA R20, P1, R5, c[0x0][0x2a0], 0x2 ;  /* 0x0000a80005148a11 */ /* 0x002fe600078210ff */
[----:B------:R-:W-:Y:S01]  /*1910*/  IMAD R86, R3, c[0x0][0x2b8], R86 ;  /* 0x0000ae0003567a24 */ /* 0x000fe200078e0256 */
[----:B------:R-:W-:Y:S03]  /*1920*/  @!P0 LEA.HI.X R21, R5, c[0x0][0x2a4], R0, 0x2, P1 ;  /* 0x0000a90005158a11 */ /* 0x000fe600008f1400 */
[C---:B------:R-:W-:Y:S01]  /*1930*/  IMAD.WIDE.U32 R6, R86.reuse, c[0x0][0x1e0], RZ ;  /* 0x0000780056067a25 */ /* 0x040fe200078e00ff */
[----:B------:R-:W-:Y:S01]  /*1940*/  SHF.R.S32.HI R85, RZ, 0x1f, R86 ;  /* 0x0000001fff557819 */ /* 0x000fe20000011456 */
[----:B------:R-:W2:Y:S04]  /*1950*/  @!P0 LDG.E R94, [R20.64] ;  /* 0x00000006145e8981 */ /* 0x000ea8000c1e1900 */
[----:B------:R-:W-:Y:S01]  /*1960*/  IMAD R0, R85, c[0x0][0x1e0], RZ ;  /* 0x0000780055007a24 */ /* 0x000fe200078e02ff */
[----:B------:R-:W-:Y:S03]  /*1970*/  BAR.SYNC.DEFER_BLOCKING 0x0 ;  /* 0x0000000000007b1d */ /* 0x000fe60000010000 */
[----:B------:R-:W-:Y:S04]  /*1980*/  IMAD R0, R86, c[0x0][0x1e4], R0 ;  /* 0x0000790056007a24 */ /* 0x000fe800078e0200 */
[----:B------:R-:W-:Y:S01]  /*1990*/  IMAD.IADD R7, R7, 0x1, R0 ;  /* 0x0000000107077824 */ /* 0x000fe200078e0200 */
[----:B--2---:R-:W-:Y:S03]  /*19a0*/  SHF.R.S32.HI R84, RZ, 0x1f, R94 ;  /* 0x0000001fff547819 */ /* 0x004fe6000001145e */
[----:B------:R-:W-:Y:S04]  /*19b0*/  IMAD.WIDE.U32 R6, R94, c[0x0][0x1f0], R6 ;  /* 0x00007c005e067a25 */ /* 0x000fe800078e0006 */
[----:B------:R-:W-:Y:S01]  /*19c0*/  IMAD R4, R84, c[0x0][0x1f0], RZ ;  /* 0x00007c0054047a24 */ /* 0x000fe200078e02ff */
[----:B------:R-:W-:Y:S03]  /*19d0*/  IADD3 R3, P0, R170, R6, RZ ;  /* 0x00000006aa037210 */ /* 0x000fe60007f1e0ff */
[----:B------:R-:W-:Y:S05]  /*19e0*/  IMAD R4, R94, c[0x0][0x1f4], R4 ;  /* 0x00007d005e047a24 */ /* 0x000fea00078e0204 */
[----:B------:R-:W-:Y:S02]  /*19f0*/  IADD3.X R4, R105, R7, R4, P0, !PT ;  /* 0x0000000769047210 */ /* 0x000fe400007fe404 */
[C---:B------:R-:W-:Y:S04]  /*1a00*/  LEA R0, P0, R3.reuse, c[0x0][0x1c8], 0x1 ;  /* 0x0000720003007a11 */ /* 0x040fe800078008ff */
[----:B------:R-:W-:Y:S01]  /*1a10*/  LEA.HI.X R4, R3, c[0x0][0x1cc], R4, 0x1, P0 ;  /* 0x0000730003047a11 */ /* 0x000fe200000f0c04 */
[----:B----4-:R-:W-:-:S05]  /*1a20*/  @!P2 BRA `(.L_x_67) ;  /* 0x000039600000a947 */ /* 0x010fca0003800000 */
[-C--:B------:R-:W-:Y:S01]  /*1a30*/  IMAD R5, R101, R139.reuse, RZ ;  /* 0x0000008b65057224 */ /* 0x080fe200078e02ff */
[----:B------:R-:W-:Y:S01]  /*1a40*/  ISETP.NE.AND P0, PT, RZ, UR4, PT ;  /* 0x00000004ff007c0c */ /* 0x000fe2000bf05270 */
[-C--:B------:R-:W-:Y:S01]  /*1a50*/  IMAD R3, R103, R139.reuse, RZ ;  /* 0x0000008b67037224 */ /* 0x080fe200078e02ff */
[----:B------:R-:W-:Y:S01]  /*1a60*/  SHF.R.S32.HI R2, RZ, 0x1f, R139 ;  /* 0x0000001fff027819 */ /* 0x000fe2000001148b */
[-C--:B------:R-:W-:Y:S01]  /*1a70*/  IMAD.WIDE.U32 R40, R102, R139.reuse, RZ ;  /* 0x0000008b66287225 */ /* 0x080fe200078e00ff */
[----:B------:R-:W-:Y:S03]  /*1a80*/  IADD3 R83, -R87, R146, RZ ;  /* 0x0000009257537210 */ /* 0x000fe60007ffe1ff */
[C---:B------:R-:W-:Y:S01]  /*1a90*/  IMAD R5, R2.reuse, R102, R5 ;  /* 0x0000006602057224 */ /* 0x040fe200078e0205 */
[----:B------:R-:W-:Y:S01]  /*1aa0*/  IMNMX R83, R83, 0x40, PT ;  /* 0x0000004053537817 */ /* 0x000fe20003800200 */
[----:B------:R-:W-:Y:S02]  /*1ab0*/  IMAD R3, R2, R104, R3 ;  /* 0x0000006802037224 */ /* 0x000fe400078e0203 */
[----:B------:R-:W-:Y:S01]  /*1ac0*/  IMAD.WIDE.U32 R6, R104, R139, RZ ;  /* 0x0000008b68067225 */ /* 0x000fe200078e00ff */
[----:B------:R-:W-:Y:S04]  /*1ad0*/  IADD3 R2, R41, R5, RZ ;  /* 0x0000000529027210 */ /* 0x000fe80007ffe0ff */
[----:B------:R-:W-:Y:S01]  /*1ae0*/  IADD3 R3, R7, R3, RZ ;  /* 0x0000000307037210 */ /* 0x000fe20007ffe0ff */
[----:B------:R-:W-:-:S05]  /*1af0*/  @!P0 BRA `(.L_x_68) ;  /* 0x00001c0000008947 */ /* 0x000fca0003800000 */
[----:B------:R-:W-:Y:S01]  /*1b00*/  ISETP.GE.AND P1, PT, R144, R83, PT ;  /* 0x000000539000720c */ /* 0x000fe20003f26270 */
[----:B------:R-:W-:Y:S01]  /*1b10*/  BSSY B0, `(.L_x_69) ;  /* 0x000003a000007945 */ /* 0x000fe20003800000 */
        /* <DEDUP_REMOVED lines=12> */
[----:B------:R-:W-:-:S05]  /*1be0*/  @P1 BRA `(.L_x_70) ;  /* 0x000002c000001947 */ /* 0x000fca0003800000 */
[----:B------:R-:W-:Y:S01]  /*1bf0*/  IADD3 R40, P0, R160, R40, RZ ;  /* 0x00000028a0287210 */ /* 0x000fe20007f1e0ff */
[----:B------:R-:W-:Y:S01]  /*1c00*/  CS2R R62, SRZ ;  /* 0x00000000003e7805 */ /* 0x000fe2000001ff00 */
[----:B------:R-:W-:Y:S01]  /*1c10*/  CS2R R34, SRZ ;  /* 0x0000000000227805 */ /* 0x000fe2000001ff00 */
[----:B------:R-:W-:Y:S01]  /*1c20*/  CS2R R60, SRZ ;  /* 0x00000000003c7805 */ /* 0x000fe2000001ff00 */
[----:B------:R-:W-:Y:S01]  /*1c30*/  CS2R R38, SRZ ;  /* 0x0000000000267805 */ /* 0x000fe2000001ff00 */
[----:B------:R-:W-:Y:S01]  /*1c40*/  IMAD.X R5, R2, 0x1, R93, P0 ;  /* 0x0000000102057824 */ /* 0x000fe200000e065d */
[----:B------:R-:W-:Y:S01]  /*1c50*/  IADD3 R6, P0, R158, R6, RZ ;  /* 0x000000069e067210 */ /* 0x000fe20007f1e0ff */
[----:B------:R-:W-:Y:S01]  /*1c60*/  CS2R R58, SRZ ;  /* 0x00000000003a7805 */ /* 0x000fe2000001ff00 */
[----:B------:R-:W-:Y:S01]  /*1c70*/  CS2R R32, SRZ ;  /* 0x0000000000207805 */ /* 0x000fe2000001ff00 */
[----:B------:R-:W-:Y:S01]  /*1c80*/  CS2R R54, SRZ ;  /* 0x0000000000367805 */ /* 0x000fe2000001ff00 */
[----:B------:R-:W-:Y:S01]  /*1c90*/  CS2R R28, SRZ ;  /* 0x00000000001c7805 */ /* 0x000fe2000001ff00 */
[----:B------:R-:W-:Y:S01]  /*1ca0*/  IMAD.X R3, R3, 0x1, R92, P0 ;  /* 0x0000000103037824 */ /* 0x000fe200000e065c */
[C---:B------:R-:W-:Y:S01]  /*1cb0*/  LEA R20, P0, R40.reuse, c[0x0][0x270], 0x1 ;  /* 0x00009c0028147a11 */ /* 0x040fe200078008ff */
[----:B------:R-:W-:Y:S01]  /*1cc0*/  CS2R R52, SRZ ;  /* 0x0000000000347805 */ /* 0x000fe2000001ff00 */
[----:B------:R-:W-:Y:S01]  /*1cd0*/  CS2R R26, SRZ ;  /* 0x00000000001a7805 */ /* 0x000fe2000001ff00 */
[----:B------:R-:W-:Y:S01]  /*1ce0*/  CS2R R50, SRZ ;  /* 0x0000000000327805 */ /* 0x000fe2000001ff00 */
[----:B------:R-:W-:Y:S01]  /*1cf0*/  LEA.HI.X R21, R40, c[0x0][0x274], R5, 0x1, P0 ;  /* 0x00009d0028157a11 */ /* 0x000fe200000f0c05 */
[----:B------:R-:W-:Y:S01]  /*1d00*/  CS2R R24, SRZ ;  /* 0x0000000000187805 */ /* 0x000fe2000001ff00 */
[C---:B------:R-:W-:Y:S04]  /*1d10*/  LEA R22, P0, R6.reuse, c[0x0][0x288], 0x1 ;  /* 0x0000a20006167a11 */ /* 0x040fe800078008ff */
[----:B------:R-:W-:Y:S02]  /*1d20*/  LEA.HI.X R23, R6, c[0x0][0x28c], R3, 0x1, P0 ;  /* 0x0000a30006177a11 */ /* 0x000fe400000f0c03 */
[----:B------:R-:W-:Y:S11]  /*1d30*/  ISETP.GE.AND P0, PT, R18, c[0x0][0x27c], PT ;  /* 0x00009f0012007a0c */ /* 0x000ff60003f06270 */
[----:B------:R-:W-:Y:S02]  /*1d40*/  @!UPT UIADD3 URZ, URZ, URZ, URZ ;  /* 0x0000003f3f3ff290 */ /* 0x000fe4000fffe03f */
[----:B------:R1:W5:Y:S04]  /*1d50*/  @!P0 LDG.E.64 R62, [R20.64] ;  /* 0x00000006143e8981 */ /* 0x000368000c1e1b00 */
[----:B------:R1:W5:Y:S01]  /*1d60*/  @!P0 LDG.E.64 R34, [R22.64] ;  /* 0x0000000616228981 */ /* 0x000362000c1e1b00 */
[----:B------:R-:W-:Y:S11]  /*1d70*/  ISETP.GE.AND P0, PT, R9, c[0x0][0x27c], PT ;  /* 0x00009f0009007a0c */ /* 0x000ff60003f06270 */
[----:B------:R-:W-:Y:S02]  /*1d80*/  @!UPT UIADD3 URZ, URZ, URZ, URZ ;  /* 0x0000003f3f3ff290 */ /* 0x000fe4000fffe03f */
[----:B------:R1:W5:Y:S04]  /*1d90*/  @!P0 LDG.E.64 R60, [R20.64+0x20] ;  /* 0x00002006143c8981 */ /* 0x000368000c1e1b00 */
[----:B------:R1:W5:Y:S01]  /*1da0*/  @!P0 LDG.E.64 R38, [R22.64+0x20] ;  /* 0x0000200616268981 */ /* 0x000362000c1e1b00 */
        /* <DEDUP_REMOVED lines=15> */
[----:B------:R1:W5:Y:S02]  /*1ea0*/  @!P0 LDG.E.64 R24, [R22.64+0xa0] ;  /* 0x0000a00616188981 */ /* 0x000364000c1e1b00 */
.L_x_70:
[----:B------:R-:W-:Y:S05]  /*1eb0*/  BSYNC B0 ;  /* 0x0000000000007941 */ /* 0x000fea0003800000 */
.L_x_69:
[----:B------:R2:W3:Y:S04]  /*1ec0*/  SHFL.IDX PT, R67, R4, RZ, 0x1c1f ;  /* 0x001c1fff04437589 */ /* 0x0004e800000e0000 */
[----:B------:R2:W4:Y:S01]  /*1ed0*/  SHFL.IDX PT, R65, R0, RZ, 0x1c1f ;  /* 0x001c1fff00417589 */ /* 0x00052200000e0000 */
[----:B------:R-:W-:-:S05]  /*1ee0*/  @P1 BRA `(.L_x_71) ;  /* 0x0000370000001947 */ /* 0x000fca0003800000 */
[----:B------:R-:W-:Y:S01]  /*1ef0*/  ISETP.GE.AND P0, PT, R16, c[0x0][0x1d4], PT ;  /* 0x0000750010007a0c */ /* 0x000fe20003f06270 */
[----:B-1---5:R-:W-:Y:S01]  /*1f00*/  IMAD.MOV.U32 R21, RZ, RZ, R52 ;  /* 0x000000ffff157224 */ /* 0x022fe200078e0034 */
[----:B------:R-:W-:Y:S01]  /*1f10*/  MOV R20, R53 ;  /* 0x0000003500147202 */ /* 0x000fe20000000f00 */
[----:B------:R-:W-:Y:S01]  /*1f20*/  IMAD.MOV.U32 R2, RZ, RZ, R24 ;  /* 0x000000ffff027224 */ /* 0x000fe200078e0018 */
[----:B--2---:R-:W-:Y:S01]  /*1f30*/  MOV R4, R26 ;  /* 0x0000001a00047202 */ /* 0x004fe20000000f00 */
[----:B------:R-:W-:Y:S01]  /*1f40*/  IMAD.MOV.U32 R0, RZ, RZ, R25 ;  /* 0x000000ffff007224 */ /* 0x000fe200078e0019 */
[----:B------:R-:W-:Y:S01]  /*1f50*/  PRMT R48, R20, 0x5410, R21 ;  /* 0x0000541014307816 */ /* 0x000fe20000000015 */
[----:B------:R-:W-:Y:S01]  /*1f60*/  IMAD.MOV.U32 R23, RZ, RZ, R50 ;  /* 0x000000ffff177224 */ /* 0x000fe200078e0032 */
[----:B------:R-:W-:Y:S01]  /*1f70*/  MOV R21, R58 ;  /* 0x0000003a00157202 */ /* 0x000fe20000000f00 */
[----:B------:R-:W-:Y:S01]  /*1f80*/  IMAD.MOV.U32 R22, RZ, RZ, R51 ;  /* 0x000000ffff167224 */ /* 0x000fe200078e0033 */
[----:B------:R-:W-:Y:S01]  /*1f90*/  PRMT R5, R0, 0x5410, R2 ;  /* 0x0000541000057816 */ /* 0x000fe20000000002 */
[----:B------:R-:W-:Y:S01]  /*1fa0*/  IMAD.MOV.U32 R20, RZ, RZ, R59 ;  /* 0x000000ffff147224 */ /* 0x000fe200078e003b */
[----:B------:R-:W-:Y:S01]  /*1fb0*/  MOV R0, R29 ;  /* 0x0000001d00007202 */ /* 0x000fe20000000f00 */
[----:B------:R-:W-:Y:S01]  /*1fc0*/  IMAD.MOV.U32 R3, RZ, RZ, R27 ;  /* 0x000000ffff037224 */ /* 0x000fe200078e001b */
[----:B------:R-:W-:Y:S01]  /*1fd0*/  PRMT R47, R22, 0x5410, R23 ;  /* 0x00005410162f7816 */ /* 0x000fe20000000017 */
[----:B------:R-:W-:Y:S01]  /*1fe0*/  IMAD.MOV.U32 R2, RZ, RZ, R28 ;  /* 0x000000ffff027224 */ /* 0x000fe200078e001c */
[----:B------:R-:W-:Y:S01]  /*1ff0*/  PRMT R56, R20, 0x5410, R21 ;  /* 0x0000541014387816 */ /* 0x000fe20000000015 */
[----:B------:R-:W-:Y:S01]  /*2000*/  IMAD.MOV.U32 R23, RZ, RZ, R54 ;  /* 0x000000ffff177224 */ /* 0x000fe200078e0036 */
[----:B------:R-:W-:Y:S01]  /*2010*/  PRMT R6, R3, 0x5410, R4 ;  /* 0x0000541003067816 */ /* 0x000fe20000000004 */
[----:B------:R-:W-:Y:S01]  /*2020*/  IMAD.MOV.U32 R22, RZ, RZ, R55 ;  /* 0x000000ffff167224 */ /* 0x000fe200078e0037 */
[----:B------:R-:W-:Y:S01]  /*2030*/  PRMT R7, R0, 0x5410, R2 ;  /* 0x0000541000077816 */ /* 0x000fe20000000002 */
[----:B------:R-:W-:Y:S01]  /*2040*/  IMAD.MOV.U32 R21, RZ, RZ, R60 ;  /* 0x000000ffff157224 */ /* 0x000fe200078e003c */
[----:B------:R-:W-:Y:S01]  /*2050*/  MOV R20, R61 ;  /* 0x0000003d00147202 */ /* 0x000fe20000000f00 */
[----:B------:R-:W-:Y:S01]  /*2060*/  IMAD.MOV.U32 R4, RZ, RZ, R32 ;  /* 0x000000ffff047224 */ /* 0x000fe200078e0020 */
[----:B------:R-:W-:Y:S01]  /*2070*/  MOV R2, R38 ;  /* 0x0000002600027202 */ /* 0x000fe20000000f00 */
[----:B------:R-:W-:Y:S01]  /*2080*/  IMAD.MOV.U32 R3, RZ, RZ, R33 ;  /* 0x000000ffff037224 */ /* 0x000fe200078e0021 */
[----:B------:R-:W-:Y:S01]  /*2090*/  PRMT R49, R22, 0x5410, R23 ;  /* 0x0000541016317816 */ /* 0x000fe20000000017 */
[----:B------:R-:W-:Y:S01]  /*20a0*/  IMAD.MOV.U32 R0, RZ, RZ, R39 ;  /* 0x000000ffff007224 */ /* 0x000fe200078e0027 */
[----:B------:R-:W-:Y:S01]  /*20b0*/  PRMT R57, R20, 0x5410, R21 ;  /* 0x0000541014397816 */ /* 0x000fe20000000015 */
[----:B------:R-:W-:Y:S01]  /*20c0*/  BSSY B0, `(.L_x_72) ;  /* 0x000003d000007945 */ /* 0x000fe20003800000 */
[----:B------:R-:W-:Y:S02]  /*20d0*/  PRMT R8, R3, 0x5410, R4 ;  /* 0x0000541003087816 */ /* 0x000fe40000000004 */
[----:B------:R-:W-:Y:S01]  /*20e0*/  PRMT R30, R0, 0x5410, R2 ;  /* 0x00005410001e7816 */ /* 0x000fe20000000002 */
[----:B------:R-:W-:-:S05]  /*20f0*/  @P0 BRA `(.L_x_73) ;  /* 0x0000039000000947 */ /* 0x000fca0003800000 */
[C---:B----4-:R-:W-:Y:S01]  /*2100*/  LEA R74, P0, R16.reuse, R65, 0x1 ;  /* 0x00000041104a7211 */ /* 0x050fe200078008ff */
[----:B------:R-:W1:Y:S01]  /*2110*/  LDS.128 R20, [R131+0x6000] ;  /* 0x0060000083147984 */ /* 0x000e620000000c00 */
[----:B------:R-:W-:Y:S01]  /*2120*/  MOV R40, R34 ;  /* 0x0000002200287202 */ /* 0x000fe20000000f00 */
[----:B------:R-:W-:Y:S01]  /*2130*/  IMAD.MOV.U32 R42, RZ, RZ, R62 ;  /* 0x000000ffff2a7224 */ /* 0x000fe200078e003e */
[----:B---3--:R-:W-:Y:S02]  /*2140*/  LEA.HI.X R75, R16, R67, R17, 0x1, P0 ;  /* 0x00000043104b7211 */ /* 0x008fe400000f0c11 */
[----:B------:R-:W-:Y:S02]  /*2150*/  ISETP.GE.AND P0, PT, R18, c[0x0][0x27c], PT ;  /* 0x00009f0012007a0c */ /* 0x000fe40003f06270 */
[----:B------:R-:W-:Y:S02]  /*2160*/  MOV R37, R35 ;  /* 0x0000002300257202 */ /* 0x000fe40000000f00 */
[----:B------:R-:W-:Y:S09]  /*2170*/  MOV R45, R63 ;  /* 0x0000003f002d7202 */ /* 0x000ff20000000f00 */
[--C-:B------:R-:W-:Y:S01]  /*2180*/  @!P0 SHF.R.U64 R36, R34, 0x10, R35.reuse ;  /* 0x0000001022248819 */ /* 0x100fe20000001223 */
[----:B------:R-:W-:Y:S01]  /*2190*/  @!P0 HADD2.F32 R40, -RZ, R40.H0_H0 ;  /* 0x20000028ff288230 */ /* 0x000fe20000004100 */
[----:B------:R-:W-:Y:S01]  /*21a0*/  @!P0 SHF.R.U32.HI R34, RZ, 0x10, R35 ;  /* 0x00000010ff228819 */ /* 0x000fe20000011623 */
[----:B------:R-:W-:Y:S01]  /*21b0*/  @!P0 HADD2.F32 R42, -RZ, R42.H0_H0 ;  /* 0x2000002aff2a8230 */ /* 0x000fe20000004100 */
[--C-:B------:R-:W-:Y:S01]  /*21c0*/  @!P0 SHF.R.U64 R44, R62, 0x10, R63.reuse ;  /* 0x000000103e2c8819 */ /* 0x100fe2000000123f */
[----:B------:R-:W-:Y:S01]  /*21d0*/  @!P0 HADD2.F32 R36, -RZ, R36.H0_H0 ;  /* 0x20000024ff248230 */ /* 0x000fe20000004100 */
[----:B------:R-:W-:Y:S01]  /*21e0*/  @!P0 SHF.R.U32.HI R46, RZ, 0x10, R63 ;  /* 0x00000010ff2e8819 */ /* 0x000fe2000001163f */
[----:B------:R-:W-:Y:S02]  /*21f0*/  @!P0 HADD2.F32 R34, -RZ, R34.H0_H0 ;  /* 0x20000022ff228230 */ /* 0x000fe40000004100 */
[----:B------:R-:W-:Y:S02]  /*2200*/  @!P0 HADD2.F32 R44, -RZ, R44.H0_H0 ;  /* 0x2000002cff2c8230 */ /* 0x000fe40000004100 */
[----:B------:R-:W-:Y:S01]  /*2210*/  @!P0 HADD2.F32 R46, -RZ, R46.H0_H0 ;  /* 0x2000002eff2e8230 */ /* 0x000fe20000004100 */
[----:B-1----:R-:W-:Y:S02]  /*2220*/  @!P0 MOV R31, R20 ;  /* 0x00000014001f8202 */ /* 0x002fe40000000f00 */
[----:B------:R-:W-:Y:S03]  /*2230*/  @!P0 MOV R35, R21 ;  /* 0x0000001500238202 */ /* 0x000fe60000000f00 */
[--C-:B------:R-:W-:Y:S02]  /*2240*/  @!P0 HADD2.F32 R41, -RZ, R31.reuse.H1_H1 ;  /* 0x3000001fff298230 */ /* 0x100fe40000004100 */
[----:B------:R-:W-:Y:S02]  /*2250*/  @!P0 HADD2.F32 R31, -RZ, R31.H0_H0 ;  /* 0x2000001fff1f8230 */ /* 0x000fe40000004100 */
[--C-:B------:R-:W-:Y:S01]  /*2260*/  @!P0 HADD2.F32 R43, -RZ, R35.reuse.H1_H1 ;  /* 0x30000023ff2b8230 */ /* 0x100fe20000004100 */
[-C--:B------:R-:W-:Y:S02]  /*2270*/  @!P0 FMUL.FTZ R69, R41, R40.reuse ;  /* 0x0000002829458220 */ /* 0x080fe40000410000 */
[C---:B------:R-:W-:Y:S02]  /*2280*/  @!P0 FMUL.FTZ R0, R31.reuse, R40 ;  /* 0x000000281f008220 */ /* 0x040fe40000410000 */
[----:B------:R-:W-:Y:S01]  /*2290*/  @!P0 FFMA.FTZ R69, R31, R42, -R69 ;  /* 0x0000002a1f458223 */ /* 0x000fe20000010845 */
[----:B------:R-:W-:Y:S01]  /*22a0*/  @!P0 HADD2.F32 R31, -RZ, R35.H0_H0 ;  /* 0x20000023ff1f8230 */ /* 0x000fe20000004100 */
[-C--:B------:R-:W-:Y:S02]  /*22b0*/  @!P0 FMUL.FTZ R73, R43, R36.reuse ;  /* 0x000000242b498220 */ /* 0x080fe40000410000 */
[----:B------:R-:W-:Y:S02]  /*22c0*/  @!P0 IMAD.MOV.U32 R35, RZ, RZ, R22 ;  /* 0x000000ffff238224 */ /* 0x000fe400078e0016 */
[C---:B------:R-:W-:Y:S01]  /*22d0*/  @!P0 FMUL.FTZ R2, R31.reuse, R36 ;  /* 0x000000241f028220 */ /* 0x040fe20000410000 */
[----:B------:R-:W-:Y:S01]  /*22e0*/  @!P0 HADD2.F32 R36, -RZ, R37.H0_H0 ;  /* 0x20000025ff248230 */ /* 0x000fe20000004100 */
[----:B------:R-:W-:Y:S01]  /*22f0*/  @!P0 FFMA.FTZ R73, R31, R44, -R73 ;  /* 0x0000002c1f498223 */ /* 0x000fe20000010849 */
[----:B------:R-:W-:Y:S01]  /*2300*/  @!P0 MOV R31, R23 ;  /* 0x00000017001f8202 */ /* 0x000fe20000000f00 */
[----:B------:R-:W-:Y:S01]  /*2310*/  @!P0 FFMA.FTZ R0, R41, R42, R0 ;  /* 0x0000002a29008223 */ /* 0x000fe20000010000 */
[--C-:B------:R-:W-:Y:S01]  /*2320*/  @!P0 HADD2.F32 R41, -RZ, R35.reuse.H1_H1 ;  /* 0x30000023ff298230 */ /* 0x100fe20000004100 */
[----:B------:R-:W-:Y:S01]  /*2330*/  @!P0 FFMA.FTZ R2, R43, R44, R2 ;  /* 0x0000002c2b028223 */ /* 0x000fe20000010002 */
[----:B------:R-:W-:Y:S02]  /*2340*/  @!P0 HADD2.F32 R35, -RZ, R35.H0_H0 ;  /* 0x20000023ff238230 */ /* 0x000fe40000004100 */
[----:B------:R-:W-:Y:S01]  /*2350*/  @!P0 HADD2.F32 R42, -RZ, R45.H0_H0 ;  /* 0x2000002dff2a8230 */ /* 0x000fe20000004100 */
[-C--:B------:R-:W-:Y:S01]  /*2360*/  @!P0 FMUL.FTZ R64, R41, R36.reuse ;  /* 0x0000002429408220 */ /* 0x080fe20000410000 */
[--C-:B------:R-:W-:Y:S01]  /*2370*/  @!P0 HADD2.F32 R45, -RZ, R31.reuse.H1_H1 ;  /* 0x3000001fff2d8230 */ /* 0x100fe20000004100 */
[C---:B------:R-:W-:Y:S01]  /*2380*/  @!P0 FMUL.FTZ R3, R35.reuse, R36 ;  /* 0x0000002423038220 */ /* 0x040fe20000410000 */
[----:B------:R-:W-:Y:S01]  /*2390*/  @!P0 F2FP.PACK_AB R68, R2, R73 ;  /* 0x000000490244823e */ /* 0x000fe200000000ff */
[----:B------:R-:W-:Y:S01]  /*23a0*/  @!P0 FFMA.FTZ R64, R35, R42, -R64 ;  /* 0x0000002a23408223 */ /* 0x000fe20000010840 */
[----:B------:R-:W-:Y:S01]  /*23b0*/  @!P0 F2FP.PACK_AB R69, R0, R69 ;  /* 0x000000450045823e */ /* 0x000fe200000000ff */
[----:B------:R-:W-:Y:S01]  /*23c0*/  @!P0 FMUL.FTZ R66, R45, R34 ;  /* 0x000000222d428220 */ /* 0x000fe20000410000 */
[----:B------:R-:W-:Y:S01]  /*23d0*/  @!P0 HADD2.F32 R31, -RZ, R31.H0_H0 ;  /* 0x2000001fff1f8230 */ /* 0x000fe20000004100 */
[----:B------:R-:W-:Y:S01]  /*23e0*/  @!P0 FFMA.FTZ R3, R41, R42, R3 ;  /* 0x0000002a29038223 */ /* 0x000fe20000010003 */
[----:B------:R-:W-:Y:S01]  /*23f0*/  @!P0 MOV R20, R69 ;  /* 0x0000004500148202 */ /* 0x000fe20000000f00 */
[----:B------:R-:W-:Y:S02]  /*2400*/  @!P0 IMAD.MOV.U32 R21, RZ, RZ, R68 ;  /* 0x000000ffff158224 */ /* 0x000fe400078e0044 */
[----:B------:R-:W-:Y:S01]  /*2410*/  @!P0 FMUL.FTZ R4, R31, R34 ;  /* 0x000000221f048220 */ /* 0x000fe20000410000 */
[----:B------:R-:W-:Y:S01]  /*2420*/  @!P0 F2FP.PACK_AB R64, R3, R64 ;  /* 0x000000400340823e */ /* 0x000fe200000000ff */
[-C--:B------:R-:W-:Y:S02]  /*2430*/  @!P0 FFMA.FTZ R66, R31, R46.reuse, -R66 ;  /* 0x0000002e1f428223 */ /* 0x080fe40000010842 */
[----:B------:R-:W-:Y:S01]  /*2440*/  @!P0 FFMA.FTZ R4, R45, R46, R4 ;  /* 0x0000002e2d048223 */ /* 0x000fe20000010004 */
[----:B------:R-:W-:Y:S04]  /*2450*/  @!P0 MOV R22, R64 ;  /* 0x0000004000168202 */ /* 0x000fe80000000f00 */
[----:B------:R-:W-:Y:S04]  /*2460*/  @!P0 F2FP.PACK_AB R73, R4, R66 ;  /* 0x000000420449823e */ /* 0x000fe800000000ff */
[----:B------:R-:W-:Y:S05]  /*2470*/  @!P0 MOV R23, R73 ;  /* 0x0000004900178202 */ /* 0x000fea0000000f00 */
[----:B------:R1:W-:Y:S02]  /*2480*/  ST.E.128 [R74.64], R20 ;  /* 0x000000144a007985 */ /* 0x0003e4000c101d06 */
.L_x_73:
[----:B------:R-:W-:Y:S05]  /*2490*/  BSYNC B0 ;  /* 0x0000000000007941 */ /* 0x000fea0003800000 */
.L_x_72:
[----:B------:R-:W-:Y:S01]  /*24a0*/  ISETP.GE.AND P0, PT, R13, c[0x0][0x1d4], PT ;  /* 0x000075000d007a0c */ /* 0x000fe20003f06270 */
[----:B------:R-:W-:Y:S01]  /*24b0*/  @!UPT UIADD3 URZ, URZ, URZ, URZ ;  /* 0x0000003f3f3ff290 */ /* 0x000fe2000fffe03f */
[----:B------:R-:W-:Y:S11]  /*24c0*/  BSSY B0, `(.L_x_74) ;  /* 0x0000038000007945 */ /* 0x000ff60003800000 */
[----:B------:R-:W-:-:S05]  /*24d0*/  @P0 BRA `(.L_x_75) ;  /* 0x0000036000000947 */ /* 0x000fca0003800000 */
[C---:B----4-:R-:W-:Y:S01]  /*24e0*/  LEA R68, P0, R136.reuse, R65, 0x1 ;  /* 0x0000004188447211 */ /* 0x050fe200078008ff */
[----:B-1----:R-:W1:Y:S03]  /*24f0*/  LDS.128 R20, [R130+0x6000] ;  /* 0x0060000082147984 */ /* 0x002e660000000c00 */
[----:B---3--:R-:W-:Y:S02]  /*2500*/  LEA.HI.X R69, R136, R67, R119, 0x1, P0 ;  /* 0x0000004388457211 */ /* 0x008fe400000f0c77 */
[----:B------:R-:W-:Y:S11]  /*2510*/  ISETP.GE.AND P0, PT, R9, c[0x0][0x27c], PT ;  /* 0x00009f0009007a0c */ /* 0x000ff60003f06270 */
[----:B------:R-:W-:Y:S02]  /*2520*/  @!UPT UIADD3 URZ, URZ, URZ, URZ ;  /* 0x0000003f3f3ff290 */ /* 0x000fe4000fffe03f */
[--C-:B------:R-:W-:Y:S01]  /*2530*/  @!P0 HADD2.F32 R36, -RZ, R30.reuse.H1_H1 ;  /* 0x3000001eff248230 */ /* 0x100fe20000004100 */
[----:B------:R-:W-:Y:S01]  /*2540*/  @!P0 SHF.R.U64 R31, R38, 0x10, R39 ;  /* 0x00000010261f8819 */ /* 0x000fe20000001227 */
[----:B------:R-:W-:Y:S01]  /*2550*/  @!P0 HADD2.F32 R40, -RZ, R57.H1_H1 ;  /* 0x30000039ff288230 */ /* 0x000fe20000004100 */
[----:B------:R-:W-:Y:S01]  /*2560*/  @!P0 SHF.R.U64 R43, R60, 0x10, R61 ;  /* 0x000000103c2b8819 */ /* 0x000fe2000000123d */
[----:B------:R-:W-:Y:S01]  /*2570*/  @!P0 HADD2.F32 R30, -RZ, R30.H0_H0 ;  /* 0x2000001eff1e8230 */ /* 0x000fe20000004100 */
[----:B------:R-:W-:Y:S01]  /*2580*/  @!P0 SHF.R.U32.HI R38, RZ, 0x10, R39 ;  /* 0x00000010ff268819 */ /* 0x000fe20000011627 */
[----:B------:R-:W-:Y:S01]  /*2590*/  @!P0 HADD2.F32 R31, -RZ, R31.H0_H0 ;  /* 0x2000001fff1f8230 */ /* 0x000fe20000004100 */
[----:B------:R-:W-:Y:S01]  /*25a0*/  @!P0 SHF.R.U32.HI R46, RZ, 0x10, R61 ;  /* 0x00000010ff2e8819 */ /* 0x000fe2000001163d */
[----:B------:R-:W-:Y:S02]  /*25b0*/  @!P0 HADD2.F32 R43, -RZ, R43.H0_H0 ;  /* 0x2000002bff2b8230 */ /* 0x000fe40000004100 */
[----:B------:R-:W-:Y:S02]  /*25c0*/  @!P0 HADD2.F32 R38, -RZ, R38.H0_H0 ;  /* 0x20000026ff268230 */ /* 0x000fe40000004100 */
[----:B------:R-:W-:Y:S02]  /*25d0*/  @!P0 HADD2.F32 R44, -RZ, R57.H0_H0 ;  /* 0x20000039ff2c8230 */ /* 0x000fe40000004100 */
[----:B------:R-:W-:Y:S01]  /*25e0*/  @!P0 HADD2.F32 R46, -RZ, R46.H0_H0 ;  /* 0x2000002eff2e8230 */ /* 0x000fe20000004100 */
[----:B-1----:R-:W-:Y:S02]  /*25f0*/  @!P0 MOV R34, R20 ;  /* 0x0000001400228202 */ /* 0x002fe40000000f00 */
[----:B------:R-:W-:Y:S03]  /*2600*/  @!P0 MOV R35, R21 ;  /* 0x0000001500238202 */ /* 0x000fe60000000f00 */
[--C-:B------:R-:W-:Y:S02]  /*2610*/  @!P0 HADD2.F32 R41, -RZ, R34.reuse.H1_H1 ;  /* 0x30000022ff298230 */ /* 0x100fe40000004100 */
[----:B------:R-:W-:Y:S01]  /*2620*/  @!P0 HADD2.F32 R37, -RZ, R34.H0_H0 ;  /* 0x20000022ff258230 */ /* 0x000fe20000004100 */
[----:B------:R-:W-:Y:S01]  /*2630*/  @!P0 MOV R34, R22 ;  /* 0x0000001600228202 */ /* 0x000fe20000000f00 */
[--C-:B------:R-:W-:Y:S01]  /*2640*/  @!P0 HADD2.F32 R42, -RZ, R35.reuse.H1_H1 ;  /* 0x30000023ff2a8230 */ /* 0x100fe20000004100 */
[-C--:B------:R-:W-:Y:S02]  /*2650*/  @!P0 FMUL.FTZ R45, R41, R36.reuse ;  /* 0x00000024292d8220 */ /* 0x080fe40000410000 */
[C---:B------:R-:W-:Y:S01]  /*2660*/  @!P0 FMUL.FTZ R0, R37.reuse, R36 ;  /* 0x0000002425008220 */ /* 0x040fe20000410000 */
[----:B------:R-:W-:Y:S01]  /*2670*/  @!P0 HADD2.F32 R36, -RZ, R35.H0_H0 ;  /* 0x20000023ff248230 */ /* 0x000fe20000004100 */
[-C--:B------:R-:W-:Y:S01]  /*2680*/  @!P0 FMUL.FTZ R63, R42, R31.reuse ;  /* 0x0000001f2a3f8220 */ /* 0x080fe20000410000 */
[--C-:B------:R-:W-:Y:S01]  /*2690*/  @!P0 HADD2.F32 R35, -RZ, R34.reuse.H0_H0 ;  /* 0x20000022ff238230 */ /* 0x100fe20000004100 */
[-C--:B------:R-:W-:Y:S02]  /*26a0*/  @!P0 FFMA.FTZ R45, R37, R40.reuse, -R45 ;  /* 0x00000028252d8223 */ /* 0x080fe4000001082d */
[----:B------:R-:W-:Y:S01]  /*26b0*/  @!P0 FMUL.FTZ R2, R36, R31 ;  /* 0x0000001f24028220 */ /* 0x000fe20000410000 */
[----:B------:R-:W-:Y:S01]  /*26c0*/  @!P0 MOV R31, R23 ;  /* 0x00000017001f8202 */ /* 0x000fe20000000f00 */
[----:B------:R-:W-:Y:S01]  /*26d0*/  @!P0 FFMA.FTZ R0, R41, R40, R0 ;  /* 0x0000002829008223 */ /* 0x000fe20000010000 */
[----:B------:R-:W-:Y:S01]  /*26e0*/  @!P0 HADD2.F32 R40, -RZ, R34.H1_H1 ;  /* 0x30000022ff288230 */ /* 0x000fe20000004100 */
[-C--:B------:R-:W-:Y:S02]  /*26f0*/  @!P0 FMUL.FTZ R3, R35, R30.reuse ;  /* 0x0000001e23038220 */ /* 0x080fe40000410000 */
[----:B------:R-:W-:Y:S01]  /*2700*/  @!P0 FFMA.FTZ R2, R42, R43, R2 ;  /* 0x0000002b2a028223 */ /* 0x000fe20000010002 */
[----:B------:R-:W-:Y:S01]  /*2710*/  @!P0 F2FP.PACK_AB R45, R0, R45 ;  /* 0x0000002d002d823e */ /* 0x000fe200000000ff */
[C---:B------:R-:W-:Y:S01]  /*2720*/  @!P0 FMUL.FTZ R62, R40.reuse, R30 ;  /* 0x0000001e283e8220 */ /* 0x040fe20000410000 */
[--C-:B------:R-:W-:Y:S01]  /*2730*/  @!P0 HADD2.F32 R41, -RZ, R31.reuse.H1_H1 ;  /* 0x3000001fff298230 */ /* 0x100fe20000004100 */
[----:B------:R-:W-:Y:S01]  /*2740*/  @!P0 FFMA.FTZ R3, R40, R44, R3 ;  /* 0x0000002c28038223 */ /* 0x000fe20000010003 */
[----:B------:R-:W-:Y:S01]  /*2750*/  @!P0 MOV R20, R45 ;  /* 0x0000002d00148202 */ /* 0x000fe20000000f00 */
[----:B------:R-:W-:Y:S01]  /*2760*/  @!P0 HADD2.F32 R31, -RZ, R31.H0_H0 ;  /* 0x2000001fff1f8230 */ /* 0x000fe20000004100 */
[----:B------:R-:W-:Y:S02]  /*2770*/  @!P0 FFMA.FTZ R63, R36, R43, -R63 ;  /* 0x0000002b243f8223 */ /* 0x000fe4000001083f */
[-C--:B------:R-:W-:Y:S02]  /*2780*/  @!P0 FMUL.FTZ R64, R41, R38.reuse ;  /* 0x0000002629408220 */ /* 0x080fe40000410000 */
[----:B------:R-:W-:Y:S01]  /*2790*/  @!P0 FMUL.FTZ R4, R31, R38 ;  /* 0x000000261f048220 */ /* 0x000fe20000410000 */
[----:B------:R-:W-:Y:S01]  /*27a0*/  @!P0 F2FP.PACK_AB R66, R2, R63 ;  /* 0x0000003f0242823e */ /* 0x000fe200000000ff */
[----:B------:R-:W-:Y:S02]  /*27b0*/  @!P0 FFMA.FTZ R62, R35, R44, -R62 ;  /* 0x0000002c233e8223 */ /* 0x000fe4000001083e */
[----:B------:R-:W-:Y:S01]  /*27c0*/  @!P0 FFMA.FTZ R64, R31, R46, -R64 ;  /* 0x0000002e1f408223 */ /* 0x000fe20000010840 */
[----:B------:R-:W-:Y:S01]  /*27d0*/  @!P0 MOV R21, R66 ;  /* 0x0000004200158202 */ /* 0x000fe20000000f00 */
[----:B------:R-:W-:Y:S01]  /*27e0*/  @!P0 FFMA.FTZ R4, R41, R46, R4 ;  /* 0x0000002e29048223 */ /* 0x000fe20000010004 */
[----:B------:R-:W-:Y:S04]  /*27f0*/  @!P0 F2FP.PACK_AB R62, R3, R62 ;  /* 0x0000003e033e823e */ /* 0x000fe800000000ff */
[----:B------:R-:W-:Y:S02]  /*2800*/  @!P0 F2FP.PACK_AB R63, R4, R64 ;  /* 0x00000040043f823e */ /* 0x000fe400000000ff */
[----:B------:R-:W-:Y:S02]  /*2810*/  @!P0 MOV R22, R62 ;  /* 0x0000003e00168202 */ /* 0x000fe40000000f00 */
[----:B------:R-:W-:Y:S05]  /*2820*/  @!P0 MOV R23, R63 ;  /* 0x0000003f00178202 */ /* 0x000fea0000000f00 */
[----:B------:R1:W-:Y:S02]  /*2830*/  ST.E.128 [R68.64], R20 ;  /* 0x0000001444007985 */ /* 0x0003e4000c101d06 */
.L_x_75:
[----:B------:R-:W-:Y:S05]  /*2840*/  BSYNC B0 ;  /* 0x0000000000007941 */ /* 0x000fea0003800000 */
.L_x_74:
        /* <DEDUP_REMOVED lines=9> */
[----:B------:R-:W-:Y:S01]  /*28e0*/  @!P0 HADD2.F32 R34, -RZ, R8.H1_H1 ;  /* 0x30000008ff228230 */ /* 0x000fe20000004100 */
[--C-:B------:R-:W-:Y:S01]  /*28f0*/  @!P0 SHF.R.U64 R30, R32, 0x10, R33.reuse ;  /* 0x00000010201e8819 */ /* 0x100fe20000001221 */
[----:B------:R-:W-:Y:S01]  /*2900*/  @!P0 HADD2.F32 R36, -RZ, R56.H1_H1 ;  /* 0x30000038ff248230 */ /* 0x000fe20000004100 */
        /* <DEDUP_REMOVED lines=13> */
[-C--:B------:R-:W-:Y:S01]  /*29e0*/  @!P0 FMUL.FTZ R41, R35, R34.reuse ;  /* 0x0000002223298220 */ /* 0x080fe20000410000 */
[----:B------:R-:W-:Y:S01]  /*29f0*/  @!P0 HADD2.F32 R33, -RZ, R33.H0_H0 ;  /* 0x20000021ff218230 */ /* 0x000fe20000004100 */
[C---:B------:R-:W-:Y:S02]  /*2a00*/  @!P0 FMUL.FTZ R0, R31.reuse, R34 ;  /* 0x000000221f008220 */ /* 0x040fe40000410000 */
[----:B------:R-:W-:Y:S01]  /*2a10*/  @!P0 FFMA.FTZ R41, R31, R36, -R41 ;  /* 0x000000241f298223 */ /* 0x000fe20000010829 */
[----:B------:R-:W-:Y:S01]  /*2a20*/  @!P0 MOV R31, R22 ;  /* 0x00000016001f8202 */ /* 0x000fe20000000f00 */
[-C--:B------:R-:W-:Y:S02]  /*2a30*/  @!P0 FMUL.FTZ R43, R37, R30.reuse ;  /* 0x0000001e252b8220 */ /* 0x080fe40000410000 */
[C---:B------:R-:W-:Y:S01]  /*2a40*/  @!P0 FMUL.FTZ R2, R33.reuse, R30 ;  /* 0x0000001e21028220 */ /* 0x040fe20000410000 */
[----:B------:R-:W-:Y:S01]  /*2a50*/  @!P0 MOV R30, R23 ;  /* 0x00000017001e8202 */ /* 0x000fe20000000f00 */
[----:B------:R-:W-:Y:S01]  /*2a60*/  @!P0 FFMA.FTZ R43, R33, R38, -R43 ;  /* 0x00000026212b8223 */ /* 0x000fe2000001082b */
[--C-:B------:R-:W-:Y:S01]  /*2a70*/  @!P0 HADD2.F32 R33, -RZ, R31.reuse.H0_H0 ;  /* 0x2000001fff218230 */ /* 0x100fe20000004100 */
[----:B------:R-:W-:Y:S01]  /*2a80*/  @!P0 FFMA.FTZ R0, R35, R36, R0 ;  /* 0x0000002423008223 */ /* 0x000fe20000010000 */
[----:B------:R-:W-:Y:S01]  /*2a90*/  @!P0 HADD2.F32 R35, -RZ, R31.H1_H1 ;  /* 0x3000001fff238230 */ /* 0x000fe20000004100 */
[----:B------:R-:W-:Y:S01]  /*2aa0*/  @!P0 FFMA.FTZ R2, R37, R38, R2 ;  /* 0x0000002625028223 */ /* 0x000fe20000010002 */
[--C-:B------:R-:W-:Y:S01]  /*2ab0*/  @!P0 HADD2.F32 R39, -RZ, R30.reuse.H1_H1 ;  /* 0x3000001eff278230 */ /* 0x100fe20000004100 */
[-C--:B------:R-:W-:Y:S01]  /*2ac0*/  @!P0 FMUL.FTZ R3, R33, R8.reuse ;  /* 0x0000000821038220 */ /* 0x080fe20000410000 */
[----:B------:R-:W-:Y:S01]  /*2ad0*/  @!P0 F2FP.PACK_AB R41, R0, R41 ;  /* 0x000000290029823e */ /* 0x000fe200000000ff */
[----:B------:R-:W-:Y:S01]  /*2ae0*/  @!P0 HADD2.F32 R31, -RZ, R30.H0_H0 ;  /* 0x2000001eff1f8230 */ /* 0x000fe20000004100 */
[----:B------:R-:W-:Y:S01]  /*2af0*/  @!P0 F2FP.PACK_AB R60, R2, R43 ;  /* 0x0000002b023c823e */ /* 0x000fe200000000ff */
[----:B------:R-:W-:Y:S01]  /*2b00*/  @!P0 FMUL.FTZ R42, R35, R8 ;  /* 0x00000008232a8220 */ /* 0x000fe20000410000 */
[----:B------:R-:W-:Y:S01]  /*2b10*/  @!P0 MOV R20, R41 ;  /* 0x0000002900148202 */ /* 0x000fe20000000f00 */
[----:B------:R-:W-:Y:S01]  /*2b20*/  @!P0 FMUL.FTZ R46, R39, R32 ;  /* 0x00000020272e8220 */ /* 0x000fe20000410000 */
[----:B------:R-:W-:Y:S01]  /*2b30*/  @!P0 MOV R21, R60 ;  /* 0x0000003c00158202 */ /* 0x000fe20000000f00 */
[C---:B------:R-:W-:Y:S01]  /*2b40*/  @!P0 FMUL.FTZ R4, R31.reuse, R32 ;  /* 0x000000201f048220 */ /* 0x040fe20000410000 */
[----:B------:R-:W-:Y:S01]  /*2b50*/  @!P0 HADD2.F32 R36, -RZ, R56.H0_H0 ;  /* 0x20000038ff248230 */ /* 0x000fe20000004100 */
[----:B------:R-:W-:Y:S04]  /*2b60*/  @!P0 FFMA.FTZ R46, R31, R40, -R46 ;  /* 0x000000281f2e8223 */ /* 0x000fe8000001082e */
[-C--:B------:R-:W-:Y:S02]  /*2b70*/  @!P0 FFMA.FTZ R3, R35, R36.reuse, R3 ;  /* 0x0000002423038223 */ /* 0x080fe40000010003 */
[----:B------:R-:W-:Y:S02]  /*2b80*/  @!P0 FFMA.FTZ R42, R33, R36, -R42 ;  /* 0x00000024212a8223 */ /* 0x000fe4000001082a */
[----:B------:R-:W-:Y:S03]  /*2b90*/  @!P0 FFMA.FTZ R4, R39, R40, R4 ;  /* 0x0000002827048223 */ /* 0x000fe60000010004 */
[----:B------:R-:W-:Y:S02]  /*2ba0*/  @!P0 F2FP.PACK_AB R42, R3, R42 ;  /* 0x0000002a032a823e */ /* 0x000fe400000000ff */
[----:B------:R-:W-:Y:S02]  /*2bb0*/  @!P0 F2FP.PACK_AB R43, R4, R46 ;  /* 0x0000002e042b823e */ /* 0x000fe400000000ff */
[----:B------:R-:W-:Y:S02]  /*2bc0*/  @!P0 MOV R22, R42 ;  /* 0x0000002a00168202 */ /* 0x000fe40000000f00 */
[----:B------:R-:W-:Y:S05]  /*2bd0*/  @!P0 MOV R23, R43 ;  /* 0x0000002b00178202 */ /* 0x000fea0000000f00 */
[----:B------:R1:W-:Y:S02]  /*2be0*/  ST.E.128 [R44.64], R20 ;  /* 0x000000142c007985 */ /* 0x0003e4000c101d06 */
.L_x_77:
[----:B------:R-:W-:Y:S05]  /*2bf0*/  BSYNC B0 ;  /* 0x0000000000007941 */ /* 0x000fea0003800000 */
.L_x_76:
        /* <DEDUP_REMOVED lines=26> */
[C---:B------:R-:W-:Y:S01]  /*2da0*/  @!P0 FMUL.FTZ R0, R30.reuse, R31 ;  /* 0x0000001f1e008220 */ /* 0x040fe20000410000 */
[----:B------:R-:W-:Y:S01]  /*2db0*/  @!P0 HADD2.F32 R31, -RZ, R29.H0_H0 ;  /* 0x2000001dff1f8230 */ /* 0x000fe20000004100 */
[----:B------:R-:W-:Y:S01]  /*2dc0*/  @!P0 FMUL.FTZ R41, R35, R8 ;  /* 0x0000000823298220 */ /* 0x000fe20000410000 */
[----:B------:R-:W-:Y:S01]  /*2dd0*/  @!P0 MOV R29, R22 ;  /* 0x00000016001d8202 */ /* 0x000fe20000000f00 */
[----:B------:R-:W-:Y:S02]  /*2de0*/  @!P0 FFMA.FTZ R39, R30, R33, -R39 ;  /* 0x000000211e278223 */ /* 0x000fe40000010827 */
[----:B------:R-:W-:Y:S01]  /*2df0*/  @!P0 FMUL.FTZ R2, R31, R8 ;  /* 0x000000081f028220 */ /* 0x000fe20000410000 */
[----:B------:R-:W-:Y:S01]  /*2e00*/  @!P0 MOV R8, R23 ;  /* 0x0000001700088202 */ /* 0x000fe20000000f00 */
[----:B------:R-:W-:Y:S01]  /*2e10*/  @!P0 FFMA.FTZ R0, R32, R33, R0 ;  /* 0x0000002120008223 */ /* 0x000fe20000010000 */
[--C-:B------:R-:W-:Y:S01]  /*2e20*/  @!P0 HADD2.F32 R30, -RZ, R29.reuse.H0_H0 ;  /* 0x2000001dff1e8230 */ /* 0x100fe20000004100 */
[-C--:B------:R-:W-:Y:S01]  /*2e30*/  @!P0 FFMA.FTZ R2, R35, R34.reuse, R2 ;  /* 0x0000002223028223 */ /* 0x080fe20000010002 */
[----:B------:R-:W-:Y:S01]  /*2e40*/  @!P0 HADD2.F32 R32, -RZ, R29.H1_H1 ;  /* 0x3000001dff208230 */ /* 0x000fe20000004100 */
[----:B------:R-:W-:Y:S01]  /*2e50*/  @!P0 FFMA.FTZ R41, R31, R34, -R41 ;  /* 0x000000221f298223 */ /* 0x000fe20000010829 */
[----:B------:R-:W-:Y:S01]  /*2e60*/  @!P0 F2FP.PACK_AB R39, R0, R39 ;  /* 0x000000270027823e */ /* 0x000fe200000000ff */
[-C--:B------:R-:W-:Y:S01]  /*2e70*/  @!P0 FMUL.FTZ R3, R30, R7.reuse ;  /* 0x000000071e038220 */ /* 0x080fe20000410000 */
[--C-:B------:R-:W-:Y:S01]  /*2e80*/  @!P0 HADD2.F32 R37, -RZ, R8.reuse.H1_H1 ;  /* 0x30000008ff258230 */ /* 0x100fe20000004100 */
[----:B------:R-:W-:Y:S01]  /*2e90*/  @!P0 FMUL.FTZ R38, R32, R7 ;  /* 0x0000000720268220 */ /* 0x000fe20000410000 */
[----:B------:R-:W-:Y:S01]  /*2ea0*/  @!P0 F2FP.PACK_AB R44, R2, R41 ;  /* 0x00000029022c823e */ /* 0x000fe200000000ff */
[----:B------:R-:W-:Y:S01]  /*2eb0*/  @!P0 HADD2.F32 R29, -RZ, R8.H0_H0 ;  /* 0x20000008ff1d8230 */ /* 0x000fe20000004100 */
[----:B------:R-:W-:Y:S01]  /*2ec0*/  @!P0 MOV R20, R39 ;  /* 0x0000002700148202 */ /* 0x000fe20000000f00 */
[----:B------:R-:W-:Y:S01]  /*2ed0*/  @!P0 FMUL.FTZ R40, R37, R28 ;  /* 0x0000001c25288220 */ /* 0x000fe20000410000 */
[----:B------:R-:W-:Y:S01]  /*2ee0*/  @!P0 MOV R21, R44 ;  /* 0x0000002c00158202 */ /* 0x000fe20000000f00 */
[----:B------:R-:W-:Y:S01]  /*2ef0*/  @!P0 HADD2.F32 R33, -RZ, R49.H0_H0 ;  /* 0x20000031ff218230 */ /* 0x000fe20000004100 */
[C---:B------:R-:W-:Y:S02]  /*2f00*/  @!P0 FMUL.FTZ R4, R29.reuse, R28 ;  /* 0x0000001c1d048220 */ /* 0x040fe40000410000 */
[-C--:B------:R-:W-:Y:S02]  /*2f10*/  @!P0 FFMA.FTZ R40, R29, R36.reuse, -R40 ;  /* 0x000000241d288223 */ /* 0x080fe40000010828 */
        /* <DEDUP_REMOVED lines=8> */
.L_x_79:
[----:B------:R-:W-:Y:S05]  /*2fa0*/  BSYNC B0 ;  /* 0x0000000000007941 */ /* 0x000fea0003800000 */
.L_x_78:
        /* <DEDUP_REMOVED lines=58> */
.L_x_81:
[----:B------:R-:W-:Y:S05]  /*3350*/  BSYNC B0 ;  /* 0x0000000000007941 */ /* 0x000fea0003800000 */
.L_x_80:
[----:B------:R-:W-:Y:S11]  /*3360*/  ISETP.GE.AND P0, PT, R140, c[0x0][0x1d4], PT ;  /* 0x000075008c007a0c */ /* 0x000ff60003f06270 */
[----:B------:R-:W-:Y:S02]  /*3370*/  @!UPT UIADD3 URZ, URZ, URZ, URZ ;  /* 0x0000003f3f3ff290 */ /* 0x000fe4000fffe03f */
[----:B------:R-:W-:-:S05]  /*3380*/  @P0 BRA `(.L_x_71) ;  /* 0x0000226000000947 */ /* 0x000fca0003800000 */
[C---:B----4-:R-:W-:Y:S01]  /*3390*/  LEA R34, P0, R126.reuse, R65, 0x1 ;  /* 0x000000417e227211 */ /* 0x050fe200078008ff */
[----:B-1----:R-:W1:Y:S03]  /*33a0*/  LDS.128 R20, [R130+0xa000] ;  /* 0x00a0000082147984 */ /* 0x002e660000000c00 */
[----:B---3--:R-:W-:Y:S02]  /*33b0*/  LEA.HI.X R35, R126, R67, R115, 0x1, P0 ;  /* 0x000000437e237211 */ /* 0x008fe400000f0c73 */
[----:B------:R-:W-:Y:S11]  /*33c0*/  ISETP.GE.AND P0, PT, R10, c[0x0][0x27c], PT ;  /* 0x00009f000a007a0c */ /* 0x000ff60003f06270 */
[----:B------:R-:W-:Y:S02]  /*33d0*/  @!UPT UIADD3 URZ, URZ, URZ, URZ ;  /* 0x0000003f3f3ff290 */ /* 0x000fe4000fffe03f */
[----:B------:R-:W-:Y:S01]  /*33e0*/  @!P0 HADD2.F32 R29, -RZ, R47.H1_H1 ;  /* 0x3000002fff1d8230 */ /* 0x000fe20000004100 */
[--C-:B------:R-:W-:Y:S02]  /*33f0*/  @!P0 SHF.R.U64 R6, R24, 0x10, R25.reuse ;  /* 0x0000001018068819 */ /* 0x100fe40000001219 */
[----:B------:R-:W-:Y:S01]  /*3400*/  @!P0 SHF.R.U32.HI R24, RZ, 0x10, R25 ;  /* 0x00000010ff188819 */ /* 0x000fe20000011619 */
[--C-:B------:R-:W-:Y:S01]  /*3410*/  @!P0 HADD2.F32 R25, -RZ, R5.reuse.H1_H1 ;  /* 0x30000005ff198230 */ /* 0x100fe20000004100 */
        /* <DEDUP_REMOVED lines=18> */
[----:B------:R-:W-:Y:S01]  /*3540*/  @!P0 FFMA.FTZ R33, R26, R29, -R33 ;  /* 0x0000001d1a218223 */ /* 0x000fe20000010821 */
[----:B------:R-:W-:Y:S01]  /*3550*/  @!P0 HADD2.F32 R30, -RZ, R7.H1_H1 ;  /* 0x30000007ff1e8230 */ /* 0x000fe20000004100 */
[----:B------:R-:W-:Y:S01]  /*3560*/  @!P0 FMUL.FTZ R2, R25, R6 ;  /* 0x0000000619028220 */ /* 0x000fe20000410000 */
[----:B------:R-:W-:Y:S01]  /*3570*/  @!P0 MOV R6, R23 ;  /* 0x0000001700068202 */ /* 0x000fe20000000f00 */
[----:B------:R-:W-:Y:S01]  /*3580*/  @!P0 FFMA.FTZ R0, R27, R29, R0 ;  /* 0x0000001d1b008223 */ /* 0x000fe20000010000 */
[----:B------:R-:W-:Y:S01]  /*3590*/  @!P0 HADD2.F32 R27, -RZ, R47.H0_H0 ;  /* 0x2000002fff1b8230 */ /* 0x000fe20000004100 */
[-C--:B------:R-:W-:Y:S02]  /*35a0*/  @!P0 FMUL.FTZ R3, R8, R5.reuse ;  /* 0x0000000508038220 */ /* 0x080fe40000410000 */
[----:B------:R-:W-:Y:S01]  /*35b0*/  @!P0 FMUL.FTZ R36, R30, R5 ;  /* 0x000000051e248220 */ /* 0x000fe20000410000 */
[----:B------:R-:W-:Y:S01]  /*35c0*/  @!P0 F2FP.PACK_AB R33, R0, R33 ;  /* 0x000000210021823e */ /* 0x000fe200000000ff */
[-C--:B------:R-:W-:Y:S01]  /*35d0*/  @!P0 FFMA.FTZ R2, R31, R28.reuse, R2 ;  /* 0x0000001c1f028223 */ /* 0x080fe20000010002 */
[--C-:B------:R-:W-:Y:S01]  /*35e0*/  @!P0 HADD2.F32 R29, -RZ, R6.reuse.H1_H1 ;  /* 0x30000006ff1d8230 */ /* 0x100fe20000004100 */
[----:B------:R-:W-:Y:S01]  /*35f0*/  @!P0 FFMA.FTZ R3, R30, R27, R3 ;  /* 0x0000001b1e038223 */ /* 0x000fe20000010003 */
[----:B------:R-:W-:Y:S01]  /*3600*/  @!P0 MOV R20, R33 ;  /* 0x0000002100148202 */ /* 0x000fe20000000f00 */
[----:B------:R-:W-:Y:S01]  /*3610*/  @!P0 HADD2.F32 R7, -RZ, R6.H0_H0 ;  /* 0x20000006ff078230 */ /* 0x000fe20000004100 */
[----:B------:R-:W-:Y:S02]  /*3620*/  @!P0 FFMA.FTZ R37, R25, R28, -R37 ;  /* 0x0000001c19258223 */ /* 0x000fe40000010825 */
[-C--:B------:R-:W-:Y:S02]  /*3630*/  @!P0 FMUL.FTZ R38, R29, R24.reuse ;  /* 0x000000181d268220 */ /* 0x080fe40000410000 */
[C---:B------:R-:W-:Y:S01]  /*3640*/  @!P0 FMUL.FTZ R4, R7.reuse, R24 ;  /* 0x0000001807048220 */ /* 0x040fe20000410000 */
        /* <DEDUP_REMOVED lines=9> */
[----:B------:R1:W-:Y:S01]  /*36e0*/  ST.E.128 [R34.64], R20 ;  /* 0x0000001422007985 */ /* 0x0003e2000c101d06 */
[----:B------:R-:W-:-:S05]  /*36f0*/  BRA `(.L_x_71) ;  /* 0x00001ef000007947 */ /* 0x000fca0003800000 */
.L_x_68:
        /* <DEDUP_REMOVED lines=37> */
[----:B------:R1:W5:Y:S04]  /*3950*/  @!P0 LDG.E.128 R48, [R24.64] ;  /* 0x0000000618308981 */ /* 0x000368000c1e1d00 */
[----:B------:R1:W5:Y:S01]  /*3960*/  @!P0 LDG.E.128 R36, [R2.64] ;  /* 0x0000000602248981 */ /* 0x000362000c1e1d00 */
[----:B------:R-:W-:Y:S11]  /*3970*/  ISETP.GE.AND P0, PT, R13, c[0x0][0x27c], PT ;  /* 0x00009f000d007a0c */ /* 0x000ff60003f06270 */
[----:B------:R-:W-:Y:S02]  /*3980*/  @!UPT UIADD3 URZ, URZ, URZ, URZ ;  /* 0x0000003f3f3ff290 */ /* 0x000fe4000fffe03f */
[----:B------:R1:W5:Y:S04]  /*3990*/  @!P0 LDG.E.128 R64, [R24.64+0x40] ;  /* 0x0000400618408981 */ /* 0x000368000c1e1d00 */
[----:B------:R1:W5:Y:S01]  /*39a0*/  @!P0 LDG.E.128 R28, [R2.64+0x40] ;  /* 0x00004006021c8981 */ /* 0x000362000c1e1d00 */
[----:B------:R-:W-:Y:S11]  /*39b0*/  ISETP.GE.AND P0, PT, R12, c[0x0][0x27c], PT ;  /* 0x00009f000c007a0c */ /* 0x000ff60003f06270 */
[----:B------:R-:W-:Y:S02]  /*39c0*/  @!UPT UIADD3 URZ, URZ, URZ, URZ ;  /* 0x0000003f3f3ff290 */ /* 0x000fe4000fffe03f */
[----:B------:R1:W5:Y:S04]  /*39d0*/  @!P0 LDG.E.128 R60, [R24.64+0x80] ;  /* 0x00008006183c8981 */ /* 0x000368000c1e1d00 */
[----:B------:R1:W5:Y:S02]  /*39e0*/  @!P0 LDG.E.128 R20, [R2.64+0x80] ;  /* 0x0000800602148981 */ /* 0x000364000c1e1d00 */
.L_x_83:
[----:B------:R-:W-:Y:S05]  /*39f0*/  BSYNC B0 ;  /* 0x0000000000007941 */ /* 0x000fea0003800000 */
.L_x_82:
[----:B------:R2:W3:Y:S04]  /*3a00*/  SHFL.IDX PT, R175, R4, RZ, 0x1c1f ;  /* 0x001c1fff04af7589 */ /* 0x0004e800000e0000 */
[----:B------:R2:W4:Y:S01]  /*3a10*/  SHFL.IDX PT, R174, R0, RZ, 0x1c1f ;  /* 0x001c1fff00ae7589 */ /* 0x00052200000e0000 */
[----:B------:R-:W-:-:S05]  /*3a20*/  @P1 BRA `(.L_x_71) ;  /* 0x00001bc000001947 */ /* 0x000fca0003800000 */
[----:B------:R-:W-:Y:S01]  /*3a30*/  ISETP.GE.AND P0, PT, R16, c[0x0][0x1d4], PT ;  /* 0x0000750010007a0c */ /* 0x000fe20003f06270 */
[----:B-----5:R-:W-:Y:S01]  /*3a40*/  IMAD.MOV.U32 R8, RZ, RZ, R62 ;  /* 0x000000ffff087224 */ /* 0x020fe200078e003e */
[----:B--2---:R-:W-:Y:S01]  /*3a50*/  MOV R4, R22 ;  /* 0x0000001600047202 */ /* 0x004fe20000000f00 */
[----:B------:R-:W-:Y:S01]  /*3a60*/  IMAD.MOV.U32 R7, RZ, RZ, R63 ;  /* 0x000000ffff077224 */ /* 0x000fe200078e003f */
[----:B------:R-:W-:Y:S01]  /*3a70*/  MOV R0, R21 ;  /* 0x0000001500007202 */ /* 0x000fe20000000f00 */
[----:B------:R-:W-:Y:S01]  /*3a80*/  IMAD.MOV.U32 R6, RZ, RZ, R60 ;  /* 0x000000ffff067224 */ /* 0x000fe200078e003c */
[----:B------:R-:W-:Y:S01]  /*3a90*/  IADD3 R176, -R123, c[0x0][0x1d4], RZ ;  /* 0x000075007bb07a10 */ /* 0x000fe20007ffe1ff */
[----:B------:R-:W-:Y:S01]  /*3aa0*/  IMAD.MOV.U32 R5, RZ, RZ, R61 ;  /* 0x000000ffff057224 */ /* 0x000fe200078e003d */
[----:B------:R-:W-:Y:S01]  /*3ab0*/  PRMT R58, R8, 0x5410, R7 ;  /* 0x00005410083a7816 */ /* 0x000fe20000000007 */
[----:B-1----:R-:W-:Y:S01]  /*3ac0*/  IMAD.MOV.U32 R3, RZ, RZ, R23 ;  /* 0x000000ffff037224 */ /* 0x002fe200078e0017 */
        /* <DEDUP_REMOVED lines=14> */
[----:B------:R-:W-:Y:S02]  /*3bb0*/  BSSY B0, `(.L_x_84) ;  /* 0x0000083000007945 */ /* 0x000fe40003800000 */
[----:B------:R-:W-:Y:S02]  /*3bc0*/  PRMT R34, R4, 0x5410, R3 ;  /* 0x0000541004227816 */ /* 0x000fe40000000003 */
[----:B------:R-:W-:Y:S01]  /*3bd0*/  PRMT R35, R0, 0x5410, R2 ;  /* 0x0000541000237816 */ /* 0x000fe20000000002 */
[----:B------:R-:W-:-:S05]  /*3be0*/  @P0 BRA `(.L_x_85) ;  /* 0x000007f000000947 */ /* 0x000fca0003800000 */
[----:B------:R-:W-:Y:S01]  /*3bf0*/  IMAD.MOV.U32 R41, RZ, RZ, R36 ;  /* 0x000000ffff297224 */ /* 0x000fe200078e0024 */
[----:B------:R-:W-:Y:S01]  /*3c00*/  ISETP.NE.AND P2, PT, R149, RZ, PT ;  /* 0x000000ff9500720c */ /* 0x000fe20003f45270 */
[----:B------:R-:W1:Y:S01]  /*3c10*/  LDS.128 R24, [R122+0x6100] ;  /* 0x006100007a187984 */ /* 0x000e620000000c00 */
[----:B------:R-:W-:Y:S01]  /*3c20*/  ISETP.GE.AND P0, PT, R16, c[0x0][0x27c], PT ;  /* 0x00009f0010007a0c */ /* 0x000fe20003f06270 */
[----:B------:R-:W-:Y:S01]  /*3c30*/  IMAD.MOV.U32 R47, RZ, RZ, R48 ;  /* 0x000000ffff2f7224 */ /* 0x000fe200078e0030 */
[----:B------:R-:W-:Y:S01]  /*3c40*/  SEL R178, R123, R176, !P2 ;  /* 0x000000b07bb27207 */ /* 0x000fe20005000000 */
[----:B------:R-:W-:Y:S01]  /*3c50*/  IMAD.MOV.U32 R52, RZ, RZ, R50 ;  /* 0x000000ffff347224 */ /* 0x000fe200078e0032 */
[----:B------:R-:W-:Y:S02]  /*3c60*/  MOV R56, R49 ;  /* 0x0000003100387202 */ /* 0x000fe40000000f00 */
[----:B------:R-:W-:Y:S02]  /*3c70*/  SHF.R.S32.HI R151, RZ, 0x1f, R178 ;  /* 0x0000001fff977819 */ /* 0x000fe400000114b2 */
[----:B------:R-:W-:Y:S02]  /*3c80*/  MOV R40, R37 ;  /* 0x0000002500287202 */ /* 0x000fe40000000f00 */
[----:B------:R-:W-:Y:S02]  /*3c90*/  LEA.HI R151, R151, R178, RZ, 0x4 ;  /* 0x000000b297977211 */ /* 0x000fe400078f20ff */
[----:B------:R-:W-:Y:S01]  /*3ca0*/  MOV R55, R51 ;  /* 0x0000003300377202 */ /* 0x000fe20000000f00 */
[----:B------:R-:W-:Y:S01]  /*3cb0*/  @!P0 HADD2.F32 R44, -RZ, R41.H0_H0 ;  /* 0x20000029ff2c8230 */ /* 0x000fe20000004100 */
[----:B------:R-:W-:Y:S01]  /*3cc0*/  LEA.HI.SX32 R177, R151, R134, 0x1c ;  /* 0x0000008697b17211 */ /* 0x000fe200078fe2ff */
[----:B------:R-:W-:Y:S01]  /*3cd0*/  @!P0 HADD2.F32 R52, -RZ, R52.H0_H0 ;  /* 0x20000034ff348230 */ /* 0x000fe20000004100 */
[----:B------:R-:W-:Y:S01]  /*3ce0*/  @!P0 SHF.R.U64 R57, R48, 0x10, R49 ;  /* 0x0000001030398819 */ /* 0x000fe20000001231 */
[----:B------:R-:W-:Y:S01]  /*3cf0*/  @!P0 HADD2.F32 R48, -RZ, R47.H0_H0 ;  /* 0x2000002fff308230 */ /* 0x000fe20000004100 */
[----:B------:R-:W-:Y:S01]  /*3d00*/  SHF.R.S32.HI R178, RZ, 0x1f, R177 ;  /* 0x0000001fffb27819 */ /* 0x000fe200000114b1 */
[----:B------:R-:W-:Y:S01]  /*3d10*/  @!P0 HADD2.F32 R55, -RZ, R55.H0_H0 ;  /* 0x20000037ff378230 */ /* 0x000fe20000004100 */
[----:B------:R-:W-:Y:S02]  /*3d20*/  SHF.L.U32 R151, R177, 0x3, RZ ;  /* 0x00000003b1977819 */ /* 0x000fe400000006ff */
[----:B------:R-:W-:Y:S02]  /*3d30*/  LEA.HI R178, R178, R177, RZ, 0x3 ;  /* 0x000000b1b2b27211 */ /* 0x000fe400078f18ff */
[----:B------:R-:W-:Y:S02]  /*3d40*/  @!P0 SHF.R.U32.HI R53, RZ, 0x10, R49 ;  /* 0x00000010ff358819 */ /* 0x000fe40000011631 */
[----:B------:R-:W-:Y:S01]  /*3d50*/  @!P0 SHF.R.U64 R42, R36, 0x10, R37 ;  /* 0x00000010242a8819 */ /* 0x000fe20000001225 */
[----:B------:R-:W-:Y:S01]  /*3d60*/  IMAD.SHL.U32 R178, R178, 0x200, RZ ;  /* 0x00000200b2b27824 */ /* 0x000fe200078e00ff */
[----:B------:R-:W-:Y:S02]  /*3d70*/  LOP3.LUT R180, R141, 0x38, R151, 0xf8, !PT ;  /* 0x000000388db47812 */ /* 0x000fe400078ef897 */
[--C-:B------:R-:W-:Y:S01]  /*3d80*/  @!P0 SHF.R.U64 R54, R50, 0x10, R51.reuse ;  /* 0x0000001032368819 */ /* 0x100fe20000001233 */
[----:B------:R-:W-:Y:S01]  /*3d90*/  @!P0 HADD2.F32 R45, -RZ, R42.H0_H0 ;  /* 0x2000002aff2d8230 */ /* 0x000fe20000004100 */
[----:B------:R-:W-:Y:S02]  /*3da0*/  LOP3.LUT R179, R180, R125, RZ, 0x3c, !PT ;  /* 0x0000007db4b37212 */ /* 0x000fe400078e3cff */
[----:B------:R-:W-:Y:S01]  /*3db0*/  LOP3.LUT R178, R178, 0x7ffff000, RZ, 0xc0, !PT ;  /* 0x7ffff000b2b27812 */ /* 0x000fe200078ec0ff */
[----:B------:R-:W-:Y:S01]  /*3dc0*/  @!P0 HADD2.F32 R54, -RZ, R54.H0_H0 ;  /* 0x20000036ff368230 */ /* 0x000fe20000004100 */
[----:B------:R-:W-:Y:S01]  /*3dd0*/  @!P0 SHF.R.U32.HI R59, RZ, 0x10, R51 ;  /* 0x00000010ff3b8819 */ /* 0x000fe20000011633 */
[----:B------:R-:W-:Y:S01]  /*3de0*/  @!P0 HADD2.F32 R51, -RZ, R57.H0_H0 ;  /* 0x20000039ff338230 */ /* 0x000fe20000004100 */
[----:B------:R-:W-:Y:S01]  /*3df0*/  IADD3 R178, R179, R178, R124 ;  /* 0x000000b2b3b27210 */ /* 0x000fe20007ffe07c */
[----:B-1----:R-:W-:Y:S01]  /*3e00*/  @!P0 IMAD.MOV.U32 R46, RZ, RZ, R24 ;  /* 0x000000ffff2e8224 */ /* 0x002fe200078e0018 */
[----:B------:R-:W-:Y:S01]  /*3e10*/  @!P0 SHF.R.U32.HI R43, RZ, 0x10, R37 ;  /* 0x00000010ff2b8819 */ /* 0x000fe20000011625 */
[----:B------:R-:W-:Y:S01]  /*3e20*/  IMAD.MOV.U32 R37, RZ, RZ, R38 ;  /* 0x000000ffff257224 */ /* 0x000fe200078e0026 */
[----:B------:R-:W-:Y:S01]  /*3e30*/  SHF.L.U32 R177, R178, 0x1, RZ ;  /* 0x00000001b2b17819 */ /* 0x000fe200000006ff */
[----:B------:R-:W-:Y:S01]  /*3e40*/  @!P0 HADD2.F32 R59, -RZ, R59.H0_H0 ;  /* 0x2000003bff3b8230 */ /* 0x000fe20000004100 */
[--C-:B------:R-:W-:Y:S01]  /*3e50*/  @!P0 SHF.R.U64 R38, R38, 0x10, R39.reuse ;  /* 0x0000001026268819 */ /* 0x100fe20000001227 */
[--C-:B------:R-:W-:Y:S01]  /*3e60*/  @!P0 HADD2.F32 R41, -RZ, R46.reuse.H0_H0 ;  /* 0x2000002eff298230 */ /* 0x100fe20000004100 */
[----:B------:R-:W-:Y:S01]  /*3e70*/  MOV R36, R39 ;  /* 0x0000002700247202 */ /* 0x000fe20000000f00 */
[----:B------:R-:W1:Y:S01]  /*3e80*/  LDS.128 R72, [R177+0x6100] ;  /* 0x00610000b1487984 */ /* 0x000e620000000c00 */
[----:B------:R-:W-:Y:S01]  /*3e90*/  @!P0 HADD2.F32 R42, -RZ, R46.H1_H1 ;  /* 0x3000002eff2a8230 */ /* 0x000fe20000004100 */
[----:B------:R-:W-:Y:S01]  /*3ea0*/  @!P0 SHF.R.U32.HI R39, RZ, 0x10, R39 ;  /* 0x00000010ff278819 */ /* 0x000fe20000011627 */
[----:B------:R-:W-:Y:S01]  /*3eb0*/  @!P0 FMUL.FTZ R0, R41, R44 ;  /* 0x0000002c29008220 */ /* 0x000fe20000410000 */
[----:B------:R-:W-:Y:S02]  /*3ec0*/  @!P0 HADD2.F32 R43, -RZ, R43.H0_H0 ;  /* 0x2000002bff2b8230 */ /* 0x000fe40000004100 */
[C---:B------:R-:W-:Y:S01]  /*3ed0*/  @!P0 FMUL.FTZ R2, R42.reuse, R45 ;  /* 0x0000002d2a028220 */ /* 0x040fe20000410000 */
[----:B------:R-:W-:Y:S02]  /*3ee0*/  @!P0 HADD2.F32 R38, -RZ, R38.H0_H0 ;  /* 0x20000026ff268230 */ /* 0x000fe40000004100 */
[----:B------:R-:W-:Y:S01]  /*3ef0*/  @!P0 HADD2.F32 R39, -RZ, R39.H0_H0 ;  /* 0x20000027ff278230 */ /* 0x000fe20000004100 */
[----:B-1----:R-:W-:Y:S01]  /*3f00*/  @!P0 IMAD.MOV.U32 R50, RZ, RZ, R73 ;  /* 0x000000ffff328224 */ /* 0x002fe200078e0049 */
[----:B------:R-:W-:Y:S01]  /*3f10*/  @!P0 MOV R49, R72 ;  /* 0x0000004800318202 */ /* 0x000fe20000000f00 */
[----:B------:R-:W-:Y:S04]  /*3f20*/  @!P0 IMAD.MOV.U32 R57, RZ, RZ, R75 ;  /* 0x000000ffff398224 */ /* 0x000fe800078e004b */
[--C-:B------:R-:W-:Y:S02]  /*3f30*/  @!P0 HADD2.F32 R47, -RZ, R49.reuse.H0_H0 ;  /* 0x20000031ff2f8230 */ /* 0x100fe40000004100 */
[----:B------:R-:W-:Y:S03]  /*3f40*/  @!P0 HADD2.F32 R49, -RZ, R49.H1_H1 ;  /* 0x30000031ff318230 */ /* 0x000fe60000004100 */
[----:B------:R-:W-:Y:S01]  /*3f50*/  @!P0 FMUL.FTZ R177, R47, R44 ;  /* 0x0000002c2fb18220 */ /* 0x000fe20000410000 */
[----:B------:R-:W-:Y:S01]  /*3f60*/  @!P0 MOV R44, R25 ;  /* 0x00000019002c8202 */ /* 0x000fe20000000f00 */
[----:B------:R-:W-:Y:S02]  /*3f70*/  @!P0 FMUL.FTZ R178, R49, R45 ;  /* 0x0000002d31b28220 */ /* 0x000fe40000410000 */
[-C--:B------:R-:W-:Y:S01]  /*3f80*/  @!P0 FFMA.FTZ R0, R47, R48.reuse, R0 ;  /* 0x000000302f008223 */ /* 0x080fe20000010000 */
[----:B------:R-:W-:Y:S01]  /*3f90*/  @!P0 HADD2.F32 R47, -RZ, R56.H0_H0 ;  /* 0x20000038ff2f8230 */ /* 0x000fe20000004100 */
[----:B------:R-:W-:Y:S01]  /*3fa0*/  @!P0 FFMA.FTZ R177, R41, R48, -R177 ;  /* 0x0000003029b18223 */ /* 0x000fe200000108b1 */
[----:B------:R-:W-:Y:S01]  /*3fb0*/  @!P0 HADD2.F32 R41, -RZ, R40.H0_H0 ;  /* 0x20000028ff298230 */ /* 0x000fe20000004100 */
[-C--:B------:R-:W-:Y:S01]  /*3fc0*/  @!P0 FFMA.FTZ R178, R42, R51.reuse, -R178 ;  /* 0x000000332ab28223 */ /* 0x080fe200000108b2 */
[----:B------:R-:W-:Y:S01]  /*3fd0*/  @!P0 HADD2.F32 R48, -RZ, R50.H0_H0 ;  /* 0x20000032ff308230 */ /* 0x000fe20000004100 */
[----:B------:R-:W-:Y:S01]  /*3fe0*/  @!P0 FFMA.FTZ R2, R49, R51, R2 ;  /* 0x0000003331028223 */ /* 0x000fe20000010002 */
[----:B------:R-:W-:Y:S02]  /*3ff0*/  @!P0 HADD2.F32 R42, -RZ, R44.H0_H0 ;  /* 0x2000002cff2a8230 */ /* 0x000fe40000004100 */
[----:B------:R-:W-:Y:S01]  /*4000*/  @!P0 HADD2.F32 R49, -RZ, R50.H1_H1 ;  /* 0x30000032ff318230 */ /* 0x000fe20000004100 */
[-C--:B------:R-:W-:Y:S01]  /*4010*/  @!P0 FMUL.FTZ R179, R48, R41.reuse ;  /* 0x0000002930b38220 */ /* 0x080fe20000410000 */
[----:B------:R-:W-:Y:S01]  /*4020*/  @!P0 HADD2.F32 R51, -RZ, R53.H0_H0 ;  /* 0x20000035ff338230 */ /* 0x000fe20000004100 */
[----:B------:R-:W-:Y:S01]  /*4030*/  @!P0 IMAD.MOV.U32 R53, RZ, RZ, R74 ;  /* 0x000000ffff358224 */ /* 0x000fe200078e004a */
[----:B------:R-:W-:Y:S01]  /*4040*/  @!P0 HADD2.F32 R40, -RZ, R44.H1_H1 ;  /* 0x3000002cff288230 */ /* 0x000fe20000004100 */
[C---:B------:R-:W-:Y:S01]  /*4050*/  @!P0 FMUL.FTZ R3, R42.reuse, R41 ;  /* 0x000000292a038220 */ /* 0x040fe20000410000 */
[----:B------:R-:W-:Y:S01]  /*4060*/  @!P0 HADD2.F32 R56, -RZ, R57.H0_H0 ;  /* 0x20000039ff388230 */ /* 0x000fe20000004100 */
[----:B------:R-:W-:Y:S01]  /*4070*/  @!P0 FFMA.FTZ R179, R42, R47, -R179 ;  /* 0x0000002f2ab38223 */ /* 0x000fe200000108b3 */
[----:B------:R-:W-:Y:S01]  /*4080*/  @!P0 MOV R42, R26 ;  /* 0x0000001a002a8202 */ /* 0x000fe20000000f00 */
[-C--:B------:R-:W-:Y:S01]  /*4090*/  @!P0 FMUL.FTZ R180, R49, R43.reuse ;  /* 0x0000002b31b48220 */ /* 0x080fe20000410000 */
[--C-:B------:R-:W-:Y:S01]  /*40a0*/  @!P0 HADD2.F32 R50, -RZ, R53.reuse.H0_H0 ;  /* 0x20000035ff328230 */ /* 0x100fe20000004100 */
[C---:B------:R-:W-:Y:S01]  /*40b0*/  @!P0 FMUL.FTZ R4, R40.reuse, R43 ;  /* 0x0000002b28048220 */ /* 0x040fe20000410000 */
[----:B------:R-:W-:Y:S01]  /*40c0*/  @!P0 HADD2.F32 R53, -RZ, R53.H1_H1 ;  /* 0x30000035ff358230 */ /* 0x000fe20000004100 */
[----:B------:R-:W-:Y:S01]  /*40d0*/  @!P0 FFMA.FTZ R180, R40, R51, -R180 ;  /* 0x0000003328b48223 */ /* 0x000fe200000108b4 */
[----:B------:R-:W-:Y:S01]  /*40e0*/  @!P0 HADD2.F32 R40, -RZ, R37.H0_H0 ;  /* 0x20000025ff288230 */ /* 0x000fe20000004100 */
[----:B------:R-:W-:Y:S01]  /*40f0*/  @!P0 FFMA.FTZ R3, R48, R47, R3 ;  /* 0x0000002f30038223 */ /* 0x000fe20000010003 */
[--C-:B------:R-:W-:Y:S01]  /*4100*/  @!P0 HADD2.F32 R37, -RZ, R42.reuse.H1_H1 ;  /* 0x3000002aff258230 */ /* 0x100fe20000004100 */
[-C--:B------:R-:W-:Y:S01]  /*4110*/  @!P0 FMUL.FTZ R182, R53, R38.reuse ;  /* 0x0000002635b68220 */ /* 0x080fe20000410000 */
[----:B------:R-:W-:Y:S01]  /*4120*/  @!P0 HADD2.F32 R41, -RZ, R42.H0_H0 ;  /* 0x2000002aff298230 */ /* 0x000fe20000004100 */
[----:B------:R-:W-:Y:S01]  /*4130*/  @!P0 FFMA.FTZ R4, R49, R51, R4 ;  /* 0x0000003331048223 */ /* 0x000fe20000010004 */
[----:B------:R-:W-:Y:S01]  /*4140*/  @!P0 HADD2.F32 R57, -RZ, R57.H1_H1 ;  /* 0x30000039ff398230 */ /* 0x000fe20000004100 */
[C---:B------:R-:W-:Y:S01]  /*4150*/  @!P0 FMUL.FTZ R6, R37.reuse, R38 ;  /* 0x0000002625068220 */ /* 0x040fe20000410000 */
[----:B------:R-:W-:Y:S01]  /*4160*/  @!P0 F2FP.PACK_AB R178, R178, R177 ;  /* 0x000000b1b2b2823e */ /* 0x000fe200000000ff */
[----:B------:R-:W-:Y:S01]  /*4170*/  @!P0 FFMA.FTZ R182, R37, R54, -R182 ;  /* 0x0000003625b68223 */ /* 0x000fe200000108b6 */
[----:B------:R-:W-:Y:S01]  /*4180*/  @!P0 HADD2.F32 R37, -RZ, R36.H0_H0 ;  /* 0x20000024ff258230 */ /* 0x000fe20000004100 */
[-C--:B------:R-:W-:Y:S01]  /*4190*/  @!P0 FMUL.FTZ R5, R41, R40.reuse ;  /* 0x0000002829058220 */ /* 0x080fe20000410000 */
[----:B------:R-:W-:Y:S01]  /*41a0*/  @!P0 MOV R36, R27 ;  /* 0x0000001b00248202 */ /* 0x000fe20000000f00 */
[----:B------:R-:W-:Y:S01]  /*41b0*/  @!P0 FMUL.FTZ R181, R50, R40 ;  /* 0x0000002832b58220 */ /* 0x000fe20000410000 */
[----:B------:R-:W-:Y:S01]  /*41c0*/  @!P0 F2FP.PACK_AB R179, R180, R179 ;  /* 0x000000b3b4b3823e */ /* 0x000fe200000000ff */
[----:B------:R-:W-:Y:S01]  /*41d0*/  @!P0 FFMA.FTZ R5, R50, R52, R5 ;  /* 0x0000003432058223 */ /* 0x000fe20000010005 */
[----:B------:R-:W-:Y:S01]  /*41e0*/  @!P0 F2FP.PACK_AB R177, R2, R0 ;  /* 0x0000000002b1823e */ /* 0x000fe200000000ff */
[----:B------:R-:W-:Y:S01]  /*41f0*/  @!P0 FMUL.FTZ R183, R56, R37 ;  /* 0x0000002538b78220 */ /* 0x000fe20000410000 */
[--C-:B------:R-:W-:Y:S01]  /*4200*/  @!P0 HADD2.F32 R38, -RZ, R36.reuse.H0_H0 ;  /* 0x20000024ff268230 */ /* 0x100fe20000004100 */
[----:B------:R-:W-:Y:S01]  /*4210*/  @!P0 FMUL.FTZ R184, R57, R39 ;  /* 0x0000002739b88220 */ /* 0x000fe20000410000 */
[----:B------:R-:W-:Y:S01]  /*4220*/  @!P0 F2FP.PACK_AB R180, R4, R3 ;  /* 0x0000000304b4823e */ /* 0x000fe200000000ff */
[----:B------:R-:W-:Y:S01]  /*4230*/  @!P0 FFMA.FTZ R6, R53, R54, R6 ;  /* 0x0000003635068223 */ /* 0x000fe20000010006 */
[----:B------:R-:W-:Y:S01]  /*4240*/  @!P0 MOV R25, R179 ;  /* 0x000000b300198202 */ /* 0x000fe20000000f00 */
[----:B------:R-:W-:Y:S01]  /*4250*/  @!P0 FMUL.FTZ R7, R38, R37 ;  /* 0x0000002526078220 */ /* 0x000fe20000410000 */
[----:B------:R-:W-:Y:S01]  /*4260*/  @!P0 MOV R72, R177 ;  /* 0x000000b100488202 */ /* 0x000fe20000000f00 */
[----:B------:R-:W-:Y:S01]  /*4270*/  @!P0 FFMA.FTZ R181, R41, R52, -R181 ;  /* 0x0000003429b58223 */ /* 0x000fe200000108b5 */
[----:B------:R-:W-:Y:S01]  /*4280*/  @!P0 MOV R73, R180 ;  /* 0x000000b400498202 */ /* 0x000fe20000000f00 */
[-C--:B------:R-:W-:Y:S01]  /*4290*/  @!P0 FFMA.FTZ R7, R56, R55.reuse, R7 ;  /* 0x0000003738078223 */ /* 0x080fe20000010007 */
[----:B------:R-:W-:Y:S01]  /*42a0*/  @!P0 HADD2.F32 R36, -RZ, R36.H1_H1 ;  /* 0x30000024ff248230 */ /* 0x000fe20000004100 */
[----:B------:R-:W-:Y:S01]  /*42b0*/  @!P0 FFMA.FTZ R183, R38, R55, -R183 ;  /* 0x0000003726b78223 */ /* 0x000fe200000108b7 */
[----:B------:R-:W-:Y:S01]  /*42c0*/  @!P0 F2FP.PACK_AB R181, R182, R181 ;  /* 0x000000b5b6b5823e */ /* 0x000fe200000000ff */
[----:B------:R-:W-:Y:S01]  /*42d0*/  @!P0 IMAD.MOV.U32 R24, RZ, RZ, R178 ;  /* 0x000000ffff188224 */ /* 0x000fe200078e00b2 */
[----:B------:R-:W-:Y:S01]  /*42e0*/  @!P0 F2FP.PACK_AB R182, R6, R5 ;  /* 0x0000000506b6823e */ /* 0x000fe200000000ff */
[C---:B------:R-:W-:Y:S01]  /*42f0*/  @!P0 FMUL.FTZ R8, R36.reuse, R39 ;  /* 0x0000002724088220 */ /* 0x040fe20000410000 */
[----:B------:R-:W-:Y:S01]  /*4300*/  @!P0 MOV R26, R181 ;  /* 0x000000b5001a8202 */ /* 0x000fe20000000f00 */
[-C--:B------:R-:W-:Y:S02]  /*4310*/  @!P0 FFMA.FTZ R184, R36, R59.reuse, -R184 ;  /* 0x0000003b24b88223 */ /* 0x080fe400000108b8 */
[----:B------:R-:W-:Y:S02]  /*4320*/  @!P0 FFMA.FTZ R8, R57, R59, R8 ;  /* 0x0000003b39088223 */ /* 0x000fe40000010008 */
[----:B------:R-:W-:Y:S01]  /*4330*/  @!P0 IMAD.MOV.U32 R74, RZ, RZ, R182 ;  /* 0x000000ffff4a8224 */ /* 0x000fe200078e00b6 */
[----:B------:R-:W-:Y:S02]  /*4340*/  @!P0 F2FP.PACK_AB R184, R184, R183 ;  /* 0x000000b7b8b8823e */ /* 0x000fe400000000ff */
[----:B------:R-:W-:Y:S03]  /*4350*/  @!P0 F2FP.PACK_AB R183, R8, R7 ;  /* 0x0000000708b7823e */ /* 0x000fe600000000ff */
[----:B------:R-:W-:Y:S01]  /*4360*/  @!P0 IMAD.MOV.U32 R27, RZ, RZ, R184 ;  /* 0x000000ffff1b8224 */ /* 0x000fe200078e00b8 */
[----:B------:R-:W-:Y:S02]  /*4370*/  @!P0 MOV R75, R183 ;  /* 0x000000b7004b8202 */ /* 0x000fe40000000f00 */
[----:B----4-:R-:W-:Y:S04]  /*4380*/  IADD3 R178, P0, R174, R108, RZ ;  /* 0x0000006caeb27210 */ /* 0x010fe80007f1e0ff */
[----:B---3--:R-:W-:Y:S02]  /*4390*/  IADD3.X R179, R175, R107, RZ, P0, !PT ;  /* 0x0000006bafb37210 */ /* 0x008fe400007fe4ff */
[C---:B------:R-:W-:Y:S03]  /*43a0*/  ISETP.GE.AND P0, PT, R151.reuse, c[0x0][0x1d4], PT ;  /* 0x0000750097007a0c */ /* 0x040fe60003f06270 */
[----:B------:R1:W-:Y:S10]  /*43b0*/  ST.E.128 [R178.64], R24 ;  /* 0x00000018b2007985 */ /* 0x0003f4000c101d06 */
[----:B------:R-:W-:Y:S05]  /*43c0*/  @!P0 IMAD.WIDE R180, R151, 0x2, R174 ;  /* 0x0000000297b48825 */ /* 0x000fea00078e02ae */
[----:B------:R1:W-:Y:S02]  /*43d0*/  @!P0 ST.E.128 [R180.64], R72 ;  /* 0x00000048b4008985 */ /* 0x0003e4000c101d06 */
.L_x_85:
[----:B------:R-:W-:Y:S05]  /*43e0*/  BSYNC B0 ;  /* 0x0000000000007941 */ /* 0x000fea0003800000 */
.L_x_84:
[----:B------:R-:W-:Y:S01]  /*43f0*/  ISETP.GE.AND P0, PT, R13, c[0x0][0x1d4], PT ;  /* 0x000075000d007a0c */ /* 0x000fe20003f06270 */
[----:B------:R-:W-:Y:S01]  /*4400*/  @!UPT UIADD3 URZ, URZ, URZ, URZ ;  /* 0x0000003f3f3ff290 */ /* 0x000fe2000fffe03f */
[----:B------:R-:W-:Y:S11]  /*4410*/  BSSY B0, `(.L_x_86) ;  /* 0x0000079000007945 */ /* 0x000ff60003800000 */
[----:B------:R-:W-:-:S05]  /*4420*/  @P0 BRA `(.L_x_87) ;  /* 0x0000077000000947 */ /* 0x000fca0003800000 */
[----:B------:R-:W-:Y:S01]  /*4430*/  ISETP.NE.AND P1, PT, R148, RZ, PT ;  /* 0x000000ff9400720c */ /* 0x000fe20003f25270 */
[----:B-1----:R-:W1:Y:S01]  /*4440*/  LDS.128 R24, [R121+0x6100] ;  /* 0x0061000079187984 */ /* 0x002e620000000c00 */
[----:B------:R-:W-:Y:S02]  /*4450*/  ISETP.GE.AND P0, PT, R13, c[0x0][0x27c], PT ;  /* 0x00009f000d007a0c */ /* 0x000fe40003f06270 */
[----:B------:R-:W-:Y:S04]  /*4460*/  SEL R57, R123, R176, !P1 ;  /* 0x000000b07b397207 */ /* 0x000fe80004800000 */
[----:B------:R-:W-:Y:S04]  /*4470*/  SHF.R.S32.HI R56, RZ, 0x1f, R57 ;  /* 0x0000001fff387819 */ /* 0x000fe80000011439 */
[----:B------:R-:W-:Y:S03]  /*4480*/  LEA.HI R57, R56, R57, RZ, 0x4 ;  /* 0x0000003938397211 */ /* 0x000fe600078f20ff */
[----:B------:R-:W-:Y:S01]  /*4490*/  @!P0 SHF.R.U64 R36, R28, 0x10, R29 ;  /* 0x000000101c248819 */ /* 0x000fe2000000121d */
[----:B------:R-:W-:Y:S01]  /*44a0*/  @!P0 HADD2.F32 R38, -RZ, R35.H1_H1 ;  /* 0x30000023ff268230 */ /* 0x000fe20000004100 */
[----:B------:R-:W-:Y:S01]  /*44b0*/  LEA.HI.SX32 R57, R57, R128, 0x1c ;  /* 0x0000008039397211 */ /* 0x000fe200078fe2ff */
[----:B------:R-:W-:Y:S01]  /*44c0*/  @!P0 HADD2.F32 R40, -RZ, R70.H1_H1 ;  /* 0x30000046ff288230 */ /* 0x000fe20000004100 */
[----:B------:R-:W-:Y:S01]  /*44d0*/  @!P0 SHF.R.U32.HI R28, RZ, 0x10, R31 ;  /* 0x00000010ff1c8819 */ /* 0x000fe2000001161f */
[----:B------:R-:W-:Y:S01]  /*44e0*/  @!P0 HADD2.F32 R37, -RZ, R36.H0_H0 ;  /* 0x20000024ff258230 */ /* 0x000fe20000004100 */
[----:B------:R-:W-:Y:S01]  /*44f0*/  SHF.R.S32.HI R72, RZ, 0x1f, R57 ;  /* 0x0000001fff487819 */ /* 0x000fe20000011439 */
[--C-:B------:R-:W-:Y:S01]  /*4500*/  @!P0 HADD2.F32 R45, -RZ, R69.reuse.H0_H0 ;  /* 0x20000045ff2d8230 */ /* 0x100fe20000004100 */
[----:B------:R-:W-:Y:S01]  /*4510*/  SHF.L.U32 R56, R57, 0x3, RZ ;  /* 0x0000000339387819 */ /* 0x000fe200000006ff */
[----:B------:R-:W-:Y:S01]  /*4520*/  @!P0 HADD2.F32 R49, -RZ, R69.H1_H1 ;  /* 0x30000045ff318230 */ /* 0x000fe20000004100 */
[----:B------:R-:W-:Y:S02]  /*4530*/  LEA.HI R72, R72, R57, RZ, 0x3 ;  /* 0x0000003948487211 */ /* 0x000fe400078f18ff */
[----:B------:R-:W-:Y:S02]  /*4540*/  LOP3.LUT R74, R141, 0x38, R56, 0xf8, !PT ;  /* 0x000000388d4a7812 */ /* 0x000fe400078ef838 */
[----:B------:R-:W-:Y:S01]  /*4550*/  @!P0 SHF.R.U64 R30, R30, 0x10, R31 ;  /* 0x000000101e1e8819 */ /* 0x000fe2000000121f */
[----:B------:R-:W-:Y:S01]  /*4560*/  IMAD.SHL.U32 R72, R72, 0x200, RZ ;  /* 0x0000020048487824 */ /* 0x000fe200078e00ff */
[----:B------:R-:W-:Y:S02]  /*4570*/  LOP3.LUT R59, R74, R125, RZ, 0x3c, !PT ;  /* 0x0000007d4a3b7212 */ /* 0x000fe400078e3cff */
[----:B------:R-:W-:Y:S02]  /*4580*/  @!P0 SHF.R.U64 R43, R64, 0x10, R65 ;  /* 0x00000010402b8819 */ /* 0x000fe40000001241 */
[----:B------:R-:W-:Y:S02]  /*4590*/  LOP3.LUT R72, R72, 0x7ffff000, RZ, 0xc0, !PT ;  /* 0x7ffff00048487812 */ /* 0x000fe400078ec0ff */
[----:B------:R-:W-:Y:S01]  /*45a0*/  @!P0 SHF.R.U32.HI R29, RZ, 0x10, R29 ;  /* 0x00000010ff1d8819 */ /* 0x000fe2000001161d */
[----:B------:R-:W-:Y:S01]  /*45b0*/  @!P0 HADD2.F32 R43, -RZ, R43.H0_H0 ;  /* 0x2000002bff2b8230 */ /* 0x000fe20000004100 */
[----:B------:R-:W-:Y:S01]  /*45c0*/  IADD3 R59, R59, R72, R124 ;  /* 0x000000483b3b7210 */ /* 0x000fe20007ffe07c */
[----:B-1----:R-:W-:Y:S01]  /*45d0*/  @!P0 IMAD.MOV.U32 R39, RZ, RZ, R24 ;  /* 0x000000ffff278224 */ /* 0x002fe200078e0018 */
[----:B------:R-:W-:Y:S02]  /*45e0*/  @!P0 SHF.R.U32.HI R64, RZ, 0x10, R65 ;  /* 0x00000010ff408819 */ /* 0x000fe40000011641 */
[----:B------:R-:W-:Y:S02]  /*45f0*/  SHF.L.U32 R57, R59, 0x1, RZ ;  /* 0x000000013b397819 */ /* 0x000fe400000006ff */
[--C-:B------:R-:W-:Y:S01]  /*4600*/  @!P0 HADD2.F32 R31, -RZ, R39.reuse.H0_H0 ;  /* 0x20000027ff1f8230 */ /* 0x100fe20000004100 */
[--C-:B------:R-:W-:Y:S01]  /*4610*/  @!P0 SHF.R.U32.HI R51, RZ, 0x10, R67.reuse ;  /* 0x00000010ff338819 */ /* 0x100fe20000011643 */
[----:B------:R-:W-:Y:S01]  /*4620*/  @!P0 HADD2.F32 R36, -RZ, R39.H1_H1 ;  /* 0x30000027ff248230 */ /* 0x000fe20000004100 */
[----:B------:R-:W1:Y:S01]  /*4630*/  LDS.128 R52, [R57+0x6100] ;  /* 0x0061000039347984 */ /* 0x000e620000000c00 */
[----:B------:R-:W-:Y:S01]  /*4640*/  @!P0 SHF.R.U64 R47, R66, 0x10, R67 ;  /* 0x00000010422f8819 */ /* 0x000fe20000001243 */
[----:B------:R-:W-:Y:S01]  /*4650*/  @!P0 FMUL.FTZ R0, R31, R38 ;  /* 0x000000261f008220 */ /* 0x000fe20000410000 */
[----:B------:R-:W-:Y:S01]  /*4660*/  @!P0 HADD2.F32 R51, -RZ, R51.H0_H0 ;  /* 0x20000033ff338230 */ /* 0x000fe20000004100 */
[-C--:B------:R-:W-:Y:S02]  /*4670*/  @!P0 FMUL.FTZ R2, R36, R37.reuse ;  /* 0x0000002524028220 */ /* 0x080fe40000410000 */
[----:B------:R-:W-:Y:S01]  /*4680*/  @!P0 HADD2.F32 R47, -RZ, R47.H0_H0 ;  /* 0x2000002fff2f8230 */ /* 0x000fe20000004100 */
[----:B-1----:R-:W-:Y:S01]  /*4690*/  @!P0 IMAD.MOV.U32 R44, RZ, RZ, R53 ;  /* 0x000000ffff2c8224 */ /* 0x002fe200078e0035 */
[----:B------:R-:W-:Y:S01]  /*46a0*/  @!P0 MOV R42, R52 ;  /* 0x00000034002a8202 */ /* 0x000fe20000000f00 */
[----:B------:R-:W-:Y:S04]  /*46b0*/  @!P0 IMAD.MOV.U32 R46, RZ, RZ, R54 ;  /* 0x000000ffff2e8224 */ /* 0x000fe800078e0036 */
[--C-:B------:R-:W-:Y:S02]  /*46c0*/  @!P0 HADD2.F32 R41, -RZ, R42.reuse.H0_H0 ;  /* 0x2000002aff298230 */ /* 0x100fe40000004100 */
[----:B------:R-:W-:Y:S03]  /*46d0*/  @!P0 HADD2.F32 R42, -RZ, R42.H1_H1 ;  /* 0x3000002aff2a8230 */ /* 0x000fe60000004100 */
[C---:B------:R-:W-:Y:S02]  /*46e0*/  @!P0 FFMA.FTZ R0, R41.reuse, R40, R0 ;  /* 0x0000002829008223 */ /* 0x040fe40000010000 */
[----:B------:R-:W-:Y:S01]  /*46f0*/  @!P0 FMUL.FTZ R72, R42, R37 ;  /* 0x000000252a488220 */ /* 0x000fe20000410000 */
[----:B------:R-:W-:Y:S01]  /*4700*/  @!P0 MOV R37, R25 ;  /* 0x0000001900258202 */ /* 0x000fe20000000f00 */
[----:B------:R-:W-:Y:S01]  /*4710*/  @!P0 FMUL.FTZ R57, R41, R38 ;  /* 0x0000002629398220 */ /* 0x000fe20000410000 */
[----:B------:R-:W-:Y:S01]  /*4720*/  @!P0 HADD2.F32 R41, -RZ, R70.H0_H0 ;  /* 0x20000046ff298230 */ /* 0x000fe20000004100 */
[-C--:B------:R-:W-:Y:S01]  /*4730*/  @!P0 FFMA.FTZ R72, R36, R43.reuse, -R72 ;  /* 0x0000002b24488223 */ /* 0x080fe20000010848 */
[----:B------:R-:W-:Y:S01]  /*4740*/  @!P0 HADD2.F32 R36, -RZ, R29.H0_H0 ;  /* 0x2000001dff248230 */ /* 0x000fe20000004100 */
[----:B------:R-:W-:Y:S01]  /*4750*/  @!P0 FFMA.FTZ R2, R42, R43, R2 ;  /* 0x0000002b2a028223 */ /* 0x000fe20000010002 */
[--C-:B------:R-:W-:Y:S01]  /*4760*/  @!P0 HADD2.F32 R43, -RZ, R44.reuse.H1_H1 ;  /* 0x3000002cff2b8230 */ /* 0x100fe20000004100 */
[----:B------:R-:W-:Y:S01]  /*4770*/  @!P0 FFMA.FTZ R57, R31, R40, -R57 ;  /* 0x000000281f398223 */ /* 0x000fe20000010839 */
[----:B------:R-:W-:Y:S01]  /*4780*/  @!P0 HADD2.F32 R40, -RZ, R44.H0_H0 ;  /* 0x2000002cff288230 */ /* 0x000fe20000004100 */
[----:B------:R-:W-:Y:S01]  /*4790*/  @!P0 IMAD.MOV.U32 R44, RZ, RZ, R55 ;  /* 0x000000ffff2c8224 */ /* 0x000fe200078e0037 */
[----:B------:R-:W-:Y:S01]  /*47a0*/  @!P0 HADD2.F32 R29, -RZ, R37.H1_H1 ;  /* 0x30000025ff1d8230 */ /* 0x000fe20000004100 */
[-C--:B------:R-:W-:Y:S01]  /*47b0*/  @!P0 FMUL.FTZ R74, R43, R36.reuse ;  /* 0x000000242b4a8220 */ /* 0x080fe20000410000 */
[----:B------:R-:W-:Y:S01]  /*47c0*/  @!P0 HADD2.F32 R42, -RZ, R64.H0_H0 ;  /* 0x20000040ff2a8230 */ /* 0x000fe20000004100 */
[----:B------:R-:W-:Y:S01]  /*47d0*/  @!P0 F2FP.PACK_AB R72, R72, R57 ;  /* 0x000000394848823e */ /* 0x000fe200000000ff */
[----:B------:R-:W-:Y:S01]  /*47e0*/  @!P0 HADD2.F32 R31, -RZ, R35.H0_H0 ;  /* 0x20000023ff1f8230 */ /* 0x000fe20000004100 */
[C---:B------:R-:W-:Y:S01]  /*47f0*/  @!P0 FMUL.FTZ R4, R29.reuse, R36 ;  /* 0x000000241d048220 */ /* 0x040fe20000410000 */
[----:B------:R-:W-:Y:S01]  /*4800*/  @!P0 MOV R35, R27 ;  /* 0x0000001b00238202 */ /* 0x000fe20000000f00 */
[----:B------:R-:W-:Y:S01]  /*4810*/  @!P0 FFMA.FTZ R74, R29, R42, -R74 ;  /* 0x0000002a1d4a8223 */ /* 0x000fe2000001084a */
[----:B------:R-:W-:Y:S01]  /*4820*/  @!P0 HADD2.F32 R29, -RZ, R28.H0_H0 ;  /* 0x2000001cff1d8230 */ /* 0x000fe20000004100 */
[----:B------:R-:W-:Y:S01]  /*4830*/  @!P0 FMUL.FTZ R59, R40, R31 ;  /* 0x0000001f283b8220 */ /* 0x000fe20000410000 */
[--C-:B------:R-:W-:Y:S01]  /*4840*/  @!P0 HADD2.F32 R50, -RZ, R44.reuse.H1_H1 ;  /* 0x3000002cff328230 */ /* 0x100fe20000004100 */
[----:B------:R-:W-:Y:S01]  /*4850*/  @!P0 IMAD.MOV.U32 R24, RZ, RZ, R72 ;  /* 0x000000ffff188224 */ /* 0x000fe200078e0048 */
[----:B------:R-:W-:Y:S01]  /*4860*/  @!P0 HADD2.F32 R38, -RZ, R37.H0_H0 ;  /* 0x20000025ff268230 */ /* 0x000fe20000004100 */
[----:B------:R-:W-:Y:S01]  /*4870*/  @!P0 F2FP.PACK_AB R57, R2, R0 ;  /* 0x000000000239823e */ /* 0x000fe200000000ff */
[--C-:B------:R-:W-:Y:S01]  /*4880*/  @!P0 HADD2.F32 R28, -RZ, R35.reuse.H1_H1 ;  /* 0x30000023ff1c8230 */ /* 0x100fe20000004100 */
[----:B------:R-:W-:Y:S01]  /*4890*/  @!P0 FMUL.FTZ R178, R50, R29 ;  /* 0x0000001d32b28220 */ /* 0x000fe20000410000 */
[----:B------:R-:W-:Y:S01]  /*48a0*/  @!P0 HADD2.F32 R48, -RZ, R44.H0_H0 ;  /* 0x2000002cff308230 */ /* 0x000fe20000004100 */
[----:B------:R-:W-:Y:S01]  /*48b0*/  @!P0 FMUL.FTZ R3, R38, R31 ;  /* 0x0000001f26038220 */ /* 0x000fe20000410000 */
[----:B------:R-:W-:Y:S01]  /*48c0*/  @!P0 MOV R52, R57 ;  /* 0x0000003900348202 */ /* 0x000fe20000000f00 */
[C---:B------:R-:W-:Y:S01]  /*48d0*/  @!P0 FMUL.FTZ R8, R28.reuse, R29 ;  /* 0x0000001d1c088220 */ /* 0x040fe20000410000 */
[----:B------:R-:W-:Y:S01]  /*48e0*/  @!P0 HADD2.F32 R31, -RZ, R34.H1_H1 ;  /* 0x30000022ff1f8230 */ /* 0x000fe20000004100 */
[----:B------:R-:W-:Y:S01]  /*48f0*/  @!P0 FFMA.FTZ R178, R28, R51, -R178 ;  /* 0x000000331cb28223 */ /* 0x000fe200000108b2 */
[----:B------:R-:W-:Y:S01]  /*4900*/  @!P0 HADD2.F32 R36, -RZ, R35.H0_H0 ;  /* 0x20000023ff248230 */ /* 0x000fe20000004100 */
[----:B------:R-:W-:Y:S01]  /*4910*/  @!P0 FFMA.FTZ R3, R40, R41, R3 ;  /* 0x0000002928038223 */ /* 0x000fe20000010003 */
[----:B------:R-:W-:Y:S01]  /*4920*/  @!P0 MOV R28, R26 ;  /* 0x0000001a001c8202 */ /* 0x000fe20000000f00 */
[-C--:B------:R-:W-:Y:S01]  /*4930*/  @!P0 FMUL.FTZ R73, R48, R31.reuse ;  /* 0x0000001f30498220 */ /* 0x080fe20000410000 */
[----:B------:R-:W-:Y:S01]  /*4940*/  @!P0 HADD2.F32 R29, -RZ, R30.H0_H0 ;  /* 0x2000001eff1d8230 */ /* 0x000fe20000004100 */
[C---:B------:R-:W-:Y:S01]  /*4950*/  @!P0 FMUL.FTZ R7, R36.reuse, R31 ;  /* 0x0000001f24078220 */ /* 0x040fe20000410000 */
[----:B------:R-:W-:Y:S01]  /*4960*/  @!P0 HADD2.F32 R31, -RZ, R34.H0_H0 ;  /* 0x20000022ff1f8230 */ /* 0x000fe20000004100 */
[----:B------:R-:W-:Y:S01]  /*4970*/  @!P0 FFMA.FTZ R4, R43, R42, R4 ;  /* 0x0000002a2b048223 */ /* 0x000fe20000010004 */
[--C-:B------:R-:W-:Y:S01]  /*4980*/  @!P0 HADD2.F32 R30, -RZ, R28.reuse.H0_H0 ;  /* 0x2000001cff1e8230 */ /* 0x100fe20000004100 */
[----:B------:R-:W-:Y:S01]  /*4990*/  @!P0 FFMA.FTZ R73, R36, R49, -R73 ;  /* 0x0000003124498223 */ /* 0x000fe20000010849 */
[----:B------:R-:W-:Y:S01]  /*49a0*/  @!P0 HADD2.F32 R28, -RZ, R28.H1_H1 ;  /* 0x3000001cff1c8230 */ /* 0x000fe20000004100 */
[----:B------:R-:W-:Y:S01]  /*49b0*/  @!P0 FFMA.FTZ R59, R38, R41, -R59 ;  /* 0x00000029263b8223 */ /* 0x000fe2000001083b */
[--C-:B------:R-:W-:Y:S01]  /*49c0*/  @!P0 HADD2.F32 R44, -RZ, R46.reuse.H0_H0 ;  /* 0x2000002eff2c8230 */ /* 0x100fe20000004100 */
[----:B------:R-:W-:Y:S01]  /*49d0*/  @!P0 FMUL.FTZ R5, R30, R31 ;  /* 0x0000001f1e058220 */ /* 0x000fe20000410000 */
[----:B------:R-:W-:Y:S01]  /*49e0*/  @!P0 F2FP.PACK_AB R73, R178, R73 ;  /* 0x00000049b249823e */ /* 0x000fe200000000ff */
[----:B------:R-:W-:Y:S01]  /*49f0*/  @!P0 FMUL.FTZ R6, R28, R29 ;  /* 0x0000001d1c068220 */ /* 0x000fe20000410000 */
[----:B------:R-:W-:Y:S01]  /*4a00*/  @!P0 F2FP.PACK_AB R59, R74, R59 ;  /* 0x0000003b4a3b823e */ /* 0x000fe200000000ff */
[----:B------:R-:W-:Y:S01]  /*4a10*/  @!P0 FFMA.FTZ R5, R44, R45, R5 ;  /* 0x0000002d2c058223 */ /* 0x000fe20000010005 */
[----:B------:R-:W-:Y:S01]  /*4a20*/  @!P0 F2FP.PACK_AB R74, R4, R3 ;  /* 0x00000003044a823e */ /* 0x000fe200000000ff */
[----:B------:R-:W-:Y:S01]  /*4a30*/  @!P0 FMUL.FTZ R75, R44, R31 ;  /* 0x0000001f2c4b8220 */ /* 0x000fe20000410000 */
[----:B------:R-:W-:Y:S01]  /*4a40*/  @!P0 MOV R25, R59 ;  /* 0x0000003b00198202 */ /* 0x000fe20000000f00 */
[----:B------:R-:W-:Y:S01]  /*4a50*/  @!P0 IMAD.MOV.U32 R27, RZ, RZ, R73 ;  /* 0x000000ffff1b8224 */ /* 0x000fe200078e0049 */
[----:B------:R-:W-:Y:S01]  /*4a60*/  @!P0 MOV R53, R74 ;  /* 0x0000004a00358202 */ /* 0x000fe20000000f00 */
[----:B------:R-:W-:Y:S01]  /*4a70*/  @!P0 FFMA.FTZ R75, R30, R45, -R75 ;  /* 0x0000002d1e4b8223 */ /* 0x000fe2000001084b */
[----:B------:R-:W-:Y:S05]  /*4a80*/  @!P0 HADD2.F32 R46, -RZ, R46.H1_H1 ;  /* 0x3000002eff2e8230 */ /* 0x000fea0000004100 */
[C---:B------:R-:W-:Y:S02]  /*4a90*/  @!P0 FMUL.FTZ R180, R46.reuse, R29 ;  /* 0x0000001d2eb48220 */ /* 0x040fe40000410000 */
[----:B------:R-:W-:Y:S02]  /*4aa0*/  @!P0 FFMA.FTZ R6, R46, R47, R6 ;  /* 0x0000002f2e068223 */ /* 0x000fe40000010006 */
[----:B------:R-:W-:Y:S02]  /*4ab0*/  @!P0 FFMA.FTZ R7, R48, R49, R7 ;  /* 0x0000003130078223 */ /* 0x000fe40000010007 */
[----:B------:R-:W-:Y:S02]  /*4ac0*/  @!P0 FFMA.FTZ R180, R28, R47, -R180 ;  /* 0x0000002f1cb48223 */ /* 0x000fe400000108b4 */
[----:B------:R-:W-:Y:S03]  /*4ad0*/  @!P0 FFMA.FTZ R8, R50, R51, R8 ;  /* 0x0000003332088223 */ /* 0x000fe60000010008 */
[----:B------:R-:W-:Y:S02]  /*4ae0*/  @!P0 F2FP.PACK_AB R180, R180, R75 ;  /* 0x0000004bb4b4823e */ /* 0x000fe400000000ff */
[----:B------:R-:W-:Y:S02]  /*4af0*/  @!P0 F2FP.PACK_AB R75, R6, R5 ;  /* 0x00000005064b823e */ /* 0x000fe400000000ff */
[----:B------:R-:W-:Y:S02]  /*4b00*/  @!P0 F2FP.PACK_AB R178, R8, R7 ;  /* 0x0000000708b2823e */ /* 0x000fe400000000ff */
[----:B------:R-:W-:Y:S01]  /*4b10*/  @!P0 MOV R26, R180 ;  /* 0x000000b4001a8202 */ /* 0x000fe20000000f00 */
        /* <DEDUP_REMOVED lines=8> */
.L_x_87:
[----:B------:R-:W-:Y:S05]  /*4ba0*/  BSYNC B0 ;  /* 0x0000000000007941 */ /* 0x000fea0003800000 */
.L_x_86:
[----:B------:R-:W-:Y:S11]  /*4bb0*/  ISETP.GE.AND P0, PT, R12, c[0x0][0x1d4], PT ;  /* 0x000075000c007a0c */ /* 0x000ff60003f06270 */
[----:B------:R-:W-:Y:S02]  /*4bc0*/  @!UPT UIADD3 URZ, URZ, URZ, URZ ;  /* 0x0000003f3f3ff290 */ /* 0x000fe4000fffe03f */
[----:B------:R-:W-:-:S05]  /*4bd0*/  @P0 BRA `(.L_x_71) ;  /* 0x00000a1000000947 */ /* 0x000fca0003800000 */
[----:B------:R-:W-:Y:S01]  /*4be0*/  ISETP.NE.AND P1, PT, R147, RZ, PT ;  /* 0x000000ff9300720c */ /* 0x000fe20003f25270 */
[----:B-1----:R-:W1:Y:S01]  /*4bf0*/  LDS.128 R24, [R120+0x6100] ;  /* 0x0061000078187984 */ /* 0x002e620000000c00 */
[----:B----4-:R-:W-:Y:S02]  /*4c00*/  IADD3 R52, P0, R174, R112, RZ ;  /* 0x00000070ae347210 */ /* 0x010fe40007f1e0ff */
[----:B------:R-:W-:Y:S02]  /*4c10*/  SEL R47, R123, R176, !P1 ;  /* 0x000000b07b2f7207 */ /* 0x000fe40004800000 */
[----:B---3--:R-:W-:Y:S02]  /*4c20*/  IADD3.X R53, R175, R111, RZ, P0, !PT ;  /* 0x0000006faf357210 */ /* 0x008fe400007fe4ff */
[----:B------:R-:W-:Y:S02]  /*4c30*/  SHF.R.S32.HI R46, RZ, 0x1f, R47 ;  /* 0x0000001fff2e7819 */ /* 0x000fe4000001142f */
[----:B------:R-:W-:Y:S02]  /*4c40*/  ISETP.GE.AND P0, PT, R12, c[0x0][0x27c], PT ;  /* 0x00009f000c007a0c */ /* 0x000fe40003f06270 */
[----:B------:R-:W-:Y:S04]  /*4c50*/  LEA.HI R46, R46, R47, RZ, 0x4 ;  /* 0x0000002f2e2e7211 */ /* 0x000fe800078f20ff */
[----:B------:R-:W-:Y:S04]  /*4c60*/  LEA.HI.SX32 R55, R46, R127, 0x1c ;  /* 0x0000007f2e377211 */ /* 0x000fe800078fe2ff */
[----:B------:R-:W-:Y:S01]  /*4c70*/  SHF.R.S32.HI R54, RZ, 0x1f, R55 ;  /* 0x0000001fff367819 */ /* 0x000fe20000011437 */
[----:B------:R-:W-:Y:S02]  /*4c80*/  IMAD.SHL.U32 R47, R55, 0x8, RZ ;  /* 0x00000008372f7824 */ /* 0x000fe400078e00ff */
[----:B------:R-:W-:Y:S01]  /*4c90*/  @!P0 SHF.R.U64 R28, R20, 0x10, R21 ;  /* 0x00000010141c8819 */ /* 0x000fe20000001215 */
[----:B------:R-:W-:Y:S01]  /*4ca0*/  @!P0 HADD2.F32 R30, -RZ, R33.H1_H1 ;  /* 0x30000021ff1e8230 */ /* 0x000fe20000004100 */
[----:B------:R-:W-:Y:S01]  /*4cb0*/  LEA.HI R54, R54, R55, RZ, 0x3 ;  /* 0x0000003736367211 */ /* 0x000fe200078f18ff */
[----:B------:R-:W-:Y:S01]  /*4cc0*/  @!P0 HADD2.F32 R34, -RZ, R68.H1_H1 ;  /* 0x30000044ff228230 */ /* 0x000fe20000004100 */
[----:B------:R-:W-:Y:S01]  /*4cd0*/  LOP3.LUT R56, R141, 0x38, R47, 0xf8, !PT ;  /* 0x000000388d387812 */ /* 0x000fe200078ef82f */
[----:B------:R-:W-:Y:S01]  /*4ce0*/  @!P0 HADD2.F32 R29, -RZ, R28.H0_H0 ;  /* 0x2000001cff1d8230 */ /* 0x000fe20000004100 */
[----:B------:R-:W-:Y:S01]  /*4cf0*/  SHF.L.U32 R54, R54, 0x9, RZ ;  /* 0x0000000936367819 */ /* 0x000fe200000006ff */
[--C-:B------:R-:W-:Y:S01]  /*4d00*/  @!P0 HADD2.F32 R43, -RZ, R58.reuse.H1_H1 ;  /* 0x3000003aff2b8230 */ /* 0x100fe20000004100 */
[----:B------:R-:W-:Y:S01]  /*4d10*/  LOP3.LUT R55, R56, R125, RZ, 0x3c, !PT ;  /* 0x0000007d38377212 */ /* 0x000fe200078e3cff */
[----:B------:R-:W-:Y:S01]  /*4d20*/  @!P0 HADD2.F32 R39, -RZ, R58.H0_H0 ;  /* 0x2000003aff278230 */ /* 0x000fe20000004100 */
[----:B------:R-:W-:Y:S02]  /*4d30*/  LOP3.LUT R54, R54, 0x7ffff000, RZ, 0xc0, !PT ;  /* 0x7ffff00036367812 */ /* 0x000fe400078ec0ff */
[----:B------:R-:W-:Y:S02]  /*4d40*/  @!P0 SHF.R.U32.HI R20, RZ, 0x10, R23 ;  /* 0x00000010ff148819 */ /* 0x000fe40000011617 */
[----:B------:R-:W-:Y:S02]  /*4d50*/  IADD3 R54, R55, R54, R124 ;  /* 0x0000003637367210 */ /* 0x000fe40007ffe07c */
[----:B------:R-:W-:Y:S02]  /*4d60*/  @!P0 SHF.R.U32.HI R21, RZ, 0x10, R21 ;  /* 0x00000010ff158819 */ /* 0x000fe40000011615 */
[----:B-1----:R-:W-:Y:S01]  /*4d70*/  @!P0 MOV R31, R24 ;  /* 0x00000018001f8202 */ /* 0x002fe20000000f00 */
[----:B------:R-:W-:Y:S01]  /*4d80*/  IMAD.SHL.U32 R46, R54, 0x2, RZ ;  /* 0x00000002362e7824 */ /* 0x000fe200078e00ff */
[----:B------:R-:W-:Y:S02]  /*4d90*/  @!P0 SHF.R.U64 R22, R22, 0x10, R23 ;  /* 0x0000001016168819 */ /* 0x000fe40000001217 */
[--C-:B------:R-:W-:Y:S01]  /*4da0*/  @!P0 SHF.R.U64 R37, R60, 0x10, R61.reuse ;  /* 0x000000103c258819 */ /* 0x100fe2000000123d */
[--C-:B------:R-:W-:Y:S01]  /*4db0*/  @!P0 HADD2.F32 R23, -RZ, R31.reuse.H0_H0 ;  /* 0x2000001fff178230 */ /* 0x100fe20000004100 */
[----:B------:R-:W1:Y:S01]  /*4dc0*/  LDS.128 R48, [R46+0x6100] ;  /* 0x006100002e307984 */ /* 0x000e620000000c00 */
[----:B------:R-:W-:Y:S01]  /*4dd0*/  @!P0 HADD2.F32 R28, -RZ, R31.H1_H1 ;  /* 0x3000001fff1c8230 */ /* 0x000fe20000004100 */
[----:B------:R-:W-:Y:S01]  /*4de0*/  @!P0 SHF.R.U32.HI R60, RZ, 0x10, R61 ;  /* 0x00000010ff3c8819 */ /* 0x000fe2000001163d */
[----:B------:R-:W-:Y:S01]  /*4df0*/  @!P0 HADD2.F32 R37, -RZ, R37.H0_H0 ;  /* 0x20000025ff258230 */ /* 0x000fe20000004100 */
[----:B------:R-:W-:Y:S01]  /*4e00*/  @!P0 FMUL.FTZ R0, R23, R30 ;  /* 0x0000001e17008220 */ /* 0x000fe20000410000 */
[--C-:B------:R-:W-:Y:S01]  /*4e10*/  @!P0 SHF.R.U32.HI R45, RZ, 0x10, R63.reuse ;  /* 0x00000010ff2d8819 */ /* 0x100fe2000001163f */
[----:B------:R-:W-:Y:S01]  /*4e20*/  @!P0 FMUL.FTZ R2, R28, R29 ;  /* 0x0000001d1c028220 */ /* 0x000fe20000410000 */
[----:B------:R-:W-:Y:S03]  /*4e30*/  @!P0 SHF.R.U64 R41, R62, 0x10, R63 ;  /* 0x000000103e298819 */ /* 0x000fe6000000123f */
[----:B------:R-:W-:Y:S02]  /*4e40*/  @!P0 HADD2.F32 R45, -RZ, R45.H0_H0 ;  /* 0x2000002dff2d8230 */ /* 0x000fe40000004100 */
[----:B------:R-:W-:Y:S01]  /*4e50*/  @!P0 HADD2.F32 R41, -RZ, R41.H0_H0 ;  /* 0x20000029ff298230 */ /* 0x000fe20000004100 */
[----:B-1----:R-:W-:Y:S01]  /*4e60*/  @!P0 IMAD.MOV.U32 R36, RZ, RZ, R48 ;  /* 0x000000ffff248224 */ /* 0x002fe200078e0030 */
[----:B------:R-:W-:Y:S02]  /*4e70*/  @!P0 MOV R38, R49 ;  /* 0x0000003100268202 */ /* 0x000fe40000000f00 */
[----:B------:R-:W-:Y:S02]  /*4e80*/  @!P0 MOV R40, R50 ;  /* 0x0000003200288202 */ /* 0x000fe40000000f00 */
[--C-:B------:R-:W-:Y:S02]  /*4e90*/  @!P0 HADD2.F32 R35, -RZ, R36.reuse.H0_H0 ;  /* 0x20000024ff238230 */ /* 0x100fe40000004100 */
[----:B------:R-:W-:Y:S03]  /*4ea0*/  @!P0 HADD2.F32 R36, -RZ, R36.H1_H1 ;  /* 0x30000024ff248230 */ /* 0x000fe60000004100 */
[C---:B------:R-:W-:Y:S02]  /*4eb0*/  @!P0 FFMA.FTZ R0, R35.reuse, R34, R0 ;  /* 0x0000002223008223 */ /* 0x040fe40000010000 */
[----:B------:R-:W-:Y:S02]  /*4ec0*/  @!P0 FMUL.FTZ R55, R36, R29 ;  /* 0x0000001d24378220 */ /* 0x000fe40000410000 */
[----:B------:R-:W-:Y:S02]  /*4ed0*/  @!P0 IMAD.MOV.U32 R29, RZ, RZ, R25 ;  /* 0x000000ffff1d8224 */ /* 0x000fe400078e0019 */
[----:B------:R-:W-:Y:S01]  /*4ee0*/  @!P0 FMUL.FTZ R46, R35, R30 ;  /* 0x0000001e232e8220 */ /* 0x000fe20000410000 */
[----:B------:R-:W-:Y:S01]  /*4ef0*/  @!P0 HADD2.F32 R35, -RZ, R68.H0_H0 ;  /* 0x20000044ff238230 */ /* 0x000fe20000004100 */
[-C--:B------:R-:W-:Y:S01]  /*4f00*/  @!P0 FFMA.FTZ R55, R28, R37.reuse, -R55 ;  /* 0x000000251c378223 */ /* 0x080fe20000010837 */
[----:B------:R-:W-:Y:S01]  /*4f10*/  @!P0 HADD2.F32 R30, -RZ, R29.H0_H0 ;  /* 0x2000001dff1e8230 */ /* 0x000fe20000004100 */
[----:B------:R-:W-:Y:S01]  /*4f20*/  @!P0 FFMA.FTZ R2, R36, R37, R2 ;  /* 0x0000002524028223 */ /* 0x000fe20000010002 */
[----:B------:R-:W-:Y:S01]  /*4f30*/  @!P0 HADD2.F32 R28, -RZ, R21.H0_H0 ;  /* 0x20000015ff1c8230 */ /* 0x000fe20000004100 */
[----:B------:R-:W-:Y:S01]  /*4f40*/  @!P0 FFMA.FTZ R46, R23, R34, -R46 ;  /* 0x00000022172e8223 */ /* 0x000fe2000001082e */
[----:B------:R-:W-:Y:S02]  /*4f50*/  @!P0 HADD2.F32 R37, -RZ, R38.H1_H1 ;  /* 0x30000026ff258230 */ /* 0x000fe40000004100 */
[----:B------:R-:W-:Y:S01]  /*4f60*/  @!P0 HADD2.F32 R21, -RZ, R29.H1_H1 ;  /* 0x3000001dff158230 */ /* 0x000fe20000004100 */
[----:B------:R-:W-:Y:S01]  /*4f70*/  @!P0 IMAD.MOV.U32 R29, RZ, RZ, R27 ;  /* 0x000000ffff1d8224 */ /* 0x000fe200078e001b */
[----:B------:R-:W-:Y:S01]  /*4f80*/  @!P0 HADD2.F32 R36, -RZ, R60.H0_H0 ;  /* 0x2000003cff248230 */ /* 0x000fe20000004100 */
[-C--:B------:R-:W-:Y:S01]  /*4f90*/  @!P0 FMUL.FTZ R57, R37, R28.reuse ;  /* 0x0000001c25398220 */ /* 0x080fe20000410000 */
[----:B------:R-:W-:Y:S01]  /*4fa0*/  @!P0 HADD2.F32 R34, -RZ, R38.H0_H0 ;  /* 0x20000026ff228230 */ /* 0x000fe20000004100 */
[C---:B------:R-:W-:Y:S01]  /*4fb0*/  @!P0 FMUL.FTZ R4, R21.reuse, R28 ;  /* 0x0000001c15048220 */ /* 0x040fe20000410000 */
[----:B------:R-:W-:Y:S01]  /*4fc0*/  @!P0 MOV R38, R51 ;  /* 0x0000003300268202 */ /* 0x000fe20000000f00 */
[----:B------:R-:W-:Y:S01]  /*4fd0*/  @!P0 FFMA.FTZ R57, R21, R36, -R57 ;  /* 0x0000002415398223 */ /* 0x000fe20000010839 */
[----:B------:R-:W-:Y:S01]  /*4fe0*/  @!P0 HADD2.F32 R21, -RZ, R20.H0_H0 ;  /* 0x20000014ff158230 */ /* 0x000fe20000004100 */
[----:B------:R-:W-:Y:S01]  /*4ff0*/  @!P0 F2FP.PACK_AB R55, R55, R46 ;  /* 0x0000002e3737823e */ /* 0x000fe200000000ff */
[----:B------:R-:W-:Y:S01]  /*5000*/  @!P0 HADD2.F32 R23, -RZ, R33.H0_H0 ;  /* 0x20000021ff178230 */ /* 0x000fe20000004100 */
[----:B------:R-:W-:Y:S01]  /*5010*/  @!P0 F2FP.PACK_AB R46, R2, R0 ;  /* 0x00000000022e823e */ /* 0x000fe200000000ff */
[----:B------:R-:W-:Y:S01]  /*5020*/  @!P0 HADD2.F32 R44, -RZ, R38.H1_H1 ;  /* 0x30000026ff2c8230 */ /* 0x000fe20000004100 */
[----:B------:R-:W-:Y:S01]  /*5030*/  @!P0 MOV R24, R55 ;  /* 0x0000003700188202 */ /* 0x000fe20000000f00 */
[--C-:B------:R-:W-:Y:S01]  /*5040*/  @!P0 HADD2.F32 R20, -RZ, R29.reuse.H1_H1 ;  /* 0x3000001dff148230 */ /* 0x100fe20000004100 */
[-C--:B------:R-:W-:Y:S01]  /*5050*/  @!P0 FMUL.FTZ R54, R34, R23.reuse ;  /* 0x0000001722368220 */ /* 0x080fe20000410000 */
[----:B------:R-:W-:Y:S01]  /*5060*/  @!P0 HADD2.F32 R28, -RZ, R29.H0_H0 ;  /* 0x2000001dff1c8230 */ /* 0x000fe20000004100 */
[----:B------:R-:W-:Y:S01]  /*5070*/  @!P0 FMUL.FTZ R3, R30, R23 ;  /* 0x000000171e038220 */ /* 0x000fe20000410000 */
[----:B------:R-:W-:Y:S01]  /*5080*/  @!P0 HADD2.F32 R23, -RZ, R32.H1_H1 ;  /* 0x30000020ff178230 */ /* 0x000fe20000004100 */
[-C--:B------:R-:W-:Y:S01]  /*5090*/  @!P0 FMUL.FTZ R59, R44, R21.reuse ;  /* 0x000000152c3b8220 */ /* 0x080fe20000410000 */
[----:B------:R-:W-:Y:S01]  /*50a0*/  @!P0 HADD2.F32 R42, -RZ, R38.H0_H0 ;  /* 0x20000026ff2a8230 */ /* 0x000fe20000004100 */
[C---:B------:R-:W-:Y:S01]  /*50b0*/  @!P0 FMUL.FTZ R8, R20.reuse, R21 ;  /* 0x0000001514088220 */ /* 0x040fe20000410000 */
[----:B------:R-:W-:Y:S01]  /*50c0*/  @!P0 HADD2.F32 R38, -RZ, R40.H0_H0 ;  /* 0x20000028ff268230 */ /* 0x000fe20000004100 */
[----:B------:R-:W-:Y:S01]  /*50d0*/  @!P0 FFMA.FTZ R59, R20, R45, -R59 ;  /* 0x0000002d143b8223 */ /* 0x000fe2000001083b */
[----:B------:R-:W-:Y:S01]  /*50e0*/  @!P0 HADD2.F32 R21, -RZ, R22.H0_H0 ;  /* 0x20000016ff158230 */ /* 0x000fe20000004100 */
[----:B------:R-:W-:Y:S01]  /*50f0*/  @!P0 IMAD.MOV.U32 R20, RZ, RZ, R26 ;  /* 0x000000ffff148224 */ /* 0x000fe200078e001a */
[----:B------:R-:W-:Y:S01]  /*5100*/  @!P0 HADD2.F32 R40, -RZ, R40.H1_H1 ;  /* 0x30000028ff288230 */ /* 0x000fe20000004100 */
[-C--:B------:R-:W-:Y:S01]  /*5110*/  @!P0 FMUL.FTZ R56, R42, R23.reuse ;  /* 0x000000172a388220 */ /* 0x080fe20000410000 */
[----:B------:R-:W-:Y:S01]  /*5120*/  @!P0 MOV R48, R46 ;  /* 0x0000002e00308202 */ /* 0x000fe20000000f00 */
[----:B------:R-:W-:Y:S01]  /*5130*/  @!P0 FMUL.FTZ R7, R28, R23 ;  /* 0x000000171c078220 */ /* 0x000fe20000410000 */
[----:B------:R-:W-:Y:S01]  /*5140*/  @!P0 HADD2.F32 R23, -RZ, R32.H0_H0 ;  /* 0x20000020ff178230 */ /* 0x000fe20000004100 */
[----:B------:R-:W-:Y:S01]  /*5150*/  @!P0 FMUL.FTZ R65, R40, R21 ;  /* 0x0000001528418220 */ /* 0x000fe20000410000 */
[--C-:B------:R-:W-:Y:S01]  /*5160*/  @!P0 HADD2.F32 R22, -RZ, R20.reuse.H0_H0 ;  /* 0x20000014ff168230 */ /* 0x100fe20000004100 */
[----:B------:R-:W-:Y:S01]  /*5170*/  @!P0 FFMA.FTZ R54, R30, R35, -R54 ;  /* 0x000000231e368223 */ /* 0x000fe20000010836 */
[----:B------:R-:W-:Y:S01]  /*5180*/  @!P0 HADD2.F32 R20, -RZ, R20.H1_H1 ;  /* 0x30000014ff148230 */ /* 0x000fe20000004100 */
[----:B------:R-:W-:Y:S02]  /*5190*/  @!P0 FMUL.FTZ R64, R38, R23 ;  /* 0x0000001726408220 */ /* 0x000fe40000410000 */
[----:B------:R-:W-:Y:S01]  /*51a0*/  @!P0 FFMA.FTZ R56, R28, R43, -R56 ;  /* 0x0000002b1c388223 */ /* 0x000fe20000010838 */
[----:B------:R-:W-:Y:S01]  /*51b0*/  @!P0 F2FP.PACK_AB R54, R57, R54 ;  /* 0x000000363936823e */ /* 0x000fe200000000ff */
[C---:B------:R-:W-:Y:S02]  /*51c0*/  @!P0 FMUL.FTZ R5, R22.reuse, R23 ;  /* 0x0000001716058220 */ /* 0x040fe40000410000 */
[----:B------:R-:W-:Y:S01]  /*51d0*/  @!P0 FFMA.FTZ R64, R22, R39, -R64 ;  /* 0x0000002716408223 */ /* 0x000fe20000010840 */
[----:B------:R-:W-:Y:S01]  /*51e0*/  @!P0 F2FP.PACK_AB R56, R59, R56 ;  /* 0x000000383b38823e */ /* 0x000fe200000000ff */
[----:B------:R-:W-:Y:S02]  /*51f0*/  @!P0 FFMA.FTZ R65, R20, R41, -R65 ;  /* 0x0000002914418223 */ /* 0x000fe40000010841 */
[----:B------:R-:W-:Y:S02]  /*5200*/  @!P0 FFMA.FTZ R3, R34, R35, R3 ;  /* 0x0000002322038223 */ /* 0x000fe40000010003 */
[----:B------:R-:W-:Y:S01]  /*5210*/  @!P0 FMUL.FTZ R6, R20, R21 ;  /* 0x0000001514068220 */ /* 0x000fe20000410000 */
[----:B------:R-:W-:Y:S01]  /*5220*/  @!P0 F2FP.PACK_AB R65, R65, R64 ;  /* 0x000000404141823e */ /* 0x000fe200000000ff */
[----:B------:R-:W-:Y:S02]  /*5230*/  @!P0 FFMA.FTZ R4, R37, R36, R4 ;  /* 0x0000002425048223 */ /* 0x000fe40000010004 */
[----:B------:R-:W-:Y:S01]  /*5240*/  @!P0 FFMA.FTZ R5, R38, R39, R5 ;  /* 0x0000002726058223 */ /* 0x000fe20000010005 */
[----:B------:R-:W-:Y:S01]  /*5250*/  @!P0 MOV R26, R65 ;  /* 0x00000041001a8202 */ /* 0x000fe20000000f00 */
[----:B------:R-:W-:Y:S01]  /*5260*/  @!P0 FFMA.FTZ R6, R40, R41, R6 ;  /* 0x0000002928068223 */ /* 0x000fe20000010006 */
[----:B------:R-:W-:Y:S01]  /*5270*/  @!P0 F2FP.PACK_AB R57, R4, R3 ;  /* 0x000000030439823e */ /* 0x000fe200000000ff */
[----:B------:R-:W-:Y:S02]  /*5280*/  @!P0 FFMA.FTZ R7, R42, R43, R7 ;  /* 0x0000002b2a078223 */ /* 0x000fe40000010007 */
[----:B------:R-:W-:Y:S01]  /*5290*/  @!P0 IMAD.MOV.U32 R25, RZ, RZ, R54 ;  /* 0x000000ffff198224 */ /* 0x000fe200078e0036 */
[----:B------:R-:W-:Y:S01]  /*52a0*/  @!P0 F2FP.PACK_AB R59, R6, R5 ;  /* 0x00000005063b823e */ /* 0x000fe200000000ff */
[----:B------:R-:W-:Y:S02]  /*52b0*/  @!P0 IMAD.MOV.U32 R27, RZ, RZ, R56 ;  /* 0x000000ffff1b8224 */ /* 0x000fe400078e0038 */
[----:B------:R-:W-:Y:S01]  /*52c0*/  @!P0 FFMA.FTZ R8, R44, R45, R8 ;  /* 0x0000002d2c088223 */ /* 0x000fe20000010008 */
[----:B------:R-:W-:Y:S01]  /*52d0*/  @!P0 MOV R50, R59 ;  /* 0x0000003b00328202 */ /* 0x000fe20000000f00 */
[----:B------:R-:W-:Y:S01]  /*52e0*/  @!P0 IMAD.MOV.U32 R49, RZ, RZ, R57 ;  /* 0x000000ffff318224 */ /* 0x000fe200078e0039 */
[----:B------:R1:W-:Y:S02]  /*52f0*/  ST.E.128 [R52.64], R24 ;  /* 0x0000001834007985 */ /* 0x0003e4000c101d06 */
[----:B------:R-:W-:Y:S04]  /*5300*/  @!P0 F2FP.PACK_AB R64, R8, R7 ;  /* 0x000000070840823e */ /* 0x000fe800000000ff */
[----:B------:R-:W-:Y:S02]  /*5310*/  @!P0 MOV R51, R64 ;  /* 0x0000004000338202 */ /* 0x000fe40000000f00 */
[----:B------:R-:W-:Y:S11]  /*5320*/  ISETP.GE.AND P0, PT, R47, c[0x0][0x1d4], PT ;  /* 0x000075002f007a0c */ /* 0x000ff60003f06270 */
[----:B------:R-:W-:Y:S02]  /*5330*/  @!UPT UIADD3 URZ, URZ, URZ, URZ ;  /* 0x0000003f3f3ff290 */ /* 0x000fe4000fffe03f */
[----:B------:R-:W-:-:S05]  /*5340*/  @P0 BRA `(.L_x_71) ;  /* 0x000002a000000947 */ /* 0x000fca0003800000 */
[C---:B------:R-:W-:Y:S04]  /*5350*/  LEA R2, P0, R47.reuse, R174, 0x1 ;  /* 0x000000ae2f027211 */ /* 0x040fe800078008ff */
[----:B------:R-:W-:Y:S05]  /*5360*/  LEA.HI.X.SX32 R3, R47, R175, 0x1, P0 ;  /* 0x000000af2f037211 */ /* 0x000fea00000f0eff */
[----:B------:R2:W-:Y:S01]  /*5370*/  ST.E.128 [R2.64], R48 ;  /* 0x0000003002007985 */ /* 0x0005e2000c101d06 */
[----:B------:R-:W-:-:S05]  /*5380*/  BRA `(.L_x_71) ;  /* 0x0000026000007947 */ /* 0x000fca0003800000 */
.L_x_67:
[----:B------:R1:W2:Y:S01]  /*5390*/  SHFL.IDX PT, R3, R4, RZ, 0x1c1f ;  /* 0x001c1fff04037589 */ /* 0x0002a200000e0000 */
[----:B------:R-:W-:Y:S03]  /*53a0*/  IMAD.IADD R83, R146, 0x1, -R87 ;  /* 0x0000000192537824 */ /* 0x000fe600078e0a57 */
[----:B------:R1:W3:Y:S02]  /*53b0*/  SHFL.IDX PT, R25, R0, RZ, 0x1c1f ;  /* 0x001c1fff00197589 */ /* 0x0002e400000e0000 */
[----:B------:R-:W-:Y:S04]  /*53c0*/  IMNMX R83, R83, 0x40, PT ;  /* 0x0000004053537817 */ /* 0x000fe80003800200 */
[----:B------:R-:W-:Y:S11]  /*53d0*/  ISETP.GT.AND P0, PT, R83, R144, PT ;  /* 0x000000905300720c */ /* 0x000ff60003f04270 */
[----:B------:R-:W-:Y:S02]  /*53e0*/  @!UPT UIADD3 URZ, URZ, URZ, URZ ;  /* 0x0000003f3f3ff290 */ /* 0x000fe4000fffe03f */
[----:B------:R-:W-:-:S05]  /*53f0*/  @!P0 BRA `(.L_x_71) ;  /* 0x000001f000008947 */ /* 0x000fca0003800000 */
[----:B------:R-:W-:Y:S02]  /*5400*/  ISETP.GE.AND P2, PT, R16, c[0x0][0x1d4], PT ;  /* 0x0000750010007a0c */ /* 0x000fe40003f46270 */
[----:B------:R-:W-:Y:S02]  /*5410*/  ISETP.GE.AND P1, PT, R13, c[0x0][0x1d4], PT ;  /* 0x000075000d007a0c */ /* 0x000fe40003f26270 */
[----:B------:R-:W-:Y:S02]  /*5420*/  ISETP.GE.AND P4, PT, R12, c[0x0][0x1d4], PT ;  /* 0x000075000c007a0c */ /* 0x000fe40003f86270 */
[----:B------:R-:W-:Y:S07]  /*5430*/  ISETP.GE.AND P3, PT, R143, c[0x0][0x1d4], PT ;  /* 0x000075008f007a0c */ /* 0x000fee0003f66270 */
[----:B------:R-:W4:Y:S01]  /*5440*/  @!P2 LDS.128 R20, [R131+0x6000] ;  /* 0x006000008314a984 */ /* 0x000f220000000c00 */
[C---:B---3--:R-:W-:Y:S04]  /*5450*/  @!P2 LEA R26, P0, R16.reuse, R25, 0x1 ;  /* 0x00000019101aa211 */ /* 0x048fe800078008ff */
[----:B--2---:R-:W-:Y:S02]  /*5460*/  @!P2 LEA.HI.X R27, R16, R3, R17, 0x1, P0 ;  /* 0x00000003101ba211 */ /* 0x004fe400000f0c11 */
[C---:B------:R-:W-:Y:S04]  /*5470*/  @!P1 LEA R38, P0, R136.reuse, R25, 0x1 ;  /* 0x0000001988269211 */ /* 0x040fe800078008ff */
[----:B------:R-:W-:Y:S02]  /*5480*/  @!P1 LEA.HI.X R39, R136, R3, R119, 0x1, P0 ;  /* 0x0000000388279211 */ /* 0x000fe400000f0c77 */
[C---:B------:R-:W-:Y:S04]  /*5490*/  @!P4 LEA R36, P0, R135.reuse, R25, 0x1 ;  /* 0x000000198724c211 */ /* 0x040fe800078008ff */
[----:B------:R-:W-:Y:S02]  /*54a0*/  @!P4 LEA.HI.X R37, R135, R3, R118, 0x1, P0 ;  /* 0x000000038725c211 */ /* 0x000fe400000f0c76 */
[C---:B------:R-:W-:Y:S04]  /*54b0*/  @!P3 LEA R34, P0, R132.reuse, R25, 0x1 ;  /* 0x000000198422b211 */ /* 0x040fe800078008ff */
[----:B------:R-:W-:Y:S01]  /*54c0*/  @!P3 LEA.HI.X R35, R132, R3, R117, 0x1, P0 ;  /* 0x000000038423b211 */ /* 0x000fe200000f0c75 */
[----:B----4-:R-:W-:Y:S04]  /*54d0*/  @!P2 ST.E.128 [R26.64], R20 ;  /* 0x000000141a00a985 */ /* 0x010fe8000c101d06 */
[----:B-1----:R-:W1:Y:S04]  /*54e0*/  @!P1 LDS.128 R4, [R130+0x6000] ;  /* 0x0060000082049984 */ /* 0x002e680000000c00 */
[----:B-1----:R-:W-:Y:S01]  /*54f0*/  @!P1 ST.E.128 [R38.64], R4 ;  /* 0x0000000426009985 */ /* 0x002fe2000c101d06 */
[----:B------:R-:W-:Y:S03]  /*5500*/  ISETP.GE.AND P1, PT, R142, c[0x0][0x1d4], PT ;  /* 0x000075008e007a0c */ /* 0x000fe60003f26270 */
[----:B------:R-:W1:Y:S10]  /*5510*/  @!P4 LDS.128 R28, [R131+0x8000] ;  /* 0x00800000831cc984 */ /* 0x000e740000000c00 */
[C---:B------:R-:W-:Y:S04]  /*5520*/  @!P1 LEA R32, P0, R129.reuse, R25, 0x1 ;  /* 0x0000001981209211 */ /* 0x040fe800078008ff */
[----:B------:R-:W-:Y:S02]  /*5530*/  @!P1 LEA.HI.X R33, R129, R3, R116, 0x1, P0 ;  /* 0x0000000381219211 */ /* 0x000fe400000f0c74 */
[----:B------:R-:W-:Y:S11]  /*5540*/  ISETP.GE.AND P0, PT, R140, c[0x0][0x1d4], PT ;  /* 0x000075008c007a0c */ /* 0x000ff60003f06270 */
[----:B------:R-:W-:Y:S02]  /*5550*/  @!UPT UIADD3 URZ, URZ, URZ, URZ ;  /* 0x0000003f3f3ff290 */ /* 0x000fe4000fffe03f */
[C---:B------:R-:W-:Y:S04]  /*5560*/  @!P0 LEA R2, P2, R126.reuse, R25, 0x1 ;  /* 0x000000197e028211 */ /* 0x040fe800078408ff */
[----:B------:R-:W-:Y:S01]  /*5570*/  @!P0 LEA.HI.X R3, R126, R3, R115, 0x1, P2 ;  /* 0x000000037e038211 */ /* 0x000fe200010f0c73 */
[----:B-1----:R-:W-:Y:S04]  /*5580*/  @!P4 ST.E.128 [R36.64], R28 ;  /* 0x0000001c2400c985 */ /* 0x002fe8000c101d06 */
[----:B------:R-:W1:Y:S04]  /*5590*/  @!P3 LDS.128 R24, [R130+0x8000] ;  /* 0x008000008218b984 */ /* 0x000e680000000c00 */
[----:B-1----:R-:W-:Y:S04]  /*55a0*/  @!P3 ST.E.128 [R34.64], R24 ;  /* 0x000000182200b985 */ /* 0x002fe8000c101d06 */
[----:B------:R-:W1:Y:S04]  /*55b0*/  @!P1 LDS.128 R20, [R131+0xa000] ;  /* 0x00a0000083149984 */ /* 0x000e680000000c00 */
[----:B-1----:R-:W-:Y:S04]  /*55c0*/  @!P1 ST.E.128 [R32.64], R20 ;  /* 0x0000001420009985 */ /* 0x002fe8000c101d06 */
[----:B------:R-:W1:Y:S04]  /*55d0*/  @!P0 LDS.128 R4, [R130+0xa000] ;  /* 0x00a0000082048984 */ /* 0x000e680000000c00 */
[----:B-1----:R1:W-:Y:S02]  /*55e0*/  @!P0 ST.E.128 [R2.64], R4 ;  /* 0x0000000402008985 */ /* 0x0023e4000c101d06 */
.L_x_71:
[----:B------:R-:W-:Y:S05]  /*55f0*/  BSYNC B1 ;  /* 0x0000000000017941 */ /* 0x000fea0003800000 */
.L_x_66:
[----:B------:R-:W-:Y:S01]  /*5600*/  IMAD.IADD R87, R96, 0x1, -R87 ;  /* 0x0000000160577824 */ /* 0x000fe200078e0a57 */
[----:B-1----:R-:W-:Y:S01]  /*5610*/  LEA R6, P0, R139, R166, 0x6 ;  /* 0x000000a68b067211 */ /* 0x002fe200078030ff */
[----:B------:R-:W-:Y:S01]  /*5620*/  IMAD R85, R85, c[0x0][0x208], RZ ;  /* 0x0000820055557a24 */ /* 0x000fe200078e02ff */
[----:B------:R-:W-:Y:S01]  /*5630*/  ISETP.NE.AND P3, PT, R150, RZ, PT ;  /* 0x000000ff9600720c */ /* 0x000fe20003f65270 */
[C---:B--2---:R-:W-:Y:S01]  /*5640*/  IMAD.WIDE.U32 R4, R86.reuse, c[0x0][0x208], RZ ;  /* 0x0000820056047a25 */ /* 0x044fe200078e00ff */
[----:B------:R-:W-:Y:S01]  /*5650*/  LEA.HI.X.SX32 R7, R139, R167, 0x6, P0 ;  /* 0x000000a78b077211 */ /* 0x000fe200000f36ff */
[----:B------:R-:W-:Y:S01]  /*5660*/  BSSY B0, `(.L_x_88) ;  /* 0x000004d000007945 */ /* 0x000fe20003800000 */
[----:B------:R-:W-:Y:S01]  /*5670*/  ISETP.GE.AND P0, PT, R87, 0x21, PT ;  /* 0x000000215700780c */ /* 0x000fe20003f06270 */
[----:B------:R-:W-:Y:S02]  /*5680*/  IMAD R85, R86, c[0x0][0x20c], R85 ;  /* 0x0000830056557a24 */ /* 0x000fe400078e0255 */
[----:B-----5:R-:W-:Y:S03]  /*5690*/  IMAD.MOV.U32 R20, RZ, RZ, R4 ;  /* 0x000000ffff147224 */ /* 0x020fe600078e0004 */
[----:B------:R-:W-:Y:S01]  /*56a0*/  IADD3 R21, R5, R85, RZ ;  /* 0x0000005505157210 */ /* 0x000fe20007ffe0ff */
[----:B------:R-:W-:Y:S04]  /*56b0*/  IMAD R5, R84, c[0x0][0x218], RZ ;  /* 0x0000860054057a24 */ /* 0x000fe800078e02ff */
[----:B------:R-:W-:Y:S02]  /*56c0*/  IMAD.WIDE.U32 R20, R94, c[0x0][0x218], R20 ;  /* 0x000086005e147a25 */ /* 0x000fe400078e0014 */
[----:B------:R-:W-:Y:S02]  /*56d0*/  @P0 IADD3 R3, P1, R6, 0x20, RZ ;  /* 0x0000002006030810 */ /* 0x000fe40007f3e0ff */
[----:B------:R-:W-:Y:S03]  /*56e0*/  IMAD R5, R94, c[0x0][0x21c], R5 ;  /* 0x000087005e057a24 */ /* 0x000fe600078e0205 */
[----:B------:R-:W-:Y:S01]  /*56f0*/  @P0 IMAD.X R0, RZ, RZ, R7, P1 ;  /* 0x000000ffff000224 */ /* 0x000fe200008e0607 */
[----:B------:R-:W-:Y:S03]  /*5700*/  IADD3 R2, P1, R168, R20, RZ ;  /* 0x00000014a8027210 */ /* 0x000fe60007f3e0ff */
[----:B------:R-:W-:Y:S01]  /*5710*/  @P0 IMAD R0, R0, c[0x0][0x258], RZ ;  /* 0x0000960000000a24 */ /* 0x000fe200078e02ff */
[----:B------:R-:W-:Y:S02]  /*5720*/  IADD3.X R5, R106, R21, R5, P1, !PT ;  /* 0x000000156a057210 */ /* 0x000fe40000ffe405 */
[----:B------:R-:W-:Y:S01]  /*5730*/  ISETP.GE.AND P1, PT, R87, 0x1, PT ;  /* 0x000000015700780c */ /* 0x000fe20003f26270 */
[----:B------:R-:W-:Y:S11]  /*5740*/  @P0 IMAD R0, R3, c[0x0][0x25c], R0 ;  /* 0x0000970003000a24 */ /* 0x000ff600078e0200 */
[----:B------:R-:W-:Y:S01]  /*5750*/  @!UPT UIADD3 URZ, URZ, URZ, URZ ;  /* 0x0000003f3f3ff290 */ /* 0x000fe2000fffe03f */
[-C--:B------:R-:W-:Y:S01]  /*5760*/  @P1 MOV R94, R162.reuse ;  /* 0x000000a2005e1202 */ /* 0x080fe20000000f00 */
[----:B------:R-:W-:Y:S04]  /*5770*/  @P1 IMAD R4, R7, c[0x0][0x258], RZ ;  /* 0x0000960007041a24 */ /* 0x000fe800078e02ff */
[C---:B------:R-:W-:Y:S01]  /*5780*/  @P1 IMAD.WIDE.U32 R20, R6.reuse, c[0x0][0x258], R94 ;  /* 0x0000960006141a25 */ /* 0x040fe200078e005e */
[----:B------:R-:W-:Y:S03]  /*5790*/  @P0 MOV R94, R162 ;  /* 0x000000a2005e0202 */ /* 0x000fe60000000f00 */
[----:B------:R-:W-:Y:S01]  /*57a0*/  @P1 IMAD R4, R6, c[0x0][0x25c], R4 ;  /* 0x0000970006041a24 */ /* 0x000fe200078e0204 */
[C---:B------:R-:W-:Y:S03]  /*57b0*/  @P1 LEA R6, P2, R20.reuse, c[0x0][0x250], 0x1 ;  /* 0x0000940014061a11 */ /* 0x040fe600078408ff */
[----:B------:R-:W-:Y:S05]  /*57c0*/  @P1 IMAD.IADD R4, R21, 0x1, R4 ;  /* 0x0000000115041824 */ /* 0x000fea00078e0204 */
[----:B------:R-:W-:Y:S01]  /*57d0*/  @P1 LEA.HI.X R7, R20, c[0x0][0x254], R4, 0x1, P2 ;  /* 0x0000950014071a11 */ /* 0x000fe200010f0c04 */
[----:B------:R-:W-:Y:S01]  /*57e0*/  @P0 IMAD.WIDE.U32 R20, R3, c[0x0][0x258], R94 ;  /* 0x0000960003140a25 */ /* 0x000fe200078e005e */
[C---:B------:R-:W-:Y:S03]  /*57f0*/  LEA R4, P2, R2.reuse, c[0x0][0x1f8], 0x1 ;  /* 0x00007e0002047a11 */ /* 0x040fe600078408ff */
[----:B------:R-:W-:Y:S01]  /*5800*/  @!PT LDS RZ, [RZ] ;  /* 0x00000000fffff984 */ /* 0x000fe20000000800 */
[----:B------:R-:W-:Y:S01]  /*5810*/  @!PT LDS RZ, [RZ] ;  /* 0x00000000fffff984 */ /* 0x000fe20000000800 */
[----:B------:R-:W-:Y:S01]  /*5820*/  @!PT LDS RZ, [RZ] ;  /* 0x00000000fffff984 */ /* 0x000fe20000000800 */
[----:B------:R1:W-:Y:S01]  /*5830*/  @P1 LDGSTS.E.BYPASS.LTC128B.128 [R137+0x100], [R6.64], !P3 ;  /* 0x0010000006891fae */ /* 0x0003e2000d901d46 */
[----:B------:R-:W-:Y:S01]  /*5840*/  @P0 IMAD.IADD R0, R21, 0x1, R0 ;  /* 0x0000000115000824 */ /* 0x000fe200078e0200 */
[----:B------:R-:W-:Y:S02]  /*5850*/  LEA.HI.X R5, R2, c[0x0][0x1fc], R5, 0x1, P2 ;  /* 0x00007f0002057a11 */ /* 0x000fe400010f0c05 */
[----:B------:R1:W-:Y:S01]  /*5860*/  @P1 LDGSTS.E.BYPASS.LTC128B.128 [R137+0x2100], [R6.64+0x80], !P6 ;  /* 0x0210008006891fae */ /* 0x0003e2000f101d46 */
[C---:B------:R-:W-:Y:S03]  /*5870*/  @P0 LEA R22, P2, R20.reuse, c[0x0][0x250], 0x1 ;  /* 0x0000940014160a11 */ /* 0x040fe600078408ff */
[----:B------:R1:W-:Y:S01]  /*5880*/  @P1 LDGSTS.E.BYPASS.LTC128B.128 [R137+0x4100], [R6.64+0x100], !P5 ;  /* 0x0410010006891fae */ /* 0x0003e2000e901d46 */
[----:B------:R-:W-:Y:S03]  /*5890*/  @P0 LEA.HI.X R23, R20, c[0x0][0x254], R0, 0x1, P2 ;  /* 0x0000950014170a11 */ /* 0x000fe600010f0c00 */
[----:B------:R1:W2:Y:S04]  /*58a0*/  SHFL.IDX PT, R3, R4, RZ, 0x1c1f ;  /* 0x001c1fff04037589 */ /* 0x0002a800000e0000 */
[----:B------:R1:W-:Y:S04]  /*58b0*/  @P0 LDGSTS.E.BYPASS.LTC128B.128 [R137+0x1100], [R22.64], !P3 ;  /* 0x0110000016890fae */ /* 0x0003e8000d901d46 */
[----:B------:R1:W-:Y:S04]  /*58c0*/  @P0 LDGSTS.E.BYPASS.LTC128B.128 [R137+0x3100], [R22.64+0x80], !P6 ;  /* 0x0310008016890fae */ /* 0x0003e8000f101d46 */
[----:B------:R1:W-:Y:S01]  /*58d0*/  @P0 LDGSTS.E.BYPASS.LTC128B.128 [R137+0x5100], [R22.64+0x100], !P5 ;  /* 0x0510010016890fae */ /* 0x0003e2000e901d46 */
[----:B------:R-:W-:Y:S03]  /*58e0*/  ISETP.GT.AND P0, PT, R83, R144, PT ;  /* 0x000000905300720c */ /* 0x000fe60003f04270 */
[----:B------:R-:W0:Y:S04]  /*58f0*/  LDGDEPBAR ;  /* 0x00000000000079af */ /* 0x000e280000000000 */
[----:B---3--:R1:W3:Y:S01]  /*5900*/  SHFL.IDX PT, R25, R5, RZ, 0x1c1f ;  /* 0x001c1fff05197589 */ /* 0x0082e200000e0000 */
[----:B------:R-:W-:Y:S04]  /*5910*/  DEPBAR.LE SB0, 0x0 ;  /* 0x000080000000791a */ /* 0x000fe80000000000 */
[----:B------:R-:W-:Y:S06]  /*5920*/  BAR.SYNC.DEFER_BLOCKING 0x0 ;  /* 0x0000000000007b1d */ /* 0x000fec0000010000 */
[----:B------:R-:W-:-:S05]  /*5930*/  @!P0 BRA `(.L_x_89) ;  /* 0x000001f000008947 */ /* 0x000fca0003800000 */
[----:B-123--:R-:W-:Y:S02]  /*5940*/  ISETP.GE.AND P2, PT, R16, c[0x0][0x1d4], PT ;  /* 0x0000750010007a0c */ /* 0x00efe40003f46270 */
[----:B------:R-:W-:Y:S02]  /*5950*/  ISETP.GE.AND P1, PT, R13, c[0x0][0x1d4], PT ;  /* 0x000075000d007a0c */ /* 0x000fe40003f26270 */
[----:B------:R-:W-:Y:S02]  /*5960*/  ISETP.GE.AND P4, PT, R12, c[0x0][0x1d4], PT ;  /* 0x000075000c007a0c */ /* 0x000fe40003f86270 */
[----:B------:R-:W-:Y:S07]  /*5970*/  ISETP.GE.AND P3, PT, R143, c[0x0][0x1d4], PT ;  /* 0x000075008f007a0c */ /* 0x000fee0003f66270 */
[----:B------:R-:W1:Y:S01]  /*5980*/  @!P2 LDS.128 R20, [R131] ;  /* 0x000000008314a984 */ /* 0x000e620000000c00 */
[C---:B------:R-:W-:Y:S04]  /*5990*/  @!P2 LEA R26, P0, R16.reuse, R3, 0x1 ;  /* 0x00000003101aa211 */ /* 0x040fe800078008ff */
[----:B------:R-:W-:Y:S02]  /*59a0*/  @!P2 LEA.HI.X R27, R16, R25, R17, 0x1, P0 ;  /* 0x00000019101ba211 */ /* 0x000fe400000f0c11 */
[C---:B------:R-:W-:Y:S04]  /*59b0*/  @!P1 LEA R38, P0, R136.reuse, R3, 0x1 ;  /* 0x0000000388269211 */ /* 0x040fe800078008ff */
[----:B------:R-:W-:Y:S02]  /*59c0*/  @!P1 LEA.HI.X R39, R136, R25, R119, 0x1, P0 ;  /* 0x0000001988279211 */ /* 0x000fe400000f0c77 */
[C---:B------:R-:W-:Y:S04]  /*59d0*/  @!P4 LEA R36, P0, R135.reuse, R3, 0x1 ;  /* 0x000000038724c211 */ /* 0x040fe800078008ff */
[----:B------:R-:W-:Y:S02]  /*59e0*/  @!P4 LEA.HI.X R37, R135, R25, R118, 0x1, P0 ;  /* 0x000000198725c211 */ /* 0x000fe400000f0c76 */
[C---:B------:R-:W-:Y:S04]  /*59f0*/  @!P3 LEA R34, P0, R132.reuse, R3, 0x1 ;  /* 0x000000038422b211 */ /* 0x040fe800078008ff */
[----:B------:R-:W-:Y:S01]  /*5a00*/  @!P3 LEA.HI.X R35, R132, R25, R117, 0x1, P0 ;  /* 0x000000198423b211 */ /* 0x000fe200000f0c75 */
[----:B-1----:R-:W-:Y:S04]  /*5a10*/  @!P2 ST.E.128 [R26.64], R20 ;  /* 0x000000141a00a985 */ /* 0x002fe8000c101d06 */
[----:B------:R-:W1:Y:S04]  /*5a20*/  @!P1 LDS.128 R4, [R130] ;  /* 0x0000000082049984 */ /* 0x000e680000000c00 */
        /* <DEDUP_REMOVED lines=16> */
.L_x_89:
[----:B-123--:R-:W-:Y:S05]  /*5b30*/  BSYNC B0 ;  /* 0x0000000000007941 */ /* 0x00efea0003800000 */
.L_x_88:
[C---:B------:R-:W-:Y:S02]  /*5b40*/  ISETP.GT.AND P0, PT, R139.reuse, R97, PT ;  /* 0x000000618b00720c */ /* 0x040fe40003f04270 */
[----:B------:R-:W-:Y:S02]  /*5b50*/  IADD3 R139, R139, -0x1, RZ ;  /* 0xffffffff8b8b7810 */ /* 0x000fe40007ffe0ff */
[----:B------:R-:W-:Y:S09]  /*5b60*/  ISETP.NE.AND P2, PT, R150, RZ, PT ;  /* 0x000000ff9600720c */ /* 0x000ff20003f45270 */
[----:B------:R-:W-:Y:S01]  /*5b70*/  @P0 SHF.R.S32.HI R0, RZ, 0x1f, R139 ;  /* 0x0000001fff000819 */ /* 0x000fe2000001148b */
[----:B------:R-:W-:Y:S02]  /*5b80*/  @P0 IMAD.MOV.U32 R4, RZ, RZ, R164 ;  /* 0x000000ffff040224 */ /* 0x000fe400078e00a4 */
[----:B------:R-:W-:Y:S02]  /*5b90*/  @P0 IMAD.MOV.U32 R5, RZ, RZ, R173 ;  /* 0x000000ffff050224 */ /* 0x000fe400078e00ad */
[----:B------:R-:W-:Y:S02]  /*5ba0*/  @P0 IMAD R3, R99, R139, RZ ;  /* 0x0000008b63030224 */ /* 0x000fe400078e02ff */
[-C--:B------:R-:W-:Y:S04]  /*5bb0*/  @P0 IMAD.WIDE.U32 R4, R139, R100.reuse, R4 ;  /* 0x000000648b040225 */ /* 0x080fe800078e0004 */
[----:B------:R-:W-:Y:S01]  /*5bc0*/  @P0 IMAD R3, R0, R100, R3 ;  /* 0x0000006400030224 */ /* 0x000fe200078e0203 */
[C---:B------:R-:W-:Y:S03]  /*5bd0*/  @P0 LEA R6, P1, R4.reuse, c[0x0][0x220], 0x1 ;  /* 0x0000880004060a11 */ /* 0x040fe600078208ff */
[----:B------:R-:W-:Y:S05]  /*5be0*/  @P0 IMAD.IADD R3, R5, 0x1, R3 ;  /* 0x0000000105030824 */ /* 0x000fea00078e0203 */
[----:B------:R-:W-:Y:S02]  /*5bf0*/  @P0 LEA.HI.X R7, R4, c[0x0][0x224], R3, 0x1, P1 ;  /* 0x0000890004070a11 */ /* 0x000fe400008f0c03 */
[C---:B------:R-:W-:Y:S03]  /*5c00*/  @P0 LEA R20, P1, R114.reuse, R6, 0x1 ;  /* 0x0000000672140211 */ /* 0x040fe600078208ff */
[----:B------:R-:W-:Y:S01]  /*5c10*/  @!PT LDS RZ, [RZ] ;  /* 0x00000000fffff984 */ /* 0x000fe20000000800 */
[----:B------:R-:W-:Y:S01]  /*5c20*/  @!PT LDS RZ, [RZ] ;  /* 0x00000000fffff984 */ /* 0x000fe20000000800 */
[----:B------:R-:W-:Y:S01]  /*5c30*/  @!PT LDS RZ, [RZ] ;  /* 0x00000000fffff984 */ /* 0x000fe20000000800 */
[----:B------:R1:W-:Y:S01]  /*5c40*/  @P0 LDGSTS.E.BYPASS.LTC128B.128 [R137+0x6100], [R6.64], !P2 ;  /* 0x0610000006890fae */ /* 0x0003e2000d101d46 */
[----:B------:R-:W-:Y:S03]  /*5c50*/  @P0 LEA.HI.X R21, R114, R7, R113, 0x1, P1 ;  /* 0x0000000772150211 */ /* 0x000fe600008f0c71 */
[----:B------:R1:W-:Y:S04]  /*5c60*/  @P0 LDGSTS.E.BYPASS.LTC128B.128 [R137+0x8100], [R6.64+0x80], !P6 ;  /* 0x0810008006890fae */ /* 0x0003e8000f101d46 */
[----:B------:R1:W-:Y:S04]  /*5c70*/  @P0 LDGSTS.E.BYPASS.LTC128B.128 [R137+0xa100], [R6.64+0x100], !P5 ;  /* 0x0a10010006890fae */ /* 0x0003e8000e901d46 */
[----:B------:R1:W-:Y:S04]  /*5c80*/  @P0 LDGSTS.E.BYPASS.LTC128B.128 [R137+0x7100], [R20.64], !P2 ;  /* 0x0710000014890fae */ /* 0x0003e8000d101d46 */
[----:B------:R1:W-:Y:S04]  /*5c90*/  @P0 LDGSTS.E.BYPASS.LTC128B.128 [R137+0x9100], [R20.64+0x80], !P6 ;  /* 0x0910008014890fae */ /* 0x0003e8000f101d46 */
[----:B------:R1:W-:Y:S04]  /*5ca0*/  @P0 LDGSTS.E.BYPASS.LTC128B.128 [R137+0xb100], [R20.64+0x100], !P5 ;  /* 0x0b10010014890fae */ /* 0x0003e8000e901d46 */
[----:B------:R-:W0:Y:S01]  /*5cb0*/  LDGDEPBAR ;  /* 0x00000000000079af */ /* 0x000e220000000000 */
[----:B------:R-:W-:-:S05]  /*5cc0*/  @P0 BRA `(.L_x_90) ;  /* 0xffffbb3000000947 */ /* 0x000fca000383ffff */
[----:B------:R-:W-:Y:S06]  /*5cd0*/  BAR.SYNC.DEFER_BLOCKING 0x0 ;  /* 0x0000000000007b1d */ /* 0x000fec0000010000 */
.L_x_65:
[----:B-1----:R-:W-:Y:S01]  /*5ce0*/  ISETP.GE.AND P0, PT, R77, 0x1, PT ;  /* 0x000000014d00780c */ /* 0x002fe20003f06270 */
[----:B------:R-:W-:Y:S01]  /*5cf0*/  CS2R R98, SRZ ;  /* 0x0000000000627805 */ /* 0x000fe2000001ff00 */
[----:B------:R-:W-:Y:S01]  /*5d00*/  PLOP3.LUT P2, PT, PT, PT, PT, 0x80, 0x0 ;  /* 0x000000000000781c */ /* 0x000fe20003f4f070 */
        /* <DEDUP_REMOVED lines=9> */
[----:B------:R-:W-:Y:S01]  /*5da0*/  IMAD.MOV.U32 R13, RZ, RZ, RZ ;  /* 0x000000ffff0d7224 */ /* 0x000fe200078e00ff */
[----:B------:R-:W-:Y:S01]  /*5db0*/  CS2R R6, SRZ ;  /* 0x0000000000067805 */ /* 0x000fe2000001ff00 */
[----:B------:R-:W-:Y:S01]  /*5dc0*/  IMAD.MOV.U32 R4, RZ, RZ, RZ ;  /* 0x000000ffff047224 */ /* 0x000fe200078e00ff */
[----:B------:R-:W-:Y:S01]  /*5dd0*/  CS2R R74, SRZ ;  /* 0x00000000004a7805 */ /* 0x000fe2000001ff00 */
[----:B------:R-:W-:Y:S01]  /*5de0*/  CS2R R72, SRZ ;  /* 0x0000000000487805 */ /* 0x000fe2000001ff00 */
[----:B------:R-:W-:Y:S01]  /*5df0*/  CS2R R10, SRZ ;  /* 0x00000000000a7805 */ /* 0x000fe2000001ff00 */
[----:B------:R-:W-:Y:S01]  /*5e00*/  MOV R70, RZ ;  /* 0x000000ff00467202 */ /* 0x000fe20000000f00 */
[----:B------:R-:W-:Y:S01]  /*5e10*/  CS2R R68, SRZ ;  /* 0x0000000000447805 */ /* 0x000fe2000001ff00 */
[----:B------:R-:W-:Y:S01]  /*5e20*/  CS2R R66, SRZ ;  /* 0x0000000000427805 */ /* 0x000fe2000001ff00 */
[----:B----4-:R-:W-:Y:S01]  /*5e30*/  CS2R R64, SRZ ;  /* 0x0000000000407805 */ /* 0x010fe2000001ff00 */
        /* <DEDUP_REMOVED lines=31> */
[----:B------:R-:W-:Y:S05]  /*6030*/  @!P0 BRA `(.L_x_91) ;  /* 0x0000d17000008947 */ /* 0x000fea0003800000 */
[----:B------:R-:W-:-:S04]  /*6040*/  ISETP.NE.U32.AND P0, PT, RZ, c[0x0][0x340], PT ;  /* 0x0000d000ff007a0c */ /* 0x000fc80003f05070 */
[----:B------:R-:W-:-:S13]  /*6050*/  ISETP.NE.AND.EX P6, PT, RZ, c[0x0][0x344], PT, P0 ;  /* 0x0000d100ff007a0c */ /* 0x000fda0003fc5300 */
[----:B------:R-:W-:-:S04]  /*6060*/  @P6 IMAD.MOV.U32 R218, RZ, RZ, 0x4 ;  /* 0x00000004ffda6424 */ /* 0x000fc800078e00ff */
[----:B------:R-:W-:-:S06]  /*6070*/  @P6 IMAD.WIDE R218, R209, R218, c[0x0][0x340] ;  /* 0x0000d000d1da6625 */ /* 0x000fcc00078e02da */
[----:B------:R1:W5:Y:S01]  /*6080*/  @P6 LDG.E R218, [R218.64] ;  /* 0x00000006dada6981 */ /* 0x000362000c1e1900 */
[----:B------:R-:W-:Y:S01]  /*6090*/  SHF.R.S32.HI R0, RZ, 0x1f, R145 ;  /* 0x0000001fff007819 */ /* 0x000fe20000011491 */
[----:B------:R-:W-:Y:S01]  /*60a0*/  IMAD.WIDE.U32 R10, R145, c[0x0][0x178], RZ ;  /* 0x00005e00910a7a25 */ /* 0x000fe200078e00ff */
[----:B------:R-:W-:Y:S01]  /*60b0*/  SHF.R.S32.HI R29, RZ, 0x1f, R76 ;  /* 0x0000001fff1d7819 */ /* 0x000fe2000001144c */
[----:B------:R-:W-:Y:S01]  /*60c0*/  BSSY B0, `(.L_x_92) ;  /* 0x000005a000007945 */ /* 0x000fe20003800000 */
[----:B------:R-:W-:Y:S01]  /*60d0*/  ISETP.NE.U32.AND P0, PT, RZ, c[0x0][0x348], PT ;  /* 0x0000d200ff007a0c */ /* 0x000fe20003f05070 */
[----:B------:R-:W-:Y:S01]  /*60e0*/  IMAD R0, R0, c[0x0][0x178], RZ ;  /* 0x00005e0000007a24 */ /* 0x000fe200078e02ff */
[-C--:B------:R-:W-:Y:S01]  /*60f0*/  LEA.HI R23, R29, R76.reuse, RZ, 0x3 ;  /* 0x0000004c1d177211 */ /* 0x080fe200078f18ff */
[----:B------:R-:W-:Y:S01]  /*6100*/  IMAD R83, R81, c[0x0][0x2c4], RZ ;  /* 0x0000b10051537a24 */ /* 0x000fe200078e02ff */
[----:B------:R-:W-:Y:S01]  /*6110*/  SHF.R.S32.HI R9, RZ, 0x1f, R209 ;  /* 0x0000001fff097819 */ /* 0x000fe200000114d1 */
[----:B------:R-:W-:Y:S01]  /*6120*/  IMAD R145, R145, c[0x0][0x17c], R0 ;  /* 0x00005f0091917a24 */ /* 0x000fe200078e0200 */
[----:B------:R-:W-:Y:S01]  /*6130*/  LOP3.LUT R3, R23, 0xfffffff8, RZ, 0xc0, !PT ;  /* 0xfffffff817037812 */ /* 0x000fe200078ec0ff */
[----:B------:R-:W-:Y:S01]  /*6140*/  IMAD.MOV.U32 R0, RZ, RZ, c[0x0][0x2c4] ;  /* 0x0000b100ff007624 */ /* 0x000fe200078e00ff */
[----:B------:R-:W-:Y:S01]  /*6150*/  SHF.R.S32.HI R23, RZ, 0x3, R23 ;  /* 0x00000003ff177819 */ /* 0x000fe20000011417 */
[----:B------:R-:W-:Y:S01]  /*6160*/  IMAD.IADD R11, R11, 0x1, R145 ;  /* 0x000000010b0b7824 */ /* 0x000fe200078e0291 */
[----:B------:R-:W-:Y:S01]  /*6170*/  ISETP.NE.AND.EX P0, PT, RZ, c[0x0][0x34c], PT, P0 ;  /* 0x0000d300ff007a0c */ /* 0x000fe20003f05300 */
[----:B------:R-:W-:Y:S01]  /*6180*/  IMAD.IADD R20, R76, 0x1, -R3 ;  /* 0x000000014c147824 */ /* 0x000fe200078e0a03 */
[----:B------:R-:W-:Y:S01]  /*6190*/  ISETP.NE.AND P1, PT, R0, 0x1, PT ;  /* 0x000000010000780c */ /* 0x000fe20003f25270 */
[----:B------:R-:W-:Y:S01]  /*61a0*/  IMAD R0, R80, c[0x0][0x1b8], RZ ;  /* 0x00006e0050007a24 */ /* 0x000fe200078e02ff */
[----:B------:R-:W-:Y:S01]  /*61b0*/  SEL R9, R9, RZ, !P0 ;  /* 0x000000ff09097207 */ /* 0x000fe20004000000 */
[----:B------:R-:W-:Y:S01]  /*61c0*/  IMAD R217, R20, 0x20, R23 ;  /* 0x0000002014d97824 */ /* 0x000fe200078e0217 */
[----:B------:R-:W-:Y:S01]  /*61d0*/  SEL R4, R209, RZ, !P0 ;  /* 0x000000ffd1047207 */ /* 0x000fe20004000000 */
[----:B------:R-:W-:Y:S01]  /*61e0*/  IMAD R3, R207, c[0x0][0x1bc], R0 ;  /* 0x00006f00cf037a24 */ /* 0x000fe200078e0200 */
[----:B------:R-:W-:Y:S01]  /*61f0*/  LEA.HI R22, R29, R76, RZ, 0x4 ;  /* 0x0000004c1d167211 */ /* 0x000fe200078f20ff */
[----:B------:R-:W-:-:S02]  /*6200*/  IMAD R7, R78, 0x80, R217 ;  /* 0x000000804e077824 */ /* 0x000fc400078e02d9 */
[----:B------:R-:W-:-:S04]  /*6210*/  IMAD.WIDE.U32 R10, R207, c[0x0][0x1b8], R10 ;  /* 0x00006e00cf0a7a25 */ /* 0x000fc800078e000a */
[----:B------:R-:W-:-:S04]  /*6220*/  @P1 IMAD.HI.U32 R0, R7, c[0x0][0x2c8], RZ ;  /* 0x0000b20007001a27 */ /* 0x000fc800078e00ff */
[----:B------:R-:W-:Y:S02]  /*6230*/  IMAD.IADD R11, R11, 0x1, R3 ;  /* 0x000000010b0b7824 */ /* 0x000fe400078e0203 */
[----:B------:R-:W-:Y:S01]  /*6240*/  IMAD.MOV.U32 R3, RZ, RZ, R7 ;  /* 0x000000ffff037224 */ /* 0x000fe200078e0007 */
[----:B------:R-:W-:Y:S01]  /*6250*/  @P1 SHF.R.U32.HI R3, RZ, c[0x0][0x2cc], R0 ;  /* 0x0000b300ff031a19 */ /* 0x000fe20000011600 */
[----:B------:R-:W-:Y:S02]  /*6260*/  IMAD R9, R9, c[0x0][0x1c0], RZ ;  /* 0x0000700009097a24 */ /* 0x000fe400078e02ff */
[----:B------:R-:W-:Y:S01]  /*6270*/  IMAD.SHL.U32 R134, R20, 0x8, RZ ;  /* 0x0000000814867824 */ /* 0x000fe200078e00ff */
[----:B------:R-:W-:Y:S01]  /*6280*/  SHF.R.S32.HI R0, RZ, 0x1f, R3 ;  /* 0x0000001fff007819 */ /* 0x000fe20000011403 */
[----:B------:R-:W-:Y:S02]  /*6290*/  IMAD R9, R4, c[0x0][0x1c4], R9 ;  /* 0x0000710004097a24 */ /* 0x000fe400078e0209 */
[----:B------:R-:W-:Y:S01]  /*62a0*/  IMAD.MOV R2, RZ, RZ, -R3 ;  /* 0x000000ffff027224 */ /* 0x000fe200078e0a03 */
[----:B------:R-:W-:Y:S01]  /*62b0*/  IADD3 R16, R134, 0x80, RZ ;  /* 0x0000008086107810 */ /* 0x000fe20007ffe0ff */
[----:B------:R-:W-:Y:S01]  /*62c0*/  IMAD.WIDE.U32 R4, R4, c[0x0][0x1c0], R10 ;  /* 0x0000700004047a25 */ /* 0x000fe200078e000a */
[----:B------:R-:W-:-:S02]  /*62d0*/  IADD3 R17, R134, 0x40, RZ ;  /* 0x0000004086117810 */ /* 0x000fc40007ffe0ff */
[----:B------:R-:W-:Y:S01]  /*62e0*/  ISETP.GE.AND P5, PT, R134, c[0x0][0x198], PT ;  /* 0x0000660086007a0c */ /* 0x000fe20003fa6270 */
[----:B------:R-:W-:Y:S01]  /*62f0*/  IMAD R2, R2, c[0x0][0x2c4], R7 ;  /* 0x0000b10002027a24 */ /* 0x000fe200078e0207 */
[----:B------:R-:W-:Y:S01]  /*6300*/  ISETP.GE.AND P4, PT, R16, c[0x0][0x198], PT ;  /* 0x0000660010007a0c */ /* 0x000fe20003f86270 */
[----:B------:R-:W-:Y:S01]  /*6310*/  IMAD.IADD R5, R5, 0x1, R9 ;  /* 0x0000000105057824 */ /* 0x000fe200078e0209 */
[----:B------:R-:W-:Y:S01]  /*6320*/  ISETP.GE.AND P3, PT, R17, c[0x0][0x198], PT ;  /* 0x0000660011007a0c */ /* 0x000fe20003f66270 */
[----:B------:R-:W-:Y:S01]  /*6330*/  IMAD R0, R0, c[0x0][0x1b0], RZ ;  /* 0x00006c0000007a24 */ /* 0x000fe200078e02ff */
[----:B------:R-:W-:Y:S01]  /*6340*/  SHF.R.S32.HI R9, RZ, 0x1f, R2 ;  /* 0x0000001fff097819 */ /* 0x000fe20000011402 */
[----:B------:R-:W-:Y:S01]  /*6350*/  IMAD.WIDE.U32 R6, R3, c[0x0][0x1b0], R4 ;  /* 0x00006c0003067a25 */ /* 0x000fe200078e0004 */
[----:B------:R-:W-:-:S03]  /*6360*/  LOP3.LUT R5, R22, 0xfffffff0, RZ, 0xc0, !PT ;  /* 0xfffffff016057812 */ /* 0x000fc600078ec0ff */
[----:B------:R-:W-:Y:S02]  /*6370*/  IMAD R0, R3, c[0x0][0x1b4], R0 ;  /* 0x00006d0003007a24 */ /* 0x000fe400078e0200 */
[----:B------:R-:W-:Y:S02]  /*6380*/  IMAD R9, R9, c[0x0][0x1a8], RZ ;  /* 0x00006a0009097a24 */ /* 0x000fe400078e02ff */
[----:B------:R-:W-:Y:S01]  /*6390*/  IMAD.IADD R5, R76, 0x1, -R5 ;  /* 0x000000014c057824 */ /* 0x000fe200078e0a05 */
[----:B------:R-:W-:Y:S01]  /*63a0*/  IADD3 R7, R7, R0, RZ ;  /* 0x0000000007077210 */ /* 0x000fe20007ffe0ff */
[C---:B------:R-:W-:Y:S02]  /*63b0*/  IMAD R9, R2.reuse, c[0x0][0x1ac], R9 ;  /* 0x00006b0002097a24 */ /* 0x040fe400078e0209 */
[----:B------:R-:W-:Y:S01]  /*63c0*/  IMAD.SHL.U32 R11, R23, 0x40, RZ ;  /* 0x00000040170b7824 */ /* 0x000fe200078e00ff */
[----:B------:R-:W-:Y:S01]  /*63d0*/  SHF.R.S32.HI R0, RZ, 0x1f, R5 ;  /* 0x0000001fff007819 */ /* 0x000fe20000011405 */
[----:B------:R-:W-:-:S03]  /*63e0*/  IMAD.WIDE.U32 R2, R2, c[0x0][0x1a8], R6 ;  /* 0x00006a0002027a25 */ /* 0x000fc600078e0006 */
[----:B------:R-:W-:Y:S01]  /*63f0*/  LEA.HI R7, R0, R5, RZ, 0x3 ;  /* 0x0000000500077211 */ /* 0x000fe200078f18ff */
[----:B------:R-:W-:Y:S01]  /*6400*/  IMAD.IADD R9, R3, 0x1, R9 ;  /* 0x0000000103097824 */ /* 0x000fe200078e0209 */
[----:B------:R-:W-:Y:S01]  /*6410*/  LEA R8, P0, R2, c[0x0][0x160], 0x1 ;  /* 0x0000580002087a11 */ /* 0x000fe200078008ff */
[----:B------:R-:W-:Y:S01]  /*6420*/  IMAD R6, R78, 0x80, R23 ;  /* 0x000000804e067824 */ /* 0x000fe200078e0217 */
[----:B------:R-:W-:Y:S02]  /*6430*/  LOP3.LUT R11, R11, 0x1c0, RZ, 0xc0, !PT ;  /* 0x000001c00b0b7812 */ /* 0x000fe400078ec0ff */
[----:B------:R-:W-:Y:S01]  /*6440*/  LEA.HI.X R9, R2, c[0x0][0x164], R9, 0x1, P0 ;  /* 0x0000590002097a11 */ /* 0x000fe200000f0c09 */
[----:B------:R1:W2:Y:S01]  /*6450*/  SHFL.IDX PT, R10, R8, RZ, 0x181f ;  /* 0x00181fff080a7589 */ /* 0x0002a200000e0000 */
[----:B------:R-:W-:Y:S02]  /*6460*/  ISETP.GE.AND P0, PT, R6, R83, PT ;  /* 0x000000530600720c */ /* 0x000fe40003f06270 */
[----:B------:R-:W-:-:S02]  /*6470*/  LOP3.LUT R18, R7, 0xfffffff8, RZ, 0xc0, !PT ;  /* 0xfffffff807127812 */ /* 0x000fc400078ec0ff */
[----:B------:R-:W-:Y:S02]  /*6480*/  LEA.HI R2, R29, R76, RZ, 0x6 ;  /* 0x0000004c1d027211 */ /* 0x000fe400078f30ff */
[----:B------:R-:W-:Y:S02]  /*6490*/  SHF.R.U32.HI R3, RZ, 0x3, R11 ;  /* 0x00000003ff037819 */ /* 0x000fe4000001160b */
[----:B------:R-:W-:Y:S01]  /*64a0*/  LOP3.LUT R0, R11, 0x38, R134, 0xf8, !PT ;  /* 0x000000380b007812 */ /* 0x000fe200078ef886 */
[----:B------:R-:W-:Y:S01]  /*64b0*/  IMAD.SHL.U32 R2, R2, 0x8, RZ ;  /* 0x0000000802027824 */ /* 0x000fe200078e00ff */
[----:B------:R-:W-:Y:S01]  /*64c0*/  IADD3 R18, R5, -R18, RZ ;  /* 0x8000001205127210 */ /* 0x000fe20007ffe0ff */
[----:B------:R-:W-:Y:S01]  /*64d0*/  IMAD.MOV.U32 R5, RZ, RZ, 0x20 ;  /* 0x00000020ff057424 */ /* 0x000fe200078e00ff */
[----:B------:R-:W-:Y:S01]  /*64e0*/  LOP3.LUT R3, R0, R3, RZ, 0x3c, !PT ;  /* 0x0000000300037212 */ /* 0x000fe200078e3cff */
[----:B------:R-:W-:Y:S01]  /*64f0*/  IMAD.MOV.U32 R0, RZ, RZ, 0x10 ;  /* 0x00000010ff007424 */ /* 0x000fe200078e00ff */
[----:B------:R-:W-:Y:S01]  /*6500*/  R2P PR, R18, 0x6 ;  /* 0x0000000612007804 */ /* 0x000fe20000000000 */
[----:B------:R1:W3:Y:S01]  /*6510*/  SHFL.IDX PT, R11, R9, RZ, 0x181f ;  /* 0x00181fff090b7589 */ /* 0x0002e200000e0000 */
[----:B------:R-:W-:-:S02]  /*6520*/  LOP3.LUT R2, R3, 0xfffffe00, R2, 0xf8, !PT ;  /* 0xfffffe0003027812 */ /* 0x000fc400078ef802 */
[----:B------:R-:W-:Y:S02]  /*6530*/  LEA.HI R3, R29, R76, RZ, 0x5 ;  /* 0x0000004c1d037211 */ /* 0x000fe400078f28ff */
[----:B------:R-:W-:Y:S02]  /*6540*/  SEL R0, R0, 0xfffffff0, !P1 ;  /* 0xfffffff000007807 */ /* 0x000fe40004800000 */
[----:B------:R-:W-:Y:S01]  /*6550*/  SEL R5, R5, 0xffffffe0, !P2 ;  /* 0xffffffe005057807 */ /* 0x000fe20005000000 */
[----:B------:R-:W-:Y:S01]  /*6560*/  @!P6 IMAD.MOV.U32 R218, RZ, RZ, R209 ;  /* 0x000000ffffdae224 */ /* 0x000fe200078e00d1 */
[----:B------:R-:W-:Y:S05]  /*6570*/  @P0 BRA `(.L_x_93) ;  /* 0x000000e000000947 */ /* 0x000fea0003800000 */
[----:B-123--:R-:W-:Y:S01]  /*6580*/  SHF.R.S32.HI R4, RZ, 0x1f, R17 ;  /* 0x0000001fff047819 */ /* 0x00efe20000011411 */
[----:B------:R-:W-:Y:S01]  /*6590*/  IMAD.WIDE R24, R134, 0x2, R10 ;  /* 0x0000000286187825 */ /* 0x000fe200078e020a */
[----:B------:R-:W-:Y:S02]  /*65a0*/  SHF.R.S32.HI R13, RZ, 0x1f, R16 ;  /* 0x0000001fff0d7819 */ /* 0x000fe40000011410 */
[----:B------:R-:W-:Y:S01]  /*65b0*/  LEA.HI R15, R4, R17, RZ, 0x3 ;  /* 0x00000011040f7211 */ /* 0x000fe200078f18ff */
[----:B------:R-:W-:Y:S01]  /*65c0*/  IMAD.SHL.U32 R4, R2, 0x2, RZ ;  /* 0x0000000202047824 */ /* 0x000fe200078e00ff */
[----:B------:R-:W-:-:S02]  /*65d0*/  LEA.HI R13, R13, R16, RZ, 0x3 ;  /* 0x000000100d0d7211 */ /* 0x000fc400078f18ff */
[----:B------:R-:W-:Y:S02]  /*65e0*/  LOP3.LUT R15, R15, 0xfffffff8, RZ, 0xc0, !PT ;  /* 0xfffffff80f0f7812 */ /* 0x000fe400078ec0ff */
[----:B------:R-:W-:Y:S01]  /*65f0*/  LOP3.LUT R13, R13, 0xfffffff8, RZ, 0xc0, !PT ;  /* 0xfffffff80d0d7812 */ /* 0x000fe200078ec0ff */
[----:B------:R-:W-:Y:S01]  /*6600*/  @!PT LDS RZ, [RZ] ;  /* 0x00000000fffff984 */ /* 0x000fe20000000800 */
[----:B------:R1:W-:Y:S02]  /*6610*/  LDGSTS.E.BYPASS.LTC128B.128 [R4+0xc100], [R24.64], !P5 ;  /* 0x0c10000018047fae */ /* 0x0003e4000e901d46 */
[----:B------:R-:W-:-:S04]  /*6620*/  IMAD.WIDE R14, R15, 0x2, R10 ;  /* 0x000000020f0e7825 */ /* 0x000fc800078e020a */
[----:B------:R-:W-:Y:S01]  /*6630*/  IMAD.WIDE R10, R13, 0x2, R10 ;  /* 0x000000020d0a7825 */ /* 0x000fe200078e020a */
[----:B------:R1:W-:Y:S04]  /*6640*/  LDGSTS.E.BYPASS.LTC128B.128 [R4+0x10100], [R14.64], !P3 ;  /* 0x101000000e047fae */ /* 0x0003e8000d901d46 */
[----:B------:R1:W-:Y:S02]  /*6650*/  LDGSTS.E.BYPASS.LTC128B.128 [R4+0x14100], [R10.64], !P4 ;  /* 0x141000000a047fae */ /* 0x0003e4000e101d46 */
.L_x_93:
[----:B-123--:R-:W-:Y:S05]  /*6660*/  BSYNC B0 ;  /* 0x0000000000007941 */ /* 0x00efea0003800000 */
.L_x_92:
        /* <DEDUP_REMOVED lines=20> */
.L_x_95:
[----:B------:R-:W-:Y:S05]  /*67b0*/  BSYNC B0 ;  /* 0x0000000000007941 */ /* 0x000fea0003800000 */
.L_x_94:
[----:B------:R-:W-:Y:S01]  /*67c0*/  IADD3 R4, R6, 0x40, RZ ;  /* 0x0000004006047810 */ /* 0x000fe20007ffe0ff */
[----:B--2---:R2:W4:Y:S01]  /*67d0*/  SHFL.IDX PT, R13, R9, 0x2, 0x181f ;  /* 0x00581f00090d7f89 */ /* 0x00452200000e0000 */
        /* <DEDUP_REMOVED lines=18> */
.L_x_97:
[----:B------:R-:W-:Y:S05]  /*6900*/  BSYNC B0 ;  /* 0x0000000000007941 */ /* 0x000fea0003800000 */
.L_x_96:
[----:B------:R-:W-:Y:S01]  /*6910*/  IADD3 R10, R6, 0x60, RZ ;  /* 0x00000060060a7810 */ /* 0x000fe20007ffe0ff */
[----:B------:R-:W-:Y:S01]  /*6920*/  IMAD.MOV.U32 R212, RZ, RZ, c[0x0][0x2b8] ;  /* 0x0000ae00ffd47624 */ /* 0x000fe200078e00ff */
[----:B---3--:R3:W-:Y:S01]  /*6930*/  SHFL.IDX PT, R12, R8, 0x3, 0x181f ;  /* 0x00781f00080c7f89 */ /* 0x0087e200000e0000 */
[----:B------:R-:W-:Y:S01]  /*6940*/  IADD3 R4, R71, -0x40, RZ ;  /* 0xffffffc047047810 */ /* 0x000fe20007ffe0ff */
[----:B------:R-:W-:Y:S01]  /*6950*/  IMAD.MOV.U32 R214, RZ, RZ, RZ ;  /* 0x000000ffffd67224 */ /* 0x000fe200078e00ff */
[----:B------:R-:W-:Y:S01]  /*6960*/  ISETP.GE.AND P0, PT, R10, R83, PT ;  /* 0x000000530a00720c */ /* 0x000fe20003f06270 */
[----:B----4-:R4:W1:Y:S01]  /*6970*/  SHFL.IDX PT, R13, R9, 0x3, 0x181f ;  /* 0x00781f00090d7f89 */ /* 0x01086200000e0000 */
[----:B------:R-:W-:Y:S01]  /*6980*/  ISETP.NE.AND P2, PT, R212, 0x1, PT ;  /* 0x00000001d400780c */ /* 0x000fe20003f45270 */
[----:B------:R-:W-:Y:S01]  /*6990*/  IMAD.IADD R6, R217, 0x1, R4 ;  /* 0x00000001d9067824 */ /* 0x000fe200078e0204 */
[----:B-----5:R-:W-:-:S03]  /*69a0*/  SHF.R.S32.HI R213, RZ, 0x1f, R218 ;  /* 0x0000001fffd57819 */ /* 0x020fc600000114da */
[C---:B------:R-:W-:Y:S01]  /*69b0*/  IMAD.IADD R215, R6.reuse, 0x1, R208 ;  /* 0x0000000106d77824 */ /* 0x040fe200078e02d0 */
[----:B------:R-:W-:Y:S01]  /*69c0*/  ISETP.GE.AND P1, PT, R6, R77, PT ;  /* 0x0000004d0600720c */ /* 0x000fe20003f26270 */
[----:B------:R-:W-:-:S03]  /*69d0*/  IMAD R213, R213, c[0x0][0x2b0], RZ ;  /* 0x0000ac00d5d57a24 */ /* 0x000fc600078e02ff */
[----:B------:R-:W-:Y:S01]  /*69e0*/  ISETP.GT.OR P1, PT, R217, 0x3f, P1 ;  /* 0x0000003fd900780c */ /* 0x000fe20000f24670 */
[----:B------:R-:W-:Y:S01]  /*69f0*/  IMAD R213, R218, c[0x0][0x2b4], R213 ;  /* 0x0000ad00dad57a24 */ /* 0x000fe200078e02d5 */
[----:B------:R-:W-:Y:S01]  /*6a00*/  @!P0 SHF.R.S32.HI R10, RZ, 0x1f, R17 ;  /* 0x0000001fff0a8819 */ /* 0x000fe20000011411 */
[----:B------:R-:W-:-:S03]  /*6a10*/  @P2 IMAD.HI.U32 R6, R215, c[0x0][0x2bc], RZ ;  /* 0x0000af00d7062a27 */ /* 0x000fc600078e00ff */
[----:B------:R-:W-:Y:S01]  /*6a20*/  @!P0 LEA.HI R10, R10, R17, RZ, 0x3 ;  /* 0x000000110a0a8211 */ /* 0x000fe200078f18ff */
[----:B------:R-:W-:Y:S01]  /*6a30*/  IMAD.WIDE.U32 R218, R218, c[0x0][0x2b0], RZ ;  /* 0x0000ac00dada7a25 */ /* 0x000fe200078e00ff */
[----:B-123--:R-:W-:Y:S02]  /*6a40*/  LOP3.LUT R8, R8, 0xfffffffd, RZ, 0xc0, !PT ;  /* 0xfffffffd08087812 */ /* 0x00efe400078ec0ff */
[----:B------:R-:W-:Y:S01]  /*6a50*/  @!P0 LOP3.LUT R10, R10, 0xfffffff8, RZ, 0xc0, !PT ;  /* 0xfffffff80a0a8812 */ /* 0x000fe200078ec0ff */
[----:B------:R-:W-:Y:S01]  /*6a60*/  IMAD.IADD R213, R219, 0x1, R213 ;  /* 0x00000001dbd57824 */ /* 0x000fe200078e02d5 */
[----:B----4-:R-:W-:Y:S01]  /*6a70*/  @!P0 SHF.R.S32.HI R9, RZ, 0x1f, R16 ;  /* 0x0000001fff098819 */ /* 0x010fe20000011410 */
[----:B------:R-:W-:Y:S01]  /*6a80*/  @!P0 IMAD.WIDE R14, R134, 0x2, R12 ;  /* 0x00000002860e8825 */ /* 0x000fe200078e020c */
[----:B------:R-:W-:Y:S02]  /*6a90*/  @P2 LOP3.LUT R8, R8, 0x2, RZ, 0xfc, !PT ;  /* 0x0000000208082812 */ /* 0x000fe400078efcff */
[----:B------:R-:W-:Y:S01]  /*6aa0*/  @!P0 LEA.HI R9, R9, R16, RZ, 0x3 ;  /* 0x0000001009098211 */ /* 0x000fe200078f18ff */
[----:B------:R-:W-:Y:S01]  /*6ab0*/  IMAD.MOV.U32 R8, RZ, RZ, R215 ;  /* 0x000000ffff087224 */ /* 0x000fe200078e00d7 */
[----:B------:R-:W-:Y:S01]  /*6ac0*/  @P2 SHF.R.U32.HI R8, RZ, c[0x0][0x2c0], R6 ;  /* 0x0000b000ff082a19 */ /* 0x000fe20000011606 */
[----:B------:R-:W-:Y:S01]  /*6ad0*/  @!P0 IMAD.SHL.U32 R6, R2, 0x2, RZ ;  /* 0x0000000202068824 */ /* 0x000fe200078e00ff */
[----:B------:R-:W-:Y:S01]  /*6ae0*/  @!P0 LOP3.LUT R9, R9, 0xfffffff8, RZ, 0xc0, !PT ;  /* 0xfffffff809098812 */ /* 0x000fe200078ec0ff */
[----:B------:R-:W-:Y:S01]  /*6af0*/  @!P0 IMAD.WIDE R30, R10, 0x2, R12 ;  /* 0x000000020a1e8825 */ /* 0x000fe200078e020c */
[----:B------:R-:W-:-:S02]  /*6b00*/  @!P1 IADD3 R11, P2, R8, R218, RZ ;  /* 0x000000da080b9210 */ /* 0x000fc40007f5e0ff */
[----:B------:R-:W-:Y:S01]  /*6b10*/  @!PT LDS RZ, [RZ] ;  /* 0x00000000fffff984 */ /* 0x000fe20000000800 */
[----:B------:R1:W-:Y:S01]  /*6b20*/  @!P0 LDGSTS.E.BYPASS.LTC128B.128 [R6+0xf100], [R14.64], !P5 ;  /* 0x0f1000000e068fae */ /* 0x0003e2000e901d46 */
[----:B------:R-:W-:Y:S01]  /*6b30*/  @!P0 IMAD.WIDE R12, R9, 0x2, R12 ;  /* 0x00000002090c8825 */ /* 0x000fe200078e020c */
[----:B------:R-:W-:Y:S02]  /*6b40*/  @!P1 LEA.HI.X.SX32 R10, R8, R213, 0x1, P2 ;  /* 0x000000d5080a9211 */ /* 0x000fe400010f0eff */
[----:B------:R1:W-:Y:S01]  /*6b50*/  @!P0 LDGSTS.E.BYPASS.LTC128B.128 [R6+0x13100], [R30.64], !P3 ;  /* 0x131000001e068fae */ /* 0x0003e2000d901d46 */
[----:B------:R-:W-:-:S03]  /*6b60*/  @!P1 LEA R26, P2, R11, c[0x0][0x2a0], 0x2 ;  /* 0x0000a8000b1a9a11 */ /* 0x000fc600078410ff */
[----:B------:R1:W-:Y:S01]  /*6b70*/  @!P0 LDGSTS.E.BYPASS.LTC128B.128 [R6+0x17100], [R12.64], !P4 ;  /* 0x171000000c068fae */ /* 0x0003e2000e101d46 */
[----:B------:R-:W-:-:S03]  /*6b80*/  @!P1 LEA.HI.X R27, R11, c[0x0][0x2a4], R10, 0x2, P2 ;  /* 0x0000a9000b1b9a11 */ /* 0x000fc600010f140a */
[----:B------:R-:W0:Y:S04]  /*6b90*/  LDGDEPBAR ;  /* 0x00000000000079af */ /* 0x000e280000000000 */
[----:B------:R-:W-:Y:S06]  /*6ba0*/  BAR.SYNC.DEFER_BLOCKING 0x0 ;  /* 0x0000000000007b1d */ /* 0x000fec0000010000 */
[----:B------:R-:W2:Y:S01]  /*6bb0*/  @!P1 LDG.E R214, [R26.64] ;  /* 0x000000061ad69981 */ /* 0x000ea2000c1e1900 */
[----:B------:R-:W-:Y:S01]  /*6bc0*/  IMAD.MOV R8, RZ, RZ, -R8 ;  /* 0x000000ffff087224 */ /* 0x000fe200078e0a08 */
[----:B------:R-:W-:Y:S01]  /*6bd0*/  ISETP.GE.AND P6, PT, R134, c[0x0][0x1d4], PT ;  /* 0x0000750086007a0c */ /* 0x000fe20003fc6270 */
[----:B-1----:R-:W-:Y:S01]  /*6be0*/  IMAD R6, R80, c[0x0][0x1e8], RZ ;  /* 0x00007a0050067a24 */ /* 0x002fe200078e02ff */
[----:B------:R-:W-:Y:S01]  /*6bf0*/  ISETP.GE.AND P5, PT, R17, c[0x0][0x1d4], PT ;  /* 0x0000750011007a0c */ /* 0x000fe20003fa6270 */
[----:B------:R-:W-:Y:S01]  /*6c00*/  IMAD R215, R8, c[0x0][0x2b8], R215 ;  /* 0x0000ae0008d77a24 */ /* 0x000fe200078e02d7 */
[----:B------:R-:W-:Y:S01]  /*6c10*/  ISETP.GE.AND P4, PT, R16, c[0x0][0x1d4], PT ;  /* 0x0000750010007a0c */ /* 0x000fe20003f86270 */
[----:B------:R-:W-:Y:S01]  /*6c20*/  IMAD.WIDE.U32 R68, R207, c[0x0][0x1e8], RZ ;  /* 0x00007a00cf447a25 */ /* 0x000fe200078e00ff */
[----:B------:R-:W-:-:S02]  /*6c30*/  ISETP.GT.AND P3, PT, R217, 0x3f, PT ;  /* 0x0000003fd900780c */ /* 0x000fc40003f64270 */
[----:B------:R-:W-:Y:S01]  /*6c40*/  SHF.R.S32.HI R25, RZ, 0x1f, R215 ;  /* 0x0000001fff197819 */ /* 0x000fe200000114d7 */
[----:B------:R-:W-:-:S04]  /*6c50*/  IMAD.WIDE.U32 R10, R215, c[0x0][0x1e0], RZ ;  /* 0x00007800d70a7a25 */ /* 0x000fc800078e00ff */
[----:B------:R-:W-:Y:S02]  /*6c60*/  IMAD R8, R25, c[0x0][0x1e0], RZ ;  /* 0x0000780019087a24 */ /* 0x000fe400078e02ff */
[----:B------:R-:W-:Y:S02]  /*6c70*/  IMAD R211, R207, c[0x0][0x1ec], R6 ;  /* 0x00007b00cfd37a24 */ /* 0x000fe400078e0206 */
[----:B------:R-:W-:Y:S02]  /*6c80*/  IMAD R8, R215, c[0x0][0x1e4], R8 ;  /* 0x00007900d7087a24 */ /* 0x000fe400078e0208 */
[----:B------:R-:W-:Y:S02]  /*6c90*/  IMAD.IADD R211, R69, 0x1, R211 ;  /* 0x0000000145d37824 */ /* 0x000fe400078e02d3 */
[----:B------:R-:W-:Y:S02]  /*6ca0*/  IMAD.IADD R9, R11, 0x1, R8 ;  /* 0x000000010b097824 */ /* 0x000fe400078e0208 */
[----:B------:R-:W-:-:S02]  /*6cb0*/  IMAD.MOV.U32 R8, RZ, RZ, R10 ;  /* 0x000000ffff087224 */ /* 0x000fc400078e000a */
[----:B------:R-:W-:Y:S02]  /*6cc0*/  IMAD.IADD R4, R77, 0x1, -R4 ;  /* 0x000000014d047824 */ /* 0x000fe400078e0a04 */
[----:B------:R-:W-:Y:S02]  /*6cd0*/  IMAD R80, R80, c[0x0][0x210], RZ ;  /* 0x0000840050507a24 */ /* 0x000fe400078e02ff */
[----:B------:R-:W-:-:S05]  /*6ce0*/  IMAD.IADD R21, R4, 0x1, -R23 ;  /* 0x0000000104157824 */ /* 0x000fca00078e0a17 */
[----:B------:R-:W-:-:S13]  /*6cf0*/  ISETP.GE.AND P1, PT, R21, 0x1, PT ;  /* 0x000000011500780c */ /* 0x000fda0003f26270 */
[----:B------:R-:W-:Y:S02]  /*6d00*/  @P1 SHF.R.S32.HI R6, RZ, 0x1f, R17 ;  /* 0x0000001fff061819 */ /* 0x000fe40000011411 */
[----:B------:R-:W-:Y:S02]  /*6d10*/  @P1 SHF.R.S32.HI R19, RZ, 0x1f, R16 ;  /* 0x0000001fff131819 */ /* 0x000fe40000011410 */
[----:B--2---:R-:W-:Y:S01]  /*6d20*/  SHF.R.S32.HI R24, RZ, 0x1f, R214 ;  /* 0x0000001fff187819 */ /* 0x004fe200000114d6 */
[----:B------:R-:W-:-:S04]  /*6d30*/  IMAD.WIDE.U32 R12, R214, c[0x0][0x1f0], R8 ;  /* 0x00007c00d60c7a25 */ /* 0x000fc800078e0008 */
[----:B------:R-:W-:-:S04]  /*6d40*/  IMAD R9, R24, c[0x0][0x1f0], RZ ;  /* 0x00007c0018097a24 */ /* 0x000fc800078e02ff */
[----:B------:R-:W-:Y:S01]  /*6d50*/  IMAD R10, R214, c[0x0][0x1f4], R9 ;  /* 0x00007d00d60a7a24 */ /* 0x000fe200078e0209 */
[----:B------:R-:W-:Y:S01]  /*6d60*/  IADD3 R9, P0, R68, R12, RZ ;  /* 0x0000000c44097210 */ /* 0x000fe20007f1e0ff */
[----:B------:R-:W-:-:S03]  /*6d70*/  @P1 IMAD.SHL.U32 R12, R2, 0x2, RZ ;  /* 0x00000002020c1824 */ /* 0x000fc600078e00ff */
[----:B------:R-:W-:Y:S02]  /*6d80*/  IADD3.X R10, R211, R13, R10, P0, !PT ;  /* 0x0000000dd30a7210 */ /* 0x000fe400007fe40a */
[----:B------:R-:W-:-:S04]  /*6d90*/  LEA R11, P0, R9, c[0x0][0x1c8], 0x1 ;  /* 0x00007200090b7a11 */ /* 0x000fc800078008ff */
[----:B------:R-:W-:Y:S01]  /*6da0*/  LEA.HI.X R10, R9, c[0x0][0x1cc], R10, 0x1, P0 ;  /* 0x00007300090a7a11 */ /* 0x000fe200000f0c0a */
[----:B------:R-:W-:Y:S01]  /*6db0*/  SHFL.IDX PT, R26, R11, RZ, 0x181f ;  /* 0x00181fff0b1a7589 */ /* 0x000fe200000e0000 */
[----:B------:R-:W-:-:S03]  /*6dc0*/  ISETP.GE.AND P0, PT, R21, 0x21, PT ;  /* 0x000000211500780c */ /* 0x000fc60003f06270 */
[----:B------:R-:W1:Y:S04]  /*6dd0*/  SHFL.IDX PT, R27, R10, RZ, 0x181f ;  /* 0x00181fff0a1b7589 */ /* 0x000e6800000e0000 */
[----:B------:R2:W-:Y:S04]  /*6de0*/  SHFL.IDX PT, R14, R11, 0x1, 0x181f ;  /* 0x00381f000b0e7f89 */ /* 0x0005e800000e0000 */
[----:B------:R3:W4:Y:S02]  /*6df0*/  SHFL.IDX PT, R15, R10, 0x1, 0x181f ;  /* 0x00381f000a0f7f89 */ /* 0x00072400000e0000 */
[----:B------:R-:W-:Y:S01]  /*6e00*/  @P0 SHF.R.S32.HI R8, RZ, 0x1f, R17 ;  /* 0x0000001fff080819 */ /* 0x000fe20000011411 */
[----:B------:R-:W-:Y:S01]  /*6e10*/  @P0 IMAD.SHL.U32 R9, R2, 0x2, RZ ;  /* 0x0000000202090824 */ /* 0x000fe200078e00ff */
[----:B------:R-:W-:-:S02]  /*6e20*/  @P0 SHF.R.S32.HI R13, RZ, 0x1f, R16 ;  /* 0x0000001fff0d0819 */ /* 0x000fc40000011410 */
[----:B------:R-:W-:-:S04]  /*6e30*/  @P0 LEA.HI R8, R8, R17, RZ, 0x3 ;  /* 0x0000001108080211 */ /* 0x000fc800078f18ff */
[----:B------:R-:W-:Y:S01]  /*6e40*/  @P0 LOP3.LUT R8, R8, 0xfffffff8, RZ, 0xc0, !PT ;  /* 0xfffffff808080812 */ /* 0x000fe200078ec0ff */
[----:B-1----:R-:W-:Y:S01]  /*6e50*/  @P1 IMAD.WIDE R32, R134, 0x2, R26 ;  /* 0x0000000286201825 */ /* 0x002fe200078e021a */
[----:B--2---:R-:W-:Y:S02]  /*6e60*/  @P1 LEA.HI R11, R6, R17, RZ, 0x3 ;  /* 0x00000011060b1211 */ /* 0x004fe400078f18ff */
[-C--:B------:R-:W-:Y:S02]  /*6e70*/  @P0 LEA.HI R6, R13, R16.reuse, RZ, 0x3 ;  /* 0x000000100d060211 */ /* 0x080fe400078f18ff */
[----:B------:R1:W-:Y:S01]  /*6e80*/  @P1 LDGSTS.E.BYPASS.LTC128B.128 [R12+0x6100], [R32.64], !P6 ;  /* 0x06100000200c1fae */ /* 0x0003e2000f101d46 */
[----:B---3--:R-:W-:Y:S01]  /*6e90*/  @P1 LEA.HI R10, R19, R16, RZ, 0x3 ;  /* 0x00000010130a1211 */ /* 0x008fe200078f18ff */
[--C-:B----4-:R-:W-:Y:S01]  /*6ea0*/  @P0 IMAD.WIDE R36, R134, 0x2, R14.reuse ;  /* 0x0000000286240825 */ /* 0x110fe200078e020e */
[----:B------:R-:W-:Y:S02]  /*6eb0*/  @P1 LOP3.LUT R11, R11, 0xfffffff8, RZ, 0xc0, !PT ;  /* 0xfffffff80b0b1812 */ /* 0x000fe400078ec0ff */
[----:B------:R-:W-:Y:S01]  /*6ec0*/  @P1 LOP3.LUT R10, R10, 0xfffffff8, RZ, 0xc0, !PT ;  /* 0xfffffff80a0a1812 */ /* 0x000fe200078ec0ff */
[----:B------:R-:W-:Y:S01]  /*6ed0*/  @P0 IMAD.WIDE R34, R8, 0x2, R14 ;  /* 0x0000000208220825 */ /* 0x000fe200078e020e */
[----:B------:R-:W-:-:S02]  /*6ee0*/  @P0 LOP3.LUT R6, R6, 0xfffffff8, RZ, 0xc0, !PT ;  /* 0xfffffff806060812 */ /* 0x000fc400078ec0ff */
[----:B------:R-:W-:Y:S01]  /*6ef0*/  SHF.R.S32.HI R19, RZ, 0x5, R3 ;  /* 0x00000005ff137819 */ /* 0x000fe20000011403 */
[----:B------:R-:W-:-:S04]  /*6f00*/  @P1 IMAD.WIDE R30, R11, 0x2, R26 ;  /* 0x000000020b1e1825 */ /* 0x000fc800078e021a */
[----:B------:R-:W-:Y:S01]  /*6f10*/  @P1 IMAD.WIDE R10, R10, 0x2, R26 ;  /* 0x000000020a0a1825 */ /* 0x000fe200078e021a */
[----:B------:R1:W-:Y:S03]  /*6f20*/  @P1 LDGSTS.E.BYPASS.LTC128B.128 [R12+0x8100], [R30.64], !P5 ;  /* 0x081000001e0c1fae */ /* 0x0003e6000e901d46 */
[----:B------:R-:W-:Y:S01]  /*6f30*/  @P0 IMAD.WIDE R14, R6, 0x2, R14 ;  /* 0x00000002060e0825 */ /* 0x000fe200078e020e */
[----:B------:R1:W-:Y:S01]  /*6f40*/  @P1 LDGSTS.E.BYPASS.LTC128B.128 [R12+0xa100], [R10.64], !P4 ;  /* 0x0a1000000a0c1fae */ /* 0x0003e2000e101d46 */
[----:B------:R-:W-:Y:S02]  /*6f50*/  SEL R6, RZ, 0x10, P4 ;  /* 0x00000010ff067807 */ /* 0x000fe40002000000 */
[C---:B------:R-:W-:Y:S01]  /*6f60*/  IMAD.WIDE.U32 R26, R207.reuse, c[0x0][0x210], RZ ;  /* 0x00008400cf1a7a25 */ /* 0x040fe200078e00ff */
[----:B------:R1:W-:Y:S03]  /*6f70*/  @P0 LDGSTS.E.BYPASS.LTC128B.128 [R9+0x7100], [R36.64], !P6 ;  /* 0x0710000024090fae */ /* 0x0003e6000f101d46 */
[----:B------:R-:W-:Y:S01]  /*6f80*/  IMAD R13, R207, c[0x0][0x214], R80 ;  /* 0x00008500cf0d7a24 */ /* 0x000fe200078e0250 */
[----:B------:R1:W-:Y:S03]  /*6f90*/  @P0 LDGSTS.E.BYPASS.LTC128B.128 [R9+0x9100], [R34.64], !P5 ;  /* 0x0910000022090fae */ /* 0x0003e6000e901d46 */
[----:B------:R-:W-:Y:S01]  /*6fa0*/  IMAD.IADD R210, R27, 0x1, R13 ;  /* 0x000000011bd27824 */ /* 0x000fe200078e020d */
[----:B------:R1:W-:Y:S01]  /*6fb0*/  @P0 LDGSTS.E.BYPASS.LTC128B.128 [R9+0xb100], [R14.64], !P4 ;  /* 0x0b1000000e090fae */ /* 0x0003e2000e101d46 */
[----:B------:R-:W-:-:S03]  /*6fc0*/  ISETP.LT.AND P0, PT, RZ, c[0x0][0x27c], PT ;  /* 0x00009f00ff007a0c */ /* 0x000fc60003f01270 */
[----:B------:R-:W0:Y:S10]  /*6fd0*/  LDGDEPBAR ;  /* 0x00000000000079af */ /* 0x000e340000000000 */
[----:B------:R-:W-:Y:S05]  /*6fe0*/  @P0 BRA `(.L_x_98) ;  /* 0x0000002000000947 */ /* 0x000fea0003800000 */
[----:B------:R-:W-:-:S04]  /*6ff0*/  DEPBAR.LE SB0, 0x1 ;  /* 0x000080400000791a */ /* 0x000fc80000000000 */
[----:B------:R-:W-:Y:S05]  /*7000*/  BRA `(.L_x_99) ;  /* 0x00005c5000007947 */ /* 0x000fea0003800000 */
.L_x_98:
[----:B------:R-:W-:Y:S01]  /*7010*/  SHF.R.S32.HI R8, RZ, 0x1f, R79 ;  /* 0x0000001fff087819 */ /* 0x000fe2000001144f */
[----:B-1----:R-:W-:Y:S01]  /*7020*/  IMAD.WIDE.U32 R12, R79, c[0x0][0x280], RZ ;  /* 0x0000a0004f0c7a25 */ /* 0x002fe200078e00ff */
[----:B------:R-:W-:Y:S01]  /*7030*/  ULDC.U8 UR4, c[0x0][0x298] ;  /* 0x0000a60000047ab9 */ /* 0x000fe20000000000 */
[----:B------:R-:W-:Y:S01]  /*7040*/  LEA.HI R29, R29, R76, RZ, 0x2 ;  /* 0x0000004c1d1d7211 */ /* 0x000fe200078f10ff */
[----:B------:R-:W-:Y:S01]  /*7050*/  BSSY B2, `(.L_x_99) ;  /* 0x00005c0000027945 */ /* 0x000fe20003800000 */
[C---:B------:R-:W-:Y:S01]  /*7060*/  IMAD R10, R8.reuse, c[0x0][0x280], RZ ;  /* 0x0000a000080a7a24 */ /* 0x040fe200078e02ff */
[----:B------:R-:W-:Y:S01]  /*7070*/  ISETP.NE.AND P1, PT, RZ, UR4, PT ;  /* 0x00000004ff007c0c */ /* 0x000fe2000bf25270 */
[----:B------:R-:W-:Y:S01]  /*7080*/  IMAD R8, R8, c[0x0][0x290], RZ ;  /* 0x0000a40008087a24 */ /* 0x000fe200078e02ff */
[----:B------:R-:W-:Y:S01]  /*7090*/  LEA R38, P0, R12, c[0x0][0x270], 0x1 ;  /* 0x00009c000c267a11 */ /* 0x000fe200078008ff */
[C---:B------:R-:W-:Y:S02]  /*70a0*/  IMAD R9, R79.reuse, c[0x0][0x284], R10 ;  /* 0x0000a1004f097a24 */ /* 0x040fe400078e020a */
[----:B------:R-:W-:-:S02]  /*70b0*/  IMAD R8, R79, c[0x0][0x294], R8 ;  /* 0x0000a5004f087a24 */ /* 0x000fc400078e0208 */
[----:B------:R-:W-:Y:S02]  /*70c0*/  IMAD.IADD R9, R9, 0x1, R13 ;  /* 0x0000000109097824 */ /* 0x000fe400078e020d */
[----:B------:R-:W-:-:S03]  /*70d0*/  IMAD.WIDE.U32 R10, R79, c[0x0][0x290], RZ ;  /* 0x0000a4004f0a7a25 */ /* 0x000fc600078e00ff */
[----:B------:R-:W-:Y:S01]  /*70e0*/  LEA.HI.X R39, R12, c[0x0][0x274], R9, 0x1, P0 ;  /* 0x00009d000c277a11 */ /* 0x000fe200000f0c09 */
[----:B------:R-:W-:Y:S01]  /*70f0*/  IMAD.IADD R8, R8, 0x1, R11 ;  /* 0x0000000108087824 */ /* 0x000fe200078e020b */
[----:B------:R-:W-:Y:S02]  /*7100*/  LOP3.LUT R9, R29, 0xfffffffc, RZ, 0xc0, !PT ;  /* 0xfffffffc1d097812 */ /* 0x000fe400078ec0ff */
[C---:B------:R-:W-:Y:S02]  /*7110*/  LEA R52, P0, R10.reuse, c[0x0][0x288], 0x1 ;  /* 0x0000a2000a347a11 */ /* 0x040fe400078008ff */
[----:B------:R-:W-:Y:S02]  /*7120*/  SHF.R.S32.HI R29, RZ, 0x2, R29 ;  /* 0x00000002ff1d7819 */ /* 0x000fe4000001141d */
[----:B------:R-:W-:Y:S02]  /*7130*/  IADD3 R54, -R9, R76, RZ ;  /* 0x0000004c09367210 */ /* 0x000fe40007ffe1ff */
[----:B------:R-:W-:Y:S01]  /*7140*/  LEA.HI.X R53, R10, c[0x0][0x28c], R8, 0x1, P0 ;  /* 0x0000a3000a357a11 */ /* 0x000fe200000f0c08 */
[----:B------:R-:W-:Y:S01]  /*7150*/  IMAD R8, R78, 0x80, R29 ;  /* 0x000000804e087824 */ /* 0x000fe200078e021d */
[----:B------:R-:W-:Y:S01]  /*7160*/  SHF.L.U32 R37, R54, 0x3, RZ ;  /* 0x0000000336257819 */ /* 0x000fe200000006ff */
[----:B------:R-:W-:Y:S05]  /*7170*/  @!P1 BRA `(.L_x_100) ;  /* 0x00002b4000009947 */ /* 0x000fea0003800000 */
[----:B------:R-:W-:Y:S01]  /*7180*/  ISETP.GE.AND P0, PT, R8, R83, PT ;  /* 0x000000530800720c */ /* 0x000fe20003f06270 */
[----:B------:R-:W-:Y:S01]  /*7190*/  BSSY B0, `(.L_x_101) ;  /* 0x000004d000007945 */ /* 0x000fe20003800000 */
[----:B------:R-:W-:Y:S01]  /*71a0*/  SHF.L.U32 R30, R54, 0x2, RZ ;  /* 0x00000002361e7819 */ /* 0x000fe200000006ff */
        /* <DEDUP_REMOVED lines=12> */
[----:B------:R-:W-:Y:S05]  /*7270*/  @P0 BRA `(.L_x_102) ;  /* 0x000003e000000947 */ /* 0x000fea0003800000 */
[C---:B------:R-:W-:Y:S01]  /*7280*/  IADD3 R11, R30.reuse, 0x10, RZ ;  /* 0x000000101e0b7810 */ /* 0x040fe20007ffe0ff */
[----:B------:R-:W-:Y:S01]  /*7290*/  CS2R R44, SRZ ;  /* 0x00000000002c7805 */ /* 0x000fe2000001ff00 */
[----:B------:R-:W-:Y:S01]  /*72a0*/  ISETP.GE.AND P1, PT, R30, c[0x0][0x27c], PT ;  /* 0x00009f001e007a0c */ /* 0x000fe20003f26270 */
[----:B------:R-:W-:Y:S01]  /*72b0*/  CS2R R84, SRZ ;  /* 0x0000000000547805 */ /* 0x000fe2000001ff00 */
[----:B------:R-:W-:-:S02]  /*72c0*/  ISETP.GE.AND P0, PT, R11, c[0x0][0x27c], PT ;  /* 0x00009f000b007a0c */ /* 0x000fc40003f06270 */
[----:B------:R-:W-:Y:S01]  /*72d0*/  IADD3 R9, R30, 0x20, RZ ;  /* 0x000000201e097810 */ /* 0x000fe20007ffe0ff */
[----:B------:R-:W-:Y:S01]  /*72e0*/  CS2R R42, SRZ ;  /* 0x00000000002a7805 */ /* 0x000fe2000001ff00 */
[----:B------:R-:W-:-:S07]  /*72f0*/  CS2R R54, SRZ ;  /* 0x0000000000367805 */ /* 0x000fce000001ff00 */
[C---:B------:R-:W-:Y:S02]  /*7300*/  @!P1 IMAD.WIDE R34, R30.reuse, 0x2, R38 ;  /* 0x000000021e229825 */ /* 0x040fe400078e0226 */
[----:B------:R-:W-:Y:S02]  /*7310*/  @!P0 SHF.R.S32.HI R8, RZ, 0x1f, R11 ;  /* 0x0000001fff088819 */ /* 0x000fe4000001140b */
[----:B------:R-:W-:Y:S01]  /*7320*/  @!P1 IMAD.WIDE R12, R30, 0x2, R52 ;  /* 0x000000021e0c9825 */ /* 0x000fe200078e0234 */
[----:B------:R1:W5:Y:S01]  /*7330*/  @!P1 LD.E.64 R44, [R34.64] ;  /* 0x00000006222c9980 */ /* 0x000362000c101b00 */
[----:B------:R-:W-:-:S03]  /*7340*/  @!P0 LEA.HI R11, R8, R11, RZ, 0x2 ;  /* 0x0000000b080b8211 */ /* 0x000fc600078f10ff */
[----:B------:R2:W5:Y:S01]  /*7350*/  @!P1 LD.E.64 R84, [R12.64] ;  /* 0x000000060c549980 */ /* 0x000562000c101b00 */
[----:B------:R-:W-:Y:S02]  /*7360*/  @!P0 LOP3.LUT R11, R11, 0xfffffffc, RZ, 0xc0, !PT ;  /* 0xfffffffc0b0b8812 */ /* 0x000fe400078ec0ff */
[----:B------:R-:W-:-:S03]  /*7370*/  ISETP.GE.AND P1, PT, R9, c[0x0][0x27c], PT ;  /* 0x00009f0009007a0c */ /* 0x000fc60003f26270 */
[----:B------:R-:W-:Y:S01]  /*7380*/  @!P0 IMAD.WIDE R14, R11, 0x2, R38 ;  /* 0x000000020b0e8825 */ /* 0x000fe200078e0226 */
[----:B------:R-:W-:-:S03]  /*7390*/  IADD3 R8, R30, 0x30, RZ ;  /* 0x000000301e087810 */ /* 0x000fc60007ffe0ff */
[----:B------:R-:W-:Y:S01]  /*73a0*/  @!P0 IMAD.WIDE R32, R11, 0x2, R52 ;  /* 0x000000020b208825 */ /* 0x000fe200078e0234 */
[----:B------:R3:W5:Y:S04]  /*73b0*/  @!P0 LD.E.64 R42, [R14.64] ;  /* 0x000000060e2a8980 */ /* 0x000768000c101b00 */
[----:B------:R4:W5:Y:S01]  /*73c0*/  @!P0 LD.E.64 R54, [R32.64] ;  /* 0x0000000620368980 */ /* 0x000962000c101b00 */
[----:B------:R-:W-:Y:S02]  /*73d0*/  ISETP.GE.AND P0, PT, R8, c[0x0][0x27c], PT ;  /* 0x00009f0008007a0c */ /* 0x000fe40003f06270 */
[----:B------:R-:W-:-:S04]  /*73e0*/  @!P1 SHF.R.S32.HI R10, RZ, 0x1f, R9 ;  /* 0x0000001fff0a9819 */ /* 0x000fc80000011409 */
[----:B------:R-:W-:-:S07]  /*73f0*/  @!P1 LEA.HI R10, R10, R9, RZ, 0x2 ;  /* 0x000000090a0a9211 */ /* 0x000fce00078f10ff */
[----:B------:R-:W-:Y:S02]  /*7400*/  @!P0 SHF.R.S32.HI R9, RZ, 0x1f, R8 ;  /* 0x0000001fff098819 */ /* 0x000fe40000011408 */
[----:B------:R-:W-:Y:S02]  /*7410*/  @!P1 LOP3.LUT R11, R10, 0xfffffffc, RZ, 0xc0, !PT ;  /* 0xfffffffc0a0b9812 */ /* 0x000fe400078ec0ff */
[----:B------:R-:W-:Y:S01]  /*7420*/  @!P0 LEA.HI R9, R9, R8, RZ, 0x2 ;  /* 0x0000000809098211 */ /* 0x000fe200078f10ff */
[----:B------:R-:W-:-:S03]  /*7430*/  CS2R R40, SRZ ;  /* 0x0000000000287805 */ /* 0x000fc6000001ff00 */
[----:B------:R-:W-:Y:S01]  /*7440*/  @!P0 LOP3.LUT R9, R9, 0xfffffffc, RZ, 0xc0, !PT ;  /* 0xfffffffc09098812 */ /* 0x000fe200078ec0ff */
[C---:B--2---:R-:W-:Y:S01]  /*7450*/  @!P1 IMAD.WIDE R12, R11.reuse, 0x2, R38 ;  /* 0x000000020b0c9825 */ /* 0x044fe200078e0226 */
[----:B-1----:R-:W-:Y:S01]  /*7460*/  CS2R R34, SRZ ;  /* 0x0000000000227805 */ /* 0x002fe2000001ff00 */
[----:B----4-:R-:W-:Y:S02]  /*7470*/  CS2R R32, SRZ ;  /* 0x0000000000207805 */ /* 0x010fe4000001ff00 */
[----:B------:R-:W-:Y:S01]  /*7480*/  @!P1 IMAD.WIDE R46, R11, 0x2, R52 ;  /* 0x000000020b2e9825 */ /* 0x000fe200078e0234 */
[----:B------:R-:W-:Y:S01]  /*7490*/  IADD3 R8, R30, 0x50, RZ ;  /* 0x000000501e087810 */ /* 0x000fe20007ffe0ff */
[----:B------:R-:W-:Y:S01]  /*74a0*/  CS2R R10, SRZ ;  /* 0x00000000000a7805 */ /* 0x000fe2000001ff00 */
[----:B------:R1:W5:Y:S01]  /*74b0*/  @!P1 LD.E.64 R40, [R12.64] ;  /* 0x000000060c289980 */ /* 0x000362000c101b00 */
[----:B---3--:R-:W-:-:S03]  /*74c0*/  @!P0 IMAD.WIDE R14, R9, 0x2, R38 ;  /* 0x00000002090e8825 */ /* 0x008fc600078e0226 */
[----:B------:R2:W5:Y:S01]  /*74d0*/  @!P1 LD.E.64 R34, [R46.64] ;  /* 0x000000062e229980 */ /* 0x000562000c101b00 */
[----:B------:R-:W-:Y:S01]  /*74e0*/  @!P0 IMAD.WIDE R48, R9, 0x2, R52 ;  /* 0x0000000209308825 */ /* 0x000fe200078e0234 */
[----:B------:R-:W-:Y:S02]  /*74f0*/  IADD3 R9, R30, 0x40, RZ ;  /* 0x000000401e097810 */ /* 0x000fe40007ffe0ff */
[----:B------:R3:W5:Y:S02]  /*7500*/  @!P0 LD.E.64 R32, [R14.64] ;  /* 0x000000060e208980 */ /* 0x000764000c101b00 */
[----:B------:R-:W-:Y:S02]  /*7510*/  ISETP.GE.AND P1, PT, R9, c[0x0][0x27c], PT ;  /* 0x00009f0009007a0c */ /* 0x000fe40003f26270 */
[----:B------:R4:W5:Y:S01]  /*7520*/  @!P0 LD.E.64 R10, [R48.64] ;  /* 0x00000006300a8980 */ /* 0x000962000c101b00 */
[----:B------:R-:W-:-:S10]  /*7530*/  ISETP.GE.AND P0, PT, R8, c[0x0][0x27c], PT ;  /* 0x00009f0008007a0c */ /* 0x000fd40003f06270 */
[----:B-1----:R-:W-:-:S03]  /*7540*/  @!P1 SHF.R.S32.HI R12, RZ, 0x1f, R9 ;  /* 0x0000001fff0c9819 */ /* 0x002fc60000011409 */
[----:B------:R-:W-:Y:S02]  /*7550*/  @!P0 SHF.R.S32.HI R13, RZ, 0x1f, R8 ;  /* 0x0000001fff0d8819 */ /* 0x000fe40000011408 */
[----:B------:R-:W-:Y:S02]  /*7560*/  @!P1 LEA.HI R12, R12, R9, RZ, 0x2 ;  /* 0x000000090c0c9211 */ /* 0x000fe400078f10ff */
[----:B------:R-:W-:Y:S02]  /*7570*/  @!P0 LEA.HI R13, R13, R8, RZ, 0x2 ;  /* 0x000000080d0d8211 */ /* 0x000fe400078f10ff */
[----:B------:R-:W-:Y:S02]  /*7580*/  @!P1 LOP3.LUT R9, R12, 0xfffffffc, RZ, 0xc0, !PT ;  /* 0xfffffffc0c099812 */ /* 0x000fe400078ec0ff */
[----:B------:R-:W-:Y:S01]  /*7590*/  @!P0 LOP3.LUT R13, R13, 0xfffffffc, RZ, 0xc0, !PT ;  /* 0xfffffffc0d0d8812 */ /* 0x000fe200078ec0ff */
[----:B---3--:R-:W-:Y:S02]  /*75a0*/  CS2R R14, SRZ ;  /* 0x00000000000e7805 */ /* 0x008fe4000001ff00 */
[----:B--2---:R-:W-:Y:S01]  /*75b0*/  @!P1 IMAD.WIDE R46, R9, 0x2, R38 ;  /* 0x00000002092e9825 */ /* 0x004fe200078e0226 */
[----:B------:R-:W-:-:S03]  /*75c0*/  CS2R R80, SRZ ;  /* 0x0000000000507805 */ /* 0x000fc6000001ff00 */
[----:B----4-:R-:W-:Y:S01]  /*75d0*/  @!P1 IMAD.WIDE R48, R9, 0x2, R52 ;  /* 0x0000000209309825 */ /* 0x010fe200078e0234 */
[----:B------:R1:W5:Y:S01]  /*75e0*/  @!P1 LD.E.64 R14, [R46.64] ;  /* 0x000000062e0e9980 */ /* 0x000362000c101b00 */
[----:B------:R-:W-:Y:S02]  /*75f0*/  CS2R R8, SRZ ;  /* 0x0000000000087805 */ /* 0x000fe4000001ff00 */
[----:B------:R-:W-:-:S04]  /*7600*/  @!P0 IMAD.WIDE R38, R13, 0x2, R38 ;  /* 0x000000020d268825 */ /* 0x000fc800078e0226 */
[----:B------:R-:W-:Y:S01]  /*7610*/  @!P0 IMAD.WIDE R52, R13, 0x2, R52 ;  /* 0x000000020d348825 */ /* 0x000fe200078e0234 */
[----:B------:R1:W5:Y:S01]  /*7620*/  @!P1 LD.E.64 R8, [R48.64] ;  /* 0x0000000630089980 */ /* 0x000362000c101b00 */
[----:B------:R-:W-:-:S03]  /*7630*/  CS2R R12, SRZ ;  /* 0x00000000000c7805 */ /* 0x000fc6000001ff00 */
[----:B------:R1:W5:Y:S04]  /*7640*/  @!P0 LD.E.64 R80, [R52.64] ;  /* 0x0000000634508980 */ /* 0x000368000c101b00 */
[----:B------:R1:W5:Y:S02]  /*7650*/  @!P0 LD.E.64 R12, [R38.64] ;  /* 0x00000006260c8980 */ /* 0x000364000c101b00 */
.L_x_102:
[----:B------:R-:W-:Y:S05]  /*7660*/  BSYNC B0 ;  /* 0x0000000000007941 */ /* 0x000fea0003800000 */
.L_x_101:
[----:B-----5:R-:W-:Y:S01]  /*7670*/  IMAD.MOV.U32 R75, RZ, RZ, R45 ;  /* 0x000000ffff4b7224 */ /* 0x020fe200078e002d */
[--C-:B-1----:R-:W-:Y:S01]  /*7680*/  SHF.R.U64 R38, R32, 0x10, R33.reuse ;  /* 0x0000001020267819 */ /* 0x102fe20000001221 */
[--C-:B------:R-:W-:Y:S01]  /*7690*/  IMAD.MOV.U32 R65, RZ, RZ, R33.reuse ;  /* 0x000000ffff417224 */ /* 0x100fe200078e0021 */
[----:B------:R-:W-:Y:S01]  /*76a0*/  SHF.R.U32.HI R63, RZ, 0x10, R33 ;  /* 0x00000010ff3f7819 */ /* 0x000fe20000011621 */
[----:B------:R-:W-:Y:S01]  /*76b0*/  IMAD.MOV.U32 R64, RZ, RZ, R14 ;  /* 0x000000ffff407224 */ /* 0x000fe200078e000e */
[----:B------:R-:W-:Y:S01]  /*76c0*/  SHF.R.U64 R51, R12, 0x10, R13 ;  /* 0x000000100c337819 */ /* 0x000fe2000000120d */
[----:B------:R-:W-:Y:S01]  /*76d0*/  IMAD.MOV.U32 R33, RZ, RZ, R15 ;  /* 0x000000ffff217224 */ /* 0x000fe200078e000f */
[----:B------:R-:W-:Y:S01]  /*76e0*/  SHF.R.U64 R46, R42, 0x10, R43 ;  /* 0x000000102a2e7819 */ /* 0x000fe2000000122b */
[--C-:B------:R-:W-:Y:S01]  /*76f0*/  IMAD.MOV.U32 R59, RZ, RZ, R13.reuse ;  /* 0x000000ffff3b7224 */ /* 0x100fe200078e000d */
[----:B------:R-:W-:Y:S01]  /*7700*/  SHF.R.U32.HI R13, RZ, 0x10, R13 ;  /* 0x00000010ff0d7819 */ /* 0x000fe2000001160d */
[----:B------:R-:W-:Y:S01]  /*7710*/  IMAD.MOV.U32 R60, RZ, RZ, R84 ;  /* 0x000000ffff3c7224 */ /* 0x000fe200078e0054 */
[----:B------:R-:W-:Y:S01]  /*7720*/  PRMT R51, R51, 0x5410, R75 ;  /* 0x0000541033337816 */ /* 0x000fe2000000004b */
[----:B------:R-:W-:Y:S01]  /*7730*/  IMAD.MOV.U32 R53, RZ, RZ, R55 ;  /* 0x000000ffff357224 */ /* 0x000fe200078e0037 */
[----:B------:R-:W-:Y:S01]  /*7740*/  PRMT R33, R33, 0x5410, R64 ;  /* 0x0000541021217816 */ /* 0x000fe20000000040 */
[----:B------:R-:W-:Y:S01]  /*7750*/  IMAD.MOV.U32 R73, RZ, RZ, R43 ;  /* 0x000000ffff497224 */ /* 0x000fe200078e002b */
[----:B------:R-:W-:Y:S01]  /*7760*/  SHF.R.S32.HI R64, RZ, 0x1f, R29 ;  /* 0x0000001fff407819 */ /* 0x000fe2000001141d */
[----:B------:R-:W-:Y:S01]  /*7770*/  IMAD.MOV.U32 R48, RZ, RZ, R42 ;  /* 0x000000ffff307224 */ /* 0x000fe200078e002a */
[--C-:B------:R-:W-:Y:S01]  /*7780*/  PRMT R13, R13, 0x5410, R51.reuse ;  /* 0x000054100d0d7816 */ /* 0x100fe20000000033 */
[----:B------:R-:W-:Y:S01]  /*7790*/  IMAD.MOV.U32 R52, RZ, RZ, R44 ;  /* 0x000000ffff347224 */ /* 0x000fe200078e002c */
[----:B------:R-:W-:Y:S01]  /*77a0*/  PRMT R51, R60, 0x7610, R51 ;  /* 0x000076103c337816 */ /* 0x000fe20000000033 */
[----:B------:R-:W-:Y:S01]  /*77b0*/  IMAD.MOV.U32 R56, RZ, RZ, R10 ;  /* 0x000000ffff387224 */ /* 0x000fe200078e000a */
[----:B------:R-:W-:Y:S01]  /*77c0*/  LEA.HI R60, R64, R29, RZ, 0x3 ;  /* 0x0000001d403c7211 */ /* 0x000fe200078f18ff */
[----:B------:R-:W-:Y:S01]  /*77d0*/  IMAD.MOV.U32 R62, RZ, RZ, R54 ;  /* 0x000000ffff3e7224 */ /* 0x000fe200078e0036 */
[----:B------:R-:W-:Y:S01]  /*77e0*/  SHF.R.U64 R50, R44, 0x10, R45 ;  /* 0x000000102c327819 */ /* 0x000fe2000000122d */
[----:B------:R-:W-:Y:S01]  /*77f0*/  IMAD.MOV.U32 R44, RZ, RZ, R40 ;  /* 0x000000ffff2c7224 */ /* 0x000fe200078e0028 */
[----:B------:R-:W-:Y:S01]  /*7800*/  LOP3.LUT R60, R60, 0xfffffff8, RZ, 0xc0, !PT ;  /* 0xfffffff83c3c7812 */ /* 0x000fe200078ec0ff */
[----:B------:R-:W-:Y:S01]  /*7810*/  IMAD.MOV.U32 R31, RZ, RZ, R11 ;  /* 0x000000ffff1f7224 */ /* 0x000fe200078e000b */
[----:B------:R-:W-:Y:S01]  /*7820*/  SHF.R.U32.HI R72, RZ, 0x10, R45 ;  /* 0x00000010ff487819 */ /* 0x000fe2000001162d */
[----:B------:R-:W-:Y:S01]  /*7830*/  IMAD.MOV.U32 R67, RZ, RZ, R41 ;  /* 0x000000ffff437224 */ /* 0x000fe200078e0029 */
[----:B------:R-:W-:Y:S01]  /*7840*/  SHF.R.U32.HI R70, RZ, 0x10, R43 ;  /* 0x00000010ff467819 */ /* 0x000fe2000001162b */
[----:B------:R-:W-:Y:S01]  /*7850*/  IMAD.MOV.U32 R58, RZ, RZ, R34 ;  /* 0x000000ffff3a7224 */ /* 0x000fe200078e0022 */
[----:B------:R-:W-:Y:S01]  /*7860*/  SHF.R.U64 R45, R54, 0x10, R55 ;  /* 0x00000010362d7819 */ /* 0x000fe20000001237 */
[----:B------:R-:W-:Y:S01]  /*7870*/  IMAD R54, R78, -0x80, R83 ;  /* 0xffffff804e367824 */ /* 0x000fe200078e0253 */
[----:B------:R-:W-:Y:S01]  /*7880*/  SHF.R.U32.HI R43, RZ, 0x10, R55 ;  /* 0x00000010ff2b7819 */ /* 0x000fe20000011637 */
[----:B------:R-:W-:Y:S01]  /*7890*/  IMAD.MOV.U32 R55, RZ, RZ, R35 ;  /* 0x000000ffff377224 */ /* 0x000fe200078e0023 */
[----:B------:R-:W-:Y:S01]  /*78a0*/  SHF.R.U64 R42, R40, 0x10, R41 ;  /* 0x00000010282a7819 */ /* 0x000fe20000001229 */
[----:B------:R-:W-:Y:S01]  /*78b0*/  IMAD.MOV.U32 R40, RZ, RZ, R32 ;  /* 0x000000ffff287224 */ /* 0x000fe200078e0020 */
[----:B------:R-:W-:Y:S01]  /*78c0*/  SHF.R.U32.HI R39, RZ, 0x10, R35 ;  /* 0x00000010ff277819 */ /* 0x000fe20000011623 */
[----:B------:R-:W-:Y:S01]  /*78d0*/  IMAD.MOV.U32 R57, RZ, RZ, R85 ;  /* 0x000000ffff397224 */ /* 0x000fe200078e0055 */
[----:B------:R-:W-:Y:S01]  /*78e0*/  PRMT R46, R46, 0x5410, R53 ;  /* 0x000054102e2e7816 */ /* 0x000fe20000000035 */
[----:B------:R-:W-:Y:S01]  /*78f0*/  IMAD.IADD R53, R29, 0x1, -R60 ;  /* 0x000000011d357824 */ /* 0x000fe200078e0a3c */
[----:B------:R-:W-:Y:S01]  /*7900*/  PRMT R39, R39, 0x5410, R65 ;  /* 0x0000541027277816 */ /* 0x000fe20000000041 */
[----:B------:R-:W-:Y:S01]  /*7910*/  IMAD.MOV.U32 R28, RZ, RZ, R80 ;  /* 0x000000ffff1c7224 */ /* 0x000fe200078e0050 */
[----:B------:R-:W-:Y:S01]  /*7920*/  PRMT R42, R42, 0x5410, R55 ;  /* 0x000054102a2a7816 */ /* 0x000fe20000000037 */
[----:B------:R-:W-:Y:S01]  /*7930*/  IMAD.SHL.U32 R55, R53, 0x40, RZ ;  /* 0x0000004035377824 */ /* 0x000fe200078e00ff */
[----:B------:R-:W-:Y:S01]  /*7940*/  PRMT R40, R40, 0x5410, R39 ;  /* 0x0000541028287816 */ /* 0x000fe20000000027 */
[----:B------:R-:W-:-:S04]  /*7950*/  DEPBAR.LE SB0, 0x1 ;  /* 0x000080400000791a */ /* 0x000fc80000000000 */
[----:B------:R-:W-:Y:S01]  /*7960*/  PRMT R39, R56, 0x7610, R39 ;  /* 0x0000761038277816 */ /* 0x000fe20000000027 */
[----:B------:R-:W-:Y:S01]  /*7970*/  BSSY B1, `(.L_x_103) ;  /* 0x0000131000017945 */ /* 0x000fe20003800000 */
[----:B------:R-:W-:Y:S02]  /*7980*/  LOP3.LUT R56, R55, 0x1c0, RZ, 0xc0, !PT ;  /* 0x000001c037387812 */ /* 0x000fe400078ec0ff */
[----:B------:R-:W-:Y:S02]  /*7990*/  IMNMX R54, R54, 0x80, PT ;  /* 0x0000008036367817 */ /* 0x000fe40003800200 */
[----:B------:R-:W-:Y:S02]  /*79a0*/  LOP3.LUT R37, R56, 0x18, R37, 0xf8, !PT ;  /* 0x0000001838257812 */ /* 0x000fe400078ef825 */
[----:B------:R-:W-:Y:S02]  /*79b0*/  SHF.R.U32.HI R56, RZ, 0x3, R56 ;  /* 0x00000003ff387819 */ /* 0x000fe40000011638 */
[----:B------:R-:W-:-:S02]  /*79c0*/  LOP3.LUT P1, RZ, R53, 0x4, RZ, 0xc0, !PT ;  /* 0x0000000435ff7812 */ /* 0x000fc4000782c0ff */
[----:B------:R-:W-:Y:S02]  /*79d0*/  LOP3.LUT R56, R37, R56, RZ, 0x3c, !PT ;  /* 0x0000003825387212 */ /* 0x000fe400078e3cff */
[----:B------:R-:W-:Y:S02]  /*79e0*/  ISETP.GE.AND P0, PT, R29, R54, PT ;  /* 0x000000361d00720c */ /* 0x000fe40003f06270 */
[----:B------:R-:W-:Y:S02]  /*79f0*/  SHF.R.U32.HI R66, RZ, 0x10, R41 ;  /* 0x00000010ff427819 */ /* 0x000fe40000011629 */
[----:B------:R-:W-:Y:S01]  /*7a00*/  SHF.R.U64 R61, R14, 0x10, R15 ;  /* 0x000000100e3d7819 */ /* 0x000fe2000000120f */
[----:B------:R-:W-:Y:S01]  /*7a10*/  IMAD.MOV.U32 R14, RZ, RZ, R12 ;  /* 0x000000ffff0e7224 */ /* 0x000fe200078e000c */
[----:B------:R-:W-:Y:S01]  /*7a20*/  SHF.R.U64 R41, R34, 0x10, R35 ;  /* 0x0000001022297819 */ /* 0x000fe20000001223 */
[----:B------:R-:W-:Y:S01]  /*7a30*/  IMAD.MOV.U32 R12, RZ, RZ, R8 ;  /* 0x000000ffff0c7224 */ /* 0x000fe200078e0008 */
[----:B------:R-:W-:Y:S01]  /*7a40*/  PRMT R38, R38, 0x5410, R31 ;  /* 0x0000541026267816 */ /* 0x000fe2000000001f */
[----:B------:R-:W-:Y:S01]  /*7a50*/  IMAD.MOV.U32 R35, RZ, RZ, R9 ;  /* 0x000000ffff237224 */ /* 0x000fe200078e0009 */
[----:B------:R-:W-:Y:S01]  /*7a60*/  SHF.R.U32.HI R47, RZ, 0x10, R85 ;  /* 0x00000010ff2f7819 */ /* 0x000fe20000011655 */
[----:B------:R-:W-:Y:S01]  /*7a70*/  IMAD R31, R19, 0x200, R56 ;  /* 0x00000200131f7824 */ /* 0x000fe200078e0238 */
[----:B------:R-:W-:-:S02]  /*7a80*/  SHF.R.U64 R36, R10, 0x10, R11 ;  /* 0x000000100a247819 */ /* 0x000fc4000000120b */
[--C-:B------:R-:W-:Y:S02]  /*7a90*/  SHF.R.U64 R10, R8, 0x10, R9.reuse ;  /* 0x00000010080a7819 */ /* 0x100fe40000001209 */
[----:B------:R-:W-:Y:S01]  /*7aa0*/  SHF.R.U32.HI R34, RZ, 0x10, R9 ;  /* 0x00000010ff227819 */ /* 0x000fe20000011609 */
[----:B------:R-:W-:Y:S01]  /*7ab0*/  IMAD.MOV.U32 R9, RZ, RZ, R81 ;  /* 0x000000ffff097224 */ /* 0x000fe200078e0051 */
[----:B------:R-:W-:Y:S02]  /*7ac0*/  PRMT R35, R35, 0x5410, R12 ;  /* 0x0000541023237816 */ /* 0x000fe4000000000c */
[----:B------:R-:W-:Y:S02]  /*7ad0*/  SHF.R.U32.HI R32, RZ, 0x10, R15 ;  /* 0x00000010ff207819 */ /* 0x000fe4000001160f */
[----:B------:R-:W-:Y:S02]  /*7ae0*/  PRMT R47, R47, 0x5410, R73 ;  /* 0x000054102f2f7816 */ /* 0x000fe40000000049 */
[----:B------:R-:W-:-:S02]  /*7af0*/  PRMT R43, R43, 0x5410, R67 ;  /* 0x000054102b2b7816 */ /* 0x000fc40000000043 */
[C---:B------:R-:W-:Y:S02]  /*7b00*/  IADD3 R12, R31.reuse, 0x20, RZ ;  /* 0x000000201f0c7810 */ /* 0x040fe40007ffe0ff */
[----:B------:R-:W-:Y:S02]  /*7b10*/  SHF.R.U64 R49, R84, 0x10, R85 ;  /* 0x0000001054317819 */ /* 0x000fe40000001255 */
[----:B------:R-:W-:Y:S02]  /*7b20*/  SHF.R.U32.HI R11, RZ, 0x10, R11 ;  /* 0x00000010ff0b7819 */ /* 0x000fe4000001160b */
[--C-:B------:R-:W-:Y:S02]  /*7b30*/  SHF.R.U64 R8, R80, 0x10, R81.reuse ;  /* 0x0000001050087819 */ /* 0x100fe40000001251 */
[----:B------:R-:W-:Y:S02]  /*7b40*/  SHF.R.U32.HI R15, RZ, 0x10, R81 ;  /* 0x00000010ff0f7819 */ /* 0x000fe40000011651 */
[----:B------:R-:W-:-:S02]  /*7b50*/  @P1 IADD3 R12, R31, -0x20, RZ ;  /* 0xffffffe01f0c1810 */ /* 0x000fc40007ffe0ff */
[----:B------:R-:W-:Y:S02]  /*7b60*/  PRMT R48, R48, 0x5410, R47 ;  /* 0x0000541030307816 */ /* 0x000fe4000000002f */
[----:B------:R-:W-:Y:S02]  /*7b70*/  PRMT R44, R44, 0x5410, R43 ;  /* 0x000054102c2c7816 */ /* 0x000fe4000000002b */
[----:B------:R-:W-:Y:S02]  /*7b80*/  PRMT R49, R49, 0x5410, R72 ;  /* 0x0000541031317816 */ /* 0x000fe40000000048 */
[----:B------:R-:W-:Y:S02]  /*7b90*/  PRMT R45, R45, 0x5410, R70 ;  /* 0x000054102d2d7816 */ /* 0x000fe40000000046 */
[----:B------:R-:W-:Y:S02]  /*7ba0*/  PRMT R41, R41, 0x5410, R66 ;  /* 0x0000541029297816 */ /* 0x000fe40000000042 */
[----:B------:R-:W-:-:S02]  /*7bb0*/  PRMT R36, R36, 0x5410, R63 ;  /* 0x0000541024247816 */ /* 0x000fc4000000003f */
        /* <DEDUP_REMOVED lines=9> */
[----:B------:R-:W-:Y:S02]  /*7c50*/  LEA R31, R31, 0xc100, 0x1 ;  /* 0x0000c1001f1f7811 */ /* 0x000fe400078e08ff */
[----:B------:R-:W-:Y:S01]  /*7c60*/  LEA R12, R12, 0xc100, 0x1 ;  /* 0x0000c1000c0c7811 */ /* 0x000fe200078e08ff */
[----:B------:R-:W-:Y:S06]  /*7c70*/  BAR.SYNC.DEFER_BLOCKING 0x0 ;  /* 0x0000000000007b1d */ /* 0x000fec0000010000 */
[----:B------:R-:W-:Y:S05]  /*7c80*/  @P0 BRA `(.L_x_104) ;  /* 0x00000ff000000947 */ /* 0x000fea0003800000 */
[----:B------:R-:W-:Y:S01]  /*7c90*/  ISETP.GE.AND P0, PT, R30, c[0x0][0x27c], PT ;  /* 0x00009f001e007a0c */ /* 0x000fe20003f06270 */
[----:B------:R-:W-:-:S12]  /*7ca0*/  BSSY B0, `(.L_x_105) ;  /* 0x0000028000007945 */ /* 0x000fd80003800000 */
[----:B------:R-:W-:Y:S05]  /*7cb0*/  @P0 BRA `(.L_x_106) ;  /* 0x0000026000000947 */ /* 0x000fea0003800000 */
[----:B------:R-:W1:Y:S01]  /*7cc0*/  LDS.128 R8, [R31] ;  /* 0x000000001f087984 */ /* 0x000e620000000c00 */
[----:B------:R-:W-:Y:S02]  /*7cd0*/  HADD2.F32 R53, -RZ, R51.H0_H0 ;  /* 0x20000033ff357230 */ /* 0x000fe40000004100 */
[----:B------:R-:W-:Y:S02]  /*7ce0*/  HADD2.F32 R59, -RZ, R49.H0_H0 ;  /* 0x20000031ff3b7230 */ /* 0x000fe40000004100 */
[----:B------:R-:W-:Y:S02]  /*7cf0*/  HADD2.F32 R60, -RZ, R50.H0_H0 ;  /* 0x20000032ff3c7230 */ /* 0x000fe40000004100 */
[----:B------:R-:W-:Y:S02]  /*7d00*/  HADD2.F32 R61, -RZ, R52.H0_H0 ;  /* 0x20000034ff3d7230 */ /* 0x000fe40000004100 */
[----:B------:R-:W-:Y:S02]  /*7d10*/  HADD2.F32 R64, -RZ, R51.H1_H1 ;  /* 0x30000033ff407230 */ /* 0x000fe40000004100 */
[----:B-1----:R-:W-:-:S02]  /*7d20*/  HADD2.F32 R56, -RZ, R8.H0_H0 ;  /* 0x20000008ff387230 */ /* 0x002fc40000004100 */
[----:B------:R-:W-:Y:S02]  /*7d30*/  HADD2.F32 R58, -RZ, R8.H1_H1 ;  /* 0x30000008ff3a7230 */ /* 0x000fe40000004100 */
[--C-:B------:R-:W-:Y:S01]  /*7d40*/  HADD2.F32 R55, -RZ, R9.reuse.H1_H1 ;  /* 0x30000009ff377230 */ /* 0x100fe20000004100 */
[----:B------:R-:W-:Y:S01]  /*7d50*/  FMUL.FTZ R63, R56, R53 ;  /* 0x00000035383f7220 */ /* 0x000fe20000410000 */
[----:B------:R-:W-:Y:S02]  /*7d60*/  HADD2.F32 R8, -RZ, R9.H0_H0 ;  /* 0x20000009ff087230 */ /* 0x000fe40000004100 */
[--C-:B------:R-:W-:Y:S02]  /*7d70*/  HADD2.F32 R9, -RZ, R10.reuse.H0_H0 ;  /* 0x2000000aff097230 */ /* 0x100fe40000004100 */
[----:B------:R-:W-:Y:S02]  /*7d80*/  HADD2.F32 R57, -RZ, R10.H1_H1 ;  /* 0x3000000aff397230 */ /* 0x000fe40000004100 */
[----:B------:R-:W-:-:S02]  /*7d90*/  HADD2.F32 R10, -RZ, R11.H0_H0 ;  /* 0x2000000bff0a7230 */ /* 0x000fc40000004100 */
[----:B------:R-:W-:Y:S01]  /*7da0*/  HADD2.F32 R62, -RZ, R11.H1_H1 ;  /* 0x3000000bff3e7230 */ /* 0x000fe20000004100 */
[----:B------:R-:W-:Y:S02]  /*7db0*/  FMUL.FTZ R11, R58, R53 ;  /* 0x000000353a0b7220 */ /* 0x000fe40000410000 */
[CC--:B------:R-:W-:Y:S02]  /*7dc0*/  FMUL.FTZ R53, R55.reuse, R59.reuse ;  /* 0x0000003b37357220 */ /* 0x0c0fe40000410000 */
[C---:B------:R-:W-:Y:S02]  /*7dd0*/  FMUL.FTZ R59, R8.reuse, R59 ;  /* 0x0000003b083b7220 */ /* 0x040fe40000410000 */
[-C--:B------:R-:W-:Y:S01]  /*7de0*/  FFMA.FTZ R53, R8, R60.reuse, -R53 ;  /* 0x0000003c08357223 */ /* 0x080fe20000010835 */
[----:B------:R-:W-:Y:S01]  /*7df0*/  HADD2.F32 R8, -RZ, R50.H1_H1 ;  /* 0x30000032ff087230 */ /* 0x000fe20000004100 */
[----:B------:R-:W-:Y:S01]  /*7e00*/  FFMA.FTZ R60, R55, R60, R59 ;  /* 0x0000003c373c7223 */ /* 0x000fe2000001003b */
[----:B------:R-:W-:Y:S01]  /*7e10*/  HADD2.F32 R59, -RZ, R48.H1_H1 ;  /* 0x30000030ff3b7230 */ /* 0x000fe20000004100 */
[-C--:B------:R-:W-:Y:S01]  /*7e20*/  FFMA.FTZ R11, R56, R61.reuse, -R11 ;  /* 0x0000003d380b7223 */ /* 0x080fe2000001080b */
[----:B------:R-:W-:Y:S01]  /*7e30*/  HADD2.F32 R56, -RZ, R49.H1_H1 ;  /* 0x30000031ff387230 */ /* 0x000fe20000004100 */
[----:B------:R-:W-:-:S02]  /*7e40*/  FFMA.FTZ R58, R58, R61, R63 ;  /* 0x0000003d3a3a7223 */ /* 0x000fc4000001003f */
[-C--:B------:R-:W-:Y:S02]  /*7e50*/  FMUL.FTZ R55, R57, R8.reuse ;  /* 0x0000000839377220 */ /* 0x080fe40000410000 */
[-C--:B------:R-:W-:Y:S02]  /*7e60*/  FMUL.FTZ R61, R62, R59.reuse ;  /* 0x0000003b3e3d7220 */ /* 0x080fe40000410000 */
[C---:B------:R-:W-:Y:S02]  /*7e70*/  FMUL.FTZ R8, R9.reuse, R8 ;  /* 0x0000000809087220 */ /* 0x040fe40000410000 */
[----:B------:R-:W-:Y:S02]  /*7e80*/  FMUL.FTZ R59, R10, R59 ;  /* 0x0000003b0a3b7220 */ /* 0x000fe40000410000 */
[----:B------:R-:W-:Y:S01]  /*7e90*/  FFMA.FTZ R55, R9, R64, -R55 ;  /* 0x0000004009377223 */ /* 0x000fe20000010837 */
[----:B------:R-:W-:Y:S01]  /*7ea0*/  F2FP.PACK_AB R9, R60, R53 ;  /* 0x000000353c09723e */ /* 0x000fe200000000ff */
[----:B------:R-:W-:-:S02]  /*7eb0*/  FFMA.FTZ R61, R10, R56, -R61 ;  /* 0x000000380a3d7223 */ /* 0x000fc4000001083d */
[----:B------:R-:W-:Y:S01]  /*7ec0*/  FFMA.FTZ R64, R57, R64, R8 ;  /* 0x0000004039407223 */ /* 0x000fe20000010008 */
[----:B------:R-:W-:Y:S01]  /*7ed0*/  F2FP.PACK_AB R8, R58, R11 ;  /* 0x0000000b3a08723e */ /* 0x000fe200000000ff */
[----:B------:R-:W-:-:S03]  /*7ee0*/  FFMA.FTZ R56, R62, R56, R59 ;  /* 0x000000383e387223 */ /* 0x000fc6000001003b */
[----:B------:R-:W-:Y:S02]  /*7ef0*/  F2FP.PACK_AB R10, R64, R55 ;  /* 0x00000037400a723e */ /* 0x000fe400000000ff */
[----:B------:R-:W-:-:S05]  /*7f00*/  F2FP.PACK_AB R11, R56, R61 ;  /* 0x0000003d380b723e */ /* 0x000fca00000000ff */
[----:B------:R1:W-:Y:S02]  /*7f10*/  STS.128 [R31], R8 ;  /* 0x000000081f007388 */ /* 0x0003e40000000c00 */
.L_x_106:
[----:B------:R-:W-:Y:S05]  /*7f20*/  BSYNC B0 ;  /* 0x0000000000007941 */ /* 0x000fea0003800000 */
.L_x_105:
[----:B-1----:R-:W-:Y:S01]  /*7f30*/  IADD3 R8, R30, 0x10, RZ ;  /* 0x000000101e087810 */ /* 0x002fe20007ffe0ff */
[----:B------:R-:W-:Y:S03]  /*7f40*/  BSSY B0, `(.L_x_107) ;  /* 0x0000029000007945 */ /* 0x000fe60003800000 */
[----:B------:R-:W-:-:S13]  /*7f50*/  ISETP.GE.AND P0, PT, R8, c[0x0][0x27c], PT ;  /* 0x00009f0008007a0c */ /* 0x000fda0003f06270 */
        /* <DEDUP_REMOVED lines=39> */
.L_x_108:
[----:B------:R-:W-:Y:S05]  /*81d0*/  BSYNC B0 ;  /* 0x0000000000007941 */ /* 0x000fea0003800000 */
.L_x_107:
[----:B-1----:R-:W-:Y:S01]  /*81e0*/  IADD3 R8, R30, 0x20, RZ ;  /* 0x000000201e087810 */ /* 0x002fe20007ffe0ff */
[----:B------:R-:W-:Y:S03]  /*81f0*/  BSSY B0, `(.L_x_109) ;  /* 0x0000029000007945 */ /* 0x000fe60003800000 */
[----:B------:R-:W-:-:S13]  /*8200*/  ISETP.GE.AND P0, PT, R8, c[0x0][0x27c], PT ;  /* 0x00009f0008007a0c */ /* 0x000fda0003f06270 */
[----:B------:R-:W-:Y:S05]  /*8210*/  @P0 BRA `(.L_x_110) ;  /* 0x0000026000000947 */ /* 0x000fea0003800000 */
[----:B------:R-:W1:Y:S01]  /*8220*/  LDS.128 R8, [R31+0x4000] ;  /* 0x004000001f087984 */ /* 0x000e620000000c00 */
        /* <DEDUP_REMOVED lines=36> */
[----:B------:R1:W-:Y:S02]  /*8470*/  STS.128 [R31+0x4000], R8 ;  /* 0x004000081f007388 */ /* 0x0003e40000000c00 */
.L_x_110:
[----:B------:R-:W-:Y:S05]  /*8480*/  BSYNC B0 ;  /* 0x0000000000007941 */ /* 0x000fea0003800000 */
.L_x_109:
[----:B-1----:R-:W-:Y:S01]  /*8490*/  IADD3 R8, R30, 0x30, RZ ;  /* 0x000000301e087810 */ /* 0x002fe20007ffe0ff */
[----:B------:R-:W-:Y:S03]  /*84a0*/  BSSY B0, `(.L_x_111) ;  /* 0x0000029000007945 */ /* 0x000fe60003800000 */
[----:B------:R-:W-:-:S13]  /*84b0*/  ISETP.GE.AND P0, PT, R8, c[0x0][0x27c], PT ;  /* 0x00009f0008007a0c */ /* 0x000fda0003f06270 */
[----:B------:R-:W-:Y:S05]  /*84c0*/  @P0 BRA `(.L_x_112) ;  /* 0x0000026000000947 */ /* 0x000fea0003800000 */
[----:B------:R-:W1:Y:S01]  /*84d0*/  LDS.128 R8, [R12+0x4000] ;  /* 0x004000000c087984 */ /* 0x000e620000000c00 */
[--C-:B------:R-:W-:Y:S02]  /*84e0*/  HADD2.F32 R53, -RZ, R39.reuse.H0_H0 ;  /* 0x20000027ff357230 */ /* 0x100fe40000004100 */
        /* <DEDUP_REMOVED lines=19> */
[----:B------:R-:W-:Y:S01]  /*8620*/  HADD2.F32 R59, -RZ, R37.H0_H0 ;  /* 0x20000025ff3b7230 */ /* 0x000fe20000004100 */
        /* <DEDUP_REMOVED lines=16> */
.L_x_112:
[----:B------:R-:W-:Y:S05]  /*8730*/  BSYNC B0 ;  /* 0x0000000000007941 */ /* 0x000fea0003800000 */
.L_x_111:
[----:B-1----:R-:W-:Y:S01]  /*8740*/  IADD3 R8, R30, 0x40, RZ ;  /* 0x000000401e087810 */ /* 0x002fe20007ffe0ff */
[----:B------:R-:W-:Y:S03]  /*8750*/  BSSY B0, `(.L_x_113) ;  /* 0x0000029000007945 */ /* 0x000fe60003800000 */
[----:B------:R-:W-:-:S13]  /*8760*/  ISETP.GE.AND P0, PT, R8, c[0x0][0x27c], PT ;  /* 0x00009f0008007a0c */ /* 0x000fda0003f06270 */
[----:B------:R-:W-:Y:S05]  /*8770*/  @P0 BRA `(.L_x_114) ;  /* 0x0000026000000947 */ /* 0x000fea0003800000 */
[----:B------:R-:W1:Y:S01]  /*8780*/  LDS.128 R8, [R31+0x8000] ;  /* 0x008000001f087984 */ /* 0x000e620000000c00 */
[----:B------:R-:W-:Y:S02]  /*8790*/  HADD2.F32 R53, -RZ, R35.H1_H1 ;  /* 0x30000023ff357230 */ /* 0x000fe40000004100 */
[----:B------:R-:W-:Y:S02]  /*87a0*/  HADD2.F32 R59, -RZ, R34.H1_H1 ;  /* 0x30000022ff3b7230 */ /* 0x000fe40000004100 */
[----:B------:R-:W-:Y:S02]  /*87b0*/  HADD2.F32 R60, -RZ, R32.H1_H1 ;  /* 0x30000020ff3c7230 */ /* 0x000fe40000004100 */
[--C-:B------:R-:W-:Y:S02]  /*87c0*/  HADD2.F32 R61, -RZ, R33.reuse.H1_H1 ;  /* 0x30000021ff3d7230 */ /* 0x100fe40000004100 */
[----:B------:R-:W-:Y:S02]  /*87d0*/  HADD2.F32 R64, -RZ, R33.H0_H0 ;  /* 0x20000021ff407230 */ /* 0x000fe40000004100 */
        /* <DEDUP_REMOVED lines=13> */
[----:B------:R-:W-:Y:S01]  /*88b0*/  HADD2.F32 R8, -RZ, R35.H0_H0 ;  /* 0x20000023ff087230 */ /* 0x000fe20000004100 */
[----:B------:R-:W-:Y:S01]  /*88c0*/  FFMA.FTZ R60, R55, R60, R59 ;  /* 0x0000003c373c7223 */ /* 0x000fe2000001003b */
[----:B------:R-:W-:Y:S01]  /*88d0*/  HADD2.F32 R59, -RZ, R34.H0_H0 ;  /* 0x20000022ff3b7230 */ /* 0x000fe20000004100 */
[-C--:B------:R-:W-:Y:S01]  /*88e0*/  FFMA.FTZ R11, R56, R61.reuse, -R11 ;  /* 0x0000003d380b7223 */ /* 0x080fe2000001080b */
[----:B------:R-:W-:Y:S01]  /*88f0*/  HADD2.F32 R56, -RZ, R32.H0_H0 ;  /* 0x20000020ff387230 */ /* 0x000fe20000004100 */
        /* <DEDUP_REMOVED lines=14> */
.L_x_114:
[----:B------:R-:W-:Y:S05]  /*89e0*/  BSYNC B0 ;  /* 0x0000000000007941 */ /* 0x000fea0003800000 */
.L_x_113:
[----:B-1----:R-:W-:-:S04]  /*89f0*/  IADD3 R8, R30, 0x50, RZ ;  /* 0x000000501e087810 */ /* 0x002fc80007ffe0ff */
        /* <DEDUP_REMOVED lines=40> */
.L_x_104:
[----:B------:R-:W-:Y:S05]  /*8c80*/  BSYNC B1 ;  /* 0x0000000000017941 */ /* 0x000fea0003800000 */
.L_x_103:
[----:B------:R-:W-:-:S04]  /*8c90*/  IADD3 R29, R29, 0x40, RZ ;  /* 0x000000401d1d7810 */ /* 0x000fc80007ffe0ff */
[----:B------:R-:W-:-:S13]  /*8ca0*/  ISETP.GE.AND P0, PT, R29, R54, PT ;  /* 0x000000361d00720c */ /* 0x000fda0003f06270 */
[----:B------:R-:W-:Y:S05]  /*8cb0*/  @P0 BRA `(.L_x_115) ;  /* 0x00003f9000000947 */ /* 0x000fea0003800000 */
[----:B------:R-:W-:Y:S01]  /*8cc0*/  ISETP.GE.AND P0, PT, R30, c[0x0][0x27c], PT ;  /* 0x00009f001e007a0c */ /* 0x000fe20003f06270 */
[----:B------:R-:W-:-:S12]  /*8cd0*/  BSSY B0, `(.L_x_116) ;  /* 0x0000028000007945 */ /* 0x000fd80003800000 */
[----:B------:R-:W-:Y:S05]  /*8ce0*/  @P0 BRA `(.L_x_117) ;  /* 0x0000026000000947 */ /* 0x000fea0003800000 */
[----:B-1----:R-:W1:Y:S01]  /*8cf0*/  LDS.128 R8, [R31+0x2000] ;  /* 0x002000001f087984 */ /* 0x002e620000000c00 */
[----:B------:R-:W-:Y:S02]  /*8d00*/  HADD2.F32 R29, -RZ, R51.H0_H0 ;  /* 0x20000033ff1d7230 */ /* 0x000fe40000004100 */
[--C-:B------:R-:W-:Y:S02]  /*8d10*/  HADD2.F32 R57, -RZ, R49.reuse.H0_H0 ;  /* 0x20000031ff397230 */ /* 0x100fe40000004100 */
[----:B------:R-:W-:Y:S02]  /*8d20*/  HADD2.F32 R59, -RZ, R52.H0_H0 ;  /* 0x20000034ff3b7230 */ /* 0x000fe40000004100 */
[--C-:B------:R-:W-:Y:S02]  /*8d30*/  HADD2.F32 R58, -RZ, R50.reuse.H0_H0 ;  /* 0x20000032ff3a7230 */ /* 0x100fe40000004100 */
[----:B------:R-:W-:Y:S02]  /*8d40*/  HADD2.F32 R50, -RZ, R50.H1_H1 ;  /* 0x30000032ff327230 */ /* 0x000fe40000004100 */
[----:B------:R-:W-:-:S02]  /*8d50*/  HADD2.F32 R49, -RZ, R49.H1_H1 ;  /* 0x30000031ff317230 */ /* 0x000fc40000004100 */
[--C-:B-1----:R-:W-:Y:S02]  /*8d60*/  HADD2.F32 R54, -RZ, R8.reuse.H0_H0 ;  /* 0x20000008ff367230 */ /* 0x102fe40000004100 */
[----:B------:R-:W-:Y:S02]  /*8d70*/  HADD2.F32 R56, -RZ, R8.H1_H1 ;  /* 0x30000008ff387230 */ /* 0x000fe40000004100 */
[--C-:B------:R-:W-:Y:S01]  /*8d80*/  HADD2.F32 R53, -RZ, R9.reuse.H1_H1 ;  /* 0x30000009ff357230 */ /* 0x100fe20000004100 */
[C---:B------:R-:W-:Y:S01]  /*8d90*/  FMUL.FTZ R60, R29.reuse, R54 ;  /* 0x000000361d3c7220 */ /* 0x040fe20000410000 */
[----:B------:R-:W-:Y:S01]  /*8da0*/  HADD2.F32 R8, -RZ, R9.H0_H0 ;  /* 0x20000009ff087230 */ /* 0x000fe20000004100 */
[----:B------:R-:W-:Y:S01]  /*8db0*/  FMUL.FTZ R52, R29, R56 ;  /* 0x000000381d347220 */ /* 0x000fe20000410000 */
[--C-:B------:R-:W-:Y:S01]  /*8dc0*/  HADD2.F32 R9, -RZ, R10.reuse.H0_H0 ;  /* 0x2000000aff097230 */ /* 0x100fe20000004100 */
[CC--:B------:R-:W-:Y:S01]  /*8dd0*/  FMUL.FTZ R29, R57.reuse, R53.reuse ;  /* 0x00000035391d7220 */ /* 0x0c0fe20000410000 */
[----:B------:R-:W-:Y:S01]  /*8de0*/  HADD2.F32 R55, -RZ, R10.H1_H1 ;  /* 0x3000000aff377230 */ /* 0x000fe20000004100 */
[-C--:B------:R-:W-:Y:S01]  /*8df0*/  FMUL.FTZ R57, R57, R8.reuse ;  /* 0x0000000839397220 */ /* 0x080fe20000410000 */
[--C-:B------:R-:W-:Y:S01]  /*8e00*/  HADD2.F32 R10, -RZ, R11.reuse.H0_H0 ;  /* 0x2000000bff0a7230 */ /* 0x100fe20000004100 */
[C---:B------:R-:W-:Y:S01]  /*8e10*/  FFMA.FTZ R29, R58.reuse, R8, -R29 ;  /* 0x000000083a1d7223 */ /* 0x040fe2000001081d */
[----:B------:R-:W-:Y:S01]  /*8e20*/  HADD2.F32 R11, -RZ, R11.H1_H1 ;  /* 0x3000000bff0b7230 */ /* 0x000fe20000004100 */
[----:B------:R-:W-:Y:S01]  /*8e30*/  FFMA.FTZ R52, R59, R54, -R52 ;  /* 0x000000363b347223 */ /* 0x000fe20000010834 */
[----:B------:R-:W-:Y:S01]  /*8e40*/  HADD2.F32 R8, -RZ, R48.H1_H1 ;  /* 0x30000030ff087230 */ /* 0x000fe20000004100 */
[----:B------:R-:W-:Y:S01]  /*8e50*/  FFMA.FTZ R58, R58, R53, R57 ;  /* 0x000000353a3a7223 */ /* 0x000fe20000010039 */
[----:B------:R-:W-:Y:S01]  /*8e60*/  HADD2.F32 R54, -RZ, R51.H1_H1 ;  /* 0x30000033ff367230 */ /* 0x000fe20000004100 */
[----:B------:R-:W-:-:S02]  /*8e70*/  FMUL.FTZ R51, R50, R55 ;  /* 0x0000003732337220 */ /* 0x000fc40000410000 */
[----:B------:R-:W-:Y:S02]  /*8e80*/  FMUL.FTZ R53, R50, R9 ;  /* 0x0000000932357220 */ /* 0x000fe40000410000 */
[C---:B------:R-:W-:Y:S02]  /*8e90*/  FMUL.FTZ R50, R8.reuse, R11 ;  /* 0x0000000b08327220 */ /* 0x040fe40000410000 */
[----:B------:R-:W-:Y:S02]  /*8ea0*/  FMUL.FTZ R8, R8, R10 ;  /* 0x0000000a08087220 */ /* 0x000fe40000410000 */
[----:B------:R-:W-:Y:S01]  /*8eb0*/  FFMA.FTZ R51, R54, R9, -R51 ;  /* 0x0000000936337223 */ /* 0x000fe20000010833 */
[----:B------:R-:W-:Y:S01]  /*8ec0*/  F2FP.PACK_AB R9, R58, R29 ;  /* 0x0000001d3a09723e */ /* 0x000fe200000000ff */
[----:B------:R-:W-:Y:S02]  /*8ed0*/  FFMA.FTZ R59, R59, R56, R60 ;  /* 0x000000383b3b7223 */ /* 0x000fe4000001003c */
[----:B------:R-:W-:-:S02]  /*8ee0*/  FFMA.FTZ R54, R54, R55, R53 ;  /* 0x0000003736367223 */ /* 0x000fc40000010035 */
[C---:B------:R-:W-:Y:S02]  /*8ef0*/  FFMA.FTZ R50, R49.reuse, R10, -R50 ;  /* 0x0000000a31327223 */ /* 0x040fe40000010832 */
[----:B------:R-:W-:Y:S01]  /*8f00*/  FFMA.FTZ R11, R49, R11, R8 ;  /* 0x0000000b310b7223 */ /* 0x000fe20000010008 */
[----:B------:R-:W-:Y:S02]  /*8f10*/  F2FP.PACK_AB R8, R59, R52 ;  /* 0x000000343b08723e */ /* 0x000fe400000000ff */
[----:B------:R-:W-:Y:S02]  /*8f20*/  F2FP.PACK_AB R10, R54, R51 ;  /* 0x00000033360a723e */ /* 0x000fe400000000ff */
[----:B------:R-:W-:-:S05]  /*8f30*/  F2FP.PACK_AB R11, R11, R50 ;  /* 0x000000320b0b723e */ /* 0x000fca00000000ff */
[----:B------:R1:W-:Y:S02]  /*8f40*/  STS.128 [R31+0x2000], R8 ;  /* 0x002000081f007388 */ /* 0x0003e40000000c00 */
.L_x_117:
[----:B------:R-:W-:Y:S05]  /*8f50*/  BSYNC B0 ;  /* 0x0000000000007941 */ /* 0x000fea0003800000 */
.L_x_116:
[----:B-1----:R-:W-:Y:S01]  /*8f60*/  IADD3 R8, R30, 0x10, RZ ;  /* 0x000000101e087810 */ /* 0x002fe20007ffe0ff */
[----:B------:R-:W-:Y:S03]  /*8f70*/  BSSY B0, `(.L_x_118) ;  /* 0x0000029000007945 */ /* 0x000fe60003800000 */
[----:B------:R-:W-:-:S13]  /*8f80*/  ISETP.GE.AND P0, PT, R8, c[0x0][0x27c], PT ;  /* 0x00009f0008007a0c */ /* 0x000fda0003f06270 */
[----:B------:R-:W-:Y:S05]  /*8f90*/  @P0 BRA `(.L_x_119) ;  /* 0x0000026000000947 */ /* 0x000fea0003800000 */
[----:B------:R-:W1:Y:S01]  /*8fa0*/  LDS.128 R8, [R12+0x2000] ;  /* 0x002000000c087984 */ /* 0x000e620000000c00 */
        /* <DEDUP_REMOVED lines=37> */
.L_x_119:
[----:B------:R-:W-:Y:S05]  /*9200*/  BSYNC B0 ;  /* 0x0000000000007941 */ /* 0x000fea0003800000 */
.L_x_118:
        /* <DEDUP_REMOVED lines=42> */
.L_x_121:
[----:B------:R-:W-:Y:S05]  /*94b0*/  BSYNC B0 ;  /* 0x0000000000007941 */ /* 0x000fea0003800000 */
.L_x_120:
        /* <DEDUP_REMOVED lines=8> */
[--C-:B------:R-:W-:Y:S02]  /*9540*/  HADD2.F32 R46, -RZ, R38.reuse.H0_H0 ;  /* 0x20000026ff2e7230 */ /* 0x100fe40000004100 */
[----:B------:R-:W-:Y:S02]  /*9550*/  HADD2.F32 R38, -RZ, R38.H1_H1 ;  /* 0x30000026ff267230 */ /* 0x000fe40000004100 */
[----:B------:R-:W-:-:S02]  /*9560*/  HADD2.F32 R37, -RZ, R37.H0_H0 ;  /* 0x20000025ff257230 */ /* 0x000fc40000004100 */
[----:B------:R-:W-:Y:S02]  /*9570*/  HADD2.F32 R36, -RZ, R36.H1_H1 ;  /* 0x30000024ff247230 */ /* 0x000fe40000004100 */
        /* <DEDUP_REMOVED lines=13> */
[----:B------:R-:W-:Y:S01]  /*9650*/  FFMA.FTZ R46, R46, R41, R45 ;  /* 0x000000292e2e7223 */ /* 0x000fe2000001002d */
[----:B------:R-:W-:Y:S01]  /*9660*/  HADD2.F32 R8, -RZ, R39.H1_H1 ;  /* 0x30000027ff087230 */ /* 0x000fe20000004100 */
[----:B------:R-:W-:-:S02]  /*9670*/  FMUL.FTZ R39, R38, R43 ;  /* 0x0000002b26277220 */ /* 0x000fc40000410000 */
[C---:B------:R-:W-:Y:S02]  /*9680*/  FMUL.FTZ R41, R37.reuse, R11 ;  /* 0x0000000b25297220 */ /* 0x040fe40000410000 */
[----:B------:R-:W-:Y:S02]  /*9690*/  FMUL.FTZ R38, R38, R9 ;  /* 0x0000000926267220 */ /* 0x000fe40000410000 */
[----:B------:R-:W-:Y:S02]  /*96a0*/  FMUL.FTZ R37, R37, R10 ;  /* 0x0000000a25257220 */ /* 0x000fe40000410000 */
[C---:B------:R-:W-:Y:S02]  /*96b0*/  FFMA.FTZ R40, R47.reuse, R42, -R40 ;  /* 0x0000002a2f287223 */ /* 0x040fe40000010828 */
[----:B------:R-:W-:Y:S02]  /*96c0*/  FFMA.FTZ R41, R36, R10, -R41 ;  /* 0x0000000a24297223 */ /* 0x000fe40000010829 */
[----:B------:R-:W-:-:S02]  /*96d0*/  FFMA.FTZ R47, R47, R44, R48 ;  /* 0x0000002c2f2f7223 */ /* 0x000fc40000010030 */
[----:B------:R-:W-:Y:S01]  /*96e0*/  FFMA.FTZ R39, R8, R9, -R39 ;  /* 0x0000000908277223 */ /* 0x000fe20000010827 */
[----:B------:R-:W-:Y:S01]  /*96f0*/  F2FP.PACK_AB R9, R46, R29 ;  /* 0x0000001d2e09723e */ /* 0x000fe200000000ff */
[----:B------:R-:W-:Y:S01]  /*9700*/  FFMA.FTZ R38, R8, R43, R38 ;  /* 0x0000002b08267223 */ /* 0x000fe20000010026 */
[----:B------:R-:W-:Y:S01]  /*9710*/  F2FP.PACK_AB R8, R47, R40 ;  /* 0x000000282f08723e */ /* 0x000fe200000000ff */
[----:B------:R-:W-:-:S03]  /*9720*/  FFMA.FTZ R36, R36, R11, R37 ;  /* 0x0000000b24247223 */ /* 0x000fc60000010025 */
[----:B------:R-:W-:Y:S02]  /*9730*/  F2FP.PACK_AB R10, R38, R39 ;  /* 0x00000027260a723e */ /* 0x000fe400000000ff */
[----:B------:R-:W-:-:S05]  /*9740*/  F2FP.PACK_AB R11, R36, R41 ;  /* 0x00000029240b723e */ /* 0x000fca00000000ff */
[----:B------:R1:W-:Y:S02]  /*9750*/  STS.128 [R12+0x6000], R8 ;  /* 0x006000080c007388 */ /* 0x0003e40000000c00 */
.L_x_123:
[----:B------:R-:W-:Y:S05]  /*9760*/  BSYNC B0 ;  /* 0x0000000000007941 */ /* 0x000fea0003800000 */
.L_x_122:
        /* <DEDUP_REMOVED lines=8> */
[----:B------:R-:W-:Y:S02]  /*97f0*/  HADD2.F32 R41, -RZ, R33.H1_H1 ;  /* 0x30000021ff297230 */ /* 0x000fe40000004100 */
[----:B------:R-:W-:Y:S02]  /*9800*/  HADD2.F32 R34, -RZ, R34.H0_H0 ;  /* 0x20000022ff227230 */ /* 0x000fe40000004100 */
[----:B------:R-:W-:-:S02]  /*9810*/  HADD2.F32 R32, -RZ, R32.H0_H0 ;  /* 0x20000020ff207230 */ /* 0x000fc40000004100 */
[--C-:B-1----:R-:W-:Y:S02]  /*9820*/  HADD2.F32 R36, -RZ, R8.reuse.H0_H0 ;  /* 0x20000008ff247230 */ /* 0x102fe40000004100 */
[----:B------:R-:W-:Y:S02]  /*9830*/  HADD2.F32 R38, -RZ, R8.H1_H1 ;  /* 0x30000008ff267230 */ /* 0x000fe40000004100 */
[--C-:B------:R-:W-:Y:S01]  /*9840*/  HADD2.F32 R37, -RZ, R9.reuse.H1_H1 ;  /* 0x30000009ff257230 */ /* 0x100fe20000004100 */
[C---:B------:R-:W-:Y:S01]  /*9850*/  FMUL.FTZ R44, R29.reuse, R36 ;  /* 0x000000241d2c7220 */ /* 0x040fe20000410000 */
[----:B------:R-:W-:Y:S01]  /*9860*/  HADD2.F32 R8, -RZ, R9.H0_H0 ;  /* 0x20000009ff087230 */ /* 0x000fe20000004100 */
[----:B------:R-:W-:Y:S01]  /*9870*/  FMUL.FTZ R42, R29, R38 ;  /* 0x000000261d2a7220 */ /* 0x000fe20000410000 */
[--C-:B------:R-:W-:Y:S01]  /*9880*/  HADD2.F32 R9, -RZ, R10.reuse.H0_H0 ;  /* 0x2000000aff097230 */ /* 0x100fe20000004100 */
[C---:B------:R-:W-:Y:S01]  /*9890*/  FMUL.FTZ R29, R40.reuse, R37 ;  /* 0x00000025281d7220 */ /* 0x040fe20000410000 */
[----:B------:R-:W-:Y:S01]  /*98a0*/  HADD2.F32 R39, -RZ, R10.H1_H1 ;  /* 0x3000000aff277230 */ /* 0x000fe20000004100 */
[-C--:B------:R-:W-:Y:S01]  /*98b0*/  FMUL.FTZ R40, R40, R8.reuse ;  /* 0x0000000828287220 */ /* 0x080fe20000410000 */
[--C-:B------:R-:W-:Y:S01]  /*98c0*/  HADD2.F32 R10, -RZ, R11.reuse.H0_H0 ;  /* 0x2000000bff0a7230 */ /* 0x100fe20000004100 */
[----:B------:R-:W-:Y:S01]  /*98d0*/  FFMA.FTZ R29, R43, R8, -R29 ;  /* 0x000000082b1d7223 */ /* 0x000fe2000001081d */
[----:B------:R-:W-:Y:S01]  /*98e0*/  HADD2.F32 R11, -RZ, R11.H1_H1 ;  /* 0x3000000bff0b7230 */ /* 0x000fe20000004100 */
[C---:B------:R-:W-:Y:S01]  /*98f0*/  FFMA.FTZ R42, R41.reuse, R36, -R42 ;  /* 0x00000024292a7223 */ /* 0x040fe2000001082a */
[----:B------:R-:W-:Y:S01]  /*9900*/  HADD2.F32 R8, -RZ, R35.H0_H0 ;  /* 0x20000023ff087230 */ /* 0x000fe20000004100 */
[----:B------:R-:W-:Y:S01]  /*9910*/  FFMA.FTZ R41, R41, R38, R44 ;  /* 0x0000002629297223 */ /* 0x000fe2000001002c */
[----:B------:R-:W-:Y:S01]  /*9920*/  HADD2.F32 R36, -RZ, R33.H0_H0 ;  /* 0x20000021ff247230 */ /* 0x000fe20000004100 */
[----:B------:R-:W-:-:S02]  /*9930*/  FMUL.FTZ R35, R34, R11 ;  /* 0x0000000b22237220 */ /* 0x000fc40000410000 */
[C---:B------:R-:W-:Y:S02]  /*9940*/  FMUL.FTZ R33, R8.reuse, R39 ;  /* 0x0000002708217220 */ /* 0x040fe40000410000 */
[-C--:B------:R-:W-:Y:S02]  /*9950*/  FMUL.FTZ R8, R8, R9.reuse ;  /* 0x0000000908087220 */ /* 0x080fe40000410000 */
[----:B------:R-:W-:Y:S02]  /*9960*/  FMUL.FTZ R34, R34, R10 ;  /* 0x0000000a22227220 */ /* 0x000fe40000410000 */
[C---:B------:R-:W-:Y:S02]  /*9970*/  FFMA.FTZ R33, R36.reuse, R9, -R33 ;  /* 0x0000000924217223 */ /* 0x040fe40000010821 */
[----:B------:R-:W-:Y:S02]  /*9980*/  FFMA.FTZ R40, R43, R37, R40 ;  /* 0x000000252b287223 */ /* 0x000fe40000010028 */
[----:B------:R-:W-:Y:S01]  /*9990*/  FFMA.FTZ R36, R36, R39, R8 ;  /* 0x0000002724247223 */ /* 0x000fe20000010008 */
[----:B------:R-:W-:Y:S01]  /*99a0*/  F2FP.PACK_AB R8, R41, R42 ;  /* 0x0000002a2908723e */ /* 0x000fe200000000ff */
[----:B------:R-:W-:Y:S01]  /*99b0*/  FFMA.FTZ R35, R32, R10, -R35 ;  /* 0x0000000a20237223 */ /* 0x000fe20000010823 */
[----:B------:R-:W-:Y:S01]  /*99c0*/  F2FP.PACK_AB R9, R40, R29 ;  /* 0x0000001d2809723e */ /* 0x000fe200000000ff */
[----:B------:R-:W-:Y:S01]  /*99d0*/  FFMA.FTZ R34, R32, R11, R34 ;  /* 0x0000000b20227223 */ /* 0x000fe20000010022 */
[----:B------:R-:W-:-:S04]  /*99e0*/  F2FP.PACK_AB R10, R36, R33 ;  /* 0x00000021240a723e */ /* 0x000fc800000000ff */
[----:B------:R-:W-:-:S05]  /*99f0*/  F2FP.PACK_AB R11, R34, R35 ;  /* 0x00000023220b723e */ /* 0x000fca00000000ff */
[----:B------:R1:W-:Y:S02]  /*9a00*/  STS.128 [R31+0xa000], R8 ;  /* 0x00a000081f007388 */ /* 0x0003e40000000c00 */
.L_x_125:
[----:B------:R-:W-:Y:S05]  /*9a10*/  BSYNC B0 ;  /* 0x0000000000007941 */ /* 0x000fea0003800000 */
.L_x_124:
[----:B------:R-:W-:-:S04]  /*9a20*/  IADD3 R30, R30, 0x50, RZ ;  /* 0x000000501e1e7810 */ /* 0x000fc80007ffe0ff */
[----:B------:R-:W-:-:S13]  /*9a30*/  ISETP.GE.AND P0, PT, R30, c[0x0][0x27c], PT ;  /* 0x00009f001e007a0c */ /* 0x000fda0003f06270 */
[----:B------:R-:W-:Y:S05]  /*9a40*/  @P0 BRA `(.L_x_115) ;  /* 0x0000320000000947 */ /* 0x000fea0003800000 */
[----:B-1----:R-:W1:Y:S01]  /*9a50*/  LDS.128 R8, [R12+0xa000] ;  /* 0x00a000000c087984 */ /* 0x002e620000000c00 */
[----:B------:R-:W-:Y:S02]  /*9a60*/  HADD2.F32 R29, -RZ, R28.H1_H1 ;  /* 0x3000001cff1d7230 */ /* 0x000fe40000004100 */
[----:B------:R-:W-:Y:S02]  /*9a70*/  HADD2.F32 R34, -RZ, R15.H1_H1 ;  /* 0x3000000fff227230 */ /* 0x000fe40000004100 */
[----:B------:R-:W-:Y:S02]  /*9a80*/  HADD2.F32 R35, -RZ, R14.H1_H1 ;  /* 0x3000000eff237230 */ /* 0x000fe40000004100 */
[----:B------:R-:W-:Y:S02]  /*9a90*/  HADD2.F32 R37, -RZ, R13.H1_H1 ;  /* 0x3000000dff257230 */ /* 0x000fe40000004100 */
[----:B------:R-:W-:Y:S02]  /*9aa0*/  HADD2.F32 R28, -RZ, R28.H0_H0 ;  /* 0x2000001cff1c7230 */ /* 0x000fe40000004100 */
[----:B------:R-:W-:-:S02]  /*9ab0*/  HADD2.F32 R15, -RZ, R15.H0_H0 ;  /* 0x2000000fff0f7230 */ /* 0x000fc40000004100 */
[----:B------:R-:W-:Y:S02]  /*9ac0*/  HADD2.F32 R14, -RZ, R14.H0_H0 ;  /* 0x2000000eff0e7230 */ /* 0x000fe40000004100 */
[----:B------:R-:W-:Y:S02]  /*9ad0*/  HADD2.F32 R13, -RZ, R13.H0_H0 ;  /* 0x2000000dff0d7230 */ /* 0x000fe40000004100 */
        /* <DEDUP_REMOVED lines=9> */
[----:B------:R-:W-:Y:S01]  /*9b70*/  FFMA.FTZ R36, R35, R30, -R36 ;  /* 0x0000001e23247223 */ /* 0x000fe20000010824 */
[--C-:B------:R-:W-:Y:S01]  /*9b80*/  HADD2.F32 R10, -RZ, R11.reuse.H0_H0 ;  /* 0x2000000bff0a7230 */ /* 0x100fe20000004100 */
[-C--:B------:R-:W-:Y:S01]  /*9b90*/  FMUL.FTZ R34, R34, R8.reuse ;  /* 0x0000000822227220 */ /* 0x080fe20000410000 */
[----:B------:R-:W-:Y:S01]  /*9ba0*/  HADD2.F32 R11, -RZ, R11.H1_H1 ;  /* 0x3000000bff0b7230 */ /* 0x000fe20000004100 */
[----:B------:R-:W-:-:S02]  /*9bb0*/  FFMA.FTZ R29, R37, R8, -R29 ;  /* 0x00000008251d7223 */ /* 0x000fc4000001081d */
[----:B------:R-:W-:Y:S02]  /*9bc0*/  FFMA.FTZ R35, R35, R32, R38 ;  /* 0x0000002023237223 */ /* 0x000fe40000010026 */
[C---:B------:R-:W-:Y:S02]  /*9bd0*/  FMUL.FTZ R8, R28.reuse, R33 ;  /* 0x000000211c087220 */ /* 0x040fe40000410000 */
[----:B------:R-:W-:Y:S02]  /*9be0*/  FMUL.FTZ R30, R28, R9 ;  /* 0x000000091c1e7220 */ /* 0x000fe40000410000 */
[C---:B------:R-:W-:Y:S02]  /*9bf0*/  FMUL.FTZ R28, R15.reuse, R11 ;  /* 0x0000000b0f1c7220 */ /* 0x040fe40000410000 */
[----:B------:R-:W-:Y:S02]  /*9c00*/  FMUL.FTZ R32, R15, R10 ;  /* 0x0000000a0f207220 */ /* 0x000fe40000410000 */
[----:B------:R-:W-:-:S02]  /*9c10*/  FFMA.FTZ R34, R37, R31, R34 ;  /* 0x0000001f25227223 */ /* 0x000fc40000010022 */
[C---:B------:R-:W-:Y:S01]  /*9c20*/  FFMA.FTZ R15, R14.reuse, R9, -R8 ;  /* 0x000000090e0f7223 */ /* 0x040fe20000010808 */
[----:B------:R-:W-:Y:S01]  /*9c30*/  F2FP.PACK_AB R8, R35, R36 ;  /* 0x000000242308723e */ /* 0x000fe200000000ff */
[----:B------:R-:W-:Y:S01]  /*9c40*/  FFMA.FTZ R30, R14, R33, R30 ;  /* 0x000000210e1e7223 */ /* 0x000fe2000001001e */
[----:B------:R-:W-:Y:S01]  /*9c50*/  F2FP.PACK_AB R9, R34, R29 ;  /* 0x0000001d2209723e */ /* 0x000fe200000000ff */
[C---:B------:R-:W-:Y:S02]  /*9c60*/  FFMA.FTZ R28, R13.reuse, R10, -R28 ;  /* 0x0000000a0d1c7223 */ /* 0x040fe4000001081c */
[----:B------:R-:W-:Y:S01]  /*9c70*/  FFMA.FTZ R11, R13, R11, R32 ;  /* 0x0000000b0d0b7223 */ /* 0x000fe20000010020 */
[----:B------:R-:W-:-:S04]  /*9c80*/  F2FP.PACK_AB R10, R30, R15 ;  /* 0x0000000f1e0a723e */ /* 0x000fc800000000ff */
[----:B------:R-:W-:-:S05]  /*9c90*/  F2FP.PACK_AB R11, R11, R28 ;  /* 0x0000001c0b0b723e */ /* 0x000fca00000000ff */
[----:B------:R1:W-:Y:S01]  /*9ca0*/  STS.128 [R12+0xa000], R8 ;  /* 0x00a000080c007388 */ /* 0x0003e20000000c00 */
[----:B------:R-:W-:Y:S05]  /*9cb0*/  BRA `(.L_x_115) ;  /* 0x00002f9000007947 */ /* 0x000fea0003800000 */
.L_x_100:
        /* <DEDUP_REMOVED lines=15> */
[C---:B------:R-:W-:Y:S01]  /*9db0*/  ISETP.GE.AND P0, PT, R37.reuse, c[0x0][0x27c], PT ;  /* 0x00009f0025007a0c */ /* 0x040fe20003f06270 */
[----:B------:R-:W-:Y:S01]  /*9dc0*/  CS2R R50, SRZ ;  /* 0x0000000000327805 */ /* 0x000fe2000001ff00 */
[----:B------:R-:W-:Y:S01]  /*9dd0*/  CS2R R48, SRZ ;  /* 0x0000000000307805 */ /* 0x000fe2000001ff00 */
[----:B------:R-:W-:Y:S01]  /*9de0*/  CS2R R14, SRZ ;  /* 0x00000000000e7805 */ /* 0x000fe2000001ff00 */
[----:B------:R-:W-:Y:S01]  /*9df0*/  CS2R R12, SRZ ;  /* 0x00000000000c7805 */ /* 0x000fe2000001ff00 */
[----:B------:R-:W-:-:S02]  /*9e00*/  IADD3 R11, R37, 0x20, RZ ;  /* 0x00000020250b7810 */ /* 0x000fc40007ffe0ff */
[----:B------:R-:W-:-:S06]  /*9e10*/  IADD3 R9, R37, 0x40, RZ ;  /* 0x0000004025097810 */ /* 0x000fcc0007ffe0ff */
[----:B------:R-:W-:-:S04]  /*9e20*/  @!P0 IMAD.WIDE R34, R37, 0x2, R38 ;  /* 0x0000000225228825 */ /* 0x000fc800078e0226 */
[----:B------:R-:W-:Y:S01]  /*9e30*/  @!P0 IMAD.WIDE R32, R37, 0x2, R52 ;  /* 0x0000000225208825 */ /* 0x000fe200078e0234 */
[----:B------:R1:W5:Y:S01]  /*9e40*/  @!P0 LD.E.128 R48, [R34.64] ;  /* 0x0000000622308980 */ /* 0x000362000c101d00 */
[----:B------:R-:W-:-:S03]  /*9e50*/  ISETP.GE.AND P1, PT, R11, c[0x0][0x27c], PT ;  /* 0x00009f000b007a0c */ /* 0x000fc60003f26270 */
[----:B------:R2:W5:Y:S01]  /*9e60*/  @!P0 LD.E.128 R12, [R32.64] ;  /* 0x00000006200c8980 */ /* 0x000562000c101d00 */
[----:B------:R-:W-:Y:S01]  /*9e70*/  ISETP.GE.AND P0, PT, R9, c[0x0][0x27c], PT ;  /* 0x00009f0009007a0c */ /* 0x000fe20003f06270 */
[----:B------:R-:W-:Y:S01]  /*9e80*/  CS2R R46, SRZ ;  /* 0x00000000002e7805 */ /* 0x000fe2000001ff00 */
[----:B------:R-:W-:Y:S01]  /*9e90*/  CS2R R44, SRZ ;  /* 0x00000000002c7805 */ /* 0x000fe2000001ff00 */
[----:B------:R-:W-:Y:S01]  /*9ea0*/  CS2R R42, SRZ ;  /* 0x00000000002a7805 */ /* 0x000fe2000001ff00 */
[----:B------:R-:W-:-:S05]  /*9eb0*/  CS2R R40, SRZ ;  /* 0x0000000000287805 */ /* 0x000fca000001ff00 */
[----:B------:R-:W-:-:S04]  /*9ec0*/  @!P1 SHF.R.S32.HI R10, RZ, 0x1f, R11 ;  /* 0x0000001fff0a9819 */ /* 0x000fc8000001140b */
[----:B------:R-:W-:Y:S02]  /*9ed0*/  @!P0 SHF.R.S32.HI R8, RZ, 0x1f, R9 ;  /* 0x0000001fff088819 */ /* 0x000fe40000011409 */
[----:B------:R-:W-:Y:S02]  /*9ee0*/  @!P1 LEA.HI R10, R10, R11, RZ, 0x3 ;  /* 0x0000000b0a0a9211 */ /* 0x000fe400078f18ff */
[----:B------:R-:W-:Y:S02]  /*9ef0*/  @!P0 LEA.HI R8, R8, R9, RZ, 0x3 ;  /* 0x0000000908088211 */ /* 0x000fe400078f18ff */
[----:B------:R-:W-:Y:S01]  /*9f00*/  @!P1 LOP3.LUT R9, R10, 0xfffffff8, RZ, 0xc0, !PT ;  /* 0xfffffff80a099812 */ /* 0x000fe200078ec0ff */
[----:B-1----:R-:W-:Y:S01]  /*9f10*/  CS2R R34, SRZ ;  /* 0x0000000000227805 */ /* 0x002fe2000001ff00 */
[----:B------:R-:W-:-:S03]  /*9f20*/  @!P0 LOP3.LUT R11, R8, 0xfffffff8, RZ, 0xc0, !PT ;  /* 0xfffffff8080b8812 */ /* 0x000fc600078ec0ff */
[----:B------:R-:W-:Y:S01]  /*9f30*/  @!P1 IMAD.WIDE R30, R9, 0x2, R38 ;  /* 0x00000002091e9825 */ /* 0x000fe200078e0226 */
[----:B--2---:R-:W-:-:S03]  /*9f40*/  CS2R R32, SRZ ;  /* 0x0000000000207805 */ /* 0x004fc6000001ff00 */
[----:B------:R-:W-:Y:S02]  /*9f50*/  @!P1 IMAD.WIDE R56, R9, 0x2, R52 ;  /* 0x0000000209389825 */ /* 0x000fe400078e0234 */
[----:B------:R-:W-:Y:S01]  /*9f60*/  CS2R R8, SRZ ;  /* 0x0000000000087805 */ /* 0x000fe2000001ff00 */
[----:B------:R1:W5:Y:S01]  /*9f70*/  @!P1 LD.E.128 R32, [R30.64] ;  /* 0x000000061e209980 */ /* 0x000362000c101d00 */
[----:B------:R-:W-:-:S04]  /*9f80*/  @!P0 IMAD.WIDE R38, R11, 0x2, R38 ;  /* 0x000000020b268825 */ /* 0x000fc800078e0226 */
[----:B------:R-:W-:Y:S01]  /*9f90*/  @!P0 IMAD.WIDE R52, R11, 0x2, R52 ;  /* 0x000000020b348825 */ /* 0x000fe200078e0234 */
[----:B------:R1:W5:Y:S01]  /*9fa0*/  @!P0 LD.E.128 R44, [R38.64] ;  /* 0x00000006262c8980 */ /* 0x000362000c101d00 */
[----:B------:R-:W-:-:S03]  /*9fb0*/  CS2R R10, SRZ ;  /* 0x00000000000a7805 */ /* 0x000fc6000001ff00 */
[----:B------:R1:W5:Y:S04]  /*9fc0*/  @!P0 LD.E.128 R40, [R52.64] ;  /* 0x0000000634288980 */ /* 0x000368000c101d00 */
[----:B------:R1:W5:Y:S02]  /*9fd0*/  @!P1 LD.E.128 R8, [R56.64] ;  /* 0x0000000638089980 */ /* 0x000364000c101d00 */
.L_x_127:
[----:B------:R-:W-:Y:S05]  /*9fe0*/  BSYNC B0 ;  /* 0x0000000000007941 */ /* 0x000fea0003800000 */
.L_x_126:
[----:B-1---5:R-:W-:Y:S01]  /*9ff0*/  IMAD.MOV.U32 R56, RZ, RZ, R8 ;  /* 0x000000ffff387224 */ /* 0x022fe200078e0008 */
[----:B------:R-:W-:Y:S01]  /*a000*/  SHF.R.U64 R73, R32, 0x10, R33 ;  /* 0x0000001020497819 */ /* 0x000fe20000001221 */
[----:B------:R-:W-:Y:S01]  /*a010*/  IMAD.MOV.U32 R55, RZ, RZ, R9 ;  /* 0x000000ffff377224 */ /* 0x000fe200078e0009 */
[----:B------:R-:W-:Y:S01]  /*a020*/  SHF.R.U32.HI R72, RZ, 0x10, R33 ;  /* 0x00000010ff487819 */ /* 0x000fe20000011621 */
[----:B------:R-:W-:Y:S01]  /*a030*/  IMAD R78, R78, -0x80, R83 ;  /* 0xffffff804e4e7824 */ /* 0x000fe200078e0253 */
[----:B------:R-:W-:Y:S01]  /*a040*/  SHF.R.U64 R66, R34, 0x10, R35 ;  /* 0x0000001022427819 */ /* 0x000fe20000001223 */
[----:B------:R-:W-:Y:S01]  /*a050*/  IMAD.MOV.U32 R75, RZ, RZ, R33 ;  /* 0x000000ffff4b7224 */ /* 0x000fe200078e0021 */
[----:B------:R-:W-:Y:S01]  /*a060*/  SHF.R.U64 R33, R8, 0x10, R9 ;  /* 0x0000001008217819 */ /* 0x000fe20000001209 */
[----:B------:R-:W-:Y:S01]  /*a070*/  IMAD.MOV.U32 R70, RZ, RZ, R34 ;  /* 0x000000ffff467224 */ /* 0x000fe200078e0022 */
[----:B------:R-:W-:Y:S01]  /*a080*/  SHF.R.U64 R8, R42, 0x10, R43 ;  /* 0x000000102a087819 */ /* 0x000fe2000000122b */
[----:B------:R-:W-:Y:S01]  /*a090*/  IMAD.MOV.U32 R34, RZ, RZ, R42 ;  /* 0x000000ffff227224 */ /* 0x000fe200078e002a */
[----:B------:R-:W-:Y:S01]  /*a0a0*/  PRMT R42, R55, 0x5410, R56 ;  /* 0x00005410372a7816 */ /* 0x000fe20000000038 */
[----:B------:R-:W-:Y:S01]  /*a0b0*/  IMAD.MOV.U32 R52, RZ, RZ, R48 ;  /* 0x000000ffff347224 */ /* 0x000fe200078e0030 */
[----:B------:R-:W-:Y:S01]  /*a0c0*/  IMNMX R56, R78, 0x80, PT ;  /* 0x000000804e387817 */ /* 0x000fe20003800200 */
[----:B------:R-:W-:Y:S01]  /*a0d0*/  IMAD.MOV.U32 R53, RZ, RZ, R51 ;  /* 0x000000ffff357224 */ /* 0x000fe200078e0033 */
[----:B------:R-:W-:Y:S01]  /*a0e0*/  SHF.R.U64 R81, R48, 0x10, R49 ;  /* 0x0000001030517819 */ /* 0x000fe20000001231 */
[----:B------:R-:W-:Y:S01]  /*a0f0*/  IMAD.MOV.U32 R36, RZ, RZ, R46 ;  /* 0x000000ffff247224 */ /* 0x000fe200078e002e */
[----:B------:R-:W-:Y:S01]  /*a100*/  ISETP.GE.AND P0, PT, R29, R56, PT ;  /* 0x000000381d00720c */ /* 0x000fe20003f06270 */
[----:B------:R-:W-:Y:S01]  /*a110*/  IMAD.MOV.U32 R63, RZ, RZ, R47 ;  /* 0x000000ffff3f7224 */ /* 0x000fe200078e002f */
[--C-:B------:R-:W-:Y:S01]  /*a120*/  SHF.R.U64 R79, R50, 0x10, R51.reuse ;  /* 0x00000010324f7819 */ /* 0x100fe20000001233 */
[----:B------:R-:W-:Y:S01]  /*a130*/  IMAD.MOV.U32 R80, RZ, RZ, R50 ;  /* 0x000000ffff507224 */ /* 0x000fe200078e0032 */
[----:B------:R-:W-:Y:S01]  /*a140*/  SHF.R.U32.HI R48, RZ, 0x10, R51 ;  /* 0x00000010ff307819 */ /* 0x000fe20000011633 */
[----:B------:R-:W-:Y:S01]  /*a150*/  IMAD.MOV.U32 R61, RZ, RZ, R13 ;  /* 0x000000ffff3d7224 */ /* 0x000fe200078e000d */
[----:B------:R-:W-:Y:S01]  /*a160*/  SHF.R.U64 R60, R46, 0x10, R47 ;  /* 0x000000102e3c7819 */ /* 0x000fe2000000122f */
[----:B------:R-:W-:Y:S01]  /*a170*/  IMAD.MOV.U32 R51, RZ, RZ, R15 ;  /* 0x000000ffff337224 */ /* 0x000fe200078e000f */
[----:B------:R-:W-:Y:S01]  /*a180*/  SHF.R.U32.HI R31, RZ, 0x10, R47 ;  /* 0x00000010ff1f7819 */ /* 0x000fe2000001162f */
        /* <DEDUP_REMOVED lines=9> */
[----:B------:R-:W-:Y:S01]  /*a220*/  SHF.R.U32.HI R65, RZ, 0x10, R35 ;  /* 0x00000010ff417819 */ /* 0x000fe20000011623 */
        /* <DEDUP_REMOVED lines=13> */
[----:B------:R-:W-:Y:S01]  /*a300*/  SHF.R.U64 R10, R40, 0x10, R41 ;  /* 0x00000010280a7819 */ /* 0x000fe20000001229 */
[----:B------:R-:W-:-:S04]  /*a310*/  DEPBAR.LE SB0, 0x1 ;  /* 0x000080400000791a */ /* 0x000fc80000000000 */
[----:B------:R-:W-:Y:S01]  /*a320*/  SHF.R.U32.HI R30, RZ, 0x10, R41 ;  /* 0x00000010ff1e7819 */ /* 0x000fe20000011629 */
[----:B------:R-:W-:Y:S01]  /*a330*/  BSSY B1, `(.L_x_128) ;  /* 0x0000151000017945 */ /* 0x000fe20003800000 */
[----:B------:R-:W-:Y:S02]  /*a340*/  SHF.R.U32.HI R28, RZ, 0x10, R43 ;  /* 0x00000010ff1c7819 */ /* 0x000fe4000001162b */
        /* <DEDUP_REMOVED lines=22> */
[----:B------:R-:W-:Y:S01]  /*a4b0*/  PRMT R28, R28, 0x5410, R8 ;  /* 0x000054101c1c7816 */ /* 0x000fe20000000008 */
[----:B------:R-:W-:Y:S06]  /*a4c0*/  BAR.SYNC.DEFER_BLOCKING 0x0 ;  /* 0x0000000000007b1d */ /* 0x000fec0000010000 */
[----:B------:R-:W-:Y:S05]  /*a4d0*/  @P0 BRA `(.L_x_129) ;  /* 0x0000136000000947 */ /* 0x000fea0003800000 */
[----:B------:R-:W-:Y:S01]  /*a4e0*/  ISETP.GE.AND P0, PT, R37, c[0x0][0x27c], PT ;  /* 0x00009f0025007a0c */ /* 0x000fe20003f06270 */
[----:B------:R-:W-:-:S12]  /*a4f0*/  BSSY B0, `(.L_x_130) ;  /* 0x0000060000007945 */ /* 0x000fd80003800000 */
[----:B------:R-:W-:Y:S05]  /*a500*/  @P0 BRA `(.L_x_131) ;  /* 0x000005e000000947 */ /* 0x000fea0003800000 */
[----:B------:R-:W-:Y:S01]  /*a510*/  MOV R9, c[0x0][0x27c] ;  /* 0x00009f0000097a02 */ /* 0x000fe20000000f00 */
[----:B------:R-:W-:Y:S01]  /*a520*/  HADD2.F32 R74, -RZ, R47.H1_H1 ;  /* 0x3000002fff4a7230 */ /* 0x000fe20000004100 */
[----:B------:R-:W-:Y:S01]  /*a530*/  SHF.L.U32 R12, R29, 0x6, RZ ;  /* 0x000000061d0c7819 */ /* 0x000fe200000006ff */
[----:B------:R-:W-:Y:S01]  /*a540*/  HADD2.F32 R85, -RZ, R49.H1_H1 ;  /* 0x30000031ff557230 */ /* 0x000fe20000004100 */
[----:B------:R-:W-:Y:S01]  /*a550*/  LEA.HI R14, R9, R54, RZ, 0x1d ;  /* 0x00000036090e7211 */ /* 0x000fe200078fe8ff */
[--C-:B------:R-:W-:Y:S01]  /*a560*/  HADD2.F32 R79, -RZ, R50.reuse.H1_H1 ;  /* 0x30000032ff4f7230 */ /* 0x100fe20000004100 */
[----:B------:R-:W-:Y:S01]  /*a570*/  LOP3.LUT R12, R12, 0x1c0, RZ, 0xc0, !PT ;  /* 0x000001c00c0c7812 */ /* 0x000fe200078ec0ff */
[----:B------:R-:W-:Y:S01]  /*a580*/  HADD2.F32 R73, -RZ, R50.H0_H0 ;  /* 0x20000032ff497230 */ /* 0x000fe20000004100 */
[----:B------:R-:W-:Y:S01]  /*a590*/  SHF.R.S32.HI R9, RZ, 0x1f, R14 ;  /* 0x0000001fff097819 */ /* 0x000fe2000001140e */
[----:B------:R-:W-:Y:S01]  /*a5a0*/  HADD2.F32 R66, -RZ, R51.H1_H1 ;  /* 0x30000033ff427230 */ /* 0x000fe20000004100 */
[----:B------:R-:W-:Y:S01]  /*a5b0*/  SHF.L.U32 R8, R14, 0x3, RZ ;  /* 0x000000030e087819 */ /* 0x000fe200000006ff */
[--C-:B------:R-:W-:Y:S01]  /*a5c0*/  HADD2.F32 R86, -RZ, R52.reuse.H1_H1 ;  /* 0x30000034ff567230 */ /* 0x100fe20000004100 */
[----:B------:R-:W-:Y:S01]  /*a5d0*/  LEA.HI R9, R9, R14, RZ, 0x3 ;  /* 0x0000000e09097211 */ /* 0x000fe200078f18ff */
[----:B------:R-:W-:Y:S01]  /*a5e0*/  HADD2.F32 R84, -RZ, R52.H0_H0 ;  /* 0x20000034ff547230 */ /* 0x000fe20000004100 */
[----:B------:R-:W-:Y:S01]  /*a5f0*/  SHF.R.U32.HI R11, RZ, 0x3, R12 ;  /* 0x00000003ff0b7819 */ /* 0x000fe2000001160c */
[----:B------:R-:W-:Y:S01]  /*a600*/  HADD2.F32 R82, -RZ, R53.H1_H1 ;  /* 0x30000035ff527230 */ /* 0x000fe20000004100 */
[C---:B------:R-:W-:Y:S01]  /*a610*/  LOP3.LUT R8, R12.reuse, 0x38, R8, 0xf8, !PT ;  /* 0x000000380c087812 */ /* 0x040fe200078ef808 */
[----:B------:R-:W-:Y:S01]  /*a620*/  HADD2.F32 R70, -RZ, R47.H0_H0 ;  /* 0x2000002fff467230 */ /* 0x000fe20000004100 */
[----:B------:R-:W-:Y:S01]  /*a630*/  SHF.L.U32 R9, R9, 0xa, RZ ;  /* 0x0000000a09097819 */ /* 0x000fe200000006ff */
[----:B------:R-:W-:Y:S01]  /*a640*/  HADD2.F32 R67, -RZ, R46.H1_H1 ;  /* 0x3000002eff437230 */ /* 0x000fe20000004100 */
[----:B------:R-:W-:Y:S01]  /*a650*/  SHF.L.U32 R10, R19, 0x9, RZ ;  /* 0x00000009130a7819 */ /* 0x000fe200000006ff */
[----:B------:R-:W-:Y:S01]  /*a660*/  HADD2.F32 R83, -RZ, R49.H0_H0 ;  /* 0x20000031ff537230 */ /* 0x000fe20000004100 */
[----:B------:R-:W-:Y:S01]  /*a670*/  LOP3.LUT R57, R12, 0x38, R37, 0xf8, !PT ;  /* 0x000000380c397812 */ /* 0x000fe200078ef825 */
[--C-:B------:R-:W-:Y:S01]  /*a680*/  HADD2.F32 R81, -RZ, R48.reuse.H1_H1 ;  /* 0x30000030ff517230 */ /* 0x100fe20000004100 */
[----:B------:R-:W-:Y:S01]  /*a690*/  LOP3.LUT R8, R8, R11, RZ, 0x3c, !PT ;  /* 0x0000000b08087212 */ /* 0x000fe200078e3cff */
[----:B------:R-:W-:Y:S01]  /*a6a0*/  HADD2.F32 R78, -RZ, R48.H0_H0 ;  /* 0x20000030ff4e7230 */ /* 0x000fe20000004100 */
[----:B------:R-:W-:Y:S01]  /*a6b0*/  LOP3.LUT R9, R9, 0x7fffe000, RZ, 0xc0, !PT ;  /* 0x7fffe00009097812 */ /* 0x000fe200078ec0ff */
[----:B------:R-:W-:Y:S01]  /*a6c0*/  HADD2.F32 R80, -RZ, R53.H0_H0 ;  /* 0x20000035ff507230 */ /* 0x000fe20000004100 */
[----:B------:R-:W-:-:S02]  /*a6d0*/  LOP3.LUT R57, R10, R57, R11, 0xf6, !PT ;  /* 0x000000390a397212 */ /* 0x000fc400078ef60b */
[----:B------:R-:W-:Y:S02]  /*a6e0*/  IADD3 R8, R8, R9, R10 ;  /* 0x0000000908087210 */ /* 0x000fe40007ffe00a */
[----:B------:R-:W-:Y:S02]  /*a6f0*/  SHF.L.U32 R57, R57, 0x1, RZ ;  /* 0x0000000139397819 */ /* 0x000fe400000006ff */
[----:B------:R-:W-:-:S03]  /*a700*/  SHF.L.U32 R55, R8, 0x1, RZ ;  /* 0x0000000108377819 */ /* 0x000fc600000006ff */
[----:B------:R-:W1:Y:S04]  /*a710*/  LDS.128 R12, [R57+0xc100] ;  /* 0x00c10000390c7984 */ /* 0x000e680000000c00 */
[----:B------:R-:W2:Y:S01]  /*a720*/  LDS.128 R8, [R55+0xc100] ;  /* 0x00c1000037087984 */ /* 0x000ea20000000c00 */
[--C-:B-1----:R-:W-:Y:S02]  /*a730*/  HADD2.F32 R59, -RZ, R12.reuse.H1_H1 ;  /* 0x3000000cff3b7230 */ /* 0x102fe40000004100 */
[----:B------:R-:W-:Y:S02]  /*a740*/  HADD2.F32 R58, -RZ, R12.H0_H0 ;  /* 0x2000000cff3a7230 */ /* 0x000fe40000004100 */
[----:B--2---:R-:W-:Y:S01]  /*a750*/  HADD2.F32 R75, -RZ, R8.H0_H0 ;  /* 0x20000008ff4b7230 */ /* 0x004fe20000004100 */
[----:B------:R-:W-:Y:S01]  /*a760*/  FMUL.FTZ R72, R59, R74 ;  /* 0x0000004a3b487220 */ /* 0x000fe20000410000 */
[----:B------:R-:W-:-:S02]  /*a770*/  HADD2.F32 R12, -RZ, R13.H0_H0 ;  /* 0x2000000dff0c7230 */ /* 0x000fc40000004100 */
[----:B------:R-:W-:Y:S02]  /*a780*/  HADD2.F32 R61, -RZ, R13.H1_H1 ;  /* 0x3000000dff3d7230 */ /* 0x000fe40000004100 */
[----:B------:R-:W-:Y:S01]  /*a790*/  HADD2.F32 R8, -RZ, R8.H1_H1 ;  /* 0x30000008ff087230 */ /* 0x000fe20000004100 */
[----:B------:R-:W-:Y:S01]  /*a7a0*/  FMUL.FTZ R64, R12, R73 ;  /* 0x000000490c407220 */ /* 0x000fe20000410000 */
[----:B------:R-:W-:Y:S02]  /*a7b0*/  HADD2.F32 R13, -RZ, R14.H0_H0 ;  /* 0x2000000eff0d7230 */ /* 0x000fe40000004100 */
[----:B------:R-:W-:Y:S01]  /*a7c0*/  HADD2.F32 R63, -RZ, R10.H0_H0 ;  /* 0x2000000aff3f7230 */ /* 0x000fe20000004100 */
[C---:B------:R-:W-:Y:S01]  /*a7d0*/  FMUL.FTZ R74, R8.reuse, R74 ;  /* 0x0000004a084a7220 */ /* 0x040fe20000410000 */
[--C-:B------:R-:W-:Y:S01]  /*a7e0*/  HADD2.F32 R65, -RZ, R9.reuse.H0_H0 ;  /* 0x20000009ff417230 */ /* 0x100fe20000004100 */
[----:B------:R-:W-:Y:S01]  /*a7f0*/  FFMA.FTZ R72, R8, R85, R72 ;  /* 0x0000005508487223 */ /* 0x000fe20000010048 */
[----:B------:R-:W-:Y:S01]  /*a800*/  HADD2.F32 R60, -RZ, R9.H1_H1 ;  /* 0x30000009ff3c7230 */ /* 0x000fe20000004100 */
[-C--:B------:R-:W-:Y:S01]  /*a810*/  FMUL.FTZ R9, R58, R79.reuse ;  /* 0x0000004f3a097220 */ /* 0x080fe20000410000 */
[----:B------:R-:W-:Y:S01]  /*a820*/  HADD2.F32 R62, -RZ, R14.H1_H1 ;  /* 0x3000000eff3e7230 */ /* 0x000fe20000004100 */
[-C--:B------:R-:W-:Y:S01]  /*a830*/  FMUL.FTZ R8, R13, R66.reuse ;  /* 0x000000420d087220 */ /* 0x080fe20000410000 */
[----:B------:R-:W-:Y:S01]  /*a840*/  HADD2.F32 R10, -RZ, R10.H1_H1 ;  /* 0x3000000aff0a7230 */ /* 0x000fe20000004100 */
[----:B------:R-:W-:Y:S01]  /*a850*/  FMUL.FTZ R79, R75, R79 ;  /* 0x0000004f4b4f7220 */ /* 0x000fe20000410000 */
[----:B------:R-:W-:Y:S01]  /*a860*/  HADD2.F32 R14, -RZ, R15.H0_H0 ;  /* 0x2000000fff0e7230 */ /* 0x000fe20000004100 */
[----:B------:R-:W-:Y:S01]  /*a870*/  FMUL.FTZ R66, R63, R66 ;  /* 0x000000423f427220 */ /* 0x000fe20000410000 */
[--C-:B------:R-:W-:Y:S01]  /*a880*/  HADD2.F32 R89, -RZ, R11.reuse.H0_H0 ;  /* 0x2000000bff597230 */ /* 0x100fe20000004100 */
[----:B------:R-:W-:Y:S01]  /*a890*/  FFMA.FTZ R75, R75, R86, R9 ;  /* 0x000000564b4b7223 */ /* 0x000fe20000010009 */
[----:B------:R-:W-:Y:S01]  /*a8a0*/  HADD2.F32 R87, -RZ, R11.H1_H1 ;  /* 0x3000000bff577230 */ /* 0x000fe20000004100 */
[C---:B------:R-:W-:Y:S01]  /*a8b0*/  FMUL.FTZ R73, R65.reuse, R73 ;  /* 0x0000004941497220 */ /* 0x040fe20000410000 */
[----:B------:R-:W-:Y:S01]  /*a8c0*/  HADD2.F32 R15, -RZ, R15.H1_H1 ;  /* 0x3000000fff0f7230 */ /* 0x000fe20000004100 */
[----:B------:R-:W-:Y:S01]  /*a8d0*/  FFMA.FTZ R64, R65, R84, R64 ;  /* 0x0000005441407223 */ /* 0x000fe20000010040 */
[----:B------:R-:W-:Y:S01]  /*a8e0*/  HADD2.F32 R65, -RZ, R51.H0_H0 ;  /* 0x20000033ff417230 */ /* 0x000fe20000004100 */
[----:B------:R-:W-:Y:S01]  /*a8f0*/  FFMA.FTZ R63, R63, R82, R8 ;  /* 0x000000523f3f7223 */ /* 0x000fe20000010008 */
[----:B------:R-:W-:Y:S01]  /*a900*/  HADD2.F32 R8, -RZ, R46.H0_H0 ;  /* 0x2000002eff087230 */ /* 0x000fe20000004100 */
[----:B------:R-:W-:-:S02]  /*a910*/  FMUL.FTZ R9, R61, R70 ;  /* 0x000000463d097220 */ /* 0x000fc40000410000 */
[-C--:B------:R-:W-:Y:S02]  /*a920*/  FMUL.FTZ R11, R62, R67.reuse ;  /* 0x000000433e0b7220 */ /* 0x080fe40000410000 */
[----:B------:R-:W-:Y:S02]  /*a930*/  FMUL.FTZ R67, R10, R67 ;  /* 0x000000430a437220 */ /* 0x000fe40000410000 */
[C---:B------:R-:W-:Y:S02]  /*a940*/  FMUL.FTZ R70, R60.reuse, R70 ;  /* 0x000000463c467220 */ /* 0x040fe40000410000 */
[----:B------:R-:W-:Y:S02]  /*a950*/  FFMA.FTZ R9, R60, R83, R9 ;  /* 0x000000533c097223 */ /* 0x000fe40000010009 */
[----:B------:R-:W-:Y:S02]  /*a960*/  FFMA.FTZ R10, R10, R81, R11 ;  /* 0x000000510a0a7223 */ /* 0x000fe4000001000b */
[----:B------:R-:W-:Y:S01]  /*a970*/  FMUL.FTZ R60, R14, R65 ;  /* 0x000000410e3c7220 */ /* 0x000fe20000410000 */
[----:B------:R-:W-:Y:S01]  /*a980*/  F2FP.PACK_AB R9, R9, R64 ;  /* 0x000000400909723e */ /* 0x000fe200000000ff */
[----:B------:R-:W-:Y:S01]  /*a990*/  FMUL.FTZ R11, R15, R8 ;  /* 0x000000080f0b7220 */ /* 0x000fe20000410000 */
[----:B------:R-:W-:Y:S01]  /*a9a0*/  F2FP.PACK_AB R10, R10, R63 ;  /* 0x0000003f0a0a723e */ /* 0x000fe200000000ff */
[----:B------:R-:W-:-:S02]  /*a9b0*/  FMUL.FTZ R65, R89, R65 ;  /* 0x0000004159417220 */ /* 0x000fc40000410000 */
[C---:B------:R-:W-:Y:S02]  /*a9c0*/  FMUL.FTZ R8, R87.reuse, R8 ;  /* 0x0000000857087220 */ /* 0x040fe40000410000 */
[----:B------:R-:W-:Y:S02]  /*a9d0*/  FFMA.FTZ R11, R87, R78, R11 ;  /* 0x0000004e570b7223 */ /* 0x000fe4000001000b */
[----:B------:R-:W-:Y:S02]  /*a9e0*/  FFMA.FTZ R79, R58, R86, -R79 ;  /* 0x000000563a4f7223 */ /* 0x000fe4000001084f */
[----:B------:R-:W-:Y:S02]  /*a9f0*/  FFMA.FTZ R74, R59, R85, -R74 ;  /* 0x000000553b4a7223 */ /* 0x000fe4000001084a */
[----:B------:R-:W-:Y:S02]  /*aa00*/  FFMA.FTZ R73, R12, R84, -R73 ;  /* 0x000000540c497223 */ /* 0x000fe40000010849 */
[----:B------:R-:W-:Y:S01]  /*aa10*/  FFMA.FTZ R70, R61, R83, -R70 ;  /* 0x000000533d467223 */ /* 0x000fe20000010846 */
[----:B------:R-:W-:Y:S01]  /*aa20*/  F2FP.PACK_AB R12, R74, R79 ;  /* 0x0000004f4a0c723e */ /* 0x000fe200000000ff */
[----:B------:R-:W-:-:S02]  /*aa30*/  FFMA.FTZ R66, R13, R82, -R66 ;  /* 0x000000520d427223 */ /* 0x000fc40000010842 */
[----:B------:R-:W-:Y:S01]  /*aa40*/  FFMA.FTZ R67, R62, R81, -R67 ;  /* 0x000000513e437223 */ /* 0x000fe20000010843 */
[----:B------:R-:W-:Y:S01]  /*aa50*/  F2FP.PACK_AB R13, R70, R73 ;  /* 0x00000049460d723e */ /* 0x000fe200000000ff */
[----:B------:R-:W-:Y:S02]  /*aa60*/  FFMA.FTZ R65, R14, R80, -R65 ;  /* 0x000000500e417223 */ /* 0x000fe40000010841 */
[----:B------:R-:W-:Y:S01]  /*aa70*/  FFMA.FTZ R78, R15, R78, -R8 ;  /* 0x0000004e0f4e7223 */ /* 0x000fe20000010808 */
[----:B------:R-:W-:Y:S01]  /*aa80*/  F2FP.PACK_AB R14, R67, R66 ;  /* 0x00000042430e723e */ /* 0x000fe200000000ff */
[----:B------:R-:W-:Y:S01]  /*aa90*/  FFMA.FTZ R60, R89, R80, R60 ;  /* 0x00000050593c7223 */ /* 0x000fe2000001003c */
[----:B------:R-:W-:Y:S02]  /*aaa0*/  F2FP.PACK_AB R8, R72, R75 ;  /* 0x0000004b4808723e */ /* 0x000fe400000000ff */
[----:B------:R-:W-:Y:S02]  /*aab0*/  F2FP.PACK_AB R15, R78, R65 ;  /* 0x000000414e0f723e */ /* 0x000fe400000000ff */
[----:B------:R-:W-:-:S03]  /*aac0*/  F2FP.PACK_AB R11, R11, R60 ;  /* 0x0000003c0b0b723e */ /* 0x000fc600000000ff */
[----:B------:R1:W-:Y:S04]  /*aad0*/  STS.128 [R57+0xc100], R12 ;  /* 0x00c1000c39007388 */ /* 0x0003e80000000c00 */
[----:B------:R1:W-:Y:S02]  /*aae0*/  STS.128 [R55+0xc100], R8 ;  /* 0x00c1000837007388 */ /* 0x0003e40000000c00 */
.L_x_131:
[----:B------:R-:W-:Y:S05]  /*aaf0*/  BSYNC B0 ;  /* 0x0000000000007941 */ /* 0x000fea0003800000 */
.L_x_130:
[----:B-1----:R-:W-:Y:S01]  /*ab00*/  IADD3 R12, R37, 0x20, RZ ;  /* 0x00000020250c7810 */ /* 0x002fe20007ffe0ff */
[----:B------:R-:W-:Y:S03]  /*ab10*/  BSSY B0, `(.L_x_132) ;  /* 0x0000069000007945 */ /* 0x000fe60003800000 */
[----:B------:R-:W-:-:S13]  /*ab20*/  ISETP.GE.AND P0, PT, R12, c[0x0][0x27c], PT ;  /* 0x00009f000c007a0c */ /* 0x000fda0003f06270 */
[----:B------:R-:W-:Y:S05]  /*ab30*/  @P0 BRA `(.L_x_133) ;  /* 0x0000066000000947 */ /* 0x000fea0003800000 */
[----:B------:R-:W-:Y:S01]  /*ab40*/  SHF.R.S32.HI R11, RZ, 0x1f, R12 ;  /* 0x0000001fff0b7819 */ /* 0x000fe2000001140c */
[----:B------:R-:W-:Y:S01]  /*ab50*/  HADD2.F32 R74, -RZ, R39.H1_H1 ;  /* 0x30000027ff4a7230 */ /* 0x000fe20000004100 */
[----:B------:R-:W-:Y:S01]  /*ab60*/  MOV R8, c[0x0][0x27c] ;  /* 0x00009f0000087a02 */ /* 0x000fe20000000f00 */
[----:B------:R-:W-:Y:S01]  /*ab70*/  HADD2.F32 R85, -RZ, R41.H1_H1 ;  /* 0x30000029ff557230 */ /* 0x000fe20000004100 */
[-C--:B------:R-:W-:Y:S01]  /*ab80*/  LEA.HI R10, R11, R12.reuse, RZ, 0x3 ;  /* 0x0000000c0b0a7211 */ /* 0x080fe200078f18ff */
[--C-:B------:R-:W-:Y:S01]  /*ab90*/  HADD2.F32 R79, -RZ, R42.reuse.H1_H1 ;  /* 0x3000002aff4f7230 */ /* 0x100fe20000004100 */
[----:B------:R-:W-:Y:S01]  /*aba0*/  SHF.L.U32 R9, R29, 0x6, RZ ;  /* 0x000000061d097819 */ /* 0x000fe200000006ff */
[----:B------:R-:W-:Y:S01]  /*abb0*/  HADD2.F32 R73, -RZ, R42.H0_H0 ;  /* 0x2000002aff497230 */ /* 0x000fe20000004100 */
[----:B------:R-:W-:Y:S01]  /*abc0*/  SHF.R.S32.HI R13, RZ, 0x3, R10 ;  /* 0x00000003ff0d7819 */ /* 0x000fe2000001140a */
[----:B------:R-:W-:Y:S01]  /*abd0*/  HADD2.F32 R66, -RZ, R43.H1_H1 ;  /* 0x3000002bff427230 */ /* 0x000fe20000004100 */
[----:B------:R-:W-:Y:S01]  /*abe0*/  LEA.HI R11, R11, R12, RZ, 0x6 ;  /* 0x0000000c0b0b7211 */ /* 0x000fe200078f30ff */
[--C-:B------:R-:W-:Y:S01]  /*abf0*/  HADD2.F32 R86, -RZ, R44.reuse.H1_H1 ;  /* 0x3000002cff567230 */ /* 0x100fe20000004100 */
[----:B------:R-:W-:Y:S01]  /*ac00*/  LEA.HI R8, R8, R13, RZ, 0x1d ;  /* 0x0000000d08087211 */ /* 0x000fe200078fe8ff */
[----:B------:R-:W-:Y:S01]  /*ac10*/  HADD2.F32 R84, -RZ, R44.H0_H0 ;  /* 0x2000002cff547230 */ /* 0x000fe20000004100 */
[----:B------:R-:W-:Y:S01]  /*ac20*/  LOP3.LUT R9, R9, 0x1c0, RZ, 0xc0, !PT ;  /* 0x000001c009097812 */ /* 0x000fe200078ec0ff */
[----:B------:R-:W-:Y:S01]  /*ac30*/  HADD2.F32 R82, -RZ, R45.H1_H1 ;  /* 0x3000002dff527230 */ /* 0x000fe20000004100 */
[----:B------:R-:W-:Y:S01]  /*ac40*/  SHF.R.S32.HI R13, RZ, 0x1f, R8 ;  /* 0x0000001fff0d7819 */ /* 0x000fe20000011408 */
[----:B------:R-:W-:Y:S01]  /*ac50*/  HADD2.F32 R70, -RZ, R39.H0_H0 ;  /* 0x20000027ff467230 */ /* 0x000fe20000004100 */
[----:B------:R-:W-:Y:S01]  /*ac60*/  SHF.L.U32 R11, R11, 0x7, RZ ;  /* 0x000000070b0b7819 */ /* 0x000fe200000006ff */
[----:B------:R-:W-:Y:S01]  /*ac70*/  HADD2.F32 R67, -RZ, R38.H1_H1 ;  /* 0x30000026ff437230 */ /* 0x000fe20000004100 */
[----:B------:R-:W-:Y:S01]  /*ac80*/  LEA.HI R13, R13, R8, RZ, 0x3 ;  /* 0x000000080d0d7211 */ /* 0x000fe200078f18ff */
[----:B------:R-:W-:Y:S01]  /*ac90*/  HADD2.F32 R83, -RZ, R41.H0_H0 ;  /* 0x20000029ff537230 */ /* 0x000fe20000004100 */
[----:B------:R-:W-:Y:S01]  /*aca0*/  SHF.L.U32 R8, R8, 0x3, RZ ;  /* 0x0000000308087819 */ /* 0x000fe200000006ff */
[--C-:B------:R-:W-:Y:S01]  /*acb0*/  HADD2.F32 R81, -RZ, R40.reuse.H1_H1 ;  /* 0x30000028ff517230 */ /* 0x100fe20000004100 */
[----:B------:R-:W-:Y:S01]  /*acc0*/  LOP3.LUT R15, R9, 0x38, R10, 0xf8, !PT ;  /* 0x00000038090f7812 */ /* 0x000fe200078ef80a */
[----:B------:R-:W-:Y:S01]  /*acd0*/  HADD2.F32 R78, -RZ, R40.H0_H0 ;  /* 0x20000028ff4e7230 */ /* 0x000fe20000004100 */
[----:B------:R-:W-:Y:S01]  /*ace0*/  SHF.L.U32 R13, R13, 0xa, RZ ;  /* 0x0000000a0d0d7819 */ /* 0x000fe200000006ff */
[----:B------:R-:W-:Y:S01]  /*acf0*/  HADD2.F32 R80, -RZ, R45.H0_H0 ;  /* 0x2000002dff507230 */ /* 0x000fe20000004100 */
[----:B------:R-:W-:-:S02]  /*ad00*/  SHF.R.U32.HI R10, RZ, 0x3, R9 ;  /* 0x00000003ff0a7819 */ /* 0x000fc40000011609 */
[----:B------:R-:W-:Y:S02]  /*ad10*/  LOP3.LUT R12, R11, 0x7fffe000, RZ, 0xc0, !PT ;  /* 0x7fffe0000b0c7812 */ /* 0x000fe400078ec0ff */
[----:B------:R-:W-:Y:S02]  /*ad20*/  LOP3.LUT R9, R9, 0x38, R8, 0xf8, !PT ;  /* 0x0000003809097812 */ /* 0x000fe400078ef808 */
[----:B------:R-:W-:Y:S02]  /*ad30*/  LOP3.LUT R14, R13, 0x7fffe000, RZ, 0xc0, !PT ;  /* 0x7fffe0000d0e7812 */ /* 0x000fe400078ec0ff */
[----:B------:R-:W-:Y:S02]  /*ad40*/  LOP3.LUT R15, R15, R10, RZ, 0x3c, !PT ;  /* 0x0000000a0f0f7212 */ /* 0x000fe400078e3cff */
[----:B------:R-:W-:Y:S02]  /*ad50*/  LEA R12, R19, R12, 0x9 ;  /* 0x0000000c130c7211 */ /* 0x000fe400078e48ff */
[----:B------:R-:W-:-:S02]  /*ad60*/  LOP3.LUT R8, R9, R10, RZ, 0x3c, !PT ;  /* 0x0000000a09087212 */ /* 0x000fc400078e3cff */
[----:B------:R-:W-:Y:S02]  /*ad70*/  LEA R9, R19, R14, 0x9 ;  /* 0x0000000e13097211 */ /* 0x000fe400078e48ff */
[----:B------:R-:W-:Y:S02]  /*ad80*/  IADD3 R12, R12, R15, RZ ;  /* 0x0000000f0c0c7210 */ /* 0x000fe40007ffe0ff */
[----:B------:R-:W-:Y:S02]  /*ad90*/  IADD3 R8, R9, R8, RZ ;  /* 0x0000000809087210 */ /* 0x000fe40007ffe0ff */
        /* <DEDUP_REMOVED lines=64> */
.L_x_133:
[----:B------:R-:W-:Y:S05]  /*b1a0*/  BSYNC B0 ;  /* 0x0000000000007941 */ /* 0x000fea0003800000 */
.L_x_132:
[----:B-1----:R-:W-:-:S04]  /*b1b0*/  IADD3 R12, R37, 0x40, RZ ;  /* 0x00000040250c7810 */ /* 0x002fc80007ffe0ff */
        /* <DEDUP_REMOVED lines=104> */
.L_x_129:
[----:B------:R-:W-:Y:S05]  /*b840*/  BSYNC B1 ;  /* 0x0000000000017941 */ /* 0x000fea0003800000 */
.L_x_128:
[----:B------:R-:W-:-:S04]  /*b850*/  IADD3 R29, R29, 0x40, RZ ;  /* 0x000000401d1d7810 */ /* 0x000fc80007ffe0ff */
[----:B------:R-:W-:-:S13]  /*b860*/  ISETP.GE.AND P0, PT, R29, R56, PT ;  /* 0x000000381d00720c */ /* 0x000fda0003f06270 */
[----:B------:R-:W-:Y:S05]  /*b870*/  @P0 BRA `(.L_x_115) ;  /* 0x000013d000000947 */ /* 0x000fea0003800000 */
[----:B------:R-:W-:Y:S01]  /*b880*/  ISETP.GE.AND P0, PT, R37, c[0x0][0x27c], PT ;  /* 0x00009f0025007a0c */ /* 0x000fe20003f06270 */
[----:B------:R-:W-:-:S12]  /*b890*/  BSSY B0, `(.L_x_134) ;  /* 0x0000063000007945 */ /* 0x000fd80003800000 */
[----:B------:R-:W-:Y:S05]  /*b8a0*/  @P0 BRA `(.L_x_135) ;  /* 0x0000061000000947 */ /* 0x000fea0003800000 */
[----:B-1----:R-:W-:Y:S01]  /*b8b0*/  MOV R9, c[0x0][0x27c] ;  /* 0x00009f0000097a02 */ /* 0x002fe20000000f00 */
[----:B------:R-:W-:Y:S01]  /*b8c0*/  HADD2.F32 R67, -RZ, R50.H0_H0 ;  /* 0x20000032ff437230 */ /* 0x000fe20000004100 */
[----:B------:R-:W-:Y:S01]  /*b8d0*/  SHF.R.S32.HI R8, RZ, 0x1f, R29 ;  /* 0x0000001fff087819 */ /* 0x000fe2000001141d */
[--C-:B------:R-:W-:Y:S01]  /*b8e0*/  HADD2.F32 R65, -RZ, R52.reuse.H1_H1 ;  /* 0x30000034ff417230 */ /* 0x100fe20000004100 */
[----:B------:R-:W-:Y:S01]  /*b8f0*/  LEA.HI R54, R9, R54, RZ, 0x1d ;  /* 0x0000003609367211 */ /* 0x000fe200078fe8ff */
[----:B------:R-:W-:Y:S01]  /*b900*/  HADD2.F32 R66, -RZ, R47.H1_H1 ;  /* 0x3000002fff427230 */ /* 0x000fe20000004100 */
[----:B------:R-:W-:Y:S01]  /*b910*/  SHF.L.U32 R10, R29, 0x6, RZ ;  /* 0x000000061d0a7819 */ /* 0x000fe200000006ff */
[----:B------:R-:W-:Y:S01]  /*b920*/  HADD2.F32 R73, -RZ, R52.H0_H0 ;  /* 0x20000034ff497230 */ /* 0x000fe20000004100 */
[----:B------:R-:W-:Y:S01]  /*b930*/  LEA.HI R8, R8, R29, RZ, 0x3 ;  /* 0x0000001d08087211 */ /* 0x000fe200078f18ff */
[----:B------:R-:W-:Y:S01]  /*b940*/  HADD2.F32 R61, -RZ, R50.H1_H1 ;  /* 0x30000032ff3d7230 */ /* 0x000fe20000004100 */
[----:B------:R-:W-:Y:S01]  /*b950*/  SHF.R.S32.HI R9, RZ, 0x1f, R54 ;  /* 0x0000001fff097819 */ /* 0x000fe20000011436 */
[----:B------:R-:W-:Y:S01]  /*b960*/  HADD2.F32 R50, -RZ, R49.H1_H1 ;  /* 0x30000031ff327230 */ /* 0x000fe20000004100 */
[----:B------:R-:W-:Y:S01]  /*b970*/  LOP3.LUT R10, R10, 0x1c0, RZ, 0xc0, !PT ;  /* 0x000001c00a0a7812 */ /* 0x000fe200078ec0ff */
[----:B------:R-:W-:Y:S01]  /*b980*/  HADD2.F32 R47, -RZ, R47.H0_H0 ;  /* 0x2000002fff2f7230 */ /* 0x000fe20000004100 */
[----:B------:R-:W-:Y:S01]  /*b990*/  SHF.L.U32 R8, R8, 0x6, RZ ;  /* 0x0000000608087819 */ /* 0x000fe200000006ff */
[----:B------:R-:W-:Y:S01]  /*b9a0*/  HADD2.F32 R49, -RZ, R49.H0_H0 ;  /* 0x20000031ff317230 */ /* 0x000fe20000004100 */
[----:B------:R-:W-:-:S02]  /*b9b0*/  SHF.L.U32 R11, R54, 0x3, RZ ;  /* 0x00000003360b7819 */ /* 0x000fc400000006ff */
[----:B------:R-:W-:Y:S02]  /*b9c0*/  LEA.HI R9, R9, R54, RZ, 0x3 ;  /* 0x0000003609097211 */ /* 0x000fe400078f18ff */
[----:B------:R-:W-:Y:S02]  /*b9d0*/  LOP3.LUT R12, R10, 0x38, R37, 0xf8, !PT ;  /* 0x000000380a0c7812 */ /* 0x000fe400078ef825 */
[----:B------:R-:W-:Y:S02]  /*b9e0*/  SHF.R.U32.HI R13, RZ, 0x3, R10 ;  /* 0x00000003ff0d7819 */ /* 0x000fe4000001160a */
[----:B------:R-:W-:Y:S02]  /*b9f0*/  LOP3.LUT R8, R8, 0xfffffe00, RZ, 0xc0, !PT ;  /* 0xfffffe0008087812 */ /* 0x000fe400078ec0ff */
[----:B------:R-:W-:Y:S02]  /*ba00*/  LOP3.LUT R10, R10, 0x38, R11, 0xf8, !PT ;  /* 0x000000380a0a7812 */ /* 0x000fe400078ef80b */
[----:B------:R-:W-:-:S02]  /*ba10*/  SHF.L.U32 R9, R9, 0xa, RZ ;  /* 0x0000000a09097819 */ /* 0x000fc400000006ff */
[----:B------:R-:W-:Y:S02]  /*ba20*/  LOP3.LUT R12, R8, R12, R13, 0xf6, !PT ;  /* 0x0000000c080c7212 */ /* 0x000fe400078ef60d */
[----:B------:R-:W-:Y:S02]  /*ba30*/  LOP3.LUT R13, R10, R13, RZ, 0x3c, !PT ;  /* 0x0000000d0a0d7212 */ /* 0x000fe400078e3cff */
[----:B------:R-:W-:Y:S02]  /*ba40*/  LOP3.LUT R9, R9, 0x7fffe000, RZ, 0xc0, !PT ;  /* 0x7fffe00009097812 */ /* 0x000fe400078ec0ff */
[----:B------:R-:W-:Y:S02]  /*ba50*/  SHF.L.U32 R55, R12, 0x1, RZ ;  /* 0x000000010c377819 */ /* 0x000fe400000006ff */
[----:B------:R-:W-:-:S03]  /*ba60*/  IADD3 R54, R13, R9, R8 ;  /* 0x000000090d367210 */ /* 0x000fc60007ffe008 */
[----:B------:R-:W1:Y:S01]  /*ba70*/  LDS.128 R12, [R55+0xc100] ;  /* 0x00c10000370c7984 */ /* 0x000e620000000c00 */
[----:B------:R-:W-:-:S05]  /*ba80*/  SHF.L.U32 R54, R54, 0x1, RZ ;  /* 0x0000000136367819 */ /* 0x000fca00000006ff */
[----:B------:R-:W2:Y:S01]  /*ba90*/  LDS.128 R8, [R54+0xc100] ;  /* 0x00c1000036087984 */ /* 0x000ea20000000c00 */
[--C-:B-1----:R-:W-:Y:S02]  /*baa0*/  HADD2.F32 R56, -RZ, R12.reuse.H0_H0 ;  /* 0x2000000cff387230 */ /* 0x102fe40000004100 */
[----:B------:R-:W-:Y:S02]  /*bab0*/  HADD2.F32 R57, -RZ, R12.H1_H1 ;  /* 0x3000000cff397230 */ /* 0x000fe40000004100 */
[----:B------:R-:W-:Y:S01]  /*bac0*/  HADD2.F32 R12, -RZ, R13.H0_H0 ;  /* 0x2000000dff0c7230 */ /* 0x000fe20000004100 */
[----:B------:R-:W-:Y:S01]  /*bad0*/  FMUL.FTZ R70, R61, R56 ;  /* 0x000000383d467220 */ /* 0x000fe20000410000 */
[--C-:B--2---:R-:W-:Y:S01]  /*bae0*/  HADD2.F32 R60, -RZ, R8.reuse.H0_H0 ;  /* 0x20000008ff3c7230 */ /* 0x104fe20000004100 */
[C---:B------:R-:W-:Y:S01]  /*baf0*/  FMUL.FTZ R75, R66.reuse, R57 ;  /* 0x00000039424b7220 */ /* 0x040fe20000410000 */
[----:B------:R-:W-:Y:S01]  /*bb00*/  HADD2.F32 R62, -RZ, R8.H1_H1 ;  /* 0x30000008ff3e7230 */ /* 0x000fe20000004100 */
[----:B------:R-:W-:Y:S01]  /*bb10*/  FMUL.FTZ R52, R67, R12 ;  /* 0x0000000c43347220 */ /* 0x000fe20000410000 */
[----:B------:R-:W-:Y:S01]  /*bb20*/  HADD2.F32 R8, -RZ, R9.H0_H0 ;  /* 0x20000009ff087230 */ /* 0x000fe20000004100 */
[----:B------:R-:W-:Y:S01]  /*bb30*/  FMUL.FTZ R61, R61, R60 ;  /* 0x0000003c3d3d7220 */ /* 0x000fe20000410000 */
[----:B------:R-:W-:Y:S01]  /*bb40*/  HADD2.F32 R58, -RZ, R13.H1_H1 ;  /* 0x3000000dff3a7230 */ /* 0x000fe20000004100 */
[----:B------:R-:W-:Y:S01]  /*bb50*/  FMUL.FTZ R66, R66, R62 ;  /* 0x0000003e42427220 */ /* 0x000fe20000410000 */
[----:B------:R-:W-:Y:S01]  /*bb60*/  HADD2.F32 R13, -RZ, R14.H0_H0 ;  /* 0x2000000eff0d7230 */ /* 0x000fe20000004100 */
[-C--:B------:R-:W-:Y:S01]  /*bb70*/  FMUL.FTZ R67, R67, R8.reuse ;  /* 0x0000000843437220 */ /* 0x080fe20000410000 */
[----:B------:R-:W-:Y:S01]  /*bb80*/  HADD2.F32 R63, -RZ, R9.H1_H1 ;  /* 0x30000009ff3f7230 */ /* 0x000fe20000004100 */
[----:B------:R-:W-:Y:S01]  /*bb90*/  FFMA.FTZ R52, R73, R8, R52 ;  /* 0x0000000849347223 */ /* 0x000fe20000010034 */
[----:B------:R-:W-:Y:S01]  /*bba0*/  HADD2.F32 R8, -RZ, R51.H1_H1 ;  /* 0x30000033ff087230 */ /* 0x000fe20000004100 */
[----:B------:R-:W-:Y:S01]  /*bbb0*/  FFMA.FTZ R75, R50, R62, R75 ;  /* 0x0000003e324b7223 */ /* 0x000fe2000001004b */
[----:B------:R-:W-:Y:S01]  /*bbc0*/  HADD2.F32 R9, -RZ, R10.H0_H0 ;  /* 0x2000000aff097230 */ /* 0x000fe20000004100 */
[----:B------:R-:W-:Y:S01]  /*bbd0*/  FFMA.FTZ R60, R65, R60, R70 ;  /* 0x0000003c413c7223 */ /* 0x000fe20000010046 */
[----:B------:R-:W-:Y:S01]  /*bbe0*/  HADD2.F32 R62, -RZ, R53.H1_H1 ;  /* 0x30000035ff3e7230 */ /* 0x000fe20000004100 */
[C---:B------:R-:W-:Y:S01]  /*bbf0*/  FMUL.FTZ R72, R8.reuse, R13 ;  /* 0x0000000d08487220 */ /* 0x040fe20000410000 */
[----:B------:R-:W-:Y:S01]  /*bc00*/  HADD2.F32 R59, -RZ, R14.H1_H1 ;  /* 0x3000000eff3b7230 */ /* 0x000fe20000004100 */
[C---:B------:R-:W-:Y:S01]  /*bc10*/  FMUL.FTZ R74, R47.reuse, R58 ;  /* 0x0000003a2f4a7220 */ /* 0x040fe20000410000 */
[----:B------:R-:W-:Y:S01]  /*bc20*/  HADD2.F32 R70, -RZ, R46.H1_H1 ;  /* 0x3000002eff467230 */ /* 0x000fe20000004100 */
[----:B------:R-:W-:Y:S01]  /*bc30*/  FMUL.FTZ R47, R47, R63 ;  /* 0x0000003f2f2f7220 */ /* 0x000fe20000410000 */
[--C-:B------:R-:W-:Y:S01]  /*bc40*/  HADD2.F32 R14, -RZ, R15.reuse.H0_H0 ;  /* 0x2000000fff0e7230 */ /* 0x100fe20000004100 */
[-C--:B------:R-:W-:Y:S01]  /*bc50*/  FMUL.FTZ R8, R8, R9.reuse ;  /* 0x0000000908087220 */ /* 0x080fe20000410000 */
[----:B------:R-:W-:Y:S01]  /*bc60*/  HADD2.F32 R64, -RZ, R10.H1_H1 ;  /* 0x3000000aff407230 */ /* 0x000fe20000004100 */
[----:B------:R-:W-:Y:S01]  /*bc70*/  FFMA.FTZ R72, R62, R9, R72 ;  /* 0x000000093e487223 */ /* 0x000fe20000010048 */
[----:B------:R-:W-:Y:S01]  /*bc80*/  HADD2.F32 R9, -RZ, R48.H1_H1 ;  /* 0x30000030ff097230 */ /* 0x000fe20000004100 */
[----:B------:R-:W-:Y:S01]  /*bc90*/  FFMA.FTZ R63, R49, R63, R74 ;  /* 0x0000003f313f7223 */ /* 0x000fe2000001004a */
[----:B------:R-:W-:Y:S01]  /*bca0*/  HADD2.F32 R15, -RZ, R15.H1_H1 ;  /* 0x3000000fff0f7230 */ /* 0x000fe20000004100 */
[C---:B------:R-:W-:Y:S01]  /*bcb0*/  FMUL.FTZ R79, R70.reuse, R59 ;  /* 0x0000003b464f7220 */ /* 0x040fe20000410000 */
[----:B------:R-:W-:Y:S01]  /*bcc0*/  HADD2.F32 R10, -RZ, R11.H0_H0 ;  /* 0x2000000bff0a7230 */ /* 0x000fe20000004100 */
[-C--:B------:R-:W-:Y:S01]  /*bcd0*/  FMUL.FTZ R70, R70, R64.reuse ;  /* 0x0000004046467220 */ /* 0x080fe20000410000 */
[----:B------:R-:W-:Y:S01]  /*bce0*/  HADD2.F32 R51, -RZ, R51.H0_H0 ;  /* 0x20000033ff337230 */ /* 0x000fe20000004100 */
[----:B------:R-:W-:Y:S01]  /*bcf0*/  FFMA.FTZ R79, R9, R64, R79 ;  /* 0x00000040094f7223 */ /* 0x000fe2000001004f */
[----:B------:R-:W-:Y:S01]  /*bd00*/  HADD2.F32 R74, -RZ, R46.H0_H0 ;  /* 0x2000002eff4a7230 */ /* 0x000fe20000004100 */
[----:B------:R-:W-:Y:S01]  /*bd10*/  FFMA.FTZ R61, R65, R56, -R61 ;  /* 0x00000038413d7223 */ /* 0x000fe2000001083d */
[----:B------:R-:W-:Y:S01]  /*bd20*/  HADD2.F32 R11, -RZ, R11.H1_H1 ;  /* 0x3000000bff0b7230 */ /* 0x000fe20000004100 */
[C---:B------:R-:W-:Y:S01]  /*bd30*/  FMUL.FTZ R46, R51.reuse, R14 ;  /* 0x0000000e332e7220 */ /* 0x040fe20000410000 */
[----:B------:R-:W-:Y:S01]  /*bd40*/  HADD2.F32 R53, -RZ, R53.H0_H0 ;  /* 0x20000035ff357230 */ /* 0x000fe20000004100 */
[----:B------:R-:W-:Y:S01]  /*bd50*/  FMUL.FTZ R64, R74, R15 ;  /* 0x0000000f4a407220 */ /* 0x000fe20000410000 */
[----:B------:R-:W-:Y:S01]  /*bd60*/  HADD2.F32 R48, -RZ, R48.H0_H0 ;  /* 0x20000030ff307230 */ /* 0x000fe20000004100 */
[----:B------:R-:W-:-:S02]  /*bd70*/  FMUL.FTZ R51, R51, R10 ;  /* 0x0000000a33337220 */ /* 0x000fc40000410000 */
[----:B------:R-:W-:Y:S02]  /*bd80*/  FMUL.FTZ R74, R74, R11 ;  /* 0x0000000b4a4a7220 */ /* 0x000fe40000410000 */
[----:B------:R-:W-:Y:S02]  /*bd90*/  FFMA.FTZ R66, R50, R57, -R66 ;  /* 0x0000003932427223 */ /* 0x000fe40000010842 */
[----:B------:R-:W-:Y:S02]  /*bda0*/  FFMA.FTZ R67, R73, R12, -R67 ;  /* 0x0000000c49437223 */ /* 0x000fe40000010843 */
[----:B------:R-:W-:Y:S01]  /*bdb0*/  FFMA.FTZ R58, R49, R58, -R47 ;  /* 0x0000003a313a7223 */ /* 0x000fe2000001082f */
[----:B------:R-:W-:Y:S01]  /*bdc0*/  F2FP.PACK_AB R12, R66, R61 ;  /* 0x0000003d420c723e */ /* 0x000fe200000000ff */
[----:B------:R-:W-:Y:S01]  /*bdd0*/  FFMA.FTZ R62, R62, R13, -R8 ;  /* 0x0000000d3e3e7223 */ /* 0x000fe20000010808 */
[----:B------:R-:W-:Y:S01]  /*bde0*/  F2FP.PACK_AB R8, R75, R60 ;  /* 0x0000003c4b08723e */ /* 0x000fe200000000ff */
[----:B------:R-:W-:Y:S01]  /*bdf0*/  FFMA.FTZ R59, R9, R59, -R70 ;  /* 0x0000003b093b7223 */ /* 0x000fe20000010846 */
[----:B------:R-:W-:Y:S01]  /*be00*/  F2FP.PACK_AB R13, R58, R67 ;  /* 0x000000433a0d723e */ /* 0x000fe200000000ff */
[----:B------:R-:W-:Y:S01]  /*be10*/  FFMA.FTZ R51, R53, R14, -R51 ;  /* 0x0000000e35337223 */ /* 0x000fe20000010833 */
[----:B------:R-:W-:Y:S01]  /*be20*/  F2FP.PACK_AB R9, R63, R52 ;  /* 0x000000343f09723e */ /* 0x000fe200000000ff */
[C---:B------:R-:W-:Y:S01]  /*be30*/  FFMA.FTZ R74, R48.reuse, R15, -R74 ;  /* 0x0000000f304a7223 */ /* 0x040fe2000001084a */
[----:B------:R-:W-:Y:S01]  /*be40*/  F2FP.PACK_AB R14, R59, R62 ;  /* 0x0000003e3b0e723e */ /* 0x000fe200000000ff */
[----:B------:R-:W-:Y:S01]  /*be50*/  FFMA.FTZ R46, R53, R10, R46 ;  /* 0x0000000a352e7223 */ /* 0x000fe2000001002e */
[----:B------:R-:W-:Y:S01]  /*be60*/  F2FP.PACK_AB R10, R79, R72 ;  /* 0x000000484f0a723e */ /* 0x000fe200000000ff */
[----:B------:R-:W-:Y:S01]  /*be70*/  FFMA.FTZ R11, R48, R11, R64 ;  /* 0x0000000b300b7223 */ /* 0x000fe20000010040 */
[----:B------:R-:W-:-:S04]  /*be80*/  F2FP.PACK_AB R15, R74, R51 ;  /* 0x000000334a0f723e */ /* 0x000fc800000000ff */
[----:B------:R-:W-:Y:S01]  /*be90*/  F2FP.PACK_AB R11, R11, R46 ;  /* 0x0000002e0b0b723e */ /* 0x000fe200000000ff */
[----:B------:R1:W-:Y:S04]  /*bea0*/  STS.128 [R55+0xc100], R12 ;  /* 0x00c1000c37007388 */ /* 0x0003e80000000c00 */
[----:B------:R1:W-:Y:S02]  /*beb0*/  STS.128 [R54+0xc100], R8 ;  /* 0x00c1000836007388 */ /* 0x0003e40000000c00 */
.L_x_135:
[----:B------:R-:W-:Y:S05]  /*bec0*/  BSYNC B0 ;  /* 0x0000000000007941 */ /* 0x000fea0003800000 */
.L_x_134:
[----:B-1----:R-:W-:Y:S01]  /*bed0*/  IADD3 R9, R37, 0x20, RZ ;  /* 0x0000002025097810 */ /* 0x002fe20007ffe0ff */
[----:B------:R-:W-:Y:S03]  /*bee0*/  BSSY B0, `(.L_x_136) ;  /* 0x000006b000007945 */ /* 0x000fe60003800000 */
[----:B------:R-:W-:-:S13]  /*bef0*/  ISETP.GE.AND P0, PT, R9, c[0x0][0x27c], PT ;  /* 0x00009f0009007a0c */ /* 0x000fda0003f06270 */
[----:B------:R-:W-:Y:S05]  /*bf00*/  @P0 BRA `(.L_x_137) ;  /* 0x0000068000000947 */ /* 0x000fea0003800000 */
[----:B------:R-:W-:Y:S01]  /*bf10*/  SHF.R.S32.HI R12, RZ, 0x1f, R9 ;  /* 0x0000001fff0c7819 */ /* 0x000fe20000011409 */
[----:B------:R-:W-:Y:S01]  /*bf20*/  HADD2.F32 R59, -RZ, R42.H0_H0 ;  /* 0x2000002aff3b7230 */ /* 0x000fe20000004100 */
[----:B------:R-:W-:Y:S01]  /*bf30*/  MOV R13, c[0x0][0x27c] ;  /* 0x00009f00000d7a02 */ /* 0x000fe20000000f00 */
[--C-:B------:R-:W-:Y:S01]  /*bf40*/  HADD2.F32 R57, -RZ, R44.reuse.H1_H1 ;  /* 0x3000002cff397230 */ /* 0x100fe20000004100 */
[CC--:B------:R-:W-:Y:S01]  /*bf50*/  LEA.HI R15, R12.reuse, R9.reuse, RZ, 0x3 ;  /* 0x000000090c0f7211 */ /* 0x0c0fe200078f18ff */
[----:B------:R-:W-:Y:S01]  /*bf60*/  HADD2.F32 R58, -RZ, R39.H1_H1 ;  /* 0x30000027ff3a7230 */ /* 0x000fe20000004100 */
[----:B------:R-:W-:Y:S01]  /*bf70*/  SHF.R.S32.HI R8, RZ, 0x1f, R29 ;  /* 0x0000001fff087819 */ /* 0x000fe2000001141d */
[----:B------:R-:W-:Y:S01]  /*bf80*/  HADD2.F32 R61, -RZ, R44.H0_H0 ;  /* 0x2000002cff3d7230 */ /* 0x000fe20000004100 */
[----:B------:R-:W-:Y:S01]  /*bf90*/  SHF.R.S32.HI R10, RZ, 0x3, R15 ;  /* 0x00000003ff0a7819 */ /* 0x000fe2000001140f */
[----:B------:R-:W-:Y:S01]  /*bfa0*/  HADD2.F32 R53, -RZ, R42.H1_H1 ;  /* 0x3000002aff357230 */ /* 0x000fe20000004100 */
[----:B------:R-:W-:Y:S01]  /*bfb0*/  SHF.L.U32 R14, R29, 0x6, RZ ;  /* 0x000000061d0e7819 */ /* 0x000fe200000006ff */
[----:B------:R-:W-:Y:S01]  /*bfc0*/  HADD2.F32 R42, -RZ, R41.H1_H1 ;  /* 0x30000029ff2a7230 */ /* 0x000fe20000004100 */
[----:B------:R-:W-:Y:S01]  /*bfd0*/  LEA.HI R13, R13, R10, RZ, 0x1d ;  /* 0x0000000a0d0d7211 */ /* 0x000fe200078fe8ff */
[----:B------:R-:W-:Y:S01]  /*bfe0*/  HADD2.F32 R39, -RZ, R39.H0_H0 ;  /* 0x20000027ff277230 */ /* 0x000fe20000004100 */
[----:B------:R-:W-:Y:S01]  /*bff0*/  LEA.HI R12, R12, R9, RZ, 0x6 ;  /* 0x000000090c0c7211 */ /* 0x000fe200078f30ff */
[----:B------:R-:W-:Y:S01]  /*c000*/  HADD2.F32 R41, -RZ, R41.H0_H0 ;  /* 0x20000029ff297230 */ /* 0x000fe20000004100 */
[----:B------:R-:W-:-:S02]  /*c010*/  LEA.HI R9, R8, R29, RZ, 0x3 ;  /* 0x0000001d08097211 */ /* 0x000fc400078f18ff */
[----:B------:R-:W-:Y:S02]  /*c020*/  SHF.R.S32.HI R8, RZ, 0x1f, R13 ;  /* 0x0000001fff087819 */ /* 0x000fe4000001140d */
[----:B------:R-:W-:Y:S01]  /*c030*/  LOP3.LUT R14, R14, 0x1c0, RZ, 0xc0, !PT ;  /* 0x000001c00e0e7812 */ /* 0x000fe200078ec0ff */
[----:B------:R-:W-:Y:S01]  /*c040*/  IMAD.SHL.U32 R9, R9, 0x40, RZ ;  /* 0x0000004009097824 */ /* 0x000fe200078e00ff */
[----:B------:R-:W-:Y:S02]  /*c050*/  LEA.HI R8, R8, R13, RZ, 0x3 ;  /* 0x0000000d08087211 */ /* 0x000fe400078f18ff */
[----:B------:R-:W-:Y:S02]  /*c060*/  SHF.L.U32 R12, R12, 0x7, RZ ;  /* 0x000000070c0c7819 */ /* 0x000fe400000006ff */
[----:B------:R-:W-:Y:S01]  /*c070*/  LOP3.LUT R15, R14, 0x38, R15, 0xf8, !PT ;  /* 0x000000380e0f7812 */ /* 0x000fe200078ef80f */
[----:B------:R-:W-:Y:S01]  /*c080*/  IMAD.SHL.U32 R8, R8, 0x400, RZ ;  /* 0x0000040008087824 */ /* 0x000fe200078e00ff */
[----:B------:R-:W-:-:S02]  /*c090*/  SHF.R.U32.HI R10, RZ, 0x3, R14 ;  /* 0x00000003ff0a7819 */ /* 0x000fc4000001160e */
[----:B------:R-:W-:Y:S02]  /*c0a0*/  SHF.L.U32 R11, R13, 0x3, RZ ;  /* 0x000000030d0b7819 */ /* 0x000fe400000006ff */
[----:B------:R-:W-:Y:S02]  /*c0b0*/  LOP3.LUT R12, R12, 0x7fffe000, RZ, 0xc0, !PT ;  /* 0x7fffe0000c0c7812 */ /* 0x000fe400078ec0ff */
[----:B------:R-:W-:Y:S02]  /*c0c0*/  LOP3.LUT R15, R15, R10, RZ, 0x3c, !PT ;  /* 0x0000000a0f0f7212 */ /* 0x000fe400078e3cff */
[----:B------:R-:W-:Y:S02]  /*c0d0*/  LOP3.LUT R9, R9, 0xfffffe00, RZ, 0xc0, !PT ;  /* 0xfffffe0009097812 */ /* 0x000fe400078ec0ff */
[----:B------:R-:W-:Y:S02]  /*c0e0*/  LOP3.LUT R11, R14, 0x38, R11, 0xf8, !PT ;  /* 0x000000380e0b7812 */ /* 0x000fe400078ef80b */
[----:B------:R-:W-:-:S02]  /*c0f0*/  IADD3 R12, R15, R12, R9 ;  /* 0x0000000c0f0c7210 */ /* 0x000fc40007ffe009 */
        /* <DEDUP_REMOVED lines=73> */
.L_x_137:
[----:B------:R-:W-:Y:S05]  /*c590*/  BSYNC B0 ;  /* 0x0000000000007941 */ /* 0x000fea0003800000 */
.L_x_136:
[----:B-1----:R-:W-:-:S04]  /*c5a0*/  IADD3 R14, R37, 0x40, RZ ;  /* 0x00000040250e7810 */ /* 0x002fc80007ffe0ff */
[----:B------:R-:W-:-:S13]  /*c5b0*/  ISETP.GE.AND P0, PT, R14, c[0x0][0x27c], PT ;  /* 0x00009f000e007a0c */ /* 0x000fda0003f06270 */
[----:B------:R-:W-:Y:S05]  /*c5c0*/  @P0 BRA `(.L_x_115) ;  /* 0x0000068000000947 */ /* 0x000fea0003800000 */
[----:B------:R-:W-:Y:S01]  /*c5d0*/  SHF.R.S32.HI R13, RZ, 0x1f, R14 ;  /* 0x0000001fff0d7819 */ /* 0x000fe2000001140e */
[--C-:B------:R-:W-:Y:S01]  /*c5e0*/  HADD2.F32 R43, -RZ, R33.reuse.H1_H1 ;  /* 0x30000021ff2b7230 */ /* 0x100fe20000004100 */
[----:B------:R-:W-:Y:S01]  /*c5f0*/  MOV R11, c[0x0][0x27c] ;  /* 0x00009f00000b7a02 */ /* 0x000fe20000000f00 */
[----:B------:R-:W-:Y:S01]  /*c600*/  HADD2.F32 R33, -RZ, R33.H0_H0 ;  /* 0x20000021ff217230 */ /* 0x000fe20000004100 */
[----:B------:R-:W-:Y:S01]  /*c610*/  LEA.HI R9, R13, R14, RZ, 0x3 ;  /* 0x0000000e0d097211 */ /* 0x000fe200078f18ff */
[--C-:B------:R-:W-:Y:S01]  /*c620*/  HADD2.F32 R47, -RZ, R35.reuse.H1_H1 ;  /* 0x30000023ff2f7230 */ /* 0x100fe20000004100 */
[----:B------:R-:W-:Y:S01]  /*c630*/  SHF.R.S32.HI R8, RZ, 0x1f, R29 ;  /* 0x0000001fff087819 */ /* 0x000fe2000001141d */
[--C-:B------:R-:W-:Y:S01]  /*c640*/  HADD2.F32 R48, -RZ, R30.reuse.H1_H1 ;  /* 0x3000001eff307230 */ /* 0x100fe20000004100 */
[----:B------:R-:W-:Y:S01]  /*c650*/  SHF.R.S32.HI R10, RZ, 0x3, R9 ;  /* 0x00000003ff0a7819 */ /* 0x000fe20000011409 */
[----:B------:R-:W-:Y:S01]  /*c660*/  HADD2.F32 R35, -RZ, R35.H0_H0 ;  /* 0x20000023ff237230 */ /* 0x000fe20000004100 */
[----:B------:R-:W-:Y:S01]  /*c670*/  SHF.L.U32 R12, R29, 0x6, RZ ;  /* 0x000000061d0c7819 */ /* 0x000fe200000006ff */
[----:B------:R-:W-:Y:S01]  /*c680*/  HADD2.F32 R30, -RZ, R30.H0_H0 ;  /* 0x2000001eff1e7230 */ /* 0x000fe20000004100 */
[----:B------:R-:W-:Y:S01]  /*c690*/  LEA.HI R11, R11, R10, RZ, 0x1d ;  /* 0x0000000a0b0b7211 */ /* 0x000fe200078fe8ff */
[----:B------:R-:W-:Y:S01]  /*c6a0*/  HADD2.F32 R52, -RZ, R28.H1_H1 ;  /* 0x3000001cff347230 */ /* 0x000fe20000004100 */
[----:B------:R-:W-:Y:S01]  /*c6b0*/  LEA.HI R8, R8, R29, RZ, 0x3 ;  /* 0x0000001d08087211 */ /* 0x000fe200078f18ff */
[----:B------:R-:W-:Y:S01]  /*c6c0*/  HADD2.F32 R59, -RZ, R36.H0_H0 ;  /* 0x20000024ff3b7230 */ /* 0x000fe20000004100 */
[----:B------:R-:W-:-:S02]  /*c6d0*/  SHF.R.S32.HI R10, RZ, 0x1f, R11 ;  /* 0x0000001fff0a7819 */ /* 0x000fc4000001140b */
[----:B------:R-:W-:Y:S01]  /*c6e0*/  LOP3.LUT R12, R12, 0x1c0, RZ, 0xc0, !PT ;  /* 0x000001c00c0c7812 */ /* 0x000fe200078ec0ff */
[----:B------:R-:W-:Y:S01]  /*c6f0*/  IMAD.SHL.U32 R8, R8, 0x40, RZ ;  /* 0x0000004008087824 */ /* 0x000fe200078e00ff */
[----:B------:R-:W-:Y:S02]  /*c700*/  LEA.HI R13, R13, R14, RZ, 0x6 ;  /* 0x0000000e0d0d7211 */ /* 0x000fe400078f30ff */
[----:B------:R-:W-:Y:S02]  /*c710*/  LEA.HI R10, R10, R11, RZ, 0x3 ;  /* 0x0000000b0a0a7211 */ /* 0x000fe400078f18ff */
[----:B------:R-:W-:Y:S02]  /*c720*/  SHF.L.U32 R15, R11, 0x3, RZ ;  /* 0x000000030b0f7819 */ /* 0x000fe400000006ff */
[----:B------:R-:W-:Y:S01]  /*c730*/  LOP3.LUT R14, R12, 0x38, R9, 0xf8, !PT ;  /* 0x000000380c0e7812 */ /* 0x000fe200078ef809 */
[----:B------:R-:W-:Y:S01]  /*c740*/  IMAD.SHL.U32 R11, R10, 0x400, RZ ;  /* 0x000004000a0b7824 */ /* 0x000fe200078e00ff */
[----:B------:R-:W-:-:S02]  /*c750*/  SHF.L.U32 R13, R13, 0x7, RZ ;  /* 0x000000070d0d7819 */ /* 0x000fc400000006ff */
[----:B------:R-:W-:Y:S02]  /*c760*/  SHF.R.U32.HI R9, RZ, 0x3, R12 ;  /* 0x00000003ff097819 */ /* 0x000fe4000001160c */
[----:B------:R-:W-:Y:S02]  /*c770*/  LOP3.LUT R12, R12, 0x38, R15, 0xf8, !PT ;  /* 0x000000380c0c7812 */ /* 0x000fe400078ef80f */
[----:B------:R-:W-:Y:S02]  /*c780*/  LOP3.LUT R13, R13, 0x7fffe000, RZ, 0xc0, !PT ;  /* 0x7fffe0000d0d7812 */ /* 0x000fe400078ec0ff */
[----:B------:R-:W-:Y:S02]  /*c790*/  LOP3.LUT R8, R8, 0xfffffe00, RZ, 0xc0, !PT ;  /* 0xfffffe0008087812 */ /* 0x000fe400078ec0ff */
[-C--:B------:R-:W-:Y:S02]  /*c7a0*/  LOP3.LUT R14, R14, R9.reuse, RZ, 0x3c, !PT ;  /* 0x000000090e0e7212 */ /* 0x080fe400078e3cff */
[----:B------:R-:W-:-:S02]  /*c7b0*/  LOP3.LUT R10, R12, R9, RZ, 0x3c, !PT ;  /* 0x000000090c0a7212 */ /* 0x000fc400078e3cff */
[----:B------:R-:W-:Y:S02]  /*c7c0*/  LOP3.LUT R9, R11, 0x7fffe000, RZ, 0xc0, !PT ;  /* 0x7fffe0000b097812 */ /* 0x000fe400078ec0ff */
[--C-:B------:R-:W-:Y:S02]  /*c7d0*/  IADD3 R13, R14, R13, R8.reuse ;  /* 0x0000000d0e0d7210 */ /* 0x100fe40007ffe008 */
[----:B------:R-:W-:Y:S02]  /*c7e0*/  IADD3 R9, R10, R9, R8 ;  /* 0x000000090a097210 */ /* 0x000fe40007ffe008 */
[----:B------:R-:W-:Y:S02]  /*c7f0*/  SHF.L.U32 R37, R13, 0x1, RZ ;  /* 0x000000010d257819 */ /* 0x000fe400000006ff */
[----:B------:R-:W-:-:S03]  /*c800*/  SHF.L.U32 R29, R9, 0x1, RZ ;  /* 0x00000001091d7819 */ /* 0x000fc600000006ff */
[----:B------:R-:W1:Y:S04]  /*c810*/  LDS.128 R12, [R37+0xc100] ;  /* 0x00c10000250c7984 */ /* 0x000e680000000c00 */
[----:B------:R-:W2:Y:S01]  /*c820*/  LDS.128 R8, [R29+0xc100] ;  /* 0x00c100001d087984 */ /* 0x000ea20000000c00 */
[--C-:B-1----:R-:W-:Y:S02]  /*c830*/  HADD2.F32 R38, -RZ, R12.reuse.H0_H0 ;  /* 0x2000000cff267230 */ /* 0x102fe40000004100 */
[----:B------:R-:W-:Y:S02]  /*c840*/  HADD2.F32 R39, -RZ, R12.H1_H1 ;  /* 0x3000000cff277230 */ /* 0x000fe40000004100 */
[----:B------:R-:W-:Y:S01]  /*c850*/  HADD2.F32 R12, -RZ, R13.H0_H0 ;  /* 0x2000000dff0c7230 */ /* 0x000fe20000004100 */
[----:B------:R-:W-:Y:S01]  /*c860*/  FMUL.FTZ R49, R43, R38 ;  /* 0x000000262b317220 */ /* 0x000fe20000410000 */
[--C-:B--2---:R-:W-:Y:S01]  /*c870*/  HADD2.F32 R42, -RZ, R8.reuse.H0_H0 ;  /* 0x20000008ff2a7230 */ /* 0x104fe20000004100 */
        /* <DEDUP_REMOVED lines=8> */
[-C--:B------:R-:W-:Y:S01]  /*c900*/  FMUL.FTZ R33, R33, R8.reuse ;  /* 0x0000000821217220 */ /* 0x080fe20000410000 */
[--C-:B------:R-:W-:Y:S01]  /*c910*/  HADD2.F32 R49, -RZ, R32.reuse.H1_H1 ;  /* 0x30000020ff317230 */ /* 0x100fe20000004100 */
[----:B------:R-:W-:Y:S01]  /*c920*/  FFMA.FTZ R50, R35, R8, R50 ;  /* 0x0000000823327223 */ /* 0x000fe20000010032 */
[----:B------:R-:W-:Y:S01]  /*c930*/  HADD2.F32 R32, -RZ, R32.H0_H0 ;  /* 0x20000020ff207230 */ /* 0x000fe20000004100 */
[----:B------:R-:W-:Y:S01]  /*c940*/  FMUL.FTZ R55, R30, R40 ;  /* 0x000000281e377220 */ /* 0x000fe20000410000 */
[----:B------:R-:W-:Y:S01]  /*c950*/  HADD2.F32 R13, -RZ, R14.H0_H0 ;  /* 0x2000000eff0d7230 */ /* 0x000fe20000004100 */
[-C--:B------:R-:W-:Y:S01]  /*c960*/  FMUL.FTZ R48, R48, R44.reuse ;  /* 0x0000002c30307220 */ /* 0x080fe20000410000 */
[----:B------:R-:W-:Y:S01]  /*c970*/  HADD2.F32 R8, -RZ, R34.H1_H1 ;  /* 0x30000022ff087230 */ /* 0x000fe20000004100 */
[----:B------:R-:W-:Y:S01]  /*c980*/  FFMA.FTZ R51, R49, R44, R51 ;  /* 0x0000002c31337223 */ /* 0x000fe20000010033 */
[----:B------:R-:W-:Y:S01]  /*c990*/  HADD2.F32 R41, -RZ, R14.H1_H1 ;  /* 0x3000000eff297230 */ /* 0x000fe20000004100 */
[-C--:B------:R-:W-:Y:S01]  /*c9a0*/  FMUL.FTZ R53, R30, R45.reuse ;  /* 0x0000002d1e357220 */ /* 0x080fe20000410000 */
[----:B------:R-:W-:Y:S01]  /*c9b0*/  HADD2.F32 R9, -RZ, R10.H0_H0 ;  /* 0x2000000aff097230 */ /* 0x000fe20000004100 */
[----:B------:R-:W-:Y:S01]  /*c9c0*/  FFMA.FTZ R45, R32, R45, R55 ;  /* 0x0000002d202d7223 */ /* 0x000fe20000010037 */
[----:B------:R-:W-:Y:S01]  /*c9d0*/  HADD2.F32 R44, -RZ, R36.H1_H1 ;  /* 0x30000024ff2c7230 */ /* 0x000fe20000004100 */
[C---:B------:R-:W-:Y:S01]  /*c9e0*/  FMUL.FTZ R54, R8.reuse, R13 ;  /* 0x0000000d08367220 */ /* 0x040fe20000410000 */
[--C-:B------:R-:W-:Y:S01]  /*c9f0*/  HADD2.F32 R14, -RZ, R15.reuse.H0_H0 ;  /* 0x2000000fff0e7230 */ /* 0x100fe20000004100 */
[-C--:B------:R-:W-:Y:S01]  /*ca00*/  FMUL.FTZ R8, R8, R9.reuse ;  /* 0x0000000908087220 */ /* 0x080fe20000410000 */
[----:B------:R-:W-:Y:S01]  /*ca10*/  HADD2.F32 R46, -RZ, R10.H1_H1 ;  /* 0x3000000aff2e7230 */ /* 0x000fe20000004100 */
[----:B------:R-:W-:Y:S01]  /*ca20*/  FFMA.FTZ R30, R44, R9, R54 ;  /* 0x000000092c1e7223 */ /* 0x000fe20000010036 */
[----:B------:R-:W-:Y:S01]  /*ca30*/  HADD2.F32 R55, -RZ, R34.H0_H0 ;  /* 0x20000022ff377230 */ /* 0x000fe20000004100 */
[C---:B------:R-:W-:Y:S01]  /*ca40*/  FMUL.FTZ R57, R52.reuse, R41 ;  /* 0x0000002934397220 */ /* 0x040fe20000410000 */
[----:B------:R-:W-:Y:S01]  /*ca50*/  HADD2.F32 R15, -RZ, R15.H1_H1 ;  /* 0x3000000fff0f7230 */ /* 0x000fe20000004100 */
[----:B------:R-:W-:Y:S01]  /*ca60*/  FMUL.FTZ R52, R52, R46 ;  /* 0x0000002e34347220 */ /* 0x000fe20000410000 */
[--C-:B------:R-:W-:Y:S01]  /*ca70*/  HADD2.F32 R10, -RZ, R11.reuse.H0_H0 ;  /* 0x2000000bff0a7230 */ /* 0x100fe20000004100 */
[----:B------:R-:W-:Y:S01]  /*ca80*/  FFMA.FTZ R43, R47, R38, -R43 ;  /* 0x000000262f2b7223 */ /* 0x000fe2000001082b */
[----:B------:R-:W-:Y:S01]  /*ca90*/  HADD2.F32 R34, -RZ, R28.H0_H0 ;  /* 0x2000001cff227230 */ /* 0x000fe20000004100 */
[C---:B------:R-:W-:Y:S01]  /*caa0*/  FMUL.FTZ R28, R55.reuse, R14 ;  /* 0x0000000e371c7220 */ /* 0x040fe20000410000 */
[----:B------:R-:W-:Y:S01]  /*cab0*/  HADD2.F32 R11, -RZ, R11.H1_H1 ;  /* 0x3000000bff0b7230 */ /* 0x000fe20000004100 */
[----:B------:R-:W-:Y:S01]  /*cac0*/  FMUL.FTZ R55, R55, R10 ;  /* 0x0000000a37377220 */ /* 0x000fe20000410000 */
[--C-:B------:R-:W-:Y:S01]  /*cad0*/  HADD2.F32 R9, -RZ, R31.reuse.H1_H1 ;  /* 0x3000001fff097230 */ /* 0x100fe20000004100 */
[----:B------:R-:W-:Y:S01]  /*cae0*/  FFMA.FTZ R48, R49, R39, -R48 ;  /* 0x0000002731307223 */ /* 0x000fe20000010830 */
[----:B------:R-:W-:Y:S01]  /*caf0*/  HADD2.F32 R36, -RZ, R31.H0_H0 ;  /* 0x2000001fff247230 */ /* 0x000fe20000004100 */
[----:B------:R-:W-:-:S02]  /*cb00*/  FMUL.FTZ R31, R34, R15 ;  /* 0x0000000f221f7220 */ /* 0x000fc40000410000 */
[----:B------:R-:W-:Y:S02]  /*cb10*/  FMUL.FTZ R34, R34, R11 ;  /* 0x0000000b22227220 */ /* 0x000fe40000410000 */
[----:B------:R-:W-:Y:S01]  /*cb20*/  FFMA.FTZ R33, R35, R12, -R33 ;  /* 0x0000000c23217223 */ /* 0x000fe20000010821 */
[----:B------:R-:W-:Y:S01]  /*cb30*/  F2FP.PACK_AB R12, R48, R43 ;  /* 0x0000002b300c723e */ /* 0x000fe200000000ff */
[----:B------:R-:W-:Y:S02]  /*cb40*/  FFMA.FTZ R32, R32, R40, -R53 ;  /* 0x0000002820207223 */ /* 0x000fe40000010835 */
[----:B------:R-:W-:Y:S01]  /*cb50*/  FFMA.FTZ R44, R44, R13, -R8 ;  /* 0x0000000d2c2c7223 */ /* 0x000fe20000010808 */
[----:B------:R-:W-:Y:S01]  /*cb60*/  F2FP.PACK_AB R8, R51, R42 ;  /* 0x0000002a3308723e */ /* 0x000fe200000000ff */
[----:B------:R-:W-:Y:S01]  /*cb70*/  FFMA.FTZ R41, R9, R41, -R52 ;  /* 0x0000002909297223 */ /* 0x000fe20000010834 */
[----:B------:R-:W-:Y:S01]  /*cb80*/  F2FP.PACK_AB R13, R32, R33 ;  /* 0x00000021200d723e */ /* 0x000fe200000000ff */
[----:B------:R-:W-:-:S02]  /*cb90*/  FFMA.FTZ R55, R59, R14, -R55 ;  /* 0x0000000e3b377223 */ /* 0x000fc40000010837 */
[----:B------:R-:W-:Y:S01]  /*cba0*/  FFMA.FTZ R34, R36, R15, -R34 ;  /* 0x0000000f24227223 */ /* 0x000fe20000010822 */
[----:B------:R-:W-:Y:S01]  /*cbb0*/  F2FP.PACK_AB R14, R41, R44 ;  /* 0x0000002c290e723e */ /* 0x000fe200000000ff */
[----:B------:R-:W-:Y:S01]  /*cbc0*/  FFMA.FTZ R57, R9, R46, R57 ;  /* 0x0000002e09397223 */ /* 0x000fe20000010039 */
[----:B------:R-:W-:Y:S01]  /*cbd0*/  F2FP.PACK_AB R9, R45, R50 ;  /* 0x000000322d09723e */ /* 0x000fe200000000ff */
[----:B------:R-:W-:Y:S01]  /*cbe0*/  FFMA.FTZ R28, R59, R10, R28 ;  /* 0x0000000a3b1c7223 */ /* 0x000fe2000001001c */
[----:B------:R-:W-:Y:S01]  /*cbf0*/  F2FP.PACK_AB R15, R34, R55 ;  /* 0x00000037220f723e */ /* 0x000fe200000000ff */
[----:B------:R-:W-:Y:S01]  /*cc00*/  FFMA.FTZ R11, R36, R11, R31 ;  /* 0x0000000b240b7223 */ /* 0x000fe2000001001f */
[----:B------:R-:W-:-:S03]  /*cc10*/  F2FP.PACK_AB R10, R57, R30 ;  /* 0x0000001e390a723e */ /* 0x000fc600000000ff */
[----:B------:R1:W-:Y:S01]  /*cc20*/  STS.128 [R37+0xc100], R12 ;  /* 0x00c1000c25007388 */ /* 0x0003e20000000c00 */
[----:B------:R-:W-:-:S05]  /*cc30*/  F2FP.PACK_AB R11, R11, R28 ;  /* 0x0000001c0b0b723e */ /* 0x000fca00000000ff */
[----:B------:R1:W-:Y:S02]  /*cc40*/  STS.128 [R29+0xc100], R8 ;  /* 0x00c100081d007388 */ /* 0x0003e40000000c00 */
.L_x_115:
[----:B------:R-:W-:Y:S05]  /*cc50*/  BSYNC B2 ;  /* 0x0000000000027941 */ /* 0x000fea0003800000 */
.L_x_99:
[----:B-1----:R-:W-:Y:S01]  /*cc60*/  IMAD R8, R25, c[0x0][0x208], RZ ;  /* 0x0000820019087a24 */ /* 0x002fe200078e02ff */
[----:B------:R-:W-:Y:S01]  /*cc70*/  SHF.R.S32.HI R9, RZ, 0x4, R22 ;  /* 0x00000004ff097819 */ /* 0x000fe20000011416 */
[----:B------:R-:W-:Y:S01]  /*cc80*/  IMAD.WIDE.U32 R10, R215, c[0x0][0x208], RZ ;  /* 0x00008200d70a7a25 */ /* 0x000fe200078e00ff */
[----:B------:R-:W-:Y:S01]  /*cc90*/  SHF.R.S32.HI R12, RZ, 0x1f, R17 ;  /* 0x0000001fff0c7819 */ /* 0x000fe20000011411 */
[----:B------:R-:W-:-:S04]  /*cca0*/  DEPBAR.LE SB0, 0x0 ;  /* 0x000080000000791a */ /* 0x000fc80000000000 */
[----:B------:R-:W-:Y:S01]  /*ccb0*/  IMAD R8, R215, c[0x0][0x20c], R8 ;  /* 0x00008300d7087a24 */ /* 0x000fe200078e0208 */
[----:B------:R-:W-:Y:S01]  /*ccc0*/  LEA.HI R145, R12, R17, RZ, 0x3 ;  /* 0x000000110c917211 */ /* 0x000fe200078f18ff */
[----:B------:R-:W-:Y:S01]  /*ccd0*/  IMAD R13, R24, c[0x0][0x218], RZ ;  /* 0x00008600180d7a24 */ /* 0x000fe200078e02ff */
[----:B------:R-:W-:Y:S01]  /*cce0*/  SHF.L.U32 R12, R18, 0x6, RZ ;  /* 0x00000006120c7819 */ /* 0x000fe200000006ff */
[----:B------:R-:W-:Y:S01]  /*ccf0*/  IMAD.IADD R11, R11, 0x1, R8 ;  /* 0x000000010b0b7824 */ /* 0x000fe200078e0208 */
[----:B------:R-:W-:Y:S01]  /*cd00*/  LOP3.LUT R145, R145, 0xfffffff8, RZ, 0xc0, !PT ;  /* 0xfffffff891917812 */ /* 0x000fe200078ec0ff */
[----:B------:R-:W-:Y:S01]  /*cd10*/  IMAD R13, R214, c[0x0][0x21c], R13 ;  /* 0x00008700d60d7a24 */ /* 0x000fe200078e020d */
[----:B------:R-:W-:Y:S01]  /*cd20*/  LOP3.LUT R12, R12, 0x1c0, RZ, 0xc0, !PT ;  /* 0x000001c00c0c7812 */ /* 0x000fe200078ec0ff */
[----:B------:R-:W-:Y:S01]  /*cd30*/  IMAD.WIDE.U32 R10, R214, c[0x0][0x218], R10 ;  /* 0x00008600d60a7a25 */ /* 0x000fe200078e000a */
[----:B------:R-:W-:Y:S01]  /*cd40*/  BAR.SYNC.DEFER_BLOCKING 0x0 ;  /* 0x0000000000007b1d */ /* 0x000fe20000010000 */
[----:B------:R-:W-:-:S02]  /*cd50*/  ISETP.GE.AND P2, PT, R134, c[0x0][0x1d4], PT ;  /* 0x0000750086007a0c */ /* 0x000fc40003f46270 */
[----:B------:R-:W-:Y:S01]  /*cd60*/  IMAD.SHL.U32 R8, R20, 0x40, RZ ;  /* 0x0000004014087824 */ /* 0x000fe200078e00ff */
[----:B------:R-:W-:Y:S01]  /*cd70*/  IADD3 R26, P0, R26, R10, RZ ;  /* 0x0000000a1a1a7210 */ /* 0x000fe20007f1e0ff */
[----:B------:R-:W-:Y:S01]  /*cd80*/  IMAD.SHL.U32 R70, R7, 0x40, RZ ;  /* 0x0000004007467824 */ /* 0x000fe200078e00ff */
[----:B------:R-:W-:Y:S02]  /*cd90*/  LEA.HI R10, R22, R9, RZ, 0x1 ;  /* 0x00000009160a7211 */ /* 0x000fe400078f08ff */
[----:B------:R-:W-:Y:S01]  /*cda0*/  IADD3.X R13, R210, R11, R13, P0, !PT ;  /* 0x0000000bd20d7210 */ /* 0x000fe200007fe40d */
[----:B------:R-:W-:Y:S01]  /*cdb0*/  IMAD.SHL.U32 R11, R23, 0x8, RZ ;  /* 0x00000008170b7824 */ /* 0x000fe200078e00ff */
[----:B------:R-:W-:Y:S01]  /*cdc0*/  LOP3.LUT R8, R8, 0x1c0, RZ, 0xc0, !PT ;  /* 0x000001c008087812 */ /* 0x000fe200078ec0ff */
[----:B------:R-:W-:Y:S01]  /*cdd0*/  IMAD.WIDE R22, R145, 0x2, RZ ;  /* 0x0000000291167825 */ /* 0x000fe200078e02ff */
[----:B------:R-:W-:Y:S02]  /*cde0*/  LEA R14, P0, R26, c[0x0][0x1f8], 0x1 ;  /* 0x00007e001a0e7a11 */ /* 0x000fe400078008ff */
[----:B------:R-:W-:-:S02]  /*cdf0*/  LOP3.LUT R11, R8, 0x8, R11, 0xf8, !PT ;  /* 0x00000008080b7812 */ /* 0x000fc400078ef80b */
[----:B------:R-:W-:Y:S01]  /*ce00*/  LOP3.LUT R10, R10, 0xfffffffe, RZ, 0xc0, !PT ;  /* 0xfffffffe0a0a7812 */ /* 0x000fe200078ec0ff */
[----:B------:R-:W1:Y:S01]  /*ce10*/  SHFL.IDX PT, R40, R14, RZ, 0x181f ;  /* 0x00181fff0e287589 */ /* 0x000e6200000e0000 */
[----:B------:R-:W-:Y:S02]  /*ce20*/  SHF.R.U32.HI R8, RZ, 0x3, R8 ;  /* 0x00000003ff087819 */ /* 0x000fe40000011608 */
[----:B------:R-:W-:Y:S01]  /*ce30*/  LEA.HI.X R13, R26, c[0x0][0x1fc], R13, 0x1, P0 ;  /* 0x00007f001a0d7a11 */ /* 0x000fe200000f0c0d */
[----:B------:R-:W-:Y:S01]  /*ce40*/  IMAD.IADD R10, R9, 0x1, -R10 ;  /* 0x00000001090a7824 */ /* 0x000fe200078e0a0a */
[----:B------:R-:W-:Y:S01]  /*ce50*/  LOP3.LUT R11, R11, R8, RZ, 0x3c, !PT ;  /* 0x000000080b0b7212 */ /* 0x000fe200078e3cff */
[----:B------:R2:W3:Y:S01]  /*ce60*/  SHFL.IDX PT, R56, R14, 0x1, 0x181f ;  /* 0x00381f000e387f89 */ /* 0x0004e200000e0000 */
[----:B------:R-:W-:Y:S02]  /*ce70*/  LOP3.LUT P0, RZ, R20, 0x2, RZ, 0xc0, !PT ;  /* 0x0000000214ff7812 */ /* 0x000fe4000780c0ff */
[----:B------:R-:W-:Y:S01]  /*ce80*/  LOP3.LUT R70, R70, 0xfffffe00, RZ, 0xc0, !PT ;  /* 0xfffffe0046467812 */ /* 0x000fe200078ec0ff */
[----:B------:R-:W4:Y:S01]  /*ce90*/  SHFL.IDX PT, R9, R13, RZ, 0x181f ;  /* 0x00181fff0d097589 */ /* 0x000f2200000e0000 */
[----:B------:R-:W-:Y:S01]  /*cea0*/  IMAD R205, R10, 0x200, R11 ;  /* 0x000002000acd7824 */ /* 0x000fe200078e020b */
[----:B------:R-:W-:-:S02]  /*ceb0*/  SHF.L.U32 R216, R2, 0x1, RZ ;  /* 0x0000000102d87819 */ /* 0x000fc400000006ff */
[----:B------:R-:W5:Y:S01]  /*cec0*/  SHFL.IDX PT, R8, R13, 0x1, 0x181f ;  /* 0x00381f000d087f89 */ /* 0x000f6200000e0000 */
[----:B------:R-:W-:Y:S01]  /*ced0*/  IMAD.SHL.U32 R205, R205, 0x2, RZ ;  /* 0x00000002cdcd7824 */ /* 0x000fe200078e00ff */
[----:B------:R-:W-:-:S04]  /*cee0*/  P2R R36, PR, RZ, 0x8 ;  /* 0x00000008ff247803 */ /* 0x000fc80000000000 */
[C---:B------:R-:W-:Y:S01]  /*cef0*/  IADD3 R11, R205.reuse, 0x6100, RZ ;  /* 0x00006100cd0b7810 */ /* 0x040fe20007ffe0ff */
[----:B------:R-:W-:Y:S01]  /*cf00*/  LDSM.16.M88.4 R28, [R205+0x6100] ;  /* 0x00610000cd1c783b */ /* 0x000fe20000000200 */
[----:B------:R-:W-:Y:S02]  /*cf10*/  IADD3 R204, R205, 0x6120, RZ ;  /* 0x00006120cdcc7810 */ /* 0x000fe40007ffe0ff */
[----:B------:R-:W-:Y:S01]  /*cf20*/  @P0 IADD3 R204, R11, -0x20, RZ ;  /* 0xffffffe00bcc0810 */ /* 0x000fe20007ffe0ff */
[----:B------:R-:W-:Y:S01]  /*cf30*/  LDSM.16.M88.4 R44, [R205+0x6900] ;  /* 0x00690000cd2c783b */ /* 0x000fe20000000200 */
[----:B------:R-:W-:Y:S02]  /*cf40*/  SHF.R.S32.HI R11, RZ, 0x1f, R16 ;  /* 0x0000001fff0b7819 */ /* 0x000fe40000011410 */
[----:B------:R-:W-:Y:S01]  /*cf50*/  IADD3 R195, R204, 0x800, RZ ;  /* 0x00000800ccc37810 */ /* 0x000fe20007ffe0ff */
[----:B--2---:R-:W-:Y:S01]  /*cf60*/  IMAD.WIDE R14, R134, 0x2, RZ ;  /* 0x00000002860e7825 */ /* 0x004fe200078e02ff */
[----:B------:R-:W-:Y:S01]  /*cf70*/  LEA.HI R144, R11, R16, RZ, 0x3 ;  /* 0x000000100b907211 */ /* 0x000fe200078f18ff */
[----:B------:R-:W-:Y:S01]  /*cf80*/  LDSM.16.M88.4 R80, [R205+0x7100] ;  /* 0x00710000cd50783b */ /* 0x000fe20000000200 */
[----:B------:R-:W-:Y:S01]  /*cf90*/  IADD3 R194, R204, 0x1000, RZ ;  /* 0x00001000ccc27810 */ /* 0x000fe20007ffe0ff */
[----:B------:R-:W-:Y:S01]  /*cfa0*/  IMAD.SHL.U32 R11, R10, 0x8, RZ ;  /* 0x000000080a0b7824 */ /* 0x000fe200078e00ff */
[----:B-1----:R-:W-:Y:S01]  /*cfb0*/  IADD3 R48, P1, R40, R14, RZ ;  /* 0x0000000e28307210 */ /* 0x002fe20007f3e0ff */
[----:B------:R-:W-:Y:S01]  /*cfc0*/  LDSM.16.M88.4 R32, [R205+0x7900] ;  /* 0x00790000cd20783b */ /* 0x000fe20000000200 */
[----:B---3--:R-:W-:-:S02]  /*cfd0*/  IADD3 R38, P0, R14, R56, RZ ;  /* 0x000000380e267210 */ /* 0x008fc40007f1e0ff */
[----:B------:R-:W-:Y:S01]  /*cfe0*/  LOP3.LUT R144, R144, 0xfffffff8, RZ, 0xc0, !PT ;  /* 0xfffffff890907812 */ /* 0x000fe200078ec0ff */
[----:B----4-:R-:W-:Y:S01]  /*cff0*/  IMAD.X R49, R9, 0x1, R15, P1 ;  /* 0x0000000109317824 */ /* 0x010fe200008e060f */
[----:B------:R-:W-:Y:S01]  /*d000*/  IADD3 R42, P1, R40, R22, RZ ;  /* 0x00000016282a7210 */ /* 0x000fe20007f3e0ff */
[----:B-----5:R-:W-:Y:S01]  /*d010*/  IMAD.X R39, R15, 0x1, R8, P0 ;  /* 0x000000010f277824 */ /* 0x020fe200000e0608 */
[----:B------:R-:W-:Y:S01]  /*d020*/  IADD3 R22, P0, R22, R56, RZ ;  /* 0x0000003816167210 */ /* 0x000fe20007f1e0ff */
[----:B------:R-:W-:Y:S01]  /*d030*/  IMAD.WIDE R14, R144, 0x2, RZ ;  /* 0x00000002900e7825 */ /* 0x000fe200078e02ff */
[----:B------:R-:W-:Y:S01]  /*d040*/  LOP3.LUT R11, R12, 0x8, R11, 0xf8, !PT ;  /* 0x000000080c0b7812 */ /* 0x000fe200078ef80b */
[----:B------:R-:W-:Y:S01]  /*d050*/  LDSM.16.M88.4 R88, [R204+0x1000] ;  /* 0x00100000cc58783b */ /* 0x000fe20000000200 */
[----:B------:R-:W-:Y:S01]  /*d060*/  SHF.R.U32.HI R10, RZ, 0x3, R12 ;  /* 0x00000003ff0a7819 */ /* 0x000fe2000001160c */
[----:B------:R-:W-:Y:S01]  /*d070*/  IMAD.X R43, R9, 0x1, R23, P1 ;  /* 0x00000001092b7824 */ /* 0x000fe200008e0617 */
[----:B------:R-:W-:Y:S01]  /*d080*/  IADD3.X R23, R23, R8, RZ, P0, !PT ;  /* 0x0000000817177210 */ /* 0x000fe200007fe4ff */
[----:B------:R-:W-:Y:S01]  /*d090*/  LDSM.16.M88.4 R84, [R204+0x1800] ;  /* 0x00180000cc54783b */ /* 0x000fe20000000200 */
[----:B------:R-:W-:-:S02]  /*d0a0*/  IADD3 R56, P0, R14, R56, RZ ;  /* 0x000000380e387210 */ /* 0x000fc40007f1e0ff */
[----:B------:R-:W-:Y:S02]  /*d0b0*/  LOP3.LUT R7, R11, R10, RZ, 0x3c, !PT ;  /* 0x0000000a0b077212 */ /* 0x000fe400078e3cff */
[----:B------:R-:W-:Y:S01]  /*d0c0*/  IADD3 R40, P1, R40, R14, RZ ;  /* 0x0000000e28287210 */ /* 0x000fe20007f3e0ff */
[----:B------:R-:W-:Y:S01]  /*d0d0*/  IMAD.X R57, R15, 0x1, R8, P0 ;  /* 0x000000010f397824 */ /* 0x000fe200000e0608 */
[----:B------:R-:W-:Y:S01]  /*d0e0*/  ISETP.LT.OR P0, PT, R21, 0x1, P2 ;  /* 0x000000011500780c */ /* 0x000fe20001701670 */
[----:B------:R-:W-:Y:S01]  /*d0f0*/  IMAD R8, R19, 0x400, R70 ;  /* 0x0000040013087824 */ /* 0x000fe200078e0246 */
[----:B------:R-:W-:Y:S01]  /*d100*/  ISETP.LT.OR P2, PT, R21, 0x21, P2 ;  /* 0x000000211500780c */ /* 0x000fe20001741670 */
[----:B------:R-:W-:Y:S01]  /*d110*/  IMAD.X R41, R9, 0x1, R15, P1 ;  /* 0x0000000109297824 */ /* 0x000fe200008e060f */
[----:B------:R-:W-:Y:S01]  /*d120*/  ISETP.GE.AND P1, PT, R17, c[0x0][0x1d4], PT ;  /* 0x0000750011007a0c */ /* 0x000fe20003f26270 */
[C---:B------:R-:W-:Y:S01]  /*d130*/  IMAD.IADD R2, R7.reuse, 0x1, R8 ;  /* 0x0000000107027824 */ /* 0x040fe200078e0208 */
[----:B------:R-:W-:Y:S01]  /*d140*/  LDSM.16.M88.4 R12, [R204] ;  /* 0x00000000cc0c783b */ /* 0x000fe20000000200 */
[----:B------:R-:W-:-:S02]  /*d150*/  LOP3.LUT R203, R7, R70, RZ, 0xfc, !PT ;  /* 0x0000004607cb7212 */ /* 0x000fc400078efcff */
[----:B------:R-:W-:Y:S01]  /*d160*/  IMAD.SHL.U32 R206, R2, 0x2, RZ ;  /* 0x0000000202ce7824 */ /* 0x000fe200078e00ff */
[----:B------:R-:W-:Y:S01]  /*d170*/  LDSM.16.M88.4 R8, [R204+0x800] ;  /* 0x00080000cc08783b */ /* 0x000fe20000000200 */
[----:B------:R-:W-:Y:S01]  /*d180*/  IMAD.MOV.U32 R2, RZ, RZ, 0x40 ;  /* 0x00000040ff027424 */ /* 0x000fe200078e00ff */
[----:B------:R-:W-:Y:S01]  /*d190*/  SHF.R.S32.HI R7, RZ, 0x1f, R144 ;  /* 0x0000001fff077819 */ /* 0x000fe20000011490 */
[----:B------:R-:W-:Y:S01]  /*d1a0*/  IMAD R202, R0, 0x2, R206 ;  /* 0x0000000200ca7824 */ /* 0x000fe200078e02ce */
[----:B------:R-:W1:Y:S01]  /*d1b0*/  LDSM.16.M88.4 R24, [R206+0xc100] ;  /* 0x00c10000ce18783b */ /* 0x000e620000000200 */
[C---:B------:R-:W-:Y:S02]  /*d1c0*/  LEA R201, R5.reuse, R206, 0x1 ;  /* 0x000000ce05c97211 */ /* 0x040fe400078e08ff */
[----:B------:R-:W-:Y:S01]  /*d1d0*/  IMAD R199, R5, 0x2, R202 ;  /* 0x0000000205c77824 */ /* 0x000fe200078e02ca */
[----:B------:R-:W2:Y:S01]  /*d1e0*/  LDSM.16.M88.4 R52, [R202+0xc100] ;  /* 0x00c10000ca34783b */ /* 0x000ea20000000200 */
[----:B------:R-:W-:-:S02]  /*d1f0*/  IADD3 R193, R204, 0x1800, RZ ;  /* 0x00001800ccc17810 */ /* 0x000fc40007ffe0ff */
[C---:B------:R-:W-:Y:S01]  /*d200*/  IADD3 R191, R204.reuse, 0x2000, RZ ;  /* 0x00002000ccbf7810 */ /* 0x040fe20007ffe0ff */
[----:B------:R-:W-:Y:S01]  /*d210*/  @!PT LDS RZ, [RZ] ;  /* 0x00000000fffff984 */ /* 0x000fe20000000800 */
[----:B------:R-:W-:Y:S01]  /*d220*/  @!PT LDS RZ, [RZ] ;  /* 0x00000000fffff984 */ /* 0x000fe20000000800 */
[----:B------:R-:W-:Y:S01]  /*d230*/  @!PT LDS RZ, [RZ] ;  /* 0x00000000fffff984 */ /* 0x000fe20000000800 */
[----:B------:R3:W-:Y:S01]  /*d240*/  LDGSTS.E.BYPASS.LTC128B.128 [R216+0x100], [R48.64], !P0 ;  /* 0x0010000030d87fae */ /* 0x0007e2000c101d46 */
[----:B------:R-:W-:Y:S02]  /*d250*/  ISETP.LT.OR P0, PT, R21, 0x1, P1 ;  /* 0x000000011500780c */ /* 0x000fe40000f01670 */
[C---:B------:R-:W-:Y:S02]  /*d260*/  IADD3 R190, R204.reuse, 0x2800, RZ ;  /* 0x00002800ccbe7810 */ /* 0x040fe40007ffe0ff */
[C---:B------:R-:W-:Y:S02]  /*d270*/  IADD3 R189, R204.reuse, 0x3000, RZ ;  /* 0x00003000ccbd7810 */ /* 0x040fe40007ffe0ff */
[C---:B------:R-:W-:Y:S02]  /*d280*/  IADD3 R188, R204.reuse, 0x3800, RZ ;  /* 0x00003800ccbc7810 */ /* 0x040fe40007ffe0ff */
[----:B------:R-:W-:-:S02]  /*d290*/  IADD3 R187, R204, 0x4000, RZ ;  /* 0x00004000ccbb7810 */ /* 0x000fc40007ffe0ff */
[C---:B------:R-:W-:Y:S02]  /*d2a0*/  IADD3 R186, R204.reuse, 0x4800, RZ ;  /* 0x00004800ccba7810 */ /* 0x040fe40007ffe0ff */
[----:B------:R-:W-:Y:S01]  /*d2b0*/  IADD3 R185, R204, 0x5000, RZ ;  /* 0x00005000ccb97810 */ /* 0x000fe20007ffe0ff */
[----:B------:R4:W-:Y:S01]  /*d2c0*/  LDGSTS.E.BYPASS.LTC128B.128 [R216+0x2100], [R42.64], !P0 ;  /* 0x021000002ad87fae */ /* 0x0009e2000c101d46 */
[----:B------:R-:W-:Y:S02]  /*d2d0*/  ISETP.GE.AND P0, PT, R16, c[0x0][0x1d4], PT ;  /* 0x0000750010007a0c */ /* 0x000fe40003f06270 */
[----:B------:R-:W-:Y:S02]  /*d2e0*/  IADD3 R184, R204, 0x5800, RZ ;  /* 0x00005800ccb87810 */ /* 0x000fe40007ffe0ff */
[----:B------:R-:W-:-:S13]  /*d2f0*/  ISETP.LT.OR P3, PT, R21, 0x1, P0 ;  /* 0x000000011500780c */ /* 0x000fda0000761670 */
[----:B------:R4:W-:Y:S01]  /*d300*/  LDGSTS.E.BYPASS.LTC128B.128 [R216+0x4100], [R40.64], !P3 ;  /* 0x0410000028d87fae */ /* 0x0009e2000d901d46 */
[C---:B-1----:R-:W-:Y:S01]  /*d310*/  HMMA.16816.F32 R16, R24.reuse, R28, RZ ;  /* 0x0000001c1810723c */ /* 0x042fe200000018ff */
[----:B------:R-:W-:Y:S02]  /*d320*/  ISETP.NE.AND P3, PT, R36, RZ, PT ;  /* 0x000000ff2400720c */ /* 0x000fe40003f65270 */
[----:B------:R1:W-:Y:S01]  /*d330*/  LDGSTS.E.BYPASS.LTC128B.128 [R216+0x1100], [R38.64], !P2 ;  /* 0x0110000026d87fae */ /* 0x0003e2000d101d46 */
[C---:B------:R-:W-:Y:S02]  /*d340*/  ISETP.LT.OR P2, PT, R21.reuse, 0x21, P1 ;  /* 0x000000211500780c */ /* 0x040fe40000f41670 */
[----:B------:R-:W-:Y:S02]  /*d350*/  ISETP.LT.OR P1, PT, R21, 0x21, P0 ;  /* 0x000000211500780c */ /* 0x000fe40000721670 */
[----:B------:R-:W-:Y:S01]  /*d360*/  LOP3.LUT P0, RZ, R20, 0x4, RZ, 0xc0, !PT ;  /* 0x0000000414ff7812 */ /* 0x000fe2000780c0ff */
[----:B---3--:R-:W-:Y:S03]  /*d370*/  HMMA.16816.F32 R48, R24, R44, RZ ;  /* 0x0000002c1830723c */ /* 0x008fe600000018ff */
[----:B------:R-:W-:-:S05]  /*d380*/  SEL R2, R2, 0xffffffc0, !P0 ;  /* 0xffffffc002027807 */ /* 0x000fca0004000000 */
[----:B------:R-:W-:Y:S01]  /*d390*/  IMAD.IADD R200, R205, 0x1, R2 ;  /* 0x00000001cdc87824 */ /* 0x000fe200078e0202 */
[----:B------:R3:W-:Y:S01]  /*d3a0*/  LDGSTS.E.BYPASS.LTC128B.128 [R216+0x3100], [R22.64], !P2 ;  /* 0x0310000016d87fae */ /* 0x0007e2000d101d46 */
[C---:B------:R-:W-:Y:S01]  /*d3b0*/  HMMA.16816.F32 R28, R24.reuse, R30, RZ ;  /* 0x0000001e181c723c */ /* 0x040fe200000018ff */
[----:B------:R-:W-:Y:S01]  /*d3c0*/  IMAD.IADD R192, R2, 0x1, R204 ;  /* 0x0000000102c07824 */ /* 0x000fe200078e02cc */
[----:B------:R-:W-:Y:S01]  /*d3d0*/  ISETP.GE.AND P2, PT, R77, 0x41, PT ;  /* 0x000000414d00780c */ /* 0x000fe20003f46270 */
[----:B------:R5:W-:Y:S04]  /*d3e0*/  LDGSTS.E.BYPASS.LTC128B.128 [R216+0x5100], [R56.64], !P1 ;  /* 0x0510000038d87fae */ /* 0x000be8000c901d46 */
[----:B------:R-:W-:Y:S01]  /*d3f0*/  LDSM.16.M88.4 R64, [R201+0xc100] ;  /* 0x00c10000c940783b */ /* 0x000fe20000000200 */
[----:B------:R-:W-:Y:S03]  /*d400*/  HMMA.16816.F32 R44, R24, R46, RZ ;  /* 0x0000002e182c723c */ /* 0x000fe600000018ff */
[----:B-1----:R-:W1:Y:S04]  /*d410*/  LDSM.16.M88.4 R36, [R200+0x6100] ;  /* 0x00610000c824783b */ /* 0x002e680000000200 */
[----:B------:R-:W-:Y:S01]  /*d420*/  LDSM.16.M88.4 R60, [R200+0x7100] ;  /* 0x00710000c83c783b */ /* 0x000fe20000000200 */
[----:B--2---:R-:W-:Y:S03]  /*d430*/  HMMA.16816.F32 R16, R52, R12, R16 ;  /* 0x0000000c3410723c */ /* 0x004fe60000001810 */
[----:B------:R-:W-:Y:S04]  /*d440*/  LDSM.16.M88.4 R92, [R192+0x1000] ;  /* 0x00100000c05c783b */ /* 0x000fe80000000200 */
[----:B------:R-:W-:Y:S01]  /*d450*/  LDSM.16.M88.4 R96, [R204+0x4000] ;  /* 0x00400000cc60783b */ /* 0x000fe20000000200 */
[C---:B----4-:R-:W-:Y:S03]  /*d460*/  HMMA.16816.F32 R40, R24.reuse, R80, RZ ;  /* 0x000000501828723c */ /* 0x050fe600000018ff */
[----:B---3--:R-:W2:Y:S04]  /*d470*/  LDSM.16.M88.4 R20, [R200+0x6900] ;  /* 0x00690000c814783b */ /* 0x008ea80000000200 */
[----:B-----5:R-:W-:Y:S01]  /*d480*/  LDSM.16.M88.4 R56, [R199+0xc100] ;  /* 0x00c10000c738783b */ /* 0x020fe20000000200 */
[C---:B------:R-:W-:Y:S03]  /*d490*/  HMMA.16816.F32 R80, R24.reuse, R82, RZ ;  /* 0x000000521850723c */ /* 0x040fe600000018ff */
[----:B------:R-:W0:Y:S05]  /*d4a0*/  LDGDEPBAR ;  /* 0x00000000000079af */ /* 0x000e2a0000000000 */
[C---:B------:R-:W-:Y:S08]  /*d4b0*/  HMMA.16816.F32 R72, R24.reuse, R32, RZ ;  /* 0x000000201848723c */ /* 0x040ff000000018ff */
[----:B------:R-:W-:Y:S01]  /*d4c0*/  HMMA.16816.F32 R24, R24, R34, RZ ;  /* 0x000000221818723c */ /* 0x000fe200000018ff */
[----:B------:R-:W-:Y:S07]  /*d4d0*/  LDSM.16.M88.4 R32, [R200+0x7900] ;  /* 0x00790000c820783b */ /* 0x000fee0000000200 */
        /* <DEDUP_REMOVED lines=88> */
[----:B------:R-:W-:Y:S08]  /*da60*/  HMMA.16816.F32 R48, R60, R56, R48 ;  /* 0x000000383c30723c */ /* 0x000ff00000001830 */
[----:B-1----:R-:W-:Y:S08]  /*da70*/  HMMA.16816.F32 R16, R24, R20, R16 ;  /* 0x000000141810723c */ /* 0x002ff00000001810 */
[----:B------:R-:W-:Y:S01]  /*da80*/  HMMA.16816.F32 R44, R60, R58, R44 ;  /* 0x0000003a3c2c723c */ /* 0x000fe2000000182c */
[----:B------:R-:W1:Y:S07]  /*da90*/  LDSM.16.M88.4 R56, [R204+0x5000] ;  /* 0x00500000cc38783b */ /* 0x000e6e0000000200 */
[----:B------:R-:W-:Y:S01]  /*daa0*/  HMMA.16816.F32 R28, R36, R98, R28 ;  /* 0x00000062241c723c */ /* 0x000fe2000000181c */
[----:B------:R-:W3:Y:S07]  /*dab0*/  LDSM.16.M88.4 R96, [R200+0xa900] ;  /* 0x00a90000c860783b */ /* 0x000eee0000000200 */
[----:B------:R-:W-:Y:S08]  /*dac0*/  HMMA.16816.F32 R40, R60, R52, R40 ;  /* 0x000000343c28723c */ /* 0x000ff00000001828 */
[----:B------:R-:W-:Y:S08]  /*dad0*/  HMMA.16816.F32 R80, R88, R94, R80 ;  /* 0x0000005e5850723c */ /* 0x000ff00000001850 */
[----:B------:R-:W-:Y:S08]  /*dae0*/  HMMA.16816.F32 R48, R36, R32, R48 ;  /* 0x000000202430723c */ /* 0x000ff00000001830 */
[----:B--2---:R-:W-:Y:S08]  /*daf0*/  HMMA.16816.F32 R16, R12, R8, R16 ;  /* 0x000000080c10723c */ /* 0x004ff00000001810 */
[----:B------:R-:W-:Y:S01]  /*db00*/  HMMA.16816.F32 R44, R36, R34, R44 ;  /* 0x00000022242c723c */ /* 0x000fe2000000182c */
[----:B------:R-:W2:Y:S07]  /*db10*/  LDSM.16.M88.4 R32, [R205+0xb900] ;  /* 0x00b90000cd20783b */ /* 0x000eae0000000200 */
[----:B------:R-:W-:Y:S01]  /*db20*/  HMMA.16816.F32 R28, R24, R22, R28 ;  /* 0x00000016181c723c */ /* 0x000fe2000000181c */
[----:B------:R-:W4:Y:S07]  /*db30*/  LDSM.16.M88.4 R20, [R192+0x4800] ;  /* 0x00480000c014783b */ /* 0x000f2e0000000200 */
[----:B------:R-:W-:Y:S01]  /*db40*/  HMMA.16816.F32 R72, R88, R84, R72 ;  /* 0x000000545848723c */ /* 0x000fe20000001848 */
[----:B------:R-:W-:-:S02]  /*db50*/  FMUL.FTZ R2, R16, c[0x0][0x320] ;  /* 0x0000c80010027a20 */ /* 0x000fc40000410000 */
[----:B------:R-:W-:-:S04]  /*db60*/  FMUL.FTZ R78, R19, c[0x0][0x320] ;  /* 0x0000c800134e7a20 */ /* 0x000fc80000410000 */
[----:B------:R-:W2:Y:S01]  /*db70*/  MUFU.TANH R2, R2 ;  /* 0x0000000200027308 */ /* 0x000ea20000002400 */
[----:B------:R-:W-:Y:S07]  /*db80*/  HMMA.16816.F32 R64, R88, R86, R64 ;  /* 0x000000565840723c */ /* 0x000fee0000001840 */
[----:B------:R-:W2:Y:S01]  /*db90*/  MUFU.TANH R78, R78 ;  /* 0x0000004e004e7308 */ /* 0x000ea20000002400 */
[----:B-1----:R-:W-:Y:S07]  /*dba0*/  HMMA.16816.F32 R40, R36, R56, R40 ;  /* 0x000000382428723c */ /* 0x002fee0000001828 */
[----:B------:R-:W-:Y:S01]  /*dbb0*/  FMUL.FTZ R56, R17, c[0x0][0x320] ;  /* 0x0000c80011387a20 */ /* 0x000fe20000410000 */
[----:B------:R-:W-:Y:S01]  /*dbc0*/  HMMA.16816.F32 R80, R60, R54, R80 ;  /* 0x000000363c50723c */ /* 0x000fe20000001850 */
[----:B------:R-:W-:Y:S01]  /*dbd0*/  FMUL.FTZ R57, R18, c[0x0][0x320] ;  /* 0x0000c80012397a20 */ /* 0x000fe20000410000 */
[----:B------:R-:W-:Y:S03]  /*dbe0*/  LDSM.16.M88.4 R52, [R192+0x5000] ;  /* 0x00500000c034783b */ /* 0x000fe60000000200 */
[----:B------:R-:W1:Y:S01]  /*dbf0*/  MUFU.TANH R56, R56 ;  /* 0x0000003800387308 */ /* 0x000e620000002400 */
[----:B------:R-:W5:Y:S02]  /*dc00*/  LDSM.16.M88.4 R16, [R204+0x5800] ;  /* 0x00580000cc10783b */ /* 0x000f640000000200 */
        /* <DEDUP_REMOVED lines=44> */
[----:B------:R-:W1:Y:S05]  /*ded0*/  MUFU.TANH R18, R18 ;  /* 0x0000001200127308 */ /* 0x000e6a0000002400 */
[----:B------:R-:W-:Y:S01]  /*dee0*/  SHF.R.S32.HI R9, RZ, 0x1f, R134 ;  /* 0x0000001fff097819 */ /* 0x000fe20000011486 */
[----:B------:R-:W-:Y:S01]  /*def0*/  HMMA.16816.F32 R64, R12, R10, R64 ;  /* 0x0000000a0c40723c */ /* 0x000fe20000001840 */
[----:B------:R-:W-:Y:S01]  /*df00*/  FMUL.FTZ R40, R40, c[0x0][0x320] ;  /* 0x0000c80028287a20 */ /* 0x000fe20000410000 */
[----:B------:R-:W1:Y:S01]  /*df10*/  MUFU.TANH R19, R19 ;  /* 0x0000001300137308 */ /* 0x000e620000002400 */
[----:B------:R-:W-:Y:S01]  /*df20*/  FMUL.FTZ R41, R41, c[0x0][0x320] ;  /* 0x0000c80029297a20 */ /* 0x000fe20000410000 */
[----:B------:R-:W-:Y:S01]  /*df30*/  SHF.R.S32.HI R8, RZ, 0x1f, R145 ;  /* 0x0000001fff087819 */ /* 0x000fe20000011491 */
[----:B------:R-:W-:-:S02]  /*df40*/  FMUL.FTZ R42, R42, c[0x0][0x320] ;  /* 0x0000c8002a2a7a20 */ /* 0x000fc40000410000 */
[----:B------:R-:W-:Y:S02]  /*df50*/  FMUL.FTZ R43, R43, c[0x0][0x320] ;  /* 0x0000c8002b2b7a20 */ /* 0x000fe40000410000 */
        /* <DEDUP_REMOVED lines=9> */
[----:B------:R-:W-:Y:S02]  /*dff0*/  FMUL.FTZ R75, R75, c[0x0][0x320] ;  /* 0x0000c8004b4b7a20 */ /* 0x000fe40000410000 */
[----:B------:R-:W-:Y:S01]  /*e000*/  FMUL.FTZ R64, R64, c[0x0][0x320] ;  /* 0x0000c80040407a20 */ /* 0x000fe20000410000 */
[----:B------:R1:W1:Y:S01]  /*e010*/  MUFU.TANH R164, R42 ;  /* 0x0000002a00a47308 */ /* 0x0002620000002400 */
[----:B------:R-:W-:Y:S02]  /*e020*/  FMUL.FTZ R65, R65, c[0x0][0x320] ;  /* 0x0000c80041417a20 */ /* 0x000fe40000410000 */
        /* <DEDUP_REMOVED lines=18> */
[----:B------:R-:W-:Y:S01]  /*e150*/  IMAD.MOV.U32 R214, RZ, RZ, RZ ;  /* 0x000000ffffd67224 */ /* 0x000fe200078e00ff */
[----:B------:R-:W-:-:S04]  /*e160*/  IADD3 R215, R217, R71, R208 ;  /* 0x00000047d9d77210 */ /* 0x000fc80007ffe0d0 */
[----:B------:R-:W-:-:S05]  /*e170*/  IADD3 R215, R215, -0x80, RZ ;  /* 0xffffff80d7d77810 */ /* 0x000fca0007ffe0ff */
[----:B------:R-:W-:Y:S02]  /*e180*/  IMAD.MOV.U32 R10, RZ, RZ, R215 ;  /* 0x000000ffff0a7224 */ /* 0x000fe400078e00d7 */
[----:B------:R-:W-:-:S05]  /*e190*/  @P0 IMAD.HI.U32 R11, R215, c[0x0][0x2bc], RZ ;  /* 0x0000af00d70b0a27 */ /* 0x000fca00078e00ff */
[----:B------:R-:W-:-:S04]  /*e1a0*/  @P0 SHF.R.U32.HI R10, RZ, c[0x0][0x2c0], R11 ;  /* 0x0000b000ff0a0a19 */ /* 0x000fc8000001160b */
[----:B------:R-:W-:-:S04]  /*e1b0*/  @!P3 IADD3 R12, P0, R10, R218, RZ ;  /* 0x000000da0a0cb210 */ /* 0x000fc80007f1e0ff */
[----:B------:R-:W-:Y:S02]  /*e1c0*/  @!P3 LEA.HI.X.SX32 R11, R10, R213, 0x1, P0 ;  /* 0x000000d50a0bb211 */ /* 0x000fe400000f0eff */
[----:B------:R-:W-:-:S04]  /*e1d0*/  @!P3 LEA R14, P0, R12, c[0x0][0x2a0], 0x2 ;  /* 0x0000a8000c0eba11 */ /* 0x000fc800078010ff */
[----:B------:R-:W-:-:S05]  /*e1e0*/  @!P3 LEA.HI.X R15, R12, c[0x0][0x2a4], R11, 0x2, P0 ;  /* 0x0000a9000c0fba11 */ /* 0x000fca00000f140b */
[----:B------:R2:W3:Y:S01]  /*e1f0*/  @!P3 LDG.E R214, [R14.64] ;  /* 0x000000060ed6b981 */ /* 0x0004e2000c1e1900 */
[----:B------:R-:W-:Y:S01]  /*e200*/  IMAD.MOV R10, RZ, RZ, -R10 ;  /* 0x000000ffff0a7224 */ /* 0x000fe200078e0a0a */
[----:B------:R-:W-:Y:S02]  /*e210*/  SHF.L.U64.HI R24, R144, 0x1, R7 ;  /* 0x0000000190187819 */ /* 0x000fe40000010207 */
[----:B------:R-:W-:Y:S01]  /*e220*/  IADD3 R21, -R6, 0x10, RZ ;  /* 0x0000001006157810 */ /* 0x000fe20007ffe1ff */
[----:B------:R-:W-:-:S03]  /*e230*/  IMAD R215, R10, c[0x0][0x2b8], R215 ;  /* 0x0000ae000ad77a24 */ /* 0x000fc600078e02d7 */
[----:B------:R-:W-:Y:S01]  /*e240*/  LOP3.LUT R21, R21, 0xf, RZ, 0xc0, !PT ;  /* 0x0000000f15157812 */ /* 0x000fe200078ec0ff */
[----:B------:R-:W-:Y:S01]  /*e250*/  IMAD.WIDE.U32 R12, R215, c[0x0][0x1e0], RZ ;  /* 0x00007800d70c7a25 */ /* 0x000fe200078e00ff */
[----:B------:R-:W-:-:S05]  /*e260*/  SHF.R.S32.HI R10, RZ, 0x1f, R215 ;  /* 0x0000001fff0a7819 */ /* 0x000fca00000114d7 */
[----:B------:R-:W-:-:S04]  /*e270*/  IMAD R10, R10, c[0x0][0x1e0], RZ ;  /* 0x000078000a0a7a24 */ /* 0x000fc800078e02ff */
[----:B------:R-:W-:-:S04]  /*e280*/  IMAD R10, R215, c[0x0][0x1e4], R10 ;  /* 0x00007900d70a7a24 */ /* 0x000fc800078e020a */
[----:B------:R-:W-:Y:S01]  /*e290*/  IMAD.IADD R13, R13, 0x1, R10 ;  /* 0x000000010d0d7824 */ /* 0x000fe200078e020a */
[----:B--2---:R-:W-:Y:S02]  /*e2a0*/  SHF.L.U64.HI R14, R134, 0x1, R9 ;  /* 0x00000001860e7819 */ /* 0x004fe40000010209 */
[----:B------:R-:W-:-:S04]  /*e2b0*/  SEL R9, RZ, 0x10, P5 ;  /* 0x00000010ff097807 */ /* 0x000fc80002800000 */
[----:B------:R-:W-:-:S04]  /*e2c0*/  IADD3 R27, -R9, 0x10, RZ ;  /* 0x00000010091b7810 */ /* 0x000fc80007ffe1ff */
[----:B------:R-:W-:Y:S02]  /*e2d0*/  LOP3.LUT R27, R27, 0xf, RZ, 0xc0, !PT ;  /* 0x0000000f1b1b7812 */ /* 0x000fe400078ec0ff */
[----:B---3--:R-:W-:Y:S01]  /*e2e0*/  SHF.R.S32.HI R10, RZ, 0x1f, R214 ;  /* 0x0000001fff0a7819 */ /* 0x008fe200000114d6 */
[----:B------:R-:W-:-:S04]  /*e2f0*/  IMAD.WIDE.U32 R12, R214, c[0x0][0x1f0], R12 ;  /* 0x00007c00d60c7a25 */ /* 0x000fc800078e000c */
[----:B------:R-:W-:Y:S01]  /*e300*/  IMAD R11, R10, c[0x0][0x1f0], RZ ;  /* 0x00007c000a0b7a24 */ /* 0x000fe200078e02ff */
[----:B------:R-:W-:Y:S02]  /*e310*/  IADD3 R15, P0, R68, R12, RZ ;  /* 0x0000000c440f7210 */ /* 0x000fe40007f1e0ff */
[----:B------:R-:W-:Y:S01]  /*e320*/  SEL R12, RZ, 0x10, P6 ;  /* 0x00000010ff0c7807 */ /* 0x000fe20003000000 */
[----:B------:R-:W-:Y:S01]  /*e330*/  IMAD R10, R214, c[0x0][0x1f4], R11 ;  /* 0x00007d00d60a7a24 */ /* 0x000fe200078e020b */
[----:B------:R-:W-:Y:S01]  /*e340*/  SHF.L.U64.HI R11, R145, 0x1, R8 ;  /* 0x00000001910b7819 */ /* 0x000fe20000010208 */
[----:B------:R-:W-:Y:S01]  /*e350*/  IMAD.SHL.U32 R8, R144, 0x2, RZ ;  /* 0x0000000290087824 */ /* 0x000fe200078e00ff */
[----:B------:R-:W-:Y:S02]  /*e360*/  IADD3 R36, -R12, 0x10, RZ ;  /* 0x000000100c247810 */ /* 0x000fe40007ffe1ff */
[----:B------:R-:W-:Y:S01]  /*e370*/  IADD3.X R10, R211, R13, R10, P0, !PT ;  /* 0x0000000dd30a7210 */ /* 0x000fe200007fe40a */
[----:B------:R-:W-:Y:S01]  /*e380*/  IMAD.SHL.U32 R13, R134, 0x2, RZ ;  /* 0x00000002860d7824 */ /* 0x000fe200078e00ff */
[----:B------:R-:W-:-:S02]  /*e390*/  LEA R20, P0, R15, c[0x0][0x1c8], 0x1 ;  /* 0x000072000f147a11 */ /* 0x000fc400078008ff */
[----:B------:R-:W-:Y:S02]  /*e3a0*/  LOP3.LUT R36, R36, 0xf, RZ, 0xc0, !PT ;  /* 0x0000000f24247812 */ /* 0x000fe400078ec0ff */
[----:B------:R-:W-:Y:S01]  /*e3b0*/  LEA.HI.X R15, R15, c[0x0][0x1cc], R10, 0x1, P0 ;  /* 0x000073000f0f7a11 */ /* 0x000fe200000f0c0a */
[----:B------:R-:W2:Y:S01]  /*e3c0*/  SHFL.IDX PT, R22, R20, 0x1, 0x181f ;  /* 0x00381f0014167f89 */ /* 0x000ea200000e0000 */
[----:B------:R-:W-:-:S03]  /*e3d0*/  IMAD.SHL.U32 R10, R145, 0x2, RZ ;  /* 0x00000002910a7824 */ /* 0x000fc600078e00ff */
[----:B------:R-:W3:Y:S04]  /*e3e0*/  SHFL.IDX PT, R23, R15, 0x1, 0x181f ;  /* 0x00381f000f177f89 */ /* 0x000ee800000e0000 */
        /* <DEDUP_REMOVED lines=23> */
.L_x_138:
        /* <DEDUP_REMOVED lines=29> */
[----:B------:R-:W-:Y:S01]  /*e730*/  LDSM.16.MT88.4 R136, [R198+0x900] ;  /* 0x00090000c688783b */ /* 0x000fe20000004200 */
[----:B------:R-:W-:-:S02]  /*e740*/  FMNMX.FTZ R6, R3, R15, !PT ;  /* 0x0000000f03067209 */ /* 0x000fc40007810000 */
[----:B------:R-:W-:Y:S01]  /*e750*/  FSEL R30, R30, -INF , P0 ;  /* 0xff8000001e1e7808 */ /* 0x000fe20000000000 */
[----:B------:R-:W-:Y:S01]  /*e760*/  LDSM.16.MT88.4 R24, [R198+0x2900] ;  /* 0x00290000c618783b */ /* 0x000fe20000004200 */
        /* <DEDUP_REMOVED lines=21> */
[----:B------:R-:W-:Y:S01]  /*e8c0*/  ISETP.GT.AND P0, PT, R4, 0x20, PT ;  /* 0x000000200400780c */ /* 0x000fe20003f04270 */
[----:B------:R-:W-:Y:S01]  /*e8d0*/  LDSM.16.MT88.4 R32, [R197+0x900] ;  /* 0x00090000c520783b */ /* 0x000fe20000004200 */
        /* <DEDUP_REMOVED lines=9> */
[----:B------:R-:W-:Y:S02]  /*e970*/  FMNMX.FTZ R17, R2, R17, !PT ;  /* 0x0000001102117209 */ /* 0x000fe40007810000 */
[----:B------:R-:W-:Y:S02]  /*e980*/  FSEL R166, R166, -INF , P0 ;  /* 0xff800000a6a67808 */ /* 0x000fe40000000000 */
[----:B------:R-:W-:Y:S02]  /*e990*/  FSEL R167, R167, -INF , P0 ;  /* 0xff800000a7a77808 */ /* 0x000fe40000000000 */
[----:B------:R-:W-:-:S02]  /*e9a0*/  ISETP.GT.AND P0, PT, R4, 0x29, PT ;  /* 0x000000290400780c */ /* 0x000fc40003f04270 */
[----:B------:R-:W-:Y:S02]  /*e9b0*/  FMNMX.FTZ R6, R169, R6, !PT ;  /* 0x00000006a9067209 */ /* 0x000fe40007810000 */
[----:B------:R-:W-:Y:S02]  /*e9c0*/  FMNMX.FTZ R17, R14, R17, !PT ;  /* 0x000000110e117209 */ /* 0x000fe40007810000 */
[----:B------:R-:W-:Y:S02]  /*e9d0*/  FSEL R172, R172, -INF , P0 ;  /* 0xff800000acac7808 */ /* 0x000fe40000000000 */
[----:B------:R-:W-:Y:S02]  /*e9e0*/  FSEL R163, R163, -INF , P0 ;  /* 0xff800000a3a37808 */ /* 0x000fe40000000000 */
[----:B------:R-:W-:Y:S02]  /*e9f0*/  FMNMX.FTZ R6, R161, R6, !PT ;  /* 0x00000006a1067209 */ /* 0x000fe40007810000 */
[----:B------:R-:W-:-:S02]  /*ea00*/  FMNMX.FTZ R17, R12, R17, !PT ;  /* 0x000000110c117209 */ /* 0x000fc40007810000 */
        /* <DEDUP_REMOVED lines=20> */
[----:B------:R-:W-:Y:S02]  /*eb50*/  FMNMX.FTZ R17, R166, R17, !PT ;  /* 0x00000011a6117209 */ /* 0x000fe40007810000 */
[----:B------:R-:W-:Y:S02]  /*eb60*/  FMNMX.FTZ R16, R141, R6, !PT ;  /* 0x000000068d107209 */ /* 0x000fe40007810000 */
[----:B------:R-:W-:Y:S02]  /*eb70*/  FMNMX.FTZ R17, R172, R17, !PT ;  /* 0x00000011ac117209 */ /* 0x000fe40007810000 */
[----:B------:R-:W-:Y:S01]  /*eb80*/  FSEL R162, R162, -INF , P0 ;  /* 0xff800000a2a27808 */ /* 0x000fe20000000000 */
[----:B------:R-:W1:Y:S01]  /*eb90*/  SHFL.BFLY PT, R19, R16, 0x2, 0x1f ;  /* 0x0c401f0010137f89 */ /* 0x000e6200000e0000 */
[----:B------:R-:W-:-:S04]  /*eba0*/  FMNMX.FTZ R17, R168, R17, !PT ;  /* 0x00000011a8117209 */ /* 0x000fc80007810000 */
[----:B------:R-:W-:-:S04]  /*ebb0*/  FMNMX.FTZ R17, R142, R17, !PT ;  /* 0x000000118e117209 */ /* 0x000fc80007810000 */
[----:B------:R-:W-:-:S04]  /*ebc0*/  FMNMX.FTZ R17, R140, R17, !PT ;  /* 0x000000118c117209 */ /* 0x000fc80007810000 */
        /* <DEDUP_REMOVED lines=8> */
[----:B------:R-:W-:-:S05]  /*ec50*/  FMUL.FTZ R170, R132, c[0x0][0x2d0] ;  /* 0x0000b40084aa7a20 */ /* 0x000fca0000410000 */
[----:B------:R-:W-:-:S05]  /*ec60*/  FSEL R170, R170, RZ, P0 ;  /* 0x000000ffaaaa7208 */ /* 0x000fca0000000000 */
[--C-:B------:R-:W-:Y:S02]  /*ec70*/  FFMA.FTZ R155, R3, c[0x0][0x2d0], -R170.reuse ;  /* 0x0000b400039b7a23 */ /* 0x100fe400000108aa */
[--C-:B------:R-:W-:Y:S01]  /*ec80*/  FFMA.FTZ R154, R15, c[0x0][0x2d0], -R170.reuse ;  /* 0x0000b4000f9a7a23 */ /* 0x100fe200000108aa */
[----:B--2---:R-:W-:Y:S01]  /*ec90*/  FMNMX.FTZ R3, R4, R17, !PT ;  /* 0x0000001104037209 */ /* 0x004fe20007810000 */
[--C-:B------:R-:W-:Y:S01]  /*eca0*/  FFMA.FTZ R152, R21, c[0x0][0x2d0], -R170.reuse ;  /* 0x0000b40015987a23 */ /* 0x100fe200000108aa */
[----:B------:R-:W-:Y:S01]  /*ecb0*/  LDSM.16.MT88.4 R16, [R197+0x2900] ;  /* 0x00290000c510783b */ /* 0x000fe20000004200 */
[--C-:B------:R-:W-:Y:S01]  /*ecc0*/  FFMA.FTZ R149, R29, c[0x0][0x2d0], -R170.reuse ;  /* 0x0000b4001d957a23 */ /* 0x100fe200000108aa */
[C---:B------:R-:W-:Y:S01]  /*ecd0*/  FSETP.NEU.FTZ.AND P0, PT, R3.reuse, -INF , PT ;  /* 0xff8000000300780b */ /* 0x040fe20003f1d000 */
[----:B------:R-:W-:Y:S01]  /*ece0*/  FMUL.FTZ R165, R3, c[0x0][0x2d0] ;  /* 0x0000b40003a57a20 */ /* 0x000fe20000410000 */
[----:B------:R-:W-:Y:S01]  /*ecf0*/  MUFU.EX2 R155, R155 ;  /* 0x0000009b009b7308 */ /* 0x000fe20000000800 */
[--C-:B------:R-:W-:Y:S01]  /*ed00*/  FFMA.FTZ R148, R11, c[0x0][0x2d0], -R170.reuse ;  /* 0x0000b4000b947a23 */ /* 0x100fe200000108aa */
[----:B------:R-:W-:Y:S01]  /*ed10*/  LDSM.16.MT88.4 R20, [R203+0x900] ;  /* 0x00090000cb14783b */ /* 0x000fe20000004200 */
[--C-:B------:R-:W-:Y:S01]  /*ed20*/  FFMA.FTZ R147, R9, c[0x0][0x2d0], -R170.reuse ;  /* 0x0000b40009937a23 */ /* 0x100fe200000108aa */
[----:B------:R-:W-:Y:S01]  /*ed30*/  FSEL R165, R165, RZ, P0 ;  /* 0x000000ffa5a57208 */ /* 0x000fe20000000000 */
[----:B------:R-:W-:-:S02]  /*ed40*/  FFMA.FTZ R153, R13, c[0x0][0x2d0], -R170 ;  /* 0x0000b4000d997a23 */ /* 0x000fc400000108aa */
[--C-:B------:R-:W-:Y:S01]  /*ed50*/  FFMA.FTZ R158, R169, c[0x0][0x2d0], -R170.reuse ;  /* 0x0000b400a99e7a23 */ /* 0x100fe200000108aa */
[----:B------:R-:W1:Y:S01]  /*ed60*/  MUFU.EX2 R154, R154 ;  /* 0x0000009a009a7308 */ /* 0x000e620000000800 */
[--C-:B------:R-:W-:Y:S02]  /*ed70*/  FFMA.FTZ R156, R57, c[0x0][0x2d0], -R165.reuse ;  /* 0x0000b400399c7a23 */ /* 0x100fe400000108a5 */
[----:B------:R-:W2:Y:S01]  /*ed80*/  LDSM.16.MT88.4 R56, [R197+0x2100] ;  /* 0x00210000c538783b */ /* 0x000ea20000004200 */
[--C-:B------:R-:W-:Y:S02]  /*ed90*/  FFMA.FTZ R157, R78, c[0x0][0x2d0], -R165.reuse ;  /* 0x0000b4004e9d7a23 */ /* 0x100fe400000108a5 */
[--C-:B------:R-:W-:Y:S02]  /*eda0*/  FFMA.FTZ R159, R30, c[0x0][0x2d0], -R165.reuse ;  /* 0x0000b4001e9f7a23 */ /* 0x100fe400000108a5 */
[--C-:B------:R-:W-:Y:S01]  /*edb0*/  FFMA.FTZ R150, R2, c[0x0][0x2d0], -R165.reuse ;  /* 0x0000b40002967a23 */ /* 0x100fe200000108a5 */
[----:B------:R-:W-:Y:S01]  /*edc0*/  MUFU.EX2 R152, R152 ;  /* 0x0000009800987308 */ /* 0x000fe20000000800 */
[----:B------:R-:W-:Y:S01]  /*edd0*/  FFMA.FTZ R2, R7, c[0x0][0x2d0], -R170 ;  /* 0x0000b40007027a23 */ /* 0x000fe200000108aa */
[----:B------:R-:W-:Y:S01]  /*ede0*/  LDSM.16.MT88.4 R28, [R196+0x900] ;  /* 0x00090000c41c783b */ /* 0x000fe20000004200 */
[----:B------:R-:W-:-:S02]  /*edf0*/  FFMA.FTZ R135, R10, c[0x0][0x2d0], -R165 ;  /* 0x0000b4000a877a23 */ /* 0x000fc400000108a5 */
[--C-:B------:R-:W-:Y:S01]  /*ee00*/  FFMA.FTZ R0, R8, c[0x0][0x2d0], -R165.reuse ;  /* 0x0000b40008007a23 */ /* 0x100fe200000108a5 */
[----:B------:R-:W3:Y:S01]  /*ee10*/  LDSM.16.MT88.4 R4, [R196+0x4100] ;  /* 0x00410000c404783b */ /* 0x000ee20000004200 */
[----:B-1----:R-:W-:Y:S01]  /*ee20*/  F2FP.PACK_AB R96, R154, R155 ;  /* 0x0000009b9a60723e */ /* 0x002fe200000000ff */
[----:B------:R-:W1:Y:S01]  /*ee30*/  MUFU.EX2 R149, R149 ;  /* 0x0000009500957308 */ /* 0x000e620000000800 */
[--C-:B------:R-:W-:Y:S01]  /*ee40*/  FFMA.FTZ R151, R14, c[0x0][0x2d0], -R165.reuse ;  /* 0x0000b4000e977a23 */ /* 0x100fe200000108a5 */
[----:B------:R-:W4:Y:S01]  /*ee50*/  LDSM.16.MT88.4 R8, [R203+0x2900] ;  /* 0x00290000cb08783b */ /* 0x000f220000004200 */
[----:B------:R-:W-:Y:S02]  /*ee60*/  FFMA.FTZ R146, R12, c[0x0][0x2d0], -R165 ;  /* 0x0000b4000c927a23 */ /* 0x000fe400000108a5 */
[--C-:B------:R-:W-:Y:S01]  /*ee70*/  FFMA.FTZ R160, R167, c[0x0][0x2d0], -R170.reuse ;  /* 0x0000b400a7a07a23 */ /* 0x100fe200000108aa */
[----:B------:R-:W5:Y:S01]  /*ee80*/  LDSM.16.MT88.4 R12, [R196+0x2900] ;  /* 0x00290000c40c783b */ /* 0x000f620000004200 */
[--C-:B------:R-:W-:Y:S01]  /*ee90*/  FFMA.FTZ R161, R161, c[0x0][0x2d0], -R170.reuse ;  /* 0x0000b400a1a17a23 */ /* 0x100fe200000108aa */
[----:B------:R-:W-:Y:S01]  /*eea0*/  MUFU.EX2 R156, R156 ;  /* 0x0000009c009c7308 */ /* 0x000fe20000000800 */
[----:B------:R-:W-:-:S02]  /*eeb0*/  FFMA.FTZ R163, R163, c[0x0][0x2d0], -R170 ;  /* 0x0000b400a3a37a23 */ /* 0x000fc400000108aa */
[--C-:B------:R-:W-:Y:S02]  /*eec0*/  FFMA.FTZ R164, R164, c[0x0][0x2d0], -R165.reuse ;  /* 0x0000b400a4a47a23 */ /* 0x100fe400000108a5 */
[--C-:B------:R-:W-:Y:S02]  /*eed0*/  FFMA.FTZ R167, R174, c[0x0][0x2d0], -R165.reuse ;  /* 0x0000b400aea77a23 */ /* 0x100fe400000108a5 */
[--C-:B------:R-:W-:Y:S01]  /*eee0*/  FFMA.FTZ R166, R166, c[0x0][0x2d0], -R165.reuse ;  /* 0x0000b400a6a67a23 */ /* 0x100fe200000108a5 */
[----:B------:R-:W2:Y:S01]  /*eef0*/  MUFU.EX2 R157, R157 ;  /* 0x0000009d009d7308 */ /* 0x000ea20000000800 */
[----:B-1----:R-:W-:Y:S01]  /*ef00*/  F2FP.PACK_AB R98, R149, R152 ;  /* 0x000000989562723e */ /* 0x002fe200000000ff */
[----:B------:R-:W-:Y:S02]  /*ef10*/  FFMA.FTZ R169, R172, c[0x0][0x2d0], -R165 ;  /* 0x0000b400aca97a23 */ /* 0x000fe400000108a5 */
[--C-:B------:R-:W-:Y:S02]  /*ef20*/  FFMA.FTZ R172, R173, c[0x0][0x2d0], -R170.reuse ;  /* 0x0000b400adac7a23 */ /* 0x100fe400000108aa */
[----:B------:R-:W-:-:S02]  /*ef30*/  FFMA.FTZ R171, R171, c[0x0][0x2d0], -R170 ;  /* 0x0000b400abab7a23 */ /* 0x000fc400000108aa */
[----:B------:R-:W-:Y:S01]  /*ef40*/  MUFU.EX2 R159, R159 ;  /* 0x0000009f009f7308 */ /* 0x000fe20000000800 */
[--C-:B------:R-:W-:Y:S02]  /*ef50*/  FFMA.FTZ R173, R143, c[0x0][0x2d0], -R170.reuse ;  /* 0x0000b4008fad7a23 */ /* 0x100fe400000108aa */
[----:B------:R-:W-:Y:S02]  /*ef60*/  FFMA.FTZ R170, R141, c[0x0][0x2d0], -R170 ;  /* 0x0000b4008daa7a23 */ /* 0x000fe400000108aa */
[--C-:B------:R-:W-:Y:S02]  /*ef70*/  FFMA.FTZ R168, R168, c[0x0][0x2d0], -R165.reuse ;  /* 0x0000b400a8a87a23 */ /* 0x100fe400000108a5 */
[--C-:B------:R-:W-:Y:S01]  /*ef80*/  FFMA.FTZ R175, R142, c[0x0][0x2d0], -R165.reuse ;  /* 0x0000b4008eaf7a23 */ /* 0x100fe200000108a5 */
[----:B------:R-:W1:Y:S01]  /*ef90*/  MUFU.EX2 R150, R150 ;  /* 0x0000009600967308 */ /* 0x000e620000000800 */
[----:B--2---:R-:W-:Y:S01]  /*efa0*/  F2FP.PACK_AB R97, R157, R156 ;  /* 0x0000009c9d61723e */ /* 0x004fe200000000ff */
        /* <DEDUP_REMOVED lines=8> */
[----:B-1----:R-:W-:Y:S01]  /*f030*/  F2FP.PACK_AB R99, R150, R159 ;  /* 0x0000009f9663723e */ /* 0x002fe200000000ff */
        /* <DEDUP_REMOVED lines=10> */
[----:B------:R-:W2:Y:S06]  /*f0e0*/  MUFU.EX2 R146, R146 ;  /* 0x0000009200927308 */ /* 0x000eac0000000800 */
        /* <DEDUP_REMOVED lines=35> */
[----:B------:R-:W4:Y:S06]  /*f320*/  MUFU.EX2 R231, R231 ;  /* 0x000000e700e77308 */ /* 0x000f2c0000000800 */
[C---:B---3--:R-:W-:Y:S07]  /*f330*/  HMMA.16816.F32 R92, R96.reuse, R4, RZ ;  /* 0x00000004605c723c */ /* 0x048fee00000018ff */
[----:B-1----:R-:W-:Y:S01]  /*f340*/  F2FP.PACK_AB R4, R148, R153 ;  /* 0x000000999404723e */ /* 0x002fe200000000ff */
[----:B------:R-:W-:Y:S01]  /*f350*/  HMMA.16816.F32 R96, R96, R6, RZ ;  /* 0x000000066060723c */ /* 0x000fe200000018ff */
[----:B--2---:R-:W-:Y:S01]  /*f360*/  F2FP.PACK_AB R5, R146, R151 ;  /* 0x000000979205723e */ /* 0x004fe200000000ff */
        /* <DEDUP_REMOVED lines=15> */
[----:B------:R-:W2:Y:S07]  /*f460*/  LDSM.16.MT88.4 R16, [R197+0x4900] ;  /* 0x00490000c510783b */ /* 0x000eae0000004200 */
[C---:B------:R-:W-:Y:S08]  /*f470*/  HMMA.16816.F32 R128, R4.reuse, R20, R128 ;  /* 0x000000140480723c */ /* 0x040ff00000001880 */
[C---:B------:R-:W-:Y:S01]  /*f480*/  HMMA.16816.F32 R124, R4.reuse, R22, R124 ;  /* 0x00000016047c723c */ /* 0x040fe2000000187c */
[----:B------:R-:W3:Y:S07]  /*f490*/  LDSM.16.MT88.4 R20, [R203+0x4900] ;  /* 0x00490000cb14783b */ /* 0x000eee0000004200 */
[C---:B-----5:R-:W-:Y:S08]  /*f4a0*/  HMMA.16816.F32 R60, R4.reuse, R12, R60 ;  /* 0x0000000c043c723c */ /* 0x060ff0000000183c */
[C---:B------:R-:W-:Y:S01]  /*f4b0*/  HMMA.16816.F32 R64, R4.reuse, R14, R64 ;  /* 0x0000000e0440723c */ /* 0x040fe20000001840 */
[----:B------:R-:W4:Y:S07]  /*f4c0*/  LDSM.16.MT88.4 R12, [R196+0x4900] ;  /* 0x00490000c40c783b */ /* 0x000f2e0000004200 */
[C---:B-1----:R-:W-:Y:S08]  /*f4d0*/  HMMA.16816.F32 R76, R4.reuse, R8, R76 ;  /* 0x00000008044c723c */ /* 0x042ff0000000184c */
[C---:B------:R-:W-:Y:S01]  /*f4e0*/  HMMA.16816.F32 R80, R4.reuse, R10, R80 ;  /* 0x0000000a0450723c */ /* 0x040fe20000001850 */
[----:B------:R-:W1:Y:S07]  /*f4f0*/  LDSM.16.MT88.4 R8, [R203+0x1100] ;  /* 0x00110000cb08783b */ /* 0x000e6e0000004200 */
[C---:B--2---:R-:W-:Y:S08]  /*f500*/  HMMA.16816.F32 R84, R4.reuse, R16, R84 ;  /* 0x000000100454723c */ /* 0x044ff00000001854 */
[C---:B------:R-:W-:Y:S01]  /*f510*/  HMMA.16816.F32 R88, R4.reuse, R18, R88 ;  /* 0x000000120458723c */ /* 0x040fe20000001858 */
[----:B------:R-:W2:Y:S07]  /*f520*/  LDSM.16.MT88.4 R16, [R198+0x1100] ;  /* 0x00110000c610783b */ /* 0x000eae0000004200 */
        /* <DEDUP_REMOVED lines=14> */
[----:B------:R-:W-:Y:S07]  /*f610*/  LDSM.16.MT88.4 R20, [R203+0x5100] ;  /* 0x00510000cb14783b */ /* 0x000fee0000004200 */
[C---:B----4-:R-:W-:Y:S08]  /*f620*/  HMMA.16816.F32 R92, R4.reuse, R12, R92 ;  /* 0x0000000c045c723c */ /* 0x050ff0000000185c */
        /* <DEDUP_REMOVED lines=17> */
[C---:B--2---:R-:W-:Y:S08]  /*f740*/  HMMA.16816.F32 R120, R4.reuse, R16, R120 ;  /* 0x000000100478723c */ /* 0x044ff00000001878 */
[C---:B------:R-:W-:Y:S01]  /*f750*/  HMMA.16816.F32 R116, R4.reuse, R18, R116 ;  /* 0x000000120474723c */ /* 0x040fe20000001874 */
[----:B------:R-:W2:Y:S07]  /*f760*/  LDSM.16.MT88.4 R16, [R196+0x3100] ;  /* 0x00310000c410783b */ /* 0x000eae0000004200 */
[C---:B---3--:R-:W-:Y:S08]  /*f770*/  HMMA.16816.F32 R36, R4.reuse, R12, R36 ;  /* 0x0000000c0424723c */ /* 0x048ff00000001824 */
[C---:B------:R-:W-:Y:S01]  /*f780*/  HMMA.16816.F32 R40, R4.reuse, R14, R40 ;  /* 0x0000000e0428723c */ /* 0x040fe20000001828 */
[----:B------:R-:W3:Y:S07]  /*f790*/  LDSM.16.MT88.4 R12, [R198+0x5100] ;  /* 0x00510000c60c783b */ /* 0x000eee0000004200 */
[C---:B------:R-:W-:Y:S08]  /*f7a0*/  HMMA.16816.F32 R68, R4.reuse, R20, R68 ;  /* 0x000000140444723c */ /* 0x040ff00000001844 */
[C---:B-1----:R-:W-:Y:S08]  /*f7b0*/  HMMA.16816.F32 R52, R4.reuse, R8, R52 ;  /* 0x000000080434723c */ /* 0x042ff00000001834 */
        /* <DEDUP_REMOVED lines=8> */
[C---:B------:R-:W-:Y:S01]  /*f840*/  HMMA.16816.F32 R72, R4.reuse, R22, R72 ;  /* 0x000000160448723c */ /* 0x040fe20000001848 */
[----:B------:R-:W-:Y:S07]  /*f850*/  LDSM.16.MT88.4 R20, [R196+0x3900] ;  /* 0x00390000c414783b */ /* 0x000fee0000004200 */
        /* <DEDUP_REMOVED lines=24> */
[----:B---3--:R-:W-:Y:S01]  /*f9e0*/  HMMA.16816.F32 R128, R4, R12, R128 ;  /* 0x0000000c0480723c */ /* 0x008fe20000001880 */
[----:B------:R-:W-:-:S02]  /*f9f0*/  FADD.FTZ R174, R174, R175 ;  /* 0x000000afaeae7221 */ /* 0x000fc40000010000 */
[----:B------:R-:W-:Y:S02]  /*fa00*/  FADD.FTZ R233, R170, R173 ;  /* 0x000000adaae97221 */ /* 0x000fe40000010000 */
[----:B------:R-:W-:-:S03]  /*fa10*/  FADD.FTZ R231, R231, R174 ;  /* 0x000000aee7e77221 */ /* 0x000fc60000010000 */
[C---:B------:R-:W-:Y:S01]  /*fa20*/  HMMA.16816.F32 R124, R4.reuse, R14, R124 ;  /* 0x0000000e047c723c */ /* 0x040fe2000000187c */
[----:B------:R-:W3:Y:S07]  /*fa30*/  LDSM.16.MT88.4 R12, [R198+0x5900] ;  /* 0x00590000c60c783b */ /* 0x000eee0000004200 */
[C---:B-1----:R-:W-:Y:S08]  /*fa40*/  HMMA.16816.F32 R36, R4.reuse, R8, R36 ;  /* 0x000000080424723c */ /* 0x042ff00000001824 */
[C---:B------:R-:W-:Y:S01]  /*fa50*/  HMMA.16816.F32 R40, R4.reuse, R10, R40 ;  /* 0x0000000a0428723c */ /* 0x040fe20000001828 */
[----:B------:R-:W1:Y:S07]  /*fa60*/  LDSM.16.MT88.4 R8, [R197+0x5900] ;  /* 0x00590000c508783b */ /* 0x000e6e0000004200 */
[C---:B--2---:R-:W-:Y:S08]  /*fa70*/  HMMA.16816.F32 R68, R4.reuse, R16, R68 ;  /* 0x000000100444723c */ /* 0x044ff00000001844 */
[C---:B------:R-:W-:Y:S01]  /*fa80*/  HMMA.16816.F32 R72, R4.reuse, R18, R72 ;  /* 0x000000120448723c */ /* 0x040fe20000001848 */
[----:B------:R-:W2:Y:S07]  /*fa90*/  LDSM.16.MT88.4 R16, [R196+0x5900] ;  /* 0x00590000c410783b */ /* 0x000eae0000004200 */
        /* <DEDUP_REMOVED lines=12> */
[C---:B---3--:R-:W-:Y:S08]  /*fb60*/  HMMA.16816.F32 R76, R4.reuse, R12, R76 ;  /* 0x0000000c044c723c */ /* 0x048ff0000000184c */
[C---:B------:R-:W-:Y:S08]  /*fb70*/  HMMA.16816.F32 R80, R4.reuse, R14, R80 ;  /* 0x0000000e0450723c */ /* 0x040ff00000001850 */
[C---:B-1----:R-:W-:Y:S08]  /*fb80*/  HMMA.16816.F32 R84, R4.reuse, R8, R84 ;  /* 0x000000080454723c */ /* 0x042ff00000001854 */
[C---:B------:R-:W-:Y:S08]  /*fb90*/  HMMA.16816.F32 R88, R4.reuse, R10, R88 ;  /* 0x0000000a0458723c */ /* 0x040ff00000001858 */
[C---:B--2---:R-:W-:Y:S08]  /*fba0*/  HMMA.16816.F32 R92, R4.reuse, R16, R92 ;  /* 0x00000010045c723c */ /* 0x044ff0000000185c */
[----:B------:R-:W-:Y:S01]  /*fbb0*/  HMMA.16816.F32 R96, R4, R18, R96 ;  /* 0x000000120460723c */ /* 0x000fe20000001860 */
[----:B------:R-:W-:Y:S07]  /*fbc0*/  @!P2 BRA `(.L_x_139) ;  /* 0x00002e300000a947 */ /* 0x000fee0003800000 */
[----:B------:R-:W-:Y:S01]  /*fbd0*/  SHF.R.S32.HI R227, RZ, 0x1f, R134 ;  /* 0x0000001fffe37819 */ /* 0x000fe20000011486 */
[----:B------:R-:W-:Y:S01]  /*fbe0*/  IMAD.MOV.U32 R0, RZ, RZ, R3 ;  /* 0x000000ffff007224 */ /* 0x000fe200078e0003 */
[----:B------:R-:W-:Y:S01]  /*fbf0*/  SHF.R.S32.HI R2, RZ, 0x1f, R145 ;  /* 0x0000001fff027819 */ /* 0x000fe20000011491 */
[----:B------:R-:W-:Y:S01]  /*fc00*/  IMAD.MOV.U32 R135, RZ, RZ, R132 ;  /* 0x000000ffff877224 */ /* 0x000fe200078e0084 */
[----:B------:R-:W-:Y:S01]  /*fc10*/  SHF.R.S32.HI R223, RZ, 0x1f, R144 ;  /* 0x0000001fffdf7819 */ /* 0x000fe20000011490 */
[C---:B------:R-:W-:Y:S01]  /*fc20*/  IMAD.SHL.U32 R226, R134.reuse, 0x2, RZ ;  /* 0x0000000286e27824 */ /* 0x040fe200078e00ff */
[----:B------:R-:W-:Y:S01]  /*fc30*/  LEA.HI.SX32 R229, R133, 0xfffffffe, 0x1a ;  /* 0xfffffffe85e57811 */ /* 0x000fe200078fd2ff */
[C---:B------:R-:W-:Y:S01]  /*fc40*/  IMAD.SHL.U32 R224, R145.reuse, 0x2, RZ ;  /* 0x0000000291e07824 */ /* 0x040fe200078e00ff */
[----:B------:R-:W-:Y:S01]  /*fc50*/  SHF.L.U64.HI R227, R134, 0x1, R227 ;  /* 0x0000000186e37819 */ /* 0x000fe200000102e3 */
[C---:B------:R-:W-:Y:S01]  /*fc60*/  IMAD.SHL.U32 R222, R144.reuse, 0x2, RZ ;  /* 0x0000000290de7824 */ /* 0x040fe200078e00ff */
[----:B------:R-:W-:Y:S01]  /*fc70*/  SHF.L.U64.HI R225, R145, 0x1, R2 ;  /* 0x0000000191e17819 */ /* 0x000fe20000010202 */
[----:B------:R-:W-:Y:S01]  /*fc80*/  IMAD R221, R207, c[0x0][0x210], RZ ;  /* 0x00008400cfdd7a24 */ /* 0x000fe200078e02ff */
[----:B------:R-:W-:Y:S01]  /*fc90*/  SHF.L.U64.HI R223, R144, 0x1, R223 ;  /* 0x0000000190df7819 */ /* 0x000fe200000102df */
[----:B------:R-:W-:Y:S01]  /*fca0*/  ULDC.64 UR4, c[0x0][0x118] ;  /* 0x0000460000047ab9 */ /* 0x000fe20000000a00 */
[----:B------:R-:W-:Y:S01]  /*fcb0*/  IADD3 R220, R216, 0x100, RZ ;  /* 0x00000100d8dc7810 */ /* 0x000fe20007ffe0ff */
[----:B------:R-:W-:Y:S05]  /*fcc0*/  BRA `(.L_x_140) ;  /* 0x0000033000007947 */ /* 0x000fea0003800000 */
.L_x_142:
[----:B------:R-:W-:Y:S01]  /*fcd0*/  ISETP.NE.AND P2, PT, R212, 0x1, PT ;  /* 0x00000001d400780c */ /* 0x000fe20003f45270 */
[----:B------:R-:W-:Y:S02]  /*fce0*/  IMAD R2, R229, 0x40, R208 ;  /* 0x00000040e5027824 */ /* 0x000fe400078e02d0 */
[----:B------:R-:W-:Y:S03]  /*fcf0*/  IMAD.MOV.U32 R214, RZ, RZ, RZ ;  /* 0x000000ffffd67224 */ /* 0x000fe600078e00ff */
[----:B------:R-:W-:Y:S05]  /*fd00*/  IADD3 R215, R2, -0x40, R217 ;  /* 0xffffffc002d77810 */ /* 0x000fea0007ffe0d9 */
[----:B------:R-:W-:Y:S02]  /*fd10*/  IMAD.MOV.U32 R2, RZ, RZ, R215 ;  /* 0x000000ffff027224 */ /* 0x000fe400078e00d7 */
[----:B------:R-:W-:Y:S05]  /*fd20*/  @P2 IMAD.HI.U32 R3, R215, c[0x0][0x2bc], RZ ;  /* 0x0000af00d7032a27 */ /* 0x000fea00078e00ff */
[----:B------:R-:W-:Y:S04]  /*fd30*/  @P2 SHF.R.U32.HI R2, RZ, c[0x0][0x2c0], R3 ;  /* 0x0000b000ff022a19 */ /* 0x000fe80000011603 */
[C---:B------:R-:W-:Y:S04]  /*fd40*/  @!P3 IADD3 R4, P0, R2.reuse, R218, RZ ;  /* 0x000000da0204b210 */ /* 0x040fe80007f1e0ff */
[----:B------:R-:W-:Y:S01]  /*fd50*/  @!P3 LEA.HI.X.SX32 R3, R2, R213, 0x1, P0 ;  /* 0x000000d50203b211 */ /* 0x000fe200000f0eff */
[----:B------:R-:W-:Y:S01]  /*fd60*/  IMAD.MOV R2, RZ, RZ, -R2 ;  /* 0x000000ffff027224 */ /* 0x000fe200078e0a02 */
[----:B------:R-:W-:Y:S03]  /*fd70*/  @!P3 LEA R8, P0, R4, c[0x0][0x2a0], 0x2 ;  /* 0x0000a8000408ba11 */ /* 0x000fe600078010ff */
[----:B------:R-:W-:Y:S01]  /*fd80*/  IMAD R215, R2, c[0x0][0x2b8], R215 ;  /* 0x0000ae0002d77a24 */ /* 0x000fe200078e02d7 */
[----:B------:R-:W-:Y:S01]  /*fd90*/  @!P3 LEA.HI.X R9, R4, c[0x0][0x2a4], R3, 0x2, P0 ;  /* 0x0000a9000409ba11 */ /* 0x000fe200000f1403 */
[----:B------:R-:W-:Y:S02]  /*fda0*/  IMAD R2, R207, c[0x0][0x1e8], RZ ;  /* 0x00007a00cf027a24 */ /* 0x000fe400078e02ff */
        /* <DEDUP_REMOVED lines=14> */
[----:B------:R-:W1:Y:S04]  /*fe90*/  SHFL.IDX PT, R5, R15, RZ, 0x181f ;  /* 0x00181fff0f057589 */ /* 0x000e6800000e0000 */
[----:B------:R-:W2:Y:S04]  /*fea0*/  SHFL.IDX PT, R4, R14, RZ, 0x181f ;  /* 0x00181fff0e047589 */ /* 0x000ea800000e0000 */
[----:B------:R-:W3:Y:S04]  /*feb0*/  SHFL.IDX PT, R3, R15, 0x1, 0x181f ;  /* 0x00381f000f037f89 */ /* 0x000ee800000e0000 */
[----:B------:R-:W4:Y:S01]  /*fec0*/  SHFL.IDX PT, R2, R14, 0x1, 0x181f ;  /* 0x00381f000e027f89 */ /* 0x000f2200000e0000 */
[C---:B-1----:R-:W-:Y:S02]  /*fed0*/  IADD3 R8, P0, R5.reuse, R226, RZ ;  /* 0x000000e205087210 */ /* 0x042fe40007f1e0ff */
[C---:B------:R-:W-:Y:S02]  /*fee0*/  IADD3 R6, P1, R5.reuse, R224, RZ ;  /* 0x000000e005067210 */ /* 0x040fe40007f3e0ff */
[C---:B--2---:R-:W-:Y:S02]  /*fef0*/  IADD3.X R9, R4.reuse, R227, RZ, P0, !PT ;  /* 0x000000e304097210 */ /* 0x044fe400007fe4ff */
[----:B------:R-:W-:Y:S01]  /*ff00*/  IADD3 R12, P0, R5, R222, RZ ;  /* 0x000000de050c7210 */ /* 0x000fe20007f1e0ff */
[C---:B------:R-:W-:Y:S01]  /*ff10*/  IMAD.X R7, R4.reuse, 0x1, R225, P1 ;  /* 0x0000000104077824 */ /* 0x040fe200008e06e1 */
[C---:B---3--:R-:W-:Y:S01]  /*ff20*/  IADD3 R10, P2, R3.reuse, R226, RZ ;  /* 0x000000e2030a7210 */ /* 0x048fe20007f5e0ff */
[----:B------:R1:W-:Y:S02]  /*ff30*/  LDGSTS.E.BYPASS.LTC128B.128 [R216+0x6100], [R8.64], !P6 ;  /* 0x0610000008d87fae */ /* 0x0003e4000f101d44 */
[----:B------:R-:W-:Y:S01]  /*ff40*/  IMAD.X R13, R4, 0x1, R223, P0 ;  /* 0x00000001040d7824 */ /* 0x000fe200000e06df */
[C---:B------:R-:W-:Y:S01]  /*ff50*/  IADD3 R4, P1, R3.reuse, R224, RZ ;  /* 0x000000e003047210 */ /* 0x040fe20007f3e0ff */
[----:B------:R1:W-:Y:S01]  /*ff60*/  LDGSTS.E.BYPASS.LTC128B.128 [R216+0x8100], [R6.64], !P5 ;  /* 0x0810000006d87fae */ /* 0x0003e2000e901d44 */
[C---:B----4-:R-:W-:Y:S01]  /*ff70*/  IMAD.X R11, R2.reuse, 0x1, R227, P2 ;  /* 0x00000001020b7824 */ /* 0x050fe200010e06e3 */
[----:B------:R-:W-:Y:S02]  /*ff80*/  IADD3 R14, P0, R3, R222, RZ ;  /* 0x000000de030e7210 */ /* 0x000fe40007f1e0ff */
[----:B------:R1:W-:Y:S01]  /*ff90*/  LDGSTS.E.BYPASS.LTC128B.128 [R216+0xa100], [R12.64], !P4 ;  /* 0x0a1000000cd87fae */ /* 0x0003e2000e101d44 */
[C---:B------:R-:W-:Y:S02]  /*ffa0*/  IADD3.X R5, R2.reuse, R225, RZ, P1, !PT ;  /* 0x000000e102057210 */ /* 0x040fe40000ffe4ff */
[----:B------:R-:W-:Y:S01]  /*ffb0*/  IMAD.X R15, R2, 0x1, R223, P0 ;  /* 0x00000001020f7824 */ /* 0x000fe200000e06df */
[----:B------:R1:W-:Y:S04]  /*ffc0*/  LDGSTS.E.BYPASS.LTC128B.128 [R216+0x7100], [R10.64], !P6 ;  /* 0x071000000ad87fae */ /* 0x0003e8000f101d44 */
[----:B------:R1:W-:Y:S04]  /*ffd0*/  LDGSTS.E.BYPASS.LTC128B.128 [R216+0x9100], [R4.64], !P5 ;  /* 0x0910000004d87fae */ /* 0x0003e8000e901d44 */
[----:B------:R1:W-:Y:S01]  /*ffe0*/  LDGSTS.E.BYPASS.LTC128B.128 [R216+0xb100], [R14.64], !P4 ;  /* 0x0b1000000ed87fae */ /* 0x0003e2000e101d44 */
[----:B------:R-:W-:-:S05]  /*fff0*/  BRA `(.L_x_141) ;  /* 0x0000109000007947 */ /* 0x000fca0003800000 */
.L_x_140:
[----:B------:R-:W-:Y:S01]  /*10000*/  SHF.R.S32.HI R9, RZ, 0x1f, R215 ;  /* 0x0000001fff097819 */ /* 0x000fe200000114d7 */
[----:B------:R-:W-:Y:S01]  /*10010*/  IMAD.WIDE.U32 R10, R215, c[0x0][0x208], RZ ;  /* 0x00008200d70a7a25 */ /* 0x000fe200078e00ff */
[----:B------:R-:W-:Y:S01]  /*10020*/  SHF.R.S32.HI R3, RZ, 0x1f, R214 ;  /* 0x0000001fff037819 */ /* 0x000fe200000114d6 */
[----:B------:R-:W-:Y:S04]  /*10030*/  DEPBAR.LE SB0, 0x0 ;  /* 0x000080000000791a */ /* 0x000fe80000000000 */
[----:B------:R-:W-:Y:S01]  /*10040*/  IMAD R9, R9, c[0x0][0x208], RZ ;  /* 0x0000820009097a24 */ /* 0x000fe200078e02ff */
[----:B------:R-:W-:Y:S01]  /*10050*/  BAR.SYNC.DEFER_BLOCKING 0x0 ;  /* 0x0000000000007b1d */ /* 0x000fe20000010000 */
[----:B------:R-:W-:Y:S02]  /*10060*/  IMAD R3, R3, c[0x0][0x218], RZ ;  /* 0x0000860003037a24 */ /* 0x000fe400078e02ff */
[----:B------:R-:W-:Y:S02]  /*10070*/  IMAD R9, R215, c[0x0][0x20c], R9 ;  /* 0x00008300d7097a24 */ /* 0x000fe400078e0209 */
[C---:B------:R-:W-:Y:S03]  /*10080*/  IMAD R3, R214.reuse, c[0x0][0x21c], R3 ;  /* 0x00008700d6037a24 */ /* 0x040fe600078e0203 */
[----:B------:R-:W-:Y:S05]  /*10090*/  IADD3 R11, R11, R9, RZ ;  /* 0x000000090b0b7210 */ /* 0x000fea0007ffe0ff */
[----:B------:R-:W-:Y:S05]  /*100a0*/  IMAD.WIDE.U32 R10, R214, c[0x0][0x218], R10 ;  /* 0x00008600d60a7a25 */ /* 0x000fea00078e000a */
[----:B------:R-:W-:Y:S04]  /*100b0*/  IADD3 R2, P0, R221, R10, RZ ;  /* 0x0000000add027210 */ /* 0x000fe80007f1e0ff */
[----:B------:R-:W-:Y:S02]  /*100c0*/  IADD3.X R3, R210, R11, R3, P0, !PT ;  /* 0x0000000bd2037210 */ /* 0x000fe400007fe403 */
[C---:B------:R-:W-:Y:S01]  /*100d0*/  LEA R14, P0, R2.reuse, c[0x0][0x1f8], 0x1 ;  /* 0x00007e00020e7a11 */ /* 0x040fe200078008ff */
[----:B------:R-:W-:Y:S03]  /*100e0*/  LDSM.16.M88.4 R136, [R206+0xc100] ;  /* 0x00c10000ce88783b */ /* 0x000fe60000000200 */
[----:B------:R-:W-:Y:S04]  /*100f0*/  LEA.HI.X R9, R2, c[0x0][0x1fc], R3, 0x1, P0 ;  /* 0x00007f0002097a11 */ /* 0x000fe800000f0c03 */
[----:B------:R-:W-:Y:S07]  /*10100*/  SHFL.IDX PT, R17, R14, RZ, 0x181f ;  /* 0x00181fff0e117589 */ /* 0x000fee00000e0000 */
[----:B------:R-:W-:Y:S07]  /*10110*/  SHFL.IDX PT, R2, R9, RZ, 0x181f ;  /* 0x00181fff09027589 */ /* 0x000fee00000e0000 */
[----:B------:R-:W1:Y:S07]  /*10120*/  LDSM.16.M88.4 R140, [R205+0x6100] ;  /* 0x00610000cd8c783b */ /* 0x000e6e0000000200 */
[----:B------:R-:W-:Y:S07]  /*10130*/  LDSM.16.M88.4 R144, [R205+0x6900] ;  /* 0x00690000cd90783b */ /* 0x000fee0000000200 */
[----:B------:R-:W-:Y:S07]  /*10140*/  LDSM.16.M88.4 R148, [R205+0x7100] ;  /* 0x00710000cd94783b */ /* 0x000fee0000000200 */
[----:B------:R-:W-:Y:S07]  /*10150*/  LDSM.16.M88.4 R152, [R205+0x7900] ;  /* 0x00790000cd98783b */ /* 0x000fee0000000200 */
[----:B------:R-:W-:Y:S07]  /*10160*/  LDSM.16.M88.4 R156, [R202+0xc100] ;  /* 0x00c10000ca9c783b */ /* 0x000fee0000000200 */
[----:B------:R-:W-:Y:S01]  /*10170*/  LDSM.16.M88.4 R160, [R204] ;  /* 0x00000000cca0783b */ /* 0x000fe20000000200 */
[C---:B-1----:R-:W-:Y:S06]  /*10180*/  HMMA.16816.F32 R4, R136.reuse, R140, RZ ;  /* 0x0000008c8804723c */ /* 0x042fec00000018ff */
[----:B------:R-:W-:Y:S01]  /*10190*/  LDSM.16.M88.4 R164, [R195] ;  /* 0x00000000c3a4783b */ /* 0x000fe20000000200 */
[C---:B------:R-:W-:Y:S02]  /*101a0*/  IADD3 R12, P0, R17.reuse, R226, RZ ;  /* 0x000000e2110c7210 */ /* 0x040fe40007f1e0ff */
[C---:B------:R-:W-:Y:S03]  /*101b0*/  IADD3 R10, P1, R17.reuse, R224, RZ ;  /* 0x000000e0110a7210 */ /* 0x040fe60007f3e0ff */
[C---:B------:R-:W-:Y:S01]  /*101c0*/  IADD3.X R13, R2.reuse, R227, RZ, P0, !PT ;  /* 0x000000e3020d7210 */ /* 0x040fe200007fe4ff */
[----:B------:R-:W-:Y:S01]  /*101d0*/  LDSM.16.M88.4 R168, [R194] ;  /* 0x00000000c2a8783b */ /* 0x000fe20000000200 */
[C---:B------:R-:W-:Y:S02]  /*101e0*/  IADD3.X R11, R2.reuse, R225, RZ, P1, !PT ;  /* 0x000000e1020b7210 */ /* 0x040fe40000ffe4ff */
[----:B------:R-:W-:Y:S04]  /*101f0*/  IADD3 R16, P0, R17, R222, RZ ;  /* 0x000000de11107210 */ /* 0x000fe80007f1e0ff */
[----:B------:R-:W-:Y:S01]  /*10200*/  LDSM.16.M88.4 R172, [R193] ;  /* 0x00000000c1ac783b */ /* 0x000fe20000000200 */
[----:B------:R-:W-:Y:S06]  /*10210*/  IADD3.X R17, R2, R223, RZ, P0, !PT ;  /* 0x000000df02117210 */ /* 0x000fec00007fe4ff */
[----:B------:R-:W-:Y:S01]  /*10220*/  @!PT LDS RZ, [RZ] ;  /* 0x00000000fffff984 */ /* 0x000fe20000000800 */
[----:B------:R-:W-:Y:S01]  /*10230*/  @!PT LDS RZ, [RZ] ;  /* 0x00000000fffff984 */ /* 0x000fe20000000800 */
[----:B------:R-:W-:Y:S01]  /*10240*/  @!PT LDS RZ, [RZ] ;  /* 0x00000000fffff984 */ /* 0x000fe20000000800 */
[----:B------:R1:W-:Y:S07]  /*10250*/  LDGSTS.E.BYPASS.LTC128B.128 [R220], [R12.64], !P6 ;  /* 0x000000000cdc7fae */ /* 0x0003ee000f101d44 */
[----:B------:R-:W2:Y:S07]  /*10260*/  SHFL.IDX PT, R3, R14, 0x1, 0x181f ;  /* 0x00381f000e037f89 */ /* 0x000eae00000e0000 */
[----:B------:R3:W-:Y:S07]  /*10270*/  LDGSTS.E.BYPASS.LTC128B.128 [R220+0x2000], [R10.64], !P5 ;  /* 0x020000000adc7fae */ /* 0x0007ee000e901d44 */
[----:B------:R-:W4:Y:S07]  /*10280*/  SHFL.IDX PT, R8, R9, 0x1, 0x181f ;  /* 0x00381f0009087f89 */ /* 0x000f2e00000e0000 */
[----:B------:R5:W-:Y:S01]  /*10290*/  LDGSTS.E.BYPASS.LTC128B.128 [R220+0x4000], [R16.64], !P4 ;  /* 0x0400000010dc7fae */ /* 0x000be2000e101d44 */
[C---:B--2---:R-:W-:Y:S02]  /*102a0*/  IADD3 R32, P2, R3.reuse, R226, RZ ;  /* 0x000000e203207210 */ /* 0x044fe40007f5e0ff */
[C---:B------:R-:W-:Y:S02]  /*102b0*/  IADD3 R132, P1, R3.reuse, R224, RZ ;  /* 0x000000e003847210 */ /* 0x040fe40007f3e0ff */
[----:B------:R-:W-:Y:S02]  /*102c0*/  IADD3 R2, P0, R3, R222, RZ ;  /* 0x000000de03027210 */ /* 0x000fe40007f1e0ff */
[C---:B----4-:R-:W-:Y:S02]  /*102d0*/  IADD3.X R33, R8.reuse, R227, RZ, P2, !PT ;  /* 0x000000e308217210 */ /* 0x050fe400017fe4ff */
[C---:B------:R-:W-:Y:S02]  /*102e0*/  IADD3.X R133, R8.reuse, R225, RZ, P1, !PT ;  /* 0x000000e108857210 */ /* 0x040fe40000ffe4ff */
[----:B------:R-:W-:Y:S01]  /*102f0*/  IADD3.X R3, R8, R223, RZ, P0, !PT ;  /* 0x000000df08037210 */ /* 0x000fe200007fe4ff */
[----:B------:R2:W-:Y:S01]  /*10300*/  LDGSTS.E.BYPASS.LTC128B.128 [R220+0x1000], [R32.64], !P6 ;  /* 0x0100000020dc7fae */ /* 0x0005e2000f101d44 */
[C---:B---3--:R-:W-:Y:S01]  /*10310*/  HMMA.16816.F32 R8, R136.reuse, R142, RZ ;  /* 0x0000008e8808723c */ /* 0x048fe200000018ff */
[----:B------:R-:W-:Y:S05]  /*10320*/  ISETP.GE.AND P0, PT, R229, 0x1, PT ;  /* 0x00000001e500780c */ /* 0x000fea0003f06270 */
[----:B------:R3:W-:Y:S02]  /*10330*/  LDGSTS.E.BYPASS.LTC128B.128 [R220+0x3000], [R132.64], !P5 ;  /* 0x0300000084dc7fae */ /* 0x0007e4000e901d44 */
[C---:B-1----:R-:W-:Y:S05]  /*10340*/  HMMA.16816.F32 R12, R136.reuse, R144, RZ ;  /* 0x00000090880c723c */ /* 0x042fea00000018ff */
[----:B------:R1:W-:Y:S03]  /*10350*/  LDGSTS.E.BYPASS.LTC128B.128 [R220+0x5000], [R2.64], !P4 ;  /* 0x0500000002dc7fae */ /* 0x0003e6000e101d44 */
[C---:B-----5:R-:W-:Y:S04]  /*10360*/  HMMA.16816.F32 R16, R136.reuse, R146, RZ ;  /* 0x000000928810723c */ /* 0x060fe800000018ff */
[----:B------:R-:W-:Y:S04]  /*10370*/  LDSM.16.M88.4 R176, [R201+0xc100] ;  /* 0x00c10000c9b0783b */ /* 0x000fe80000000200 */
[C---:B------:R-:W-:Y:S03]  /*10380*/  HMMA.16816.F32 R20, R136.reuse, R148, RZ ;  /* 0x000000948814723c */ /* 0x040fe600000018ff */
[----:B------:R-:W0:Y:S05]  /*10390*/  LDGDEPBAR ;  /* 0x00000000000079af */ /* 0x000e2a0000000000 */
[C---:B------:R-:W-:Y:S02]  /*103a0*/  HMMA.16816.F32 R24, R136.reuse, R150, RZ ;  /* 0x000000968818723c */ /* 0x040fe400000018ff */
[----:B------:R-:W4:Y:S06]  /*103b0*/  LDSM.16.M88.4 R180, [R200+0x6100] ;  /* 0x00610000c8b4783b */ /* 0x000f2c0000000200 */
[C---:B------:R-:W-:Y:S01]  /*103c0*/  HMMA.16816.F32 R28, R136.reuse, R152, RZ ;  /* 0x00000098881c723c */ /* 0x040fe200000018ff */
[----:B------:R-:W-:Y:S07]  /*103d0*/  LDSM.16.M88.4 R140, [R200+0x7100] ;  /* 0x00710000c88c783b */ /* 0x000fee0000000200 */
[----:B--2---:R-:W-:Y:S01]  /*103e0*/  HMMA.16816.F32 R32, R136, R154, RZ ;  /* 0x0000009a8820723c */ /* 0x004fe200000018ff */
[----:B------:R-:W2:Y:S07]  /*103f0*/  LDSM.16.M88.4 R136, [R200+0x6900] ;  /* 0x00690000c888783b */ /* 0x000eae0000000200 */
[C---:B------:R-:W-:Y:S01]  /*10400*/  HMMA.16816.F32 R4, R156.reuse, R160, R4 ;  /* 0x000000a09c04723c */ /* 0x040fe20000001804 */
[----:B------:R-:W5:Y:S07]  /*10410*/  LDSM.16.M88.4 R144, [R200+0x7900] ;  /* 0x00790000c890783b */ /* 0x000f6e0000000200 */
[C---:B------:R-:W-:Y:S01]  /*10420*/  HMMA.16816.F32 R8, R156.reuse, R162, R8 ;  /* 0x000000a29c08723c */ /* 0x040fe20000001808 */
[----:B------:R-:W-:Y:S07]  /*10430*/  LDSM.16.M88.4 R148, [R199+0xc100] ;  /* 0x00c10000c794783b */ /* 0x000fee0000000200 */
[C---:B------:R-:W-:Y:S01]  /*10440*/  HMMA.16816.F32 R12, R156.reuse, R164, R12 ;  /* 0x000000a49c0c723c */ /* 0x040fe2000000180c */
[----:B------:R-:W1:Y:S07]  /*10450*/  LDSM.16.M88.4 R152, [R192] ;  /* 0x00000000c098783b */ /* 0x000e6e0000000200 */
[C---:B------:R-:W-:Y:S01]  /*10460*/  HMMA.16816.F32 R16, R156.reuse, R166, R16 ;  /* 0x000000a69c10723c */ /* 0x040fe20000001810 */
[----:B------:R-:W-:Y:S07]  /*10470*/  LDSM.16.M88.4 R160, [R192+0x1000] ;  /* 0x00100000c0a0783b */ /* 0x000fee0000000200 */
[C---:B------:R-:W-:Y:S01]  /*10480*/  HMMA.16816.F32 R20, R156.reuse, R168, R20 ;  /* 0x000000a89c14723c */ /* 0x040fe20000001814 */
[----:B------:R-:W-:Y:S07]  /*10490*/  LDSM.16.M88.4 R164, [R192+0x1800] ;  /* 0x00180000c0a4783b */ /* 0x000fee0000000200 */
[C---:B------:R-:W-:Y:S01]  /*104a0*/  HMMA.16816.F32 R24, R156.reuse, R170, R24 ;  /* 0x000000aa9c18723c */ /* 0x040fe20000001818 */
[----:B------:R-:W-:Y:S07]  /*104b0*/  LDSM.16.M88.4 R168, [R206+0x10100] ;  /* 0x01010000cea8783b */ /* 0x000fee0000000200 */
[C---:B------:R-:W-:Y:S08]  /*104c0*/  HMMA.16816.F32 R28, R156.reuse, R172, R28 ;  /* 0x000000ac9c1c723c */ /* 0x040ff0000000181c */
[----:B------:R-:W-:Y:S01]  /*104d0*/  HMMA.16816.F32 R32, R156, R174, R32 ;  /* 0x000000ae9c20723c */ /* 0x000fe20000001820 */
[----:B------:R-:W1:Y:S07]  /*104e0*/  LDSM.16.M88.4 R156, [R192+0x800] ;  /* 0x00080000c09c783b */ /* 0x000e6e0000000200 */
[C---:B----4-:R-:W-:Y:S01]  /*104f0*/  HMMA.16816.F32 R4, R176.reuse, R180, R4 ;  /* 0x000000b4b004723c */ /* 0x050fe20000001804 */
[----:B------:R-:W4:Y:S07]  /*10500*/  LDSM.16.M88.4 R172, [R205+0x8100] ;  /* 0x00810000cdac783b */ /* 0x000f2e0000000200 */
        /* <DEDUP_REMOVED lines=11> */
[C---:B-1----:R-:W-:Y:S01]  /*105c0*/  HMMA.16816.F32 R4, R148.reuse, R152, R4 ;  /* 0x000000989404723c */ /* 0x042fe20000001804 */
[----:B------:R-:W1:Y:S07]  /*105d0*/  LDSM.16.M88.4 R176, [R202+0x10100] ;  /* 0x01010000cab0783b */ /* 0x000e6e0000000200 */
[C---:B------:R-:W-:Y:S01]  /*105e0*/  HMMA.16816.F32 R8, R148.reuse, R154, R8 ;  /* 0x0000009a9408723c */ /* 0x040fe20000001808 */
[----:B------:R-:W-:Y:S07]  /*105f0*/  LDSM.16.M88.4 R152, [R189] ;  /* 0x00000000bd98783b */ /* 0x000fee0000000200 */
[C---:B------:R-:W-:Y:S08]  /*10600*/  HMMA.16816.F32 R12, R148.reuse, R156, R12 ;  /* 0x0000009c940c723c */ /* 0x040ff0000000180c */
[C---:B------:R-:W-:Y:S01]  /*10610*/  HMMA.16816.F32 R16, R148.reuse, R158, R16 ;  /* 0x0000009e9410723c */ /* 0x040fe20000001810 */
[----:B------:R-:W-:Y:S07]  /*10620*/  LDSM.16.M88.4 R156, [R188] ;  /* 0x00000000bc9c783b */ /* 0x000fee0000000200 */
[C---:B------:R-:W-:Y:S08]  /*10630*/  HMMA.16816.F32 R20, R148.reuse, R160, R20 ;  /* 0x000000a09414723c */ /* 0x040ff00000001814 */
[C---:B------:R-:W-:Y:S01]  /*10640*/  HMMA.16816.F32 R24, R148.reuse, R162, R24 ;  /* 0x000000a29418723c */ /* 0x040fe20000001818 */
[----:B------:R-:W-:Y:S07]  /*10650*/  LDSM.16.M88.4 R160, [R201+0x10100] ;  /* 0x01010000c9a0783b */ /* 0x000fee0000000200 */
[C---:B------:R-:W-:Y:S08]  /*10660*/  HMMA.16816.F32 R28, R148.reuse, R164, R28 ;  /* 0x000000a4941c723c */ /* 0x040ff0000000181c */
[----:B------:R-:W-:Y:S01]  /*10670*/  HMMA.16816.F32 R32, R148, R166, R32 ;  /* 0x000000a69420723c */ /* 0x000fe20000001820 */
[----:B------:R-:W1:Y:S07]  /*10680*/  LDSM.16.M88.4 R148, [R190] ;  /* 0x00000000be94783b */ /* 0x000e6e0000000200 */
[C---:B----4-:R-:W-:Y:S01]  /*10690*/  HMMA.16816.F32 R4, R168.reuse, R172, R4 ;  /* 0x000000aca804723c */ /* 0x050fe20000001804 */
[----:B------:R-:W4:Y:S07]  /*106a0*/  LDSM.16.M88.4 R164, [R200+0x8100] ;  /* 0x00810000c8a4783b */ /* 0x000f2e0000000200 */
        /* <DEDUP_REMOVED lines=14> */
[----:B------:R-:W-:Y:S07]  /*10790*/  LDSM.16.M88.4 R180, [R205+0xa100] ;  /* 0x00a10000cdb4783b */ /* 0x000fee0000000200 */
[C---:B------:R-:W-:Y:S08]  /*107a0*/  HMMA.16816.F32 R12, R176.reuse, R148, R12 ;  /* 0x00000094b00c723c */ /* 0x040ff0000000180c */
        /* <DEDUP_REMOVED lines=47> */
[----:B------:R-:W2:Y:S01]  /*10aa0*/  LDSM.16.M88.4 R176, [R199+0x14100] ;  /* 0x01410000c7b0783b */ /* 0x000ea20000000200 */
[C---:B-1----:R-:W-:Y:S08]  /*10ab0*/  HMMA.16816.F32 R4, R160.reuse, R164, R4 ;  /* 0x000000a4a004723c */ /* 0x042ff00000001804 */
[C---:B------:R-:W-:Y:S08]  /*10ac0*/  HMMA.16816.F32 R8, R160.reuse, R166, R8 ;  /* 0x000000a6a008723c */ /* 0x040ff00000001808 */
[C---:B------:R-:W-:Y:S08]  /*10ad0*/  HMMA.16816.F32 R12, R160.reuse, R148, R12 ;  /* 0x00000094a00c723c */ /* 0x040ff0000000180c */
[C---:B------:R-:W-:Y:S08]  /*10ae0*/  HMMA.16816.F32 R16, R160.reuse, R150, R16 ;  /* 0x00000096a010723c */ /* 0x040ff00000001810 */
[C---:B------:R-:W-:Y:S08]  /*10af0*/  HMMA.16816.F32 R20, R160.reuse, R152, R20 ;  /* 0x00000098a014723c */ /* 0x040ff00000001814 */
[C---:B------:R-:W-:Y:S08]  /*10b00*/  HMMA.16816.F32 R24, R160.reuse, R154, R24 ;  /* 0x0000009aa018723c */ /* 0x040ff00000001818 */
[C---:B------:R-:W-:Y:S08]  /*10b10*/  HMMA.16816.F32 R28, R160.reuse, R156, R28 ;  /* 0x0000009ca01c723c */ /* 0x040ff0000000181c */
[----:B------:R-:W-:Y:S08]  /*10b20*/  HMMA.16816.F32 R32, R160, R158, R32 ;  /* 0x0000009ea020723c */ /* 0x000ff00000001820 */
[C---:B----4-:R-:W-:Y:S08]  /*10b30*/  HMMA.16816.F32 R4, R168.reuse, R172, R4 ;  /* 0x000000aca804723c */ /* 0x050ff00000001804 */
        /* <DEDUP_REMOVED lines=12> */
[C---:B------:R-:W-:Y:S04]  /*10c00*/  HMMA.16816.F32 R16, R176.reuse, R138, R16 ;  /* 0x0000008ab010723c */ /* 0x040fe80000001810 */
[----:B------:R-:W-:Y:S02]  /*10c10*/  FMUL.FTZ R244, R4, c[0x0][0x320] ;  /* 0x0000c80004f47a20 */ /* 0x000fe40000410000 */
[----:B------:R-:W-:Y:S02]  /*10c20*/  FMUL.FTZ R242, R5, c[0x0][0x320] ;  /* 0x0000c80005f27a20 */ /* 0x000fe40000410000 */
[----:B------:R-:W-:Y:S01]  /*10c30*/  FMUL.FTZ R9, R9, c[0x0][0x320] ;  /* 0x0000c80009097a20 */ /* 0x000fe20000410000 */
[C---:B--2---:R-:W-:Y:S01]  /*10c40*/  HMMA.16816.F32 R20, R176.reuse, R140, R20 ;  /* 0x0000008cb014723c */ /* 0x044fe20000001814 */
[----:B------:R-:W1:Y:S02]  /*10c50*/  MUFU.TANH R244, R244 ;  /* 0x000000f400f47308 */ /* 0x000e640000002400 */
[----:B------:R-:W-:Y:S02]  /*10c60*/  FMUL.FTZ R10, R10, c[0x0][0x320] ;  /* 0x0000c8000a0a7a20 */ /* 0x000fe40000410000 */
[----:B------:R-:W-:Y:S02]  /*10c70*/  FMUL.FTZ R11, R11, c[0x0][0x320] ;  /* 0x0000c8000b0b7a20 */ /* 0x000fe40000410000 */
[----:B------:R-:W-:Y:S01]  /*10c80*/  FMUL.FTZ R248, R8, c[0x0][0x320] ;  /* 0x0000c80008f87a20 */ /* 0x000fe20000410000 */
[C---:B------:R-:W-:Y:S03]  /*10c90*/  HMMA.16816.F32 R24, R176.reuse, R142, R24 ;  /* 0x0000008eb018723c */ /* 0x040fe60000001818 */
[----:B------:R-:W2:Y:S01]  /*10ca0*/  MUFU.TANH R252, R9 ;  /* 0x0000000900fc7308 */ /* 0x000ea20000002400 */
[----:B------:R-:W-:Y:S02]  /*10cb0*/  FMUL.FTZ R251, R6, c[0x0][0x320] ;  /* 0x0000c80006fb7a20 */ /* 0x000fe40000410000 */
[----:B------:R-:W-:Y:S02]  /*10cc0*/  FMUL.FTZ R183, R7, c[0x0][0x320] ;  /* 0x0000c80007b77a20 */ /* 0x000fe40000410000 */
[----:B------:R-:W-:Y:S04]  /*10cd0*/  FMUL.FTZ R182, R12, c[0x0][0x320] ;  /* 0x0000c8000cb67a20 */ /* 0x000fe80000410000 */
[----:B------:R-:W-:Y:S01]  /*10ce0*/  FMUL.FTZ R230, R16, c[0x0][0x320] ;  /* 0x0000c80010e67a20 */ /* 0x000fe20000410000 */
[----:B------:R-:W4:Y:S01]  /*10cf0*/  MUFU.TANH R250, R10 ;  /* 0x0000000a00fa7308 */ /* 0x000f220000002400 */
[----:B------:R-:W-:Y:S02]  /*10d00*/  FMUL.FTZ R13, R13, c[0x0][0x320] ;  /* 0x0000c8000d0d7a20 */ /* 0x000fe40000410000 */
[----:B------:R-:W-:Y:S02]  /*10d10*/  FMUL.FTZ R240, R20, c[0x0][0x320] ;  /* 0x0000c80014f07a20 */ /* 0x000fe40000410000 */
[----:B------:R-:W-:Y:S02]  /*10d20*/  FMUL.FTZ R14, R14, c[0x0][0x320] ;  /* 0x0000c8000e0e7a20 */ /* 0x000fe40000410000 */
[----:B------:R-:W-:Y:S02]  /*10d30*/  FMUL.FTZ R15, R15, c[0x0][0x320] ;  /* 0x0000c8000f0f7a20 */ /* 0x000fe40000410000 */
[----:B------:R-:W-:Y:S01]  /*10d40*/  FMUL.FTZ R17, R17, c[0x0][0x320] ;  /* 0x0000c80011117a20 */ /* 0x000fe20000410000 */
[----:B------:R5:W1:Y:S01]  /*10d50*/  MUFU.TANH R246, R11 ;  /* 0x0000000b00f67308 */ /* 0x000a620000002400 */
        /* <DEDUP_REMOVED lines=8> */
[----:B------:R-:W-:Y:S02]  /*10de0*/  FMUL.FTZ R26, R26, c[0x0][0x320] ;  /* 0x0000c8001a1a7a20 */ /* 0x000fe40000410000 */
[----:B------:R-:W-:Y:S03]  /*10df0*/  FMUL.FTZ R27, R27, c[0x0][0x320] ;  /* 0x0000c8001b1b7a20 */ /* 0x000fe60000410000 */
[----:B------:R-:W1:Y:S01]  /*10e00*/  MUFU.TANH R251, R251 ;  /* 0x000000fb00fb7308 */ /* 0x000e620000002400 */
[----:B-----5:R-:W5:Y:S01]  /*10e10*/  LDSM.16.M88.4 R8, [R192+0x5800] ;  /* 0x00580000c008783b */ /* 0x020f620000000200 */
[----:B------:R-:W-:Y:S08]  /*10e20*/  DEPBAR.LE SB0, 0x0 ;  /* 0x000080000000791a */ /* 0x000ff00000000000 */
[----:B------:R-:W1:Y:S01]  /*10e30*/  MUFU.TANH R183, R183 ;  /* 0x000000b700b77308 */ /* 0x000e620000002400 */
[----:B------:R-:W-:Y:S09]  /*10e40*/  BAR.SYNC.DEFER_BLOCKING 0x0 ;  /* 0x0000000000007b1d */ /* 0x000ff20000010000 */
[----:B------:R-:W1:Y:S10]  /*10e50*/  MUFU.TANH R248, R248 ;  /* 0x000000f800f87308 */ /* 0x000e740000002400 */
[----:B------:R-:W1:Y:S10]  /*10e60*/  MUFU.TANH R182, R182 ;  /* 0x000000b600b67308 */ /* 0x000e740000002400 */
[----:B------:R1:W1:Y:S01]  /*10e70*/  MUFU.TANH R228, R13 ;  /* 0x0000000d00e47308 */ /* 0x0002620000002400 */
[C---:B-----5:R-:W-:Y:S09]  /*10e80*/  HMMA.16816.F32 R28, R176.reuse, R8, R28 ;  /* 0x00000008b01c723c */ /* 0x060ff2000000181c */
[----:B------:R1:W1:Y:S01]  /*10e90*/  MUFU.TANH R237, R14 ;  /* 0x0000000e00ed7308 */ /* 0x0002620000002400 */
[----:B------:R-:W-:Y:S09]  /*10ea0*/  HMMA.16816.F32 R32, R176, R10, R32 ;  /* 0x0000000ab020723c */ /* 0x000ff20000001820 */
[----:B------:R1:W1:Y:S05]  /*10eb0*/  MUFU.TANH R235, R15 ;  /* 0x0000000f00eb7308 */ /* 0x00026a0000002400 */
[----:B------:R-:W-:Y:S05]  /*10ec0*/  FMUL.FTZ R180, R28, c[0x0][0x320] ;  /* 0x0000c8001cb47a20 */ /* 0x000fea0000410000 */
[----:B------:R-:W1:Y:S01]  /*10ed0*/  MUFU.TANH R230, R230 ;  /* 0x000000e600e67308 */ /* 0x000e620000002400 */
[----:B------:R-:W-:Y:S02]  /*10ee0*/  FMUL.FTZ R29, R29, c[0x0][0x320] ;  /* 0x0000c8001d1d7a20 */ /* 0x000fe40000410000 */
[----:B------:R-:W-:Y:S02]  /*10ef0*/  FMUL.FTZ R30, R30, c[0x0][0x320] ;  /* 0x0000c8001e1e7a20 */ /* 0x000fe40000410000 */
[----:B------:R-:W-:Y:S02]  /*10f00*/  FMUL.FTZ R31, R31, c[0x0][0x320] ;  /* 0x0000c8001f1f7a20 */ /* 0x000fe40000410000 */
[----:B------:R-:W-:Y:S02]  /*10f10*/  FMUL.FTZ R177, R32, c[0x0][0x320] ;  /* 0x0000c80020b17a20 */ /* 0x000fe40000410000 */
[----:B------:R-:W-:Y:S01]  /*10f20*/  FMUL.FTZ R33, R33, c[0x0][0x320] ;  /* 0x0000c80021217a20 */ /* 0x000fe20000410000 */
[----:B------:R1:W1:Y:S01]  /*10f30*/  MUFU.TANH R232, R17 ;  /* 0x0000001100e87308 */ /* 0x0002620000002400 */
[----:B------:R-:W-:Y:S02]  /*10f40*/  FMUL.FTZ R34, R34, c[0x0][0x320] ;  /* 0x0000c80022227a20 */ /* 0x000fe40000410000 */
[----:B------:R-:W-:Y:S07]  /*10f50*/  FMUL.FTZ R35, R35, c[0x0][0x320] ;  /* 0x0000c80023237a20 */ /* 0x000fee0000410000 */
[----:B------:R1:W1:Y:S10]  /*10f60*/  MUFU.TANH R249, R18 ;  /* 0x0000001200f97308 */ /* 0x0002740000002400 */
[----:B------:R1:W1:Y:S10]  /*10f70*/  MUFU.TANH R239, R19 ;  /* 0x0000001300ef7308 */ /* 0x0002740000002400 */
[----:B------:R-:W1:Y:S10]  /*10f80*/  MUFU.TANH R240, R240 ;  /* 0x000000f000f07308 */ /* 0x000e740000002400 */
[----:B------:R1:W1:Y:S10]  /*10f90*/  MUFU.TANH R238, R21 ;  /* 0x0000001500ee7308 */ /* 0x0002740000002400 */
        /* <DEDUP_REMOVED lines=13> */
[----:B---3--:R3:W1:Y:S02]  /*11070*/  MUFU.TANH R133, R35 ;  /* 0x0000002300857308 */ /* 0x0086640000002400 */
[----:B-1234-:R-:W-:-:S05]  /*11080*/  @P0 BRA `(.L_x_142) ;  /* 0xffffec4000000947 */ /* 0x01efca000383ffff */
.L_x_141:
        /* <DEDUP_REMOVED lines=33> */
[----:B------:R-:W-:Y:S02]  /*112a0*/  ISETP.GT.AND P0, PT, R229, RZ, PT ;  /* 0x000000ffe500720c */ /* 0x000fe40003f04270 */
[----:B------:R-:W-:Y:S02]  /*112b0*/  FMNMX.FTZ R4, R178, R3, !PT ;  /* 0x00000003b2047209 */ /* 0x000fe40007810000 */
[----:B------:R-:W-:Y:S01]  /*112c0*/  FMNMX.FTZ R3, R179, R2, !PT ;  /* 0x00000002b3037209 */ /* 0x000fe20007810000 */
[----:B------:R-:W-:Y:S01]  /*112d0*/  LDSM.16.MT88.4 R156, [R197+0x3900] ;  /* 0x00390000c59c783b */ /* 0x000fe20000004200 */
[----:B------:R-:W-:Y:S02]  /*112e0*/  FMNMX.FTZ R11, R177, R4, !PT ;  /* 0x00000004b10b7209 */ /* 0x000fe40007810000 */
[----:B------:R-:W-:Y:S02]  /*112f0*/  FMNMX.FTZ R2, R134, R3, !PT ;  /* 0x0000000386027209 */ /* 0x000fe40007810000 */
[----:B------:R-:W-:Y:S02]  /*11300*/  FMNMX.FTZ R5, R176, R11, !PT ;  /* 0x0000000bb0057209 */ /* 0x000fe40007810000 */
[----:B------:R-:W-:Y:S01]  /*11310*/  FMNMX.FTZ R7, R133, R2, !PT ;  /* 0x0000000285077209 */ /* 0x000fe20007810000 */
[----:B------:R-:W-:Y:S08]  /*11320*/  LDSM.16.MT88.4 R160, [R196+0x3900] ;  /* 0x00390000c4a0783b */ /* 0x000ff00000004200 */
[----:B------:R-:W1:Y:S08]  /*11330*/  SHFL.BFLY PT, R6, R5, 0x2, 0x1f ;  /* 0x0c401f0005067f89 */ /* 0x000e7000000e0000 */
[----:B------:R-:W2:Y:S08]  /*11340*/  SHFL.BFLY PT, R2, R7, 0x2, 0x1f ;  /* 0x0c401f0007027f89 */ /* 0x000eb000000e0000 */
[----:B------:R-:W-:Y:S08]  /*11350*/  LDSM.16.MT88.4 R164, [R203+0x5900] ;  /* 0x00590000cba4783b */ /* 0x000ff00000004200 */
[----:B------:R-:W0:Y:S01]  /*11360*/  LDGDEPBAR ;  /* 0x00000000000079af */ /* 0x000e220000000000 */
[----:B-1----:R-:W-:Y:S02]  /*11370*/  FMNMX.FTZ R9, R5, R6, !PT ;  /* 0x0000000605097209 */ /* 0x002fe40007810000 */
[----:B--2---:R-:W-:Y:S05]  /*11380*/  FMNMX.FTZ R4, R7, R2, !PT ;  /* 0x0000000207047209 */ /* 0x004fea0007810000 */
        /* <DEDUP_REMOVED lines=300> */
[C---:B------:R-:W-:Y:S01]  /*12650*/  F2FP.PACK_AB R138, R176.reuse, R177 ;  /* 0x000000b1b08a723e */ /* 0x040fe200000000ff */
        /* <DEDUP_REMOVED lines=58> */
.L_x_139:
        /* <DEDUP_REMOVED lines=10> */
[----:B-1----:R-:W-:Y:S02]  /*12aa0*/  FADD.FTZ R5, R6, R5 ;  /* 0x0000000506057221 */ /* 0x002fe40000010000 */
[----:B--2---:R-:W-:-:S03]  /*12ab0*/  FADD.FTZ R0, R0, R7 ;  /* 0x0000000700007221 */ /* 0x004fc60000010000 */
[----:B------:R-:W-:Y:S02]  /*12ac0*/  FSETP.NE.FTZ.AND P1, PT, R5, RZ, PT ;  /* 0x000000ff0500720b */ /* 0x000fe40003f35000 */
[----:B------:R-:W-:-:S11]  /*12ad0*/  FSETP.NE.FTZ.AND P0, PT, R0, RZ, PT ;  /* 0x000000ff0000720b */ /* 0x000fd60003f15000 */
[----:B------:R-:W1:Y:S01]  /*12ae0*/  @P1 MUFU.RCP R4, R5 ;  /* 0x0000000500041308 */ /* 0x000e620000001000 */
[----:B------:R-:W-:Y:S02]  /*12af0*/  @P1 MOV R14, 0x3f317218 ;  /* 0x3f317218000e1802 */ /* 0x000fe40000000f00 */
[----:B------:R-:W-:-:S03]  /*12b00*/  @P0 MOV R16, 0x3f317218 ;  /* 0x3f31721800100802 */ /* 0x000fc60000000f00 */
[----:B------:R-:W-:Y:S02]  /*12b10*/  @P1 FMUL.FTZ R14, R14, c[0x0][0x2d0] ;  /* 0x0000b4000e0e1a20 */ /* 0x000fe40000410000 */
[----:B------:R-:W2:Y:S08]  /*12b20*/  @P0 MUFU.LG2 R12, R0 ;  /* 0x00000000000c0308 */ /* 0x000eb00000000c00 */
[----:B------:R-:W3:Y:S01]  /*12b30*/  @P1 MUFU.LG2 R5, R5 ;  /* 0x0000000500051308 */ /* 0x000ee20000000c00 */
[----:B-1----:R-:W-:-:S02]  /*12b40*/  FMUL.FTZ R128, R4, R128 ;  /* 0x0000008004807220 */ /* 0x002fc40000410000 */
[C---:B------:R-:W-:Y:S02]  /*12b50*/  FMUL.FTZ R129, R4.reuse, R129 ;  /* 0x0000008104817220 */ /* 0x040fe40000410000 */
[C---:B------:R-:W-:Y:S02]  /*12b60*/  FMUL.FTZ R124, R4.reuse, R124 ;  /* 0x0000007c047c7220 */ /* 0x040fe40000410000 */
[----:B------:R-:W-:Y:S01]  /*12b70*/  FMUL.FTZ R125, R4, R125 ;  /* 0x0000007d047d7220 */ /* 0x000fe20000410000 */
[----:B------:R1:W4:Y:S01]  /*12b80*/  @P0 MUFU.RCP R2, R0 ;  /* 0x0000000000020308 */ /* 0x0003220000001000 */
[----:B--2---:R-:W-:Y:S02]  /*12b90*/  @P0 FMUL.FTZ R15, R12, 0.69314718246459960938 ;  /* 0x3f3172180c0f0820 */ /* 0x004fe40000410000 */
[----:B------:R-:W-:Y:S02]  /*12ba0*/  @P0 FMUL.FTZ R12, R16, c[0x0][0x2d0] ;  /* 0x0000b400100c0a20 */ /* 0x000fe40000410000 */
[----:B------:R-:W-:-:S02]  /*12bb0*/  FMUL.FTZ R120, R4, R120 ;  /* 0x0000007804787220 */ /* 0x000fc40000410000 */
[C---:B------:R-:W-:Y:S02]  /*12bc0*/  FMUL.FTZ R121, R4.reuse, R121 ;  /* 0x0000007904797220 */ /* 0x040fe40000410000 */
[----:B---3--:R-:W-:Y:S02]  /*12bd0*/  @P1 FMUL.FTZ R5, R5, 0.69314718246459960938 ;  /* 0x3f31721805051820 */ /* 0x008fe40000410000 */
[C---:B------:R-:W-:Y:S02]  /*12be0*/  FMUL.FTZ R116, R4.reuse, R116 ;  /* 0x0000007404747220 */ /* 0x040fe40000410000 */
[C---:B------:R-:W-:Y:S02]  /*12bf0*/  FMUL.FTZ R117, R4.reuse, R117 ;  /* 0x0000007504757220 */ /* 0x040fe40000410000 */
[C---:B------:R-:W-:Y:S01]  /*12c00*/  FMUL.FTZ R112, R4.reuse, R112 ;  /* 0x0000007004707220 */ /* 0x040fe20000410000 */
[----:B-1----:R-:W-:Y:S01]  /*12c10*/  MOV R0, 0xff800000 ;  /* 0xff80000000007802 */ /* 0x002fe20000000f00 */
        /* <DEDUP_REMOVED lines=39> */
[C---:B----4-:R-:W-:Y:S02]  /*12e90*/  FMUL.FTZ R130, R2.reuse, R130 ;  /* 0x0000008202827220 */ /* 0x050fe40000410000 */
        /* <DEDUP_REMOVED lines=49> */
.L_x_91:
[----:B------:R-:W-:Y:S01]  /*131b0*/  ULDC.64 UR4, c[0x0][0x118] ;  /* 0x0000460000047ab9 */ /* 0x000fe20000000a00 */
[----:B------:R-:W-:Y:S01]  /*131c0*/  SHF.R.S32.HI R2, RZ, 0x1f, R207 ;  /* 0x0000001fff027819 */ /* 0x000fe200000114cf */
[----:B------:R-:W-:Y:S05]  /*131d0*/  @P2 BRA `(.L_x_143) ;  /* 0x0000168000002947 */ /* 0x000fea0003800000 */
[----:B------:R-:W1:Y:S01]  /*131e0*/  S2R R3, SR_TID.X ;  /* 0x0000000000037919 */ /* 0x000e620000002100 */
[----:B------:R-:W-:Y:S02]  /*131f0*/  F2FP.PACK_AB R7, R7, R6 ;  /* 0x000000060707723e */ /* 0x000fe400000000ff */
[----:B------:R-:W-:Y:S01]  /*13200*/  F2FP.PACK_AB R4, R13, R4 ;  /* 0x000000040d04723e */ /* 0x000fe200000000ff */
[----:B------:R-:W-:Y:S01]  /*13210*/  BAR.SYNC.DEFER_BLOCKING 0x1, 0x100 ;  /* 0x0044000000007b1d */ /* 0x000fe20000010000 */
[----:B------:R-:W-:-:S02]  /*13220*/  F2FP.PACK_AB R13, R9, R8 ;  /* 0x00000008090d723e */ /* 0x000fc400000000ff */
[----:B------:R-:W-:Y:S02]  /*13230*/  F2FP.PACK_AB R128, R129, R128 ;  /* 0x000000808180723e */ /* 0x000fe400000000ff */
[----:B------:R-:W-:Y:S02]  /*13240*/  F2FP.PACK_AB R130, R131, R130 ;  /* 0x000000828382723e */ /* 0x000fe400000000ff */
[----:B------:R-:W-:Y:S02]  /*13250*/  F2FP.PACK_AB R124, R125, R124 ;  /* 0x0000007c7d7c723e */ /* 0x000fe400000000ff */
[----:B------:R-:W-:Y:S02]  /*13260*/  F2FP.PACK_AB R126, R127, R126 ;  /* 0x0000007e7f7e723e */ /* 0x000fe400000000ff */
[----:B------:R-:W-:Y:S02]  /*13270*/  F2FP.PACK_AB R120, R121, R120 ;  /* 0x000000787978723e */ /* 0x000fe400000000ff */
[----:B------:R-:W-:-:S02]  /*13280*/  F2FP.PACK_AB R122, R123, R122 ;  /* 0x0000007a7b7a723e */ /* 0x000fc400000000ff */
[----:B------:R-:W-:Y:S02]  /*13290*/  F2FP.PACK_AB R116, R117, R116 ;  /* 0x000000747574723e */ /* 0x000fe400000000ff */
[----:B------:R-:W-:Y:S02]  /*132a0*/  F2FP.PACK_AB R118, R119, R118 ;  /* 0x000000767776723e */ /* 0x000fe400000000ff */
[----:B------:R-:W-:Y:S02]  /*132b0*/  F2FP.PACK_AB R112, R113, R112 ;  /* 0x000000707170723e */ /* 0x000fe400000000ff */
[----:B-1----:R-:W-:Y:S02]  /*132c0*/  SHF.R.S32.HI R12, RZ, 0x1f, R3 ;  /* 0x0000001fff0c7819 */ /* 0x002fe40000011403 */
[----:B------:R-:W-:Y:S02]  /*132d0*/  F2FP.PACK_AB R114, R115, R114 ;  /* 0x000000727372723e */ /* 0x000fe400000000ff */
[----:B------:R-:W-:-:S02]  /*132e0*/  LEA.HI R5, R12, R3, RZ, 0x2 ;  /* 0x000000030c057211 */ /* 0x000fc400078f10ff */
[----:B------:R-:W-:Y:S02]  /*132f0*/  F2FP.PACK_AB R108, R109, R108 ;  /* 0x0000006c6d6c723e */ /* 0x000fe400000000ff */
[--C-:B------:R-:W-:Y:S02]  /*13300*/  SHF.R.S32.HI R15, RZ, 0x2, R5.reuse ;  /* 0x00000002ff0f7819 */ /* 0x100fe40000011405 */
[----:B------:R-:W-:Y:S02]  /*13310*/  SHF.R.S32.HI R14, RZ, 0x1f, R5 ;  /* 0x0000001fff0e7819 */ /* 0x000fe40000011405 */
[----:B------:R-:W-:Y:S02]  /*13320*/  LOP3.LUT R16, R5, 0xfffffffc, RZ, 0xc0, !PT ;  /* 0xfffffffc05107812 */ /* 0x000fe400078ec0ff */
[----:B------:R-:W-:Y:S02]  /*13330*/  LEA.HI R14, R14, R15, RZ, 0x3 ;  /* 0x0000000f0e0e7211 */ /* 0x000fe400078f18ff */
[----:B------:R-:W-:Y:S01]  /*13340*/  F2FP.PACK_AB R110, R111, R110 ;  /* 0x0000006e6f6e723e */ /* 0x000fe200000000ff */
[----:B------:R-:W-:Y:S01]  /*13350*/  IMAD.IADD R16, R3, 0x1, -R16 ;  /* 0x0000000103107824 */ /* 0x000fe200078e0a10 */
[----:B------:R-:W-:-:S02]  /*13360*/  LOP3.LUT R14, R14, 0xfffffff8, RZ, 0xc0, !PT ;  /* 0xfffffff80e0e7812 */ /* 0x000fc400078ec0ff */
[----:B------:R-:W-:Y:S02]  /*13370*/  F2FP.PACK_AB R104, R105, R104 ;  /* 0x000000686968723e */ /* 0x000fe400000000ff */
[----:B------:R-:W-:Y:S01]  /*13380*/  F2FP.PACK_AB R106, R107, R106 ;  /* 0x0000006a6b6a723e */ /* 0x000fe200000000ff */
[----:B------:R-:W-:Y:S01]  /*13390*/  IMAD.IADD R15, R15, 0x1, -R14 ;  /* 0x000000010f0f7824 */ /* 0x000fe200078e0a0e */
[----:B------:R-:W-:Y:S02]  /*133a0*/  LEA.HI R14, R12, R3, RZ, 0x5 ;  /* 0x000000030c0e7211 */ /* 0x000fe400078f28ff */
[----:B------:R-:W-:Y:S01]  /*133b0*/  F2FP.PACK_AB R100, R101, R100 ;  /* 0x000000646564723e */ /* 0x000fe200000000ff */
[C---:B------:R-:W-:Y:S01]  /*133c0*/  IMAD.SHL.U32 R6, R15.reuse, 0x40, RZ ;  /* 0x000000400f067824 */ /* 0x040fe200078e00ff */
[----:B------:R-:W-:Y:S02]  /*133d0*/  SHF.R.S32.HI R5, RZ, 0x5, R14 ;  /* 0x00000005ff057819 */ /* 0x000fe4000001140e */
[----:B------:R-:W-:-:S02]  /*133e0*/  LOP3.LUT R9, R15, 0x1, RZ, 0xc0, !PT ;  /* 0x000000010f097812 */ /* 0x000fc400078ec0ff */
[----:B------:R-:W-:Y:S01]  /*133f0*/  LOP3.LUT R6, R6, 0x1c0, RZ, 0xc0, !PT ;  /* 0x000001c006067812 */ /* 0x000fe200078ec0ff */
[----:B------:R-:W-:Y:S01]  /*13400*/  IMAD R8, R5, 0x200, R16 ;  /* 0x0000020005087824 */ /* 0x000fe200078e0210 */
[----:B------:R-:W-:Y:S02]  /*13410*/  ISETP.NE.U32.AND P0, PT, R9, 0x1, PT ;  /* 0x000000010900780c */ /* 0x000fe40003f05070 */
[----:B------:R-:W-:Y:S02]  /*13420*/  LEA.HI R17, R6, R6, RZ, 0x1d ;  /* 0x0000000606117211 */ /* 0x000fe400078fe8ff */
[----:B------:R-:W-:Y:S02]  /*13430*/  R2P PR, R15, 0x6 ;  /* 0x000000060f007804 */ /* 0x000fe40000000000 */
[----:B------:R-:W-:Y:S01]  /*13440*/  F2FP.PACK_AB R102, R103, R102 ;  /* 0x000000666766723e */ /* 0x000fe200000000ff */
[----:B------:R-:W-:Y:S01]  /*13450*/  IMAD.U32 R8, R8, 0x2, R17 ;  /* 0x0000000208087824 */ /* 0x000fe200078e0011 */
[----:B------:R-:W-:-:S02]  /*13460*/  F2FP.PACK_AB R36, R37, R36 ;  /* 0x000000242524723e */ /* 0x000fc400000000ff */
[----:B------:R-:W-:Y:S01]  /*13470*/  F2FP.PACK_AB R38, R39, R38 ;  /* 0x000000262726723e */ /* 0x000fe200000000ff */
[----:B------:R-:W-:Y:S01]  /*13480*/  IMAD.SHL.U32 R9, R8, 0x2, RZ ;  /* 0x0000000208097824 */ /* 0x000fe200078e00ff */
[----:B------:R-:W-:Y:S01]  /*13490*/  F2FP.PACK_AB R40, R41, R40 ;  /* 0x000000282928723e */ /* 0x000fe200000000ff */
[----:B------:R-:W-:Y:S01]  /*134a0*/  IMAD.MOV.U32 R8, RZ, RZ, 0x20 ;  /* 0x00000020ff087424 */ /* 0x000fe200078e00ff */
[----:B------:R-:W-:Y:S02]  /*134b0*/  F2FP.PACK_AB R42, R43, R42 ;  /* 0x0000002a2b2a723e */ /* 0x000fe400000000ff */
[C---:B------:R-:W-:Y:S01]  /*134c0*/  IADD3 R6, R9.reuse, 0x80, RZ ;  /* 0x0000008009067810 */ /* 0x040fe20007ffe0ff */
[----:B------:R-:W-:Y:S01]  /*134d0*/  STS [R9+0x80], R128 ;  /* 0x0000808009007388 */ /* 0x000fe20000000800 */
[----:B------:R-:W-:Y:S02]  /*134e0*/  IADD3 R17, R9, 0x70, RZ ;  /* 0x0000007009117810 */ /* 0x000fe40007ffe0ff */
[----:B------:R-:W-:Y:S01]  /*134f0*/  @P0 IADD3 R17, R6, 0x10, RZ ;  /* 0x0000001006110810 */ /* 0x000fe20007ffe0ff */
[----:B------:R-:W-:Y:S01]  /*13500*/  IMAD.MOV.U32 R6, RZ, RZ, 0x40 ;  /* 0x00000040ff067424 */ /* 0x000fe200078e00ff */
[----:B------:R-:W-:Y:S01]  /*13510*/  SEL R8, R8, 0xffffffe0, !P1 ;  /* 0xffffffe008087807 */ /* 0x000fe20004800000 */
[----:B------:R-:W-:Y:S01]  /*13520*/  STS [R9+0x480], R130 ;  /* 0x0004808209007388 */ /* 0x000fe20000000800 */
[----:B------:R-:W-:-:S02]  /*13530*/  F2FP.PACK_AB R44, R45, R44 ;  /* 0x0000002c2d2c723e */ /* 0x000fc400000000ff */
[----:B------:R-:W-:Y:S01]  /*13540*/  SEL R6, R6, 0xffffffc0, !P2 ;  /* 0xffffffc006067807 */ /* 0x000fe20005000000 */
[----:B------:R-:W-:Y:S01]  /*13550*/  IMAD.IADD R15, R9, 0x1, R8 ;  /* 0x00000001090f7824 */ /* 0x000fe200078e0208 */
[----:B------:R-:W-:Y:S01]  /*13560*/  STS [R17], R124 ;  /* 0x0000007c11007388 */ /* 0x000fe20000000800 */
[--C-:B------:R-:W-:Y:S01]  /*13570*/  IMAD.IADD R19, R8, 0x1, R17.reuse ;  /* 0x0000000108137824 */ /* 0x100fe200078e0211 */
[----:B------:R-:W-:Y:S01]  /*13580*/  F2FP.PACK_AB R46, R47, R46 ;  /* 0x0000002e2f2e723e */ /* 0x000fe200000000ff */
[--C-:B------:R-:W-:Y:S01]  /*13590*/  IMAD.IADD R21, R9, 0x1, R6.reuse ;  /* 0x0000000109157824 */ /* 0x100fe200078e0206 */
[----:B------:R-:W-:Y:S01]  /*135a0*/  STS [R17+0x400], R126 ;  /* 0x0004007e11007388 */ /* 0x000fe20000000800 */
[C---:B------:R-:W-:Y:S01]  /*135b0*/  IMAD.IADD R23, R6.reuse, 0x1, R17 ;  /* 0x0000000106177824 */ /* 0x040fe200078e0211 */
[----:B------:R-:W-:Y:S01]  /*135c0*/  F2FP.PACK_AB R48, R49, R48 ;  /* 0x000000303130723e */ /* 0x000fe200000000ff */
[----:B------:R-:W-:Y:S01]  /*135d0*/  IMAD.IADD R25, R6, 0x1, R15 ;  /* 0x0000000106197824 */ /* 0x000fe200078e020f */
[----:B------:R-:W-:Y:S01]  /*135e0*/  STS [R15+0x80], R120 ;  /* 0x000080780f007388 */ /* 0x000fe20000000800 */
[----:B------:R-:W-:Y:S01]  /*135f0*/  IMAD.IADD R27, R19, 0x1, R6 ;  /* 0x00000001131b7824 */ /* 0x000fe200078e0206 */
[----:B------:R-:W-:Y:S01]  /*13600*/  F2FP.PACK_AB R50, R51, R50 ;  /* 0x000000323332723e */ /* 0x000fe200000000ff */
[----:B------:R-:W-:Y:S01]  /*13610*/  IMAD.MOV.U32 R6, RZ, RZ, 0x4 ;  /* 0x00000004ff067424 */ /* 0x000fe200078e00ff */
        /* <DEDUP_REMOVED lines=24> */
[----:B------:R-:W-:Y:S01]  /*137a0*/  STS [R25+0x480], R106 ;  /* 0x0004806a19007388 */ /* 0x000fe20000000800 */
[----:B------:R-:W-:Y:S02]  /*137b0*/  F2FP.PACK_AB R90, R91, R90 ;  /* 0x0000005a5b5a723e */ /* 0x000fe400000000ff */
[----:B------:R-:W-:Y:S01]  /*137c0*/  F2FP.PACK_AB R92, R93, R92 ;  /* 0x0000005c5d5c723e */ /* 0x000fe200000000ff */
[----:B------:R-:W-:Y:S01]  /*137d0*/  STS [R27], R100 ;  /* 0x000000641b007388 */ /* 0x000fe20000000800 */
[----:B------:R-:W-:-:S02]  /*137e0*/  F2FP.PACK_AB R94, R95, R94 ;  /* 0x0000005e5f5e723e */ /* 0x000fc400000000ff */
[----:B------:R-:W-:Y:S01]  /*137f0*/  F2FP.PACK_AB R96, R97, R96 ;  /* 0x000000606160723e */ /* 0x000fe200000000ff */
[----:B------:R-:W-:Y:S01]  /*13800*/  STS [R27+0x400], R102 ;  /* 0x000400661b007388 */ /* 0x000fe20000000800 */
[----:B------:R-:W-:Y:S02]  /*13810*/  F2FP.PACK_AB R98, R99, R98 ;  /* 0x000000626362723e */ /* 0x000fe400000000ff */
[----:B------:R-:W-:Y:S01]  /*13820*/  ISETP.NE.U32.AND P1, PT, RZ, c[0x0][0x508], PT ;  /* 0x00014200ff007a0c */ /* 0x000fe20003f25070 */
[----:B------:R-:W-:Y:S01]  /*13830*/  STS [R9+0x4080], R36 ;  /* 0x0040802409007388 */ /* 0x000fe20000000800 */
[----:B------:R-:W-:Y:S02]  /*13840*/  ISETP.NE.U32.AND P0, PT, RZ, c[0x0][0x500], PT ;  /* 0x00014000ff007a0c */ /* 0x000fe40003f05070 */
[----:B------:R-:W-:Y:S01]  /*13850*/  ISETP.NE.AND.EX P1, PT, RZ, c[0x0][0x50c], PT, P1 ;  /* 0x00014300ff007a0c */ /* 0x000fe20003f25310 */
[----:B------:R-:W-:Y:S01]  /*13860*/  STS [R9+0x4480], R38 ;  /* 0x0044802609007388 */ /* 0x000fe20000000800 */
[----:B------:R-:W-:-:S03]  /*13870*/  ISETP.NE.AND.EX P0, PT, RZ, c[0x0][0x504], PT, P0 ;  /* 0x00014100ff007a0c */ /* 0x000fc60003f05300 */
        /* <DEDUP_REMOVED lines=20> */
[----:B------:R-:W-:Y:S04]  /*139c0*/  STS [R19+0x8000], R13 ;  /* 0x0080000d13007388 */ /* 0x000fe80000000800 */
[----:B------:R3:W-:Y:S01]  /*139d0*/  STS [R19+0x8400], R82 ;  /* 0x0084005213007388 */ /* 0x0007e20000000800 */
[----:B-1----:R-:W-:-:S03]  /*139e0*/  IMAD.WIDE R8, R209, R6, c[0x0][0x500] ;  /* 0x00014000d1087625 */ /* 0x002fc600078e0206 */
[----:B------:R1:W-:Y:S04]  /*139f0*/  STS [R21+0x8080], R84 ;  /* 0x0080805415007388 */ /* 0x0003e80000000800 */
[----:B------:R1:W-:Y:S04]  /*13a00*/  STS [R21+0x8480], R86 ;  /* 0x0084805615007388 */ /* 0x0003e80000000800 */
[----:B------:R1:W-:Y:S04]  /*13a10*/  STS [R23+0x8000], R88 ;  /* 0x0080005817007388 */ /* 0x0003e80000000800 */
[----:B------:R1:W-:Y:S04]  /*13a20*/  STS [R23+0x8400], R90 ;  /* 0x0084005a17007388 */ /* 0x0003e80000000800 */
[----:B------:R1:W-:Y:S04]  /*13a30*/  STS [R25+0x8080], R92 ;  /* 0x0080805c19007388 */ /* 0x0003e80000000800 */
[----:B------:R1:W-:Y:S04]  /*13a40*/  STS [R25+0x8480], R94 ;  /* 0x0084805e19007388 */ /* 0x0003e80000000800 */
[----:B------:R1:W-:Y:S04]  /*13a50*/  STS [R27+0x8000], R96 ;  /* 0x008000601b007388 */ /* 0x0003e80000000800 */
[----:B------:R1:W-:Y:S04]  /*13a60*/  STS [R27+0x8400], R98 ;  /* 0x008400621b007388 */ /* 0x0003e80000000800 */
[----:B------:R-:W-:Y:S01]  /*13a70*/  BAR.SYNC.DEFER_BLOCKING 0x1, 0x100 ;  /* 0x0044000000007b1d */ /* 0x000fe20000010000 */
[----:B--2---:R-:W-:-:S02]  /*13a80*/  IMAD.MOV.U32 R4, RZ, RZ, c[0x0][0x388] ;  /* 0x0000e200ff047624 */ /* 0x004fc400078e00ff */
[----:B---3--:R-:W-:-:S03]  /*13a90*/  @P1 IMAD.WIDE R18, R209, R6, c[0x0][0x508] ;  /* 0x00014200d1121625 */ /* 0x008fc600078e0206 */
[----:B------:R-:W2:Y:S04]  /*13aa0*/  @P0 LDG.E R11, [R8.64] ;  /* 0x00000004080b0981 */ /* 0x000ea8000c1e1900 */
[----:B------:R1:W5:Y:S01]  /*13ab0*/  @P1 LDG.E R4, [R18.64] ;  /* 0x0000000412041981 */ /* 0x000362000c1e1900 */
[----:B------:R-:W-:Y:S02]  /*13ac0*/  CS2R R6, SRZ ;  /* 0x0000000000067805 */ /* 0x000fe4000001ff00 */
[--C-:B--2---:R-:W-:Y:S01]  /*13ad0*/  @P0 SHF.R.S32.HI R7, RZ, 0x1f, R11.reuse ;  /* 0x0000001fff070819 */ /* 0x104fe2000001140b */
[----:B------:R-:W-:Y:S01]  /*13ae0*/  @P0 IMAD.MOV.U32 R6, RZ, RZ, R11 ;  /* 0x000000ffff060224 */ /* 0x000fe200078e000b */
[----:B------:R-:W-:Y:S05]  /*13af0*/  @P1 BRA `(.L_x_144) ;  /* 0x0000004000001947 */ /* 0x000fea0003800000 */
[----:B-1----:R-:W-:Y:S05]  /*13b00*/  @!P0 BRA `(.L_x_144) ;  /* 0x0000003000008947 */ /* 0x002fea0003800000 */
[----:B-----5:R-:W2:Y:S04]  /*13b10*/  LDG.E R4, [R8.64] ;  /* 0x0000000408047981 */ /* 0x020ea8000c1e1900 */
[----:B------:R-:W2:Y:S02]  /*13b20*/  LDG.E R11, [R8.64+0x4] ;  /* 0x00000404080b7981 */ /* 0x000ea4000c1e1900 */
[----:B--2---:R-:W-:-:S02]  /*13b30*/  IADD3 R4, -R4, R11, RZ ;  /* 0x0000000b04047210 */ /* 0x004fc40007ffe1ff */
.L_x_144:
[----:B-1----:R-:W-:Y:S01]  /*13b40*/  LOP3.LUT R8, R14, 0xffffffe0, RZ, 0xc0, !PT ;  /* 0xffffffe00e087812 */ /* 0x002fe200078ec0ff */
[----:B------:R-:W1:Y:S01]  /*13b50*/  S2R R54, SR_CTAID.X ;  /* 0x0000000000367919 */ /* 0x000e620000002500 */
[----:B------:R-:W-:Y:S01]  /*13b60*/  SHF.R.S32.HI R14, RZ, 0x1f, R5 ;  /* 0x0000001fff0e7819 */ /* 0x000fe20000011405 */
[----:B------:R-:W-:Y:S01]  /*13b70*/  IMAD.MOV.U32 R11, RZ, RZ, c[0x0][0x4e8] ;  /* 0x00013a00ff0b7624 */ /* 0x000fe200078e00ff */
[----:B------:R-:W-:Y:S01]  /*13b80*/  LEA.HI R13, R16, R16, RZ, 0x1 ;  /* 0x00000010100d7211 */ /* 0x000fe200078f08ff */
[----:B------:R-:W-:Y:S01]  /*13b90*/  IMAD.IADD R9, R3, 0x1, -R8 ;  /* 0x0000000103097824 */ /* 0x000fe200078e0a08 */
[----:B------:R-:W-:Y:S01]  /*13ba0*/  LEA.HI R14, R14, R5, RZ, 0x3 ;  /* 0x000000050e0e7211 */ /* 0x000fe200078f18ff */
[----:B------:R-:W-:Y:S01]  /*13bb0*/  IMAD.MOV.U32 R19, RZ, RZ, R7 ;  /* 0x000000ffff137224 */ /* 0x000fe200078e0007 */
[----:B------:R-:W-:Y:S01]  /*13bc0*/  LOP3.LUT R13, R13, 0x1ffffffe, RZ, 0xc0, !PT ;  /* 0x1ffffffe0d0d7812 */ /* 0x000fe200078ec0ff */
[----:B------:R-:W-:Y:S01]  /*13bd0*/  IMAD R15, R7, c[0x0][0x3a0], RZ ;  /* 0x0000e800070f7a24 */ /* 0x000fe200078e02ff */
[----:B------:R-:W-:Y:S01]  /*13be0*/  SHF.R.S32.HI R8, RZ, 0x1f, R9 ;  /* 0x0000001fff087819 */ /* 0x000fe20000011409 */
[----:B------:R-:W-:Y:S01]  /*13bf0*/  BSSY B0, `(.L_x_145) ;  /* 0x000007e000007945 */ /* 0x000fe20003800000 */
[----:B------:R-:W-:Y:S01]  /*13c00*/  LOP3.LUT R14, R14, 0xffffff8, RZ, 0xc0, !PT ;  /* 0x0ffffff80e0e7812 */ /* 0x000fe200078ec0ff */
[----:B------:R-:W-:Y:S01]  /*13c10*/  IMAD.IADD R16, R16, 0x1, -R13 ;  /* 0x0000000110107824 */ /* 0x000fe200078e0a0d */
[----:B------:R-:W-:Y:S01]  /*13c20*/  LEA.HI R8, R8, R9, RZ, 0x2 ;  /* 0x0000000908087211 */ /* 0x000fe200078f10ff */
[----:B------:R-:W-:Y:S01]  /*13c30*/  IMAD R7, R6, c[0x0][0x3a4], R15 ;  /* 0x0000e90006077a24 */ /* 0x000fe200078e020f */
[----:B------:R-:W-:Y:S01]  /*13c40*/  IADD3 R5, -R14, R5, RZ ;  /* 0x000000050e057210 */ /* 0x000fe20007ffe1ff */
[----:B------:R-:W-:Y:S01]  /*13c50*/  IMAD.WIDE.U32 R14, R6, c[0x0][0x3a0], RZ ;  /* 0x0000e800060e7a25 */ /* 0x000fe200078e00ff */
[----:B------:R-:W-:-:S02]  /*13c60*/  SHF.R.S32.HI R8, RZ, 0x2, R8 ;  /* 0x00000002ff087819 */ /* 0x000fc40000011408 */
[----:B------:R-:W-:Y:S02]  /*13c70*/  ISETP.NE.AND P1, PT, R11, 0x1, PT ;  /* 0x000000010b00780c */ /* 0x000fe40003f25270 */
[----:B------:R-:W-:Y:S01]  /*13c80*/  MOV R18, R6 ;  /* 0x0000000600127202 */ /* 0x000fe20000000f00 */
[----:B------:R-:W-:Y:S01]  /*13c90*/  IMAD R5, R5, 0x10, R8 ;  /* 0x0000001005057824 */ /* 0x000fe200078e0208 */
[----:B------:R-:W-:Y:S01]  /*13ca0*/  LOP3.LUT P2, RZ, R9, 0x3, RZ, 0xc0, !PT ;  /* 0x0000000309ff7812 */ /* 0x000fe2000784c0ff */
[----:B------:R-:W-:Y:S01]  /*13cb0*/  IMAD R8, R2, c[0x0][0x490], RZ ;  /* 0x0001240002087a24 */ /* 0x000fe200078e02ff */
[----:B------:R-:W-:Y:S01]  /*13cc0*/  LEA.HI R9, R12, R3, RZ, 0x3 ;  /* 0x000000030c097211 */ /* 0x000fe200078f18ff */
[----:B------:R-:W-:Y:S01]  /*13cd0*/  IMAD R13, R16, 0x8, R5 ;  /* 0x00000008100d7824 */ /* 0x000fe200078e0205 */
[----:B------:R-:W-:Y:S01]  /*13ce0*/  IADD3 R15, R15, R7, RZ ;  /* 0x000000070f0f7210 */ /* 0x000fe20007ffe0ff */
[----:B------:R-:W-:Y:S01]  /*13cf0*/  IMAD R11, R207, c[0x0][0x494], R8 ;  /* 0x00012500cf0b7a24 */ /* 0x000fe200078e0208 */
[----:B------:R-:W-:Y:S01]  /*13d00*/  LOP3.LUT R6, R9, 0xfffffff8, RZ, 0xc0, !PT ;  /* 0xfffffff809067812 */ /* 0x000fe200078ec0ff */
[----:B------:R-:W-:Y:S01]  /*13d10*/  IMAD.WIDE.U32 R18, R207, c[0x0][0x490], R18 ;  /* 0x00012400cf127a25 */ /* 0x000fe200078e0012 */
[----:B-1----:R-:W-:-:S02]  /*13d20*/  LEA R8, R54, R13, 0x7 ;  /* 0x0000000d36087211 */ /* 0x002fc400078e38ff */
[----:B------:R-:W-:Y:S01]  /*13d30*/  LEA.HI R12, R12, R3, RZ, 0x6 ;  /* 0x000000030c0c7211 */ /* 0x000fe200078f30ff */
[----:B------:R-:W-:Y:S01]  /*13d40*/  IMAD.IADD R19, R19, 0x1, R11 ;  /* 0x0000000113137824 */ /* 0x000fe200078e020b */
[----:B------:R-:W-:Y:S01]  /*13d50*/  SHF.R.S32.HI R9, RZ, 0x3, R9 ;  /* 0x00000003ff097819 */ /* 0x000fe20000011409 */
[----:B------:R-:W-:-:S04]  /*13d60*/  @P1 IMAD.HI.U32 R11, R8, c[0x0][0x4ec], RZ ;  /* 0x00013b00080b1a27 */ /* 0x000fc800078e00ff */
[----:B------:R-:W-:Y:S01]  /*13d70*/  IMAD.IADD R6, R3, 0x1, -R6 ;  /* 0x0000000103067824 */ /* 0x000fe200078e0a06 */
[----:B------:R-:W-:Y:S01]  /*13d80*/  SHF.R.S32.HI R3, RZ, 0x1f, R209 ;  /* 0x0000001fff037819 */ /* 0x000fe200000114d1 */
[----:B------:R-:W-:Y:S01]  /*13d90*/  IMAD.MOV.U32 R7, RZ, RZ, R8 ;  /* 0x000000ffff077224 */ /* 0x000fe200078e0008 */
[----:B------:R-:W-:Y:S01]  /*13da0*/  @P1 SHF.R.U32.HI R7, RZ, c[0x0][0x4f0], R11 ;  /* 0x00013c00ff071a19 */ /* 0x000fe2000001160b */
[----:B------:R-:W-:Y:S01]  /*13db0*/  IMAD R2, R2, c[0x0][0x3e8], RZ ;  /* 0x0000fa0002027a24 */ /* 0x000fe200078e02ff */
[----:B------:R-:W-:Y:S01]  /*13dc0*/  SEL R209, R209, RZ, !P0 ;  /* 0x000000ffd1d17207 */ /* 0x000fe20004000000 */
[----:B------:R-:W-:Y:S01]  /*13dd0*/  IMAD.WIDE.U32 R14, R207, c[0x0][0x3e8], R14 ;  /* 0x0000fa00cf0e7a25 */ /* 0x000fe200078e000e */
[----:B------:R-:W-:Y:S02]  /*13de0*/  SEL R3, R3, RZ, !P0 ;  /* 0x000000ff03037207 */ /* 0x000fe40004000000 */
[----:B------:R-:W-:Y:S01]  /*13df0*/  LEA R13, R6, R9, 0x5 ;  /* 0x00000009060d7211 */ /* 0x000fe200078e28ff */
[----:B------:R-:W-:-:S02]  /*13e00*/  IMAD.MOV R11, RZ, RZ, -R7 ;  /* 0x000000ffff0b7224 */ /* 0x000fc400078e0a07 */
[----:B------:R-:W-:-:S04]  /*13e10*/  IMAD.WIDE.U32 R18, R209, c[0x0][0x498], R18 ;  /* 0x00012600d1127a25 */ /* 0x000fc800078e0012 */
[----:B------:R-:W-:Y:S01]  /*13e20*/  IMAD R11, R11, c[0x0][0x4e8], R8 ;  /* 0x00013a000b0b7a24 */ /* 0x000fe200078e0208 */
[----:B------:R-:W-:Y:S01]  /*13e30*/  IADD3 R20, P0, R7, R18, RZ ;  /* 0x0000001207147210 */ /* 0x000fe20007f1e0ff */
[----:B------:R-:W-:Y:S02]  /*13e40*/  IMAD R16, R3, c[0x0][0x498], RZ ;  /* 0x0001260003107a24 */ /* 0x000fe400078e02ff */
[----:B------:R-:W-:Y:S01]  /*13e50*/  IMAD R8, R54, 0x80, R13 ;  /* 0x0000008036087824 */ /* 0x000fe200078e020d */
[----:B------:R-:W-:Y:S01]  /*13e60*/  SHF.R.S32.HI R18, RZ, 0x1f, R11 ;  /* 0x0000001fff127819 */ /* 0x000fe2000001140b */
[----:B------:R-:W-:Y:S01]  /*13e70*/  IMAD R13, R209, c[0x0][0x49c], R16 ;  /* 0x00012700d10d7a24 */ /* 0x000fe200078e0210 */
[----:B------:R-:W-:Y:S01]  /*13e80*/  SHF.R.S32.HI R16, RZ, 0x1f, R7 ;  /* 0x0000001fff107819 */ /* 0x000fe20000011407 */
[----:B------:R-:W-:Y:S02]  /*13e90*/  IMAD R17, R207, c[0x0][0x3ec], R2 ;  /* 0x0000fb00cf117a24 */ /* 0x000fe400078e0202 */
[----:B------:R-:W-:Y:S01]  /*13ea0*/  IMAD.SHL.U32 R2, R9, 0x40, RZ ;  /* 0x0000004009027824 */ /* 0x000fe200078e00ff */
[----:B------:R-:W-:Y:S01]  /*13eb0*/  IADD3.X R21, R16, R19, R13, P0, !PT ;  /* 0x0000001310157210 */ /* 0x000fe200007fe40d */
[----:B------:R-:W-:Y:S01]  /*13ec0*/  IMAD R18, R18, c[0x0][0x488], RZ ;  /* 0x0001220012127a24 */ /* 0x000fe200078e02ff */
[----:B------:R-:W-:Y:S01]  /*13ed0*/  IADD3 R15, R15, R17, RZ ;  /* 0x000000110f0f7210 */ /* 0x000fe20007ffe0ff */
[----:B------:R-:W-:Y:S01]  /*13ee0*/  @P1 IMAD.HI.U32 R17, R8, c[0x0][0x4ec], RZ ;  /* 0x00013b0008111a27 */ /* 0x000fe200078e00ff */
[----:B------:R-:W-:-:S03]  /*13ef0*/  LOP3.LUT R13, R2, 0x1c0, RZ, 0xc0, !PT ;  /* 0x000001c0020d7812 */ /* 0x000fc600078ec0ff */
[----:B------:R-:W-:Y:S02]  /*13f00*/  IMAD.SHL.U32 R2, R6, 0x8, RZ ;  /* 0x0000000806027824 */ /* 0x000fe400078e00ff */
[----:B------:R-:W-:-:S03]  /*13f10*/  IMAD.WIDE.U32 R20, R11, c[0x0][0x488], R20 ;  /* 0x000122000b147a25 */ /* 0x000fc600078e0014 */
[----:B------:R-:W-:Y:S01]  /*13f20*/  LOP3.LUT R16, R13, 0x38, R2, 0xf8, !PT ;  /* 0x000000380d107812 */ /* 0x000fe200078ef802 */
[----:B------:R-:W-:Y:S01]  /*13f30*/  IMAD R18, R11, c[0x0][0x48c], R18 ;  /* 0x000123000b127a24 */ /* 0x000fe200078e0212 */
[C---:B------:R-:W-:Y:S01]  /*13f40*/  LEA R11, P0, R20.reuse, c[0x0][0x450], 0x2 ;  /* 0x00011400140b7a11 */ /* 0x040fe200078010ff */
[----:B------:R-:W-:Y:S01]  /*13f50*/  IMAD R6, R3, c[0x0][0x3f0], RZ ;  /* 0x0000fc0003067a24 */ /* 0x000fe200078e02ff */
[----:B------:R-:W-:Y:S01]  /*13f60*/  SHF.R.U32.HI R3, RZ, 0x3, R13 ;  /* 0x00000003ff037819 */ /* 0x000fe2000001160d */
[----:B------:R-:W-:Y:S01]  /*13f70*/  IMAD.MOV.U32 R7, RZ, RZ, R8 ;  /* 0x000000ffff077224 */ /* 0x000fe200078e0008 */
[----:B------:R-:W-:Y:S01]  /*13f80*/  IADD3 R13, R21, R18, RZ ;  /* 0x00000012150d7210 */ /* 0x000fe20007ffe0ff */
[C---:B------:R-:W-:Y:S01]  /*13f90*/  IMAD R6, R209.reuse, c[0x0][0x3f4], R6 ;  /* 0x0000fd00d1067a24 */ /* 0x040fe200078e0206 */
[----:B------:R-:W-:Y:S01]  /*13fa0*/  @P1 SHF.R.U32.HI R7, RZ, c[0x0][0x4f0], R17 ;  /* 0x00013c00ff071a19 */ /* 0x000fe20000011611 */
[----:B------:R-:W-:Y:S01]  /*13fb0*/  IMAD.WIDE.U32 R14, R209, c[0x0][0x3f0], R14 ;  /* 0x0000fc00d10e7a25 */ /* 0x000fe200078e000e */
[----:B------:R-:W-:Y:S01]  /*13fc0*/  LEA.HI.X R13, R20, c[0x0][0x454], R13, 0x2, P0 ;  /* 0x00011500140d7a11 */ /* 0x000fe200000f140d */
[----:B------:R-:W-:Y:S01]  /*13fd0*/  SHFL.IDX PT, R32, R11, RZ, 0x1c1f ;  /* 0x001c1fff0b207589 */ /* 0x000fe200000e0000 */
[----:B------:R-:W-:Y:S01]  /*13fe0*/  LOP3.LUT R16, R16, R3, RZ, 0x3c, !PT ;  /* 0x0000000310107212 */ /* 0x000fe200078e3cff */
[--C-:B------:R-:W-:Y:S01]  /*13ff0*/  IMAD.MOV R3, RZ, RZ, -R7.reuse ;  /* 0x000000ffff037224 */ /* 0x100fe200078e0a07 */
[----:B------:R-:W-:Y:S01]  /*14000*/  IADD3 R15, R15, R6, RZ ;  /* 0x000000060f0f7210 */ /* 0x000fe20007ffe0ff */
[----:B------:R-:W1:Y:S01]  /*14010*/  SHFL.IDX PT, R33, R13, RZ, 0x1c1f ;  /* 0x001c1fff0d217589 */ /* 0x000e6200000e0000 */
[----:B------:R-:W-:Y:S01]  /*14020*/  SHF.R.S32.HI R17, RZ, 0x1f, R7 ;  /* 0x0000001fff117819 */ /* 0x000fe20000011407 */
[C---:B------:R-:W-:Y:S01]  /*14030*/  IMAD R6, R54.reuse, 0x80, R5 ;  /* 0x0000008036067824 */ /* 0x040fe200078e0205 */
[----:B------:R-:W-:Y:S01]  /*14040*/  LEA R54, R54, R9, 0x7 ;  /* 0x0000000936367211 */ /* 0x000fe200078e38ff */
[----:B------:R-:W-:Y:S01]  /*14050*/  SHFL.IDX PT, R34, R11, 0x1, 0x1c1f ;  /* 0x003c1f000b227f89 */ /* 0x000fe200000e0000 */
[----:B------:R-:W-:-:S02]  /*14060*/  IMAD R56, R3, c[0x0][0x4e8], R8 ;  /* 0x00013a0003387a24 */ /* 0x000fc400078e0208 */
[----:B-----5:R-:W-:Y:S01]  /*14070*/  IMAD R3, R4, c[0x0][0x4e8], RZ ;  /* 0x00013a0004037a24 */ /* 0x020fe200078e02ff */
[----:B------:R-:W2:Y:S01]  /*14080*/  SHFL.IDX PT, R35, R13, 0x1, 0x1c1f ;  /* 0x003c1f000d237f89 */ /* 0x000ea200000e0000 */
[----:B------:R-:W-:Y:S01]  /*14090*/  IMAD R8, R17, c[0x0][0x3e0], RZ ;  /* 0x0000f80011087a24 */ /* 0x000fe200078e02ff */
[C---:B------:R-:W-:Y:S01]  /*140a0*/  IADD3 R4, R6.reuse, 0x8, RZ ;  /* 0x0000000806047810 */ /* 0x040fe20007ffe0ff */
[C---:B------:R-:W-:Y:S01]  /*140b0*/  IMAD.WIDE.U32 R14, R7.reuse, c[0x0][0x3e0], R14 ;  /* 0x0000f800070e7a25 */ /* 0x040fe200078e000e */
[-C--:B------:R-:W-:Y:S02]  /*140c0*/  ISETP.GE.OR P1, PT, R6, R3.reuse, P2 ;  /* 0x000000030600720c */ /* 0x080fe40001726670 */
[----:B------:R-:W-:Y:S01]  /*140d0*/  ISETP.GE.OR P0, PT, R4, R3, P2 ;  /* 0x000000030400720c */ /* 0x000fe20001706670 */
[----:B------:R-:W-:Y:S01]  /*140e0*/  IMAD R8, R7, c[0x0][0x3e4], R8 ;  /* 0x0000f90007087a24 */ /* 0x000fe200078e0208 */
[----:B------:R-:W-:Y:S02]  /*140f0*/  SHF.L.U32 R7, R12, 0x3, RZ ;  /* 0x000000030c077819 */ /* 0x000fe400000006ff */
[----:B------:R-:W-:Y:S01]  /*14100*/  SHF.R.S32.HI R5, RZ, 0x1f, R56 ;  /* 0x0000001fff057819 */ /* 0x000fe20000011438 */
[----:B------:R-:W-:Y:S01]  /*14110*/  IMAD.IADD R15, R15, 0x1, R8 ;  /* 0x000000010f0f7824 */ /* 0x000fe200078e0208 */
[----:B------:R-:W-:-:S03]  /*14120*/  LOP3.LUT R7, R16, 0x7ffffe00, R7, 0xf8, !PT ;  /* 0x7ffffe0010077812 */ /* 0x000fc600078ef807 */
[----:B------:R-:W-:Y:S01]  /*14130*/  IMAD R5, R5, c[0x0][0x3d8], RZ ;  /* 0x0000f60005057a24 */ /* 0x000fe200078e02ff */
[----:B------:R-:W-:Y:S01]  /*14140*/  SHF.L.U32 R58, R7, 0x1, RZ ;  /* 0x00000001073a7819 */ /* 0x000fe200000006ff */
[----:B-1----:R1:W-:Y:S02]  /*14150*/  @!P1 ST.E [R32.64], R0 ;  /* 0x0000000020009985 */ /* 0x0023e4000c101904 */
[C---:B------:R-:W-:Y:S02]  /*14160*/  IMAD R8, R56.reuse, c[0x0][0x3dc], R5 ;  /* 0x0000f70038087a24 */ /* 0x040fe400078e0205 */
[----:B------:R-:W-:Y:S01]  /*14170*/  IMAD.WIDE.U32 R56, R56, c[0x0][0x3d8], R14 ;  /* 0x0000f60038387a25 */ /* 0x000fe200078e000e */
[----:B--2---:R1:W-:Y:S03]  /*14180*/  @!P0 ST.E [R34.64], R10 ;  /* 0x0000000a22008985 */ /* 0x0043e6000c101904 */
[----:B------:R-:W-:Y:S01]  /*14190*/  IMAD.IADD R8, R57, 0x1, R8 ;  /* 0x0000000139087824 */ /* 0x000fe200078e0208 */
[C---:B------:R-:W-:Y:S01]  /*141a0*/  LEA R57, P0, R56.reuse, c[0x0][0x380], 0x1 ;  /* 0x0000e00038397a11 */ /* 0x040fe200078008ff */
[----:B------:R1:W2:Y:S03]  /*141b0*/  LDS.128 R44, [R58+0x1080] ;  /* 0x001080003a2c7984 */ /* 0x0002a60000000c00 */
[----:B------:R-:W-:Y:S01]  /*141c0*/  LEA.HI.X R56, R56, c[0x0][0x384], R8, 0x1, P0 ;  /* 0x0000e10038387a11 */ /* 0x000fe200000f0c08 */
[----:B------:R1:W3:Y:S01]  /*141d0*/  LDS.128 R40, [R58+0x2080] ;  /* 0x002080003a287984 */ /* 0x0002e20000000c00 */
[----:B------:R-:W-:-:S03]  /*141e0*/  ISETP.GE.AND P0, PT, R54, R3, PT ;  /* 0x000000033600720c */ /* 0x000fc60003f06270 */
        /* <DEDUP_REMOVED lines=10> */
[----:B--2---:R-:W2:Y:S01]  /*14290*/  LDS.128 R48, [R58+0x80] ;  /* 0x000080003a307984 */ /* 0x004ea20000000c00 */
[----:B------:R-:W-:-:S02]  /*142a0*/  IADD3 R55, R2, 0x40, RZ ;  /* 0x0000004002377810 */ /* 0x000fc40007ffe0ff */
[C---:B------:R-:W-:Y:S01]  /*142b0*/  IADD3 R53, R2.reuse, 0x80, RZ ;  /* 0x0000008002357810 */ /* 0x040fe20007ffe0ff */
[----:B-1----:R-:W1:Y:S01]  /*142c0*/  LDS.128 R32, [R58+0x4080] ;  /* 0x004080003a207984 */ /* 0x002e620000000c00 */
        /* <DEDUP_REMOVED lines=13> */
[----:B--2---:R2:W-:Y:S04]  /*143a0*/  @!P2 ST.E.128 [R58.64], R48 ;  /* 0x000000303a00a985 */ /* 0x0045e8000c101d04 */
[----:B-1----:R2:W-:Y:S04]  /*143b0*/  @!P1 ST.E.128 [R52.64], R32 ;  /* 0x0000002034009985 */ /* 0x0025e8000c101d04 */
[----:B----4-:R2:W-:Y:S02]  /*143c0*/  @!P0 ST.E.128 [R60.64], R8 ;  /* 0x000000083c008985 */ /* 0x0105e4000c101d04 */
.L_x_146:
[----:B--2---:R-:W-:Y:S05]  /*143d0*/  BSYNC B0 ;  /* 0x0000000000007941 */ /* 0x004fea0003800000 */
.L_x_145:
[----:B-1----:R-:W-:Y:S01]  /*143e0*/  IADD3 R0, R54, 0x20, RZ ;  /* 0x0000002036007810 */ /* 0x002fe20007ffe0ff */
[----:B------:R1:W2:Y:S01]  /*143f0*/  SHFL.IDX PT, R33, R56, 0x1, 0x181f ;  /* 0x00381f0038217f89 */ /* 0x0002a200000e0000 */
[----:B------:R-:W-:Y:S02]  /*14400*/  BSSY B0, `(.L_x_147) ;  /* 0x0000015000007945 */ /* 0x000fe40003800000 */
[----:B------:R-:W-:Y:S01]  /*14410*/  ISETP.GE.AND P0, PT, R0, R3, PT ;  /* 0x000000030000720c */ /* 0x000fe20003f06270 */
[----:B------:R1:W4:-:S12]  /*14420*/  SHFL.IDX PT, R32, R57, 0x1, 0x181f ;  /* 0x00381f0039207f89 */ /* 0x00031800000e0000 */
[----:B------:R-:W-:Y:S05]  /*14430*/  @P0 BRA `(.L_x_148) ;  /* 0x0000011000000947 */ /* 0x000fea0003800000 */
[C---:B------:R-:W-:Y:S02]  /*14440*/  IADD3 R11, R2.reuse, 0x40, RZ ;  /* 0x00000040020b7810 */ /* 0x040fe40007ffe0ff */
[C---:B------:R-:W-:Y:S02]  /*14450*/  IADD3 R9, R2.reuse, 0x80, RZ ;  /* 0x0000008002097810 */ /* 0x040fe40007ffe0ff */
        /* <DEDUP_REMOVED lines=15> */
.L_x_148:
[----:B------:R-:W-:Y:S05]  /*14550*/  BSYNC B0 ;  /* 0x0000000000007941 */ /* 0x000fea0003800000 */
.L_x_147:
[----:B------:R-:W-:Y:S01]  /*14560*/  IADD3 R0, R54, 0x40, RZ ;  /* 0x0000004036007810 */ /* 0x000fe20007ffe0ff */
[----:B--2---:R2:W1:Y:S01]  /*14570*/  SHFL.IDX PT, R17, R56, 0x2, 0x181f ;  /* 0x00581f0038117f89 */ /* 0x00446200000e0000 */
        /* <DEDUP_REMOVED lines=21> */
.L_x_150:
[----:B------:R-:W-:Y:S05]  /*146d0*/  BSYNC B0 ;  /* 0x0000000000007941 */ /* 0x000fea0003800000 */
.L_x_149:
[----:B------:R-:W-:Y:S01]  /*146e0*/  IADD3 R54, R54, 0x60, RZ ;  /* 0x0000006036367810 */ /* 0x000fe20007ffe0ff */
[----:B-1----:R1:W2:Y:S03]  /*146f0*/  SHFL.IDX PT, R9, R56, 0x3, 0x181f ;  /* 0x00781f0038097f89 */ /* 0x0022a600000e0000 */
[----:B------:R-:W-:Y:S01]  /*14700*/  ISETP.GE.AND P0, PT, R54, R3, PT ;  /* 0x000000033600720c */ /* 0x000fe20003f06270 */
[----:B------:R1:W4:-:S12]  /*14710*/  SHFL.IDX PT, R8, R57, 0x3, 0x181f ;  /* 0x00781f0039087f89 */ /* 0x00031800000e0000 */
[----:B------:R-:W-:Y:S05]  /*14720*/  @P0 EXIT ;  /* 0x000000000000094d */ /* 0x000fea0003800000 */
[C---:B------:R-:W-:Y:S02]  /*14730*/  IADD3 R3, R2.reuse, 0x40, RZ ;  /* 0x0000004002037810 */ /* 0x040fe40007ffe0ff */
[----:B------:R-:W-:Y:S02]  /*14740*/  ISETP.GE.AND P1, PT, R2, c[0x0][0x3c8], PT ;  /* 0x0000f20002007a0c */ /* 0x000fe40003f26270 */
[----:B------:R-:W-:-:S11]  /*14750*/  ISETP.GE.AND P0, PT, R3, c[0x0][0x3c8], PT ;  /* 0x0000f20003007a0c */ /* 0x000fd60003f06270 */
[----:B--2-4-:R-:W-:Y:S02]  /*14760*/  @!P1 IMAD.WIDE R10, R2, 0x2, R8 ;  /* 0x00000002020a9825 */ /* 0x014fe400078e0208 */
[----:B------:R-:W-:-:S03]  /*14770*/  @!P0 SHF.R.S32.HI R0, RZ, 0x1f, R3 ;  /* 0x0000001fff008819 */ /* 0x000fc60000011403 */
[----:B------:R2:W-:Y:S01]  /*14780*/  @!P1 ST.E.128 [R10.64], R36 ;  /* 0x000000240a009985 */ /* 0x0005e2000c101d04 */
[----:B------:R-:W-:Y:S02]  /*14790*/  @!P0 LEA.HI R0, R0, R3, RZ, 0x3 ;  /* 0x0000000300008211 */ /* 0x000fe400078f18ff */
[----:B------:R-:W-:Y:S02]  /*147a0*/  IADD3 R3, R2, 0x80, RZ ;  /* 0x0000008002037810 */ /* 0x000fe40007ffe0ff */
[----:B------:R-:W-:-:S05]  /*147b0*/  @!P0 LOP3.LUT R0, R0, 0xfffffff8, RZ, 0xc0, !PT ;  /* 0xfffffff800008812 */ /* 0x000fca00078ec0ff */
[----:B------:R-:W-:-:S05]  /*147c0*/  @!P0 IMAD.WIDE R12, R0, 0x2, R8 ;  /* 0x00000002000c8825 */ /* 0x000fca00078e0208 */
[----:B------:R2:W-:Y:S01]  /*147d0*/  @!P0 ST.E.128 [R12.64], R20 ;  /* 0x000000140c008985 */ /* 0x0005e2000c101d04 */
[----:B------:R-:W-:-:S13]  /*147e0*/  ISETP.GE.AND P0, PT, R3, c[0x0][0x3c8], PT ;  /* 0x0000f20003007a0c */ /* 0x000fda0003f06270 */
[----:B------:R-:W-:Y:S05]  /*147f0*/  @P0 EXIT ;  /* 0x000000000000094d */ /* 0x000fea0003800000 */
[----:B------:R-:W-:-:S04]  /*14800*/  SHF.R.S32.HI R0, RZ, 0x1f, R3 ;  /* 0x0000001fff007819 */ /* 0x000fc80000011403 */
[----:B------:R-:W-:-:S04]  /*14810*/  LEA.HI R3, R0, R3, RZ, 0x3 ;  /* 0x0000000300037211 */ /* 0x000fc800078f18ff */
[----:B------:R-:W-:-:S05]  /*14820*/  LOP3.LUT R3, R3, 0xfffffff8, RZ, 0xc0, !PT ;  /* 0xfffffff803037812 */ /* 0x000fca00078ec0ff */
[----:B------:R-:W-:-:S05]  /*14830*/  IMAD.WIDE R8, R3, 0x2, R8 ;  /* 0x0000000203087825 */ /* 0x000fca00078e0208 */
[----:B------:R-:W-:Y:S01]  /*14840*/  ST.E.128 [R8.64], R4 ;  /* 0x0000000408007985 */ /* 0x000fe2000c101d04 */
[----:B------:R-:W-:Y:S05]  /*14850*/  EXIT ;  /* 0x000000000000794d */ /* 0x000fea0003800000 */
.L_x_143:
[----:B------:R-:W-:Y:S01]  /*14860*/  ISETP.NE.U32.AND P1, PT, RZ, c[0x0][0x508], PT ;  /* 0x00014200ff007a0c */ /* 0x000fe20003f25070 */
[----:B------:R-:W-:Y:S01]  /*14870*/  IMAD.MOV.U32 R0, RZ, RZ, 0x4 ;  /* 0x00000004ff007424 */ /* 0x000fe200078e00ff */
[----:B------:R-:W-:Y:S02]  /*14880*/  ISETP.NE.U32.AND P0, PT, RZ, c[0x0][0x500], PT ;  /* 0x00014000ff007a0c */ /* 0x000fe40003f05070 */
[----:B------:R-:W-:Y:S01]  /*14890*/  ISETP.NE.AND.EX P1, PT, RZ, c[0x0][0x50c], PT, P1 ;  /* 0x00014300ff007a0c */ /* 0x000fe20003f25310 */
[----:B------:R-:W-:Y:S01]  /*148a0*/  IMAD.WIDE R6, R209, R0, c[0x0][0x500] ;  /* 0x00014000d1067625 */ /* 0x000fe200078e0200 */
[----:B------:R-:W-:-:S03]  /*148b0*/  ISETP.NE.AND.EX P0, PT, RZ, c[0x0][0x504], PT, P0 ;  /* 0x00014100ff007a0c */ /* 0x000fc60003f05300 */
[----:B------:R-:W-:-:S08]  /*148c0*/  IMAD.MOV.U32 R3, RZ, RZ, c[0x0][0x388] ;  /* 0x0000e200ff037624 */ /* 0x000fd000078e00ff */
[----:B------:R-:W-:Y:S02]  /*148d0*/  @P1 IMAD.WIDE R8, R209, R0, c[0x0][0x508] ;  /* 0x00014200d1081625 */ /* 0x000fe400078e0200 */
        /* <DEDUP_REMOVED lines=10> */
.L_x_151:
[----:B-1----:R-:W1:Y:S01]  /*14980*/  S2R R0, SR_TID.X ;  /* 0x0000000000007919 */ /* 0x002e620000002100 */
[----:B------:R-:W-:Y:S01]  /*14990*/  SHF.R.S32.HI R5, RZ, 0x1f, R209 ;  /* 0x0000001fff057819 */ /* 0x000fe200000114d1 */
[----:B------:R-:W-:Y:S01]  /*149a0*/  BSSY B0, `(.L_x_152) ;  /* 0x0000026000007945 */ /* 0x000fe20003800000 */
[----:B------:R-:W-:-:S02]  /*149b0*/  SEL R209, R209, RZ, !P0 ;  /* 0x000000ffd1d17207 */ /* 0x000fc40004000000 */
[----:B------:R-:W-:Y:S02]  /*149c0*/  SEL R5, R5, RZ, !P0 ;  /* 0x000000ff05057207 */ /* 0x000fe40004000000 */
[----:B-1----:R-:W-:-:S13]  /*149d0*/  ISETP.GE.AND P1, PT, R0, 0x80, PT ;  /* 0x000000800000780c */ /* 0x002fda0003f26270 */
[----:B------:R-:W-:Y:S05]  /*149e0*/  @P1 BRA `(.L_x_153) ;  /* 0x0000021000001947 */ /* 0x000fea0003800000 */
[----:B------:R-:W1:Y:S01]  /*149f0*/  S2R R9, SR_CTAID.X ;  /* 0x0000000000097919 */ /* 0x000e620000002500 */
[----:B-----5:R-:W-:Y:S01]  /*14a00*/  IMAD R7, R3, c[0x0][0x4e8], RZ ;  /* 0x00013a0003077a24 */ /* 0x020fe200078e02ff */
[----:B-1----:R-:W-:-:S04]  /*14a10*/  LEA R8, R9, R0, 0x7 ;  /* 0x0000000009087211 */ /* 0x002fc800078e38ff */
[----:B------:R-:W-:-:S13]  /*14a20*/  ISETP.GE.AND P0, PT, R8, R7, PT ;  /* 0x000000070800720c */ /* 0x000fda0003f06270 */
[----:B------:R-:W-:Y:S05]  /*14a30*/  @P0 BRA `(.L_x_153) ;  /* 0x000001c000000947 */ /* 0x000fea0003800000 */
[----:B------:R-:W-:Y:S01]  /*14a40*/  MOV R4, c[0x0][0x4e8] ;  /* 0x00013a0000047a02 */ /* 0x000fe20000000f00 */
[----:B------:R-:W-:Y:S01]  /*14a50*/  IMAD.MOV.U32 R13, RZ, RZ, R11 ;  /* 0x000000ffff0d7224 */ /* 0x000fe200078e000b */
[----:B------:R-:W-:Y:S02]  /*14a60*/  MOV R12, R10 ;  /* 0x0000000a000c7202 */ /* 0x000fe40000000f00 */
[----:B------:R-:W-:Y:S01]  /*14a70*/  ISETP.NE.AND P0, PT, R4, 0x1, PT ;  /* 0x000000010400780c */ /* 0x000fe20003f05270 */
[----:B------:R-:W-:Y:S01]  /*14a80*/  IMAD R4, R2, c[0x0][0x490], RZ ;  /* 0x0001240002047a24 */ /* 0x000fe200078e02ff */
[----:B------:R-:W-:Y:S01]  /*14a90*/  MOV R7, R8 ;  /* 0x0000000800077202 */ /* 0x000fe20000000f00 */
[----:B------:R-:W-:-:S04]  /*14aa0*/  IMAD.WIDE.U32 R12, R207, c[0x0][0x490], R12 ;  /* 0x00012400cf0c7a25 */ /* 0x000fc800078e000c */
[----:B------:R-:W-:-:S05]  /*14ab0*/  IMAD R4, R207, c[0x0][0x494], R4 ;  /* 0x00012500cf047a24 */ /* 0x000fca00078e0204 */
[----:B------:R-:W-:Y:S01]  /*14ac0*/  IADD3 R13, R4, R13, RZ ;  /* 0x0000000d040d7210 */ /* 0x000fe20007ffe0ff */
[----:B------:R-:W-:-:S04]  /*14ad0*/  @P0 IMAD.HI.U32 R6, R8, c[0x0][0x4ec], RZ ;  /* 0x00013b0008060a27 */ /* 0x000fc800078e00ff */
[----:B------:R-:W-:Y:S01]  /*14ae0*/  IMAD R4, R5, c[0x0][0x498], RZ ;  /* 0x0001260005047a24 */ /* 0x000fe200078e02ff */
[----:B------:R-:W-:Y:S01]  /*14af0*/  @P0 SHF.R.U32.HI R7, RZ, c[0x0][0x4f0], R6 ;  /* 0x00013c00ff070a19 */ /* 0x000fe20000011606 */
[----:B------:R-:W-:-:S04]  /*14b00*/  IMAD.WIDE.U32 R12, R209, c[0x0][0x498], R12 ;  /* 0x00012600d10c7a25 */ /* 0x000fc800078e000c */
[--C-:B------:R-:W-:Y:S01]  /*14b10*/  IMAD.MOV R9, RZ, RZ, -R7.reuse ;  /* 0x000000ffff097224 */ /* 0x100fe200078e0a07 */
[----:B------:R-:W-:Y:S01]  /*14b20*/  IADD3 R12, P0, R7, R12, RZ ;  /* 0x0000000c070c7210 */ /* 0x000fe20007f1e0ff */
[----:B------:R-:W-:Y:S01]  /*14b30*/  IMAD R15, R209, c[0x0][0x49c], R4 ;  /* 0x00012700d10f7a24 */ /* 0x000fe200078e0204 */
[----:B------:R-:W-:Y:S01]  /*14b40*/  SHF.R.S32.HI R4, RZ, 0x1f, R7 ;  /* 0x0000001fff047819 */ /* 0x000fe20000011407 */
[----:B------:R-:W-:-:S03]  /*14b50*/  IMAD R9, R9, c[0x0][0x4e8], R8 ;  /* 0x00013a0009097a24 */ /* 0x000fc600078e0208 */
[----:B------:R-:W-:Y:S02]  /*14b60*/  IADD3.X R13, R4, R13, R15, P0, !PT ;  /* 0x0000000d040d7210 */ /* 0x000fe400007fe40f */
[----:B------:R-:W-:Y:S02]  /*14b70*/  SHF.R.S32.HI R6, RZ, 0x1f, R9 ;  /* 0x0000001fff067819 */ /* 0x000fe40000011409 */
[----:B------:R-:W-:Y:S01]  /*14b80*/  MOV R4, 0xff800000 ;  /* 0xff80000000047802 */ /* 0x000fe20000000f00 */
[----:B------:R-:W-:-:S04]  /*14b90*/  IMAD.WIDE.U32 R12, R9, c[0x0][0x488], R12 ;  /* 0x00012200090c7a25 */ /* 0x000fc800078e000c */
[----:B------:R-:W-:-:S04]  /*14ba0*/  IMAD R6, R6, c[0x0][0x488], RZ ;  /* 0x0001220006067a24 */ /* 0x000fc800078e02ff */
[----:B------:R-:W-:Y:S01]  /*14bb0*/  IMAD R7, R9, c[0x0][0x48c], R6 ;  /* 0x0001230009077a24 */ /* 0x000fe200078e0206 */
[----:B------:R-:W-:-:S04]  /*14bc0*/  LEA R6, P0, R12, c[0x0][0x450], 0x2 ;  /* 0x000114000c067a11 */ /* 0x000fc800078010ff */
[----:B------:R-:W-:-:S04]  /*14bd0*/  IADD3 R7, R13, R7, RZ ;  /* 0x000000070d077210 */ /* 0x000fc80007ffe0ff */
[----:B------:R-:W-:-:S05]  /*14be0*/  LEA.HI.X R7, R12, c[0x0][0x454], R7, 0x2, P0 ;  /* 0x000115000c077a11 */ /* 0x000fca00000f1407 */
[----:B------:R1:W-:Y:S02]  /*14bf0*/  STG.E [R6.64], R4 ;  /* 0x0000000406007986 */ /* 0x0003e4000c101904 */
.L_x_153:
[----:B------:R-:W-:Y:S05]  /*14c00*/  BSYNC B0 ;  /* 0x0000000000007941 */ /* 0x000fea0003800000 */
.L_x_152:
[----:B-1----:R-:W1:Y:S01]  /*14c10*/  S2R R6, SR_CTAID.X ;  /* 0x0000000000067919 */ /* 0x002e620000002500 */
[----:B------:R-:W-:Y:S01]  /*14c20*/  SHF.R.S32.HI R9, RZ, 0x1f, R0 ;  /* 0x0000001fff097819 */ /* 0x000fe20000011400 */
[----:B------:R-:W-:Y:S01]  /*14c30*/  IMAD R7, R11, c[0x0][0x3a0], RZ ;  /* 0x0000e8000b077a24 */ /* 0x000fe200078e02ff */
[----:B------:R-:W-:Y:S01]  /*14c40*/  MOV R8, c[0x0][0x4e8] ;  /* 0x00013a0000087a02 */ /* 0x000fe20000000f00 */
[----:B------:R-:W-:Y:S01]  /*14c50*/  IMAD R2, R2, c[0x0][0x3e8], RZ ;  /* 0x0000fa0002027a24 */ /* 0x000fe200078e02ff */
[----:B------:R-:W-:Y:S01]  /*14c60*/  LEA.HI R4, R9, R0, RZ, 0x3 ;  /* 0x0000000009047211 */ /* 0x000fe200078f18ff */
[----:B------:R-:W-:Y:S01]  /*14c70*/  IMAD R7, R10, c[0x0][0x3a4], R7 ;  /* 0x0000e9000a077a24 */ /* 0x000fe200078e0207 */
[----:B------:R-:W-:Y:S01]  /*14c80*/  ISETP.NE.AND P0, PT, R8, 0x1, PT ;  /* 0x000000010800780c */ /* 0x000fe20003f05270 */
[----:B------:R-:W-:Y:S01]  /*14c90*/  IMAD.WIDE.U32 R10, R10, c[0x0][0x3a0], RZ ;  /* 0x0000e8000a0a7a25 */ /* 0x000fe200078e00ff */
[----:B------:R-:W-:Y:S01]  /*14ca0*/  LOP3.LUT R9, R4, 0xfffffff8, RZ, 0xc0, !PT ;  /* 0xfffffff804097812 */ /* 0x000fe200078ec0ff */
[----:B------:R-:W-:Y:S01]  /*14cb0*/  BSSY B0, `(.L_x_154) ;  /* 0x0000036000007945 */ /* 0x000fe20003800000 */
[----:B------:R-:W-:Y:S01]  /*14cc0*/  SHF.R.S32.HI R4, RZ, 0x3, R4 ;  /* 0x00000003ff047819 */ /* 0x000fe20000011404 */
[----:B------:R-:W-:Y:S01]  /*14cd0*/  IMAD R2, R207, c[0x0][0x3ec], R2 ;  /* 0x0000fb00cf027a24 */ /* 0x000fe200078e0202 */
[----:B------:R-:W-:Y:S01]  /*14ce0*/  IADD3 R11, R11, R7, RZ ;  /* 0x000000070b0b7210 */ /* 0x000fe20007ffe0ff */
[----:B------:R-:W-:-:S02]  /*14cf0*/  IMAD.IADD R9, R0, 0x1, -R9 ;  /* 0x0000000100097824 */ /* 0x000fc400078e0a09 */
[----:B-----5:R-:W-:Y:S02]  /*14d00*/  IMAD R3, R3, c[0x0][0x4e8], RZ ;  /* 0x00013a0003037a24 */ /* 0x020fe400078e02ff */
[----:B------:R-:W-:Y:S01]  /*14d10*/  IMAD.WIDE.U32 R10, R207, c[0x0][0x3e8], R10 ;  /* 0x0000fa00cf0a7a25 */ /* 0x000fe200078e000a */
[CC--:B------:R-:W-:Y:S02]  /*14d20*/  LEA R7, R9.reuse, R4.reuse, 0x5 ;  /* 0x0000000409077211 */ /* 0x0c0fe400078e28ff */
[----:B------:R-:W-:Y:S02]  /*14d30*/  SHF.L.U32 R9, R9, 0x3, RZ ;  /* 0x0000000309097819 */ /* 0x000fe400000006ff */
[----:B------:R-:W-:Y:S01]  /*14d40*/  IADD3 R11, R2, R11, RZ ;  /* 0x0000000b020b7210 */ /* 0x000fe20007ffe0ff */
[C---:B-1----:R-:W-:Y:S01]  /*14d50*/  IMAD R7, R6.reuse, 0x80, R7 ;  /* 0x0000008006077824 */ /* 0x042fe200078e0207 */
[----:B------:R-:W-:Y:S01]  /*14d60*/  LEA R4, R6, R4, 0x7 ;  /* 0x0000000406047211 */ /* 0x000fe200078e38ff */
[----:B------:R-:W-:Y:S01]  /*14d70*/  IMAD R2, R5, c[0x0][0x3f0], RZ ;  /* 0x0000fc0005027a24 */ /* 0x000fe200078e02ff */
[----:B------:R-:W-:Y:S01]  /*14d80*/  IADD3 R6, R9, 0x40, RZ ;  /* 0x0000004009067810 */ /* 0x000fe20007ffe0ff */
[----:B------:R-:W-:Y:S01]  /*14d90*/  @P0 IMAD.HI.U32 R0, R7, c[0x0][0x4ec], RZ ;  /* 0x00013b0007000a27 */ /* 0x000fe200078e00ff */
[----:B------:R-:W-:-:S03]  /*14da0*/  MOV R5, R7 ;  /* 0x0000000700057202 */ /* 0x000fc60000000f00 */
[C---:B------:R-:W-:Y:S01]  /*14db0*/  IMAD R2, R209.reuse, c[0x0][0x3f4], R2 ;  /* 0x0000fd00d1027a24 */ /* 0x040fe200078e0202 */
[----:B------:R-:W-:Y:S01]  /*14dc0*/  @P0 SHF.R.U32.HI R5, RZ, c[0x0][0x4f0], R0 ;  /* 0x00013c00ff050a19 */ /* 0x000fe20000011600 */
[----:B------:R-:W-:-:S03]  /*14dd0*/  IMAD.WIDE.U32 R10, R209, c[0x0][0x3f0], R10 ;  /* 0x0000fc00d10a7a25 */ /* 0x000fc600078e000a */
[--C-:B------:R-:W-:Y:S01]  /*14de0*/  SHF.R.S32.HI R8, RZ, 0x1f, R5.reuse ;  /* 0x0000001fff087819 */ /* 0x100fe20000011405 */
[----:B------:R-:W-:Y:S01]  /*14df0*/  IMAD.MOV R0, RZ, RZ, -R5 ;  /* 0x000000ffff007224 */ /* 0x000fe200078e0a05 */
[----:B------:R-:W-:-:S03]  /*14e00*/  IADD3 R11, R11, R2, RZ ;  /* 0x000000020b0b7210 */ /* 0x000fc60007ffe0ff */
[----:B------:R-:W-:Y:S02]  /*14e10*/  IMAD R8, R8, c[0x0][0x3e0], RZ ;  /* 0x0000f80008087a24 */ /* 0x000fe400078e02ff */
[----:B------:R-:W-:Y:S02]  /*14e20*/  IMAD R0, R0, c[0x0][0x4e8], R7 ;  /* 0x00013a0000007a24 */ /* 0x000fe400078e0207 */
[----:B------:R-:W-:-:S03]  /*14e30*/  IMAD.WIDE.U32 R10, R5, c[0x0][0x3e0], R10 ;  /* 0x0000f800050a7a25 */ /* 0x000fc600078e000a */
[----:B------:R-:W-:Y:S01]  /*14e40*/  SHF.R.S32.HI R2, RZ, 0x1f, R0 ;  /* 0x0000001fff027819 */ /* 0x000fe20000011400 */
[----:B------:R-:W-:-:S05]  /*14e50*/  IMAD R5, R5, c[0x0][0x3e4], R8 ;  /* 0x0000f90005057a24 */ /* 0x000fca00078e0208 */
[----:B------:R-:W-:Y:S01]  /*14e60*/  IADD3 R11, R11, R5, RZ ;  /* 0x000000050b0b7210 */ /* 0x000fe20007ffe0ff */
[----:B------:R-:W-:-:S04]  /*14e70*/  IMAD R5, R2, c[0x0][0x3d8], RZ ;  /* 0x0000f60002057a24 */ /* 0x000fc800078e02ff */
[C---:B------:R-:W-:Y:S02]  /*14e80*/  IMAD R5, R0.reuse, c[0x0][0x3dc], R5 ;  /* 0x0000f70000057a24 */ /* 0x040fe400078e0205 */
[----:B------:R-:W-:-:S04]  /*14e90*/  IMAD.WIDE.U32 R10, R0, c[0x0][0x3d8], R10 ;  /* 0x0000f600000a7a25 */ /* 0x000fc800078e000a */
[----:B------:R-:W-:Y:S01]  /*14ea0*/  IMAD.IADD R5, R11, 0x1, R5 ;  /* 0x000000010b057824 */ /* 0x000fe200078e0205 */
[----:B------:R-:W-:-:S04]  /*14eb0*/  LEA R2, P0, R10, c[0x0][0x380], 0x1 ;  /* 0x0000e0000a027a11 */ /* 0x000fc800078008ff */
[----:B------:R-:W-:Y:S02]  /*14ec0*/  LEA.HI.X R0, R10, c[0x0][0x384], R5, 0x1, P0 ;  /* 0x0000e1000a007a11 */ /* 0x000fe400000f0c05 */
[----:B------:R-:W-:Y:S01]  /*14ed0*/  ISETP.GE.AND P0, PT, R4, R3, PT ;  /* 0x000000030400720c */ /* 0x000fe20003f06270 */
[----:B------:R1:W2:Y:S01]  /*14ee0*/  SHFL.IDX PT, R10, R2, RZ, 0x181f ;  /* 0x00181fff020a7589 */ /* 0x0002a200000e0000 */
[----:B------:R-:W-:-:S03]  /*14ef0*/  IADD3 R5, R9, 0x80, RZ ;  /* 0x0000008009057810 */ /* 0x000fc60007ffe0ff */
[----:B------:R1:W3:Y:S08]  /*14f00*/  SHFL.IDX PT, R11, R0, RZ, 0x181f ;  /* 0x00181fff000b7589 */ /* 0x0002f000000e0000 */
        /* <DEDUP_REMOVED lines=16> */
.L_x_155:
[----:B------:R-:W-:Y:S05]  /*15010*/  BSYNC B0 ;  /* 0x0000000000007941 */ /* 0x000fea0003800000 */
.L_x_154:
[----:B------:R-:W-:Y:S01]  /*15020*/  IADD3 R8, R4, 0x20, RZ ;  /* 0x0000002004087810 */ /* 0x000fe20007ffe0ff */
[----:B--23--:R2:W3:Y:S01]  /*15030*/  SHFL.IDX PT, R11, R0, 0x1, 0x181f ;  /* 0x00381f00000b7f89 */ /* 0x00c4e200000e0000 */
        /* <DEDUP_REMOVED lines=14> */
[----:B------:R3:W-:Y:S01]  /*15120*/  @!P2 ST.E.128 [R12.64], RZ ;  /* 0x000000ff0c00a985 */ /* 0x0007e2000c101d04 */
[----:B------:R-:W-:-:S04]  /*15130*/  @!P1 IMAD.WIDE R14, R8, 0x2, R10 ;  /* 0x00000002080e9825 */ /* 0x000fc800078e020a */
[----:B------:R-:W-:Y:S01]  /*15140*/  @!P0 IMAD.WIDE R10, R7, 0x2, R10 ;  /* 0x00000002070a8825 */ /* 0x000fe200078e020a */
[----:B------:R3:W-:Y:S04]  /*15150*/  @!P1 ST.E.128 [R14.64], RZ ;  /* 0x000000ff0e009985 */ /* 0x0007e8000c101d04 */
[----:B------:R3:W-:Y:S02]  /*15160*/  @!P0 ST.E.128 [R10.64], RZ ;  /* 0x000000ff0a008985 */ /* 0x0007e4000c101d04 */
.L_x_157:
[----:B------:R-:W-:Y:S05]  /*15170*/  BSYNC B0 ;  /* 0x0000000000007941 */ /* 0x000fea0003800000 */
.L_x_156:
[----:B------:R-:W-:Y:S01]  /*15180*/  IADD3 R8, R4, 0x40, RZ ;  /* 0x0000004004087810 */ /* 0x000fe20007ffe0ff */
[----:B---3--:R3:W1:Y:S01]  /*15190*/  SHFL.IDX PT, R11, R0, 0x2, 0x181f ;  /* 0x00581f00000b7f89 */ /* 0x00866200000e0000 */
        /* <DEDUP_REMOVED lines=14> */
[----:B------:R1:W-:Y:S01]  /*15280*/  @!P2 ST.E.128 [R12.64], RZ ;  /* 0x000000ff0c00a985 */ /* 0x0003e2000c101d04 */
[----:B------:R-:W-:-:S04]  /*15290*/  @!P1 IMAD.WIDE R14, R8, 0x2, R10 ;  /* 0x00000002080e9825 */ /* 0x000fc800078e020a */
[----:B------:R-:W-:Y:S01]  /*152a0*/  @!P0 IMAD.WIDE R10, R7, 0x2, R10 ;  /* 0x00000002070a8825 */ /* 0x000fe200078e020a */
[----:B------:R1:W-:Y:S04]  /*152b0*/  @!P1 ST.E.128 [R14.64], RZ ;  /* 0x000000ff0e009985 */ /* 0x0003e8000c101d04 */
[----:B------:R1:W-:Y:S02]  /*152c0*/  @!P0 ST.E.128 [R10.64], RZ ;  /* 0x000000ff0a008985 */ /* 0x0003e4000c101d04 */
.L_x_159:
[----:B------:R-:W-:Y:S05]  /*152d0*/  BSYNC B0 ;  /* 0x0000000000007941 */ /* 0x000fea0003800000 */
.L_x_158:
        /* <DEDUP_REMOVED lines=12> */
[----:B-1-3--:R-:W-:-:S05]  /*153a0*/  @!P0 IMAD.WIDE R2, R3, 0x2, R10 ;  /* 0x0000000203028825 */ /* 0x00afca00078e020a */
        /* <DEDUP_REMOVED lines=9> */
.L_x_160:
        /* <DEDUP_REMOVED lines=12> */
.L_x_1496:


//--------------------- .text._ZN7cutlass13device_kernelIN5flash19enable_sm80_to_sm89INS1_16FlashAttnFwdSm80INS1_25CollectiveMainloopFwdSm80ILi8ELi1ELb0EN4cute5tupleIJNS5_1CILi128EEENS7_ILi64EEENS7_ILi192EEEEEELi192ENS_6half_tEfNS_4arch4Sm80ELb0ELb1ELb1ELb0ELb1ELb0ELb1ELb0EEENS1_21CollectiveEpilogueFwdINS6_IJS8_SA_S9_EEENS6_IJNS7_ILi1EEESI_SI_EEESC_SE_Li256ELb0ELb1ELb0ELb0EEENS1_19SingleTileSchedulerILb0ELb0ELb1ELi128EEEEEEEEEvNT_6ParamsE --------------------------
	.section	.text._ZN7cutlass13device_kernelIN5flash19enable_sm80_to_sm89INS1_16FlashAttnFwdSm80INS1_25CollectiveMainloopFwdSm80ILi8ELi1ELb0EN4cute5tupleIJNS5_1CILi128EEENS7_ILi64EEENS7_ILi192EEEEEELi192ENS_6half_tEfNS_4arch4Sm80ELb0ELb1ELb1ELb0ELb1ELb0ELb1ELb0EEENS1_21CollectiveEpilogueFwdINS6_IJS8_SA_S9_EEENS6_IJNS7_ILi1EEESI_SI_EEESC_SE_Li256ELb0ELb1ELb0ELb0EEENS1_19SingleTileSchedulerILb0ELb0ELb1ELi128EEEEEEEEEvNT_6ParamsE,"ax",@progbits
	.sectioninfo	@"SHI_REGISTERS=255"
	.align	128
.text._ZN7cutlass13device_kernelIN5flash19enable_sm80_to_sm89INS1_16FlashAttnFwdSm80INS1_25CollectiveMainloopFwdSm80ILi8ELi1ELb0EN4cute5tupleIJNS5_1CILi128EEENS7_ILi64EEENS7_ILi192EEEEEELi192ENS_6half_tEfNS_4arch4Sm80ELb0ELb1ELb1ELb0ELb1ELb0ELb1ELb0EEENS1_21CollectiveEpilogueFwdINS6_IJS8_SA_S9_EEENS6_IJNS7_ILi1EEESI_SI_EEESC_SE_Li256ELb0ELb1ELb0ELb0EEENS1_19SingleTileSchedulerILb0ELb0ELb1ELi128EEEEEEEEEvNT_6ParamsE:
        .type           _ZN7cutlass13device_kernelIN5flash19enable_sm80_to_sm89INS1_16FlashAttnFwdSm80INS1_25CollectiveMainloopFwdSm80ILi8ELi1ELb0EN4cute5tupleIJNS5_1CILi128EEENS7_ILi64EEENS7_ILi192EEEEEELi192ENS_6half_tEfNS_4arch4Sm80ELb0ELb1ELb1ELb0ELb1ELb0ELb1ELb0EEENS1_21CollectiveEpilogueFwdINS6_IJS8_SA_S9_EEENS6_IJNS7_ILi1EEESI_SI_EEESC_SE_Li256ELb0ELb1ELb0ELb0EEENS1_19SingleTileSchedulerILb0ELb0ELb1ELi128EEEEEEEEEvNT_6ParamsE,@function
        .size           _ZN7cutlass13device_kernelIN5flash19enable_sm80_to_sm89INS1_16FlashAttnFwdSm80INS1_25CollectiveMainloopFwdSm80ILi8ELi1ELb0EN4cute5tupleIJNS5_1CILi128EEENS7_ILi64EEENS7_ILi192EEEEEELi192ENS_6half_tEfNS_4arch4Sm80ELb0ELb1ELb1ELb0ELb1ELb0ELb1ELb0EEENS1_21CollectiveEpilogueFwdINS6_IJS8_SA_S9_EEENS6_IJNS7_ILi1EEESI_SI_EEESC_SE_Li256ELb0ELb1ELb0ELb0EEENS1_19SingleTileSchedulerILb0ELb0ELb1ELi128EEEEEEEEEvNT_6ParamsE,(.L_x_1497 - _ZN7cutlass13device_kernelIN5flash19enable_sm80_to_sm89INS1_16FlashAttnFwdSm80INS1_25CollectiveMainloopFwdSm80ILi8ELi1ELb0EN4cute5tupleIJNS5_1CILi128EEENS7_ILi64EEENS7_ILi192EEEEEELi192ENS_6half_tEfNS_4arch4Sm80ELb0ELb1ELb1ELb0ELb1ELb0ELb1ELb0EEENS1_21CollectiveEpilogueFwdINS6_IJS8_SA_S9_EEENS6_IJNS7_ILi1EEESI_SI_EEESC_SE_Li256ELb0ELb1ELb0ELb0EEENS1_19SingleTileSchedulerILb0ELb0ELb1ELi128EEEEEEEEEvNT_6ParamsE)
        .other          _ZN7cutlass13device_kernelIN5flash19enable_sm80_to_sm89INS1_16FlashAttnFwdSm80INS1_25CollectiveMainloopFwdSm80ILi8ELi1ELb0EN4cute5tupleIJNS5_1CILi128EEENS7_ILi64EEENS7_ILi192EEEEEELi192ENS_6half_tEfNS_4arch4Sm80ELb0ELb1ELb1ELb0ELb1ELb0ELb1ELb0EEENS1_21CollectiveEpilogueFwdINS6_IJS8_SA_S9_EEENS6_IJNS7_ILi1EEESI_SI_EEESC_SE_Li256ELb0ELb1ELb0ELb0EEENS1_19SingleTileSchedulerILb0ELb0ELb1ELi128EEEEEEEEEvNT_6ParamsE,@"STO_CUDA_ENTRY STV_DEFAULT"
_ZN7cutlass13device_kernelIN5flash19enable_sm80_to_sm89INS1_16FlashAttnFwdSm80INS1_25CollectiveMainloopFwdSm80ILi8ELi1ELb0EN4cute5tupleIJNS5_1CILi128EEENS7_ILi64EEENS7_ILi192EEEEEELi192ENS_6half_tEfNS_4arch4Sm80ELb0ELb1ELb1ELb0ELb1ELb0ELb1ELb0EEENS1_21CollectiveEpilogueFwdINS6_IJS8_SA_S9_EEENS6_IJNS7_ILi1EEESI_SI_EEESC_SE_Li256ELb0ELb1ELb0ELb0EEENS1_19SingleTileSchedulerILb0ELb0ELb1ELi128EEEEEEEEEvNT_6ParamsE:
        /* <DEDUP_REMOVED lines=8> */
[----:B------:R-:W-:-:S04]  /*0080*/  ULDC.64 UR22, c[0x0][0x118] ;  /* 0x0000460000167ab9 */ /* 0x000fc80000000a00 */
[----:B------:R-:W-:-:S05]  /*0090*/  PLOP3.LUT P0, PT, PT, PT, UP0, 0x80, 0x0 ;  /* 0x000000000000781c */ /* 0x000fca0003f0f008 */
[----:B------:R-:W-:Y:S02]  /*00a0*/  @UP0 UMOV UR4, 0x4 ;  /* 0x0000000400040882 */ /* 0x000fe40000000000 */
[----:B------:R-:W-:-:S06]  /*00b0*/  @UP0 UIMAD.WIDE UR4, UR6, UR4, UR8 ;  /* 0x00000004060402a5 */ /* 0x000fcc000f8e0208 */
[----:B------:R-:W-:Y:S02]  /*00c0*/  IMAD.U32 R2, RZ, RZ, UR4 ;  /* 0x00000004ff027e24 */ /* 0x000fe4000f8e00ff */
[----:B------:R-:W-:Y:S01]  /*00d0*/  IMAD.U32 R3, RZ, RZ, UR5 ;  /* 0x00000005ff037e24 */ /* 0x000fe2000f8e00ff */
[----:B------:R-:W1:Y:S01]  /*00e0*/  S2UR UR25, SR_CTAID.X ;  /* 0x00000000001979c3 */ /* 0x000e620000002500 */
[----:B------:R-:W-:Y:S02]  /*00f0*/  ULDC UR9, c[0x0][0x2c4] ;  /* 0x0000b10000097ab9 */ /* 0x000fe40000000800 */
[----:B------:R-:W-:Y:S01]  /*0100*/  ULDC.64 UR4, c[0x0][0x2c8] ;  /* 0x0000b20000047ab9 */ /* 0x000fe20000000a00 */
[----:B------:R-:W2:Y:S01]  /*0110*/  @P0 LDG.E R2, [R2.64] ;  /* 0x0000001602020981 */ /* 0x000ea2000c1e1900 */
[----:B------:R-:W-:Y:S02]  /*0120*/  UISETP.NE.AND UP2, UPT, UR9, 0x1, UPT ;  /* 0x000000010900788c */ /* 0x000fe4000bf45270 */
[----:B------:R-:W-:Y:S01]  /*0130*/  ULDC UR20, c[0x0][0x2ac] ;  /* 0x0000ab0000147ab9 */ /* 0x000fe20000000800 */
[----:B------:R-:W3:Y:S01]  /*0140*/  S2UR UR11, SR_CTAID.Y ;  /* 0x00000000000b79c3 */ /* 0x000ee20000002600 */
[----:B------:R-:W4:Y:S01]  /*0150*/  S2R R82, SR_TID.X ;  /* 0x0000000000527919 */ /* 0x000f220000002100 */
[----:B------:R-:W-:-:S02]  /*0160*/  ULDC UR10, c[0x0][0x1d0] ;  /* 0x00007400000a7ab9 */ /* 0x000fc40000000800 */
[----:B------:R-:W-:Y:S02]  /*0170*/  UIMAD UR10, UR20, UR10, URZ ;  /* 0x0000000a140a72a4 */ /* 0x000fe4000f8e023f */
[----:B------:R-:W-:Y:S02]  /*0180*/  ULDC UR8, c[0x0][0x168] ;  /* 0x00005a0000087ab9 */ /* 0x000fe40000000800 */
[----:B-1----:R-:W-:-:S04]  /*0190*/  USHF.L.U32 UR25, UR25, 0x7, URZ ;  /* 0x0000000719197899 */ /* 0x002fc8000800063f */
[----:B------:R-:W-:Y:S02]  /*01a0*/  @UP2 UIADD3 UR12, UR25, 0x7f, URZ ;  /* 0x0000007f190c2890 */ /* 0x000fe4000fffe03f */
[----:B------:R-:W-:Y:S02]  /*01b0*/  UIADD3 UR7, UR25, 0x7f, URZ ;  /* 0x0000007f19077890 */ /* 0x000fe4000fffe03f */
[----:B------:R-:W-:-:S04]  /*01c0*/  UIMAD.WIDE.U32 UR12, UR12, UR4, URZ ;  /* 0x000000040c0c72a5 */ /* 0x000fc8000f8e003f */
[----:B------:R-:W-:-:S03]  /*01d0*/  @UP2 USHF.R.U32.HI UR7, URZ, UR5, UR13 ;  /* 0x000000053f072299 */ /* 0x000fc6000801160d */
[----:B------:R-:W-:Y:S02]  /*01e0*/  UMOV UR12, 0x1 ;  /* 0x00000001000c7882 */ /* 0x000fe40000000000 */
[----:B------:R-:W-:Y:S02]  /*01f0*/  ULDC.64 UR4, c[0x0][0x328] ;  /* 0x0000ca0000047ab9 */ /* 0x000fe40000000a00 */
[----:B------:R-:W-:Y:S02]  /*0200*/  UISETP.LE.AND UP1, UPT, UR12, UR5, UPT ;  /* 0x000000050c00728c */ /* 0x000fe4000bf23270 */
[----:B------:R-:W-:Y:S02]  /*0210*/  UMOV UR13, URZ ;  /* 0x0000003f000d7c82 */ /* 0x000fe40008000000 */
[----:B------:R-:W-:-:S04]  /*0220*/  UIADD3 UR8, UR10, -UR8, UR12 ;  /* 0x800000080a087290 */ /* 0x000fc8000fffe00c */
[----:B------:R-:W-:Y:S02]  /*0230*/  UIADD3 UR5, UR8, UR7, URZ ;  /* 0x0000000708057290 */ /* 0x000fe4000fffe03f */
[----:B---3--:R-:W-:Y:S02]  /*0240*/  USHF.R.S32.HI UR8, URZ, 0x1f, UR11 ;  /* 0x0000001f3f087899 */ /* 0x008fe4000801140b */
[----:B------:R-:W-:Y:S01]  /*0250*/  UIADD3 UR7, UR5, UR4, URZ ;  /* 0x0000000405077290 */ /* 0x000fe2000fffe03f */
[----:B--2---:R1:W2:Y:S01]  /*0260*/  @P0 R2UR UR13, R2 ;  /* 0x00000000020d03c2 */ /* 0x0042a200000e0000 */
[----:B------:R-:W-:-:S13]  /*0270*/  PLOP3.LUT P0, PT, PT, PT, UP1, 0x40, 0x0 ;  /* 0x000000000000781c */ /* 0x000fda0003f0e818 */
[----:B------:R-:W-:Y:S05]  /*0280*/  @P0 BRA `(.L_x_161) ;  /* 0x0000016000000947 */ /* 0x000fea0003800000 */
[----:B----4-:R-:W-:Y:S01]  /*0290*/  ISETP.LT.AND P0, PT, RZ, UR5, PT ;  /* 0x00000005ff007c0c */ /* 0x010fe2000bf01270 */
[----:B------:R-:W-:-:S12]  /*02a0*/  UIADD3 UR14, UR5, -0x1, URZ ;  /* 0xffffffff050e7890 */ /* 0x000fd8000fffe03f */
[----:B------:R-:W-:Y:S05]  /*02b0*/  @P0 BRA `(.L_x_162) ;  /* 0x0000009000000947 */ /* 0x000fea0003800000 */
[----:B------:R-:W-:Y:S02]  /*02c0*/  ULDC UR4, c[0x0][0x32c] ;  /* 0x0000cb0000047ab9 */ /* 0x000fe40000000800 */
[----:B------:R-:W-:Y:S02]  /*02d0*/  UISETP.NE.AND UP0, UPT, UR12, UR4, UPT ;  /* 0x000000040c00728c */ /* 0x000fe4000bf05270 */
[----:B------:R-:W-:-:S03]  /*02e0*/  UIADD3 UR14, -UR5, URZ, URZ ;  /* 0x0000003f050e7290 */ /* 0x000fc6000fffe13f */
[----:B------:R-:W-:Y:S02]  /*02f0*/  ULDC.64 UR4, c[0x0][0x330] ;  /* 0x0000cc0000047ab9 */ /* 0x000fe40000000a00 */
[----:B------:R-:W-:-:S07]  /*0300*/  UIMAD.WIDE.U32 UR16, UR14, UR4, URZ ;  /* 0x000000040e1072a5 */ /* 0x000fce000f8e003f */
[----:B------:R-:W-:Y:S02]  /*0310*/  @UP0 UMOV UR15, UR17 ;  /* 0x00000011000f0c82 */ /* 0x000fe40008000000 */
[----:B------:R-:W-:-:S04]  /*0320*/  @UP0 USHF.R.U32.HI UR14, URZ, UR5, UR15 ;  /* 0x000000053f0e0299 */ /* 0x000fc8000801160f */
[----:B------:R-:W-:Y:S01]  /*0330*/  ULOP3.LUT UR14, URZ, UR14, URZ, 0x33, !UPT ;  /* 0x0000000e3f0e7292 */ /* 0x000fe2000f8e333f */
[----:B------:R-:W-:Y:S05]  /*0340*/  BRA `(.L_x_163) ;  /* 0x0000006000007947 */ /* 0x000fea0003800000 */
.L_x_162:
[----:B------:R-:W-:Y:S02]  /*0350*/  ULDC UR4, c[0x0][0x32c] ;  /* 0x0000cb0000047ab9 */ /* 0x000fe40000000800 */
[----:B------:R-:W-:-:S03]  /*0360*/  UISETP.NE.AND UP0, UPT, UR12, UR4, UPT ;  /* 0x000000040c00728c */ /* 0x000fc6000bf05270 */
[----:B------:R-:W-:Y:S02]  /*0370*/  ULDC.64 UR4, c[0x0][0x330] ;  /* 0x0000cc0000047ab9 */ /* 0x000fe40000000a00 */
[----:B------:R-:W-:-:S07]  /*0380*/  UIMAD.WIDE.U32 UR16, UR14, UR4, URZ ;  /* 0x000000040e1072a5 */ /* 0x000fce000f8e003f */
[----:B------:R-:W-:Y:S02]  /*0390*/  @UP0 UMOV UR15, UR17 ;  /* 0x00000011000f0c82 */ /* 0x000fe40008000000 */
[----:B------:R-:W-:Y:S02]  /*03a0*/  @UP0 USHF.R.U32.HI UR14, URZ, UR5, UR15 ;  /* 0x000000053f0e0299 */ /* 0x000fe4000801160f */
.L_x_163:
[----:B------:R-:W-:Y:S02]  /*03b0*/  ULDC UR4, c[0x0][0x32c] ;  /* 0x0000cb0000047ab9 */ /* 0x000fe40000000800 */
[----:B------:R-:W-:-:S04]  /*03c0*/  UIMAD UR4, UR14, UR4, UR4 ;  /* 0x000000040e0472a4 */ /* 0x000fc8000f8e0204 */
[----:B------:R-:W-:-:S04]  /*03d0*/  UISETP.LT.AND UP0, UPT, UR7, UR4, UPT ;  /* 0x000000040700728c */ /* 0x000fc8000bf01270 */
[----:B------:R-:W-:Y:S02]  /*03e0*/  USEL UR7, UR7, UR4, UP0 ;  /* 0x0000000407077287 */ /* 0x000fe40008000000 */
.L_x_161:
[----:B----4-:R-:W-:Y:S01]  /*03f0*/  UIADD3 UR12, UR10, 0x3f, URZ ;  /* 0x0000003f0a0c7890 */ /* 0x010fe2000fffe03f */
[----:B------:R-:W-:Y:S01]  /*0400*/  PLOP3.LUT P0, PT, PT, PT, UP1, 0x40, 0x0 ;  /* 0x000000000000781c */ /* 0x000fe20003f0e818 */
[----:B------:R-:W-:Y:S02]  /*0410*/  UIADD3 UR14, UR7, 0x3f, URZ ;  /* 0x0000003f070e7890 */ /* 0x000fe4000fffe03f */
[----:B------:R-:W-:Y:S02]  /*0420*/  ULDC.64 UR4, c[0x0][0x2c8] ;  /* 0x0000b20000047ab9 */ /* 0x000fe40000000a00 */
[----:B------:R-:W-:Y:S02]  /*0430*/  UIMAD.WIDE.U32 UR16, UR25, UR4, URZ ;  /* 0x00000004191072a5 */ /* 0x000fe4000f8e003f */
[----:B------:R-:W-:Y:S02]  /*0440*/  USHF.R.S32.HI UR15, URZ, 0x1f, UR12 ;  /* 0x0000001f3f0f7899 */ /* 0x000fe4000801140c */
[----:B------:R-:W-:-:S02]  /*0450*/  USHF.R.S32.HI UR7, URZ, 0x1f, UR14 ;  /* 0x0000001f3f077899 */ /* 0x000fc4000801140e */
[----:B------:R-:W-:Y:S02]  /*0460*/  UMOV UR4, UR25 ;  /* 0x0000001900047c82 */ /* 0x000fe40008000000 */
[----:B------:R-:W-:Y:S02]  /*0470*/  @UP2 USHF.R.U32.HI UR4, URZ, UR5, UR17 ;  /* 0x000000053f042299 */ /* 0x000fe40008011611 */
[----:B------:R-:W-:Y:S02]  /*0480*/  ULEA.HI UR5, UR15, UR12, URZ, 0x6 ;  /* 0x0000000c0f057291 */ /* 0x000fe4000f8f303f */
[----:B------:R-:W-:Y:S02]  /*0490*/  ULEA.HI UR21, UR7, UR14, URZ, 0x6 ;  /* 0x0000000e07157291 */ /* 0x000fe4000f8f303f */
[----:B------:R-:W-:Y:S02]  /*04a0*/  ULDC UR24, c[0x0][0x168] ;  /* 0x00005a0000187ab9 */ /* 0x000fe40000000800 */
[----:B------:R-:W-:-:S02]  /*04b0*/  USHF.R.S32.HI UR5, URZ, 0x6, UR5 ;  /* 0x000000063f057899 */ /* 0x000fc40008011405 */
[----:B------:R-:W-:Y:S02]  /*04c0*/  USHF.R.S32.HI UR21, URZ, 0x6, UR21 ;  /* 0x000000063f157899 */ /* 0x000fe40008011415 */
[----:B------:R-:W-:Y:S02]  /*04d0*/  UIADD3 UR24, UR10, -UR24, URZ ;  /* 0x800000180a187290 */ /* 0x000fe4000fffe03f */
[----:B------:R-:W-:Y:S02]  /*04e0*/  UISETP.LT.AND UP0, UPT, UR5, UR21, UPT ;  /* 0x000000150500728c */ /* 0x000fe4000bf01270 */
[----:B------:R-:W-:Y:S02]  /*04f0*/  UIADD3 UR4, UR24, UR4, URZ ;  /* 0x0000000418047290 */ /* 0x000fe4000fffe03f */
[----:B------:R-:W-:Y:S02]  /*0500*/  ULDC UR7, c[0x0][0x324] ;  /* 0x0000c90000077ab9 */ /* 0x000fe40000000800 */
[----:B------:R-:W-:-:S02]  /*0510*/  USEL UR21, UR5, UR21, UP0 ;  /* 0x0000001505157287 */ /* 0x000fc40008000000 */
[----:B------:R-:W-:Y:S01]  /*0520*/  UIADD3 UR7, UR4, -UR7, URZ ;  /* 0x8000000704077290 */ /* 0x000fe2000fffe03f */
[----:B------:R-:W-:Y:S05]  /*0530*/  @P0 BRA `(.L_x_164) ;  /* 0x0000015000000947 */ /* 0x000fea0003800000 */
[----:B------:R-:W-:Y:S02]  /*0540*/  UMOV UR12, UR4 ;  /* 0x00000004000c7c82 */ /* 0x000fe40008000000 */
[----:B------:R-:W-:-:S06]  /*0550*/  UISETP.GT.AND UP0, UPT, UR12, -0x1, UPT ;  /* 0xffffffff0c00788c */ /* 0x000fcc000bf04270 */
[----:B------:R-:W-:-:S13]  /*0560*/  PLOP3.LUT P0, PT, PT, PT, UP0, 0x80, 0x0 ;  /* 0x000000000000781c */ /* 0x000fda0003f0f008 */
[----:B------:R-:W-:Y:S05]  /*0570*/  @P0 BRA `(.L_x_165) ;  /* 0x0000008000000947 */ /* 0x000fea0003800000 */
[----:B------:R-:W-:Y:S02]  /*0580*/  ULDC UR4, c[0x0][0x32c] ;  /* 0x0000cb0000047ab9 */ /* 0x000fe40000000800 */
[----:B------:R-:W-:Y:S02]  /*0590*/  UISETP.NE.AND UP0, UPT, UR4, 0x1, UPT ;  /* 0x000000010400788c */ /* 0x000fe4000bf05270 */
[----:B------:R-:W-:Y:S02]  /*05a0*/  ULOP3.LUT UR12, URZ, UR12, URZ, 0x33, !UPT ;  /* 0x0000000c3f0c7292 */ /* 0x000fe4000f8e333f */
[----:B------:R-:W-:Y:S02]  /*05b0*/  ULDC.64 UR4, c[0x0][0x330] ;  /* 0x0000cc0000047ab9 */ /* 0x000fe40000000a00 */
[----:B------:R-:W-:-:S05]  /*05c0*/  UIMAD.WIDE.U32 UR14, UR12, UR4, URZ ;  /* 0x000000040c0e72a5 */ /* 0x000fca000f8e003f */
[----:B------:R-:W-:-:S04]  /*05d0*/  @UP0 USHF.R.U32.HI UR12, URZ, UR5, UR15 ;  /* 0x000000053f0c0299 */ /* 0x000fc8000801160f */
[----:B------:R-:W-:Y:S01]  /*05e0*/  ULOP3.LUT UR12, URZ, UR12, URZ, 0x33, !UPT ;  /* 0x0000000c3f0c7292 */ /* 0x000fe2000f8e333f */
[----:B------:R-:W-:Y:S05]  /*05f0*/  BRA `(.L_x_166) ;  /* 0x0000005000007947 */ /* 0x000fea0003800000 */
.L_x_165:
[----:B------:R-:W-:Y:S02]  /*0600*/  ULDC UR4, c[0x0][0x32c] ;  /* 0x0000cb0000047ab9 */ /* 0x000fe40000000800 */
[----:B------:R-:W-:-:S03]  /*0610*/  UISETP.NE.AND UP0, UPT, UR4, 0x1, UPT ;  /* 0x000000010400788c */ /* 0x000fc6000bf05270 */
[----:B------:R-:W-:Y:S02]  /*0620*/  ULDC.64 UR4, c[0x0][0x330] ;  /* 0x0000cc0000047ab9 */ /* 0x000fe40000000a00 */
[----:B------:R-:W-:-:S06]  /*0630*/  UIMAD.WIDE.U32 UR14, UR12, UR4, URZ ;  /* 0x000000040c0e72a5 */ /* 0x000fcc000f8e003f */
[----:B------:R-:W-:Y:S02]  /*0640*/  @UP0 USHF.R.U32.HI UR12, URZ, UR5, UR15 ;  /* 0x000000053f0c0299 */ /* 0x000fe4000801160f */
.L_x_166:
[----:B------:R-:W-:Y:S02]  /*0650*/  ULDC UR4, c[0x0][0x32c] ;  /* 0x0000cb0000047ab9 */ /* 0x000fe40000000800 */
[----:B------:R-:W-:-:S04]  /*0660*/  UIMAD UR4, UR12, UR4, URZ ;  /* 0x000000040c0472a4 */ /* 0x000fc8000f8e023f */
[----:B------:R-:W-:-:S04]  /*0670*/  UISETP.LT.AND UP0, UPT, UR7, UR4, UPT ;  /* 0x000000040700728c */ /* 0x000fc8000bf01270 */
[----:B------:R-:W-:-:S04]  /*0680*/  USEL UR7, UR7, UR4, !UP0 ;  /* 0x0000000407077287 */ /* 0x000fc8000c000000 */
.L_x_164:
[----:B------:R-:W-:Y:S01]  /*0690*/  USHF.R.S32.HI UR4, URZ, 0x1f, UR7 ;  /* 0x0000001f3f047899 */ /* 0x000fe20008011407 */
[----:B------:R-:W-:Y:S01]  /*06a0*/  PLOP3.LUT P2, PT, PT, PT, PT, 0x80, 0x0 ;  /* 0x000000000000781c */ /* 0x000fe20003f4f070 */
[----:B------:R-:W-:Y:S01]  /*06b0*/  CS2R R98, SRZ ;  /* 0x0000000000627805 */ /* 0x000fe2000001ff00 */
[----:B------:R-:W-:Y:S01]  /*06c0*/  IMAD.MOV.U32 R5, RZ, RZ, RZ ;  /* 0x000000ffff057224 */ /* 0x000fe200078e00ff */
[----:B------:R-:W-:Y:S01]  /*06d0*/  ULEA.HI UR7, UR4, UR7, URZ, 0x6 ;  /* 0x0000000704077291 */ /* 0x000fe2000f8f303f */
[----:B------:R-:W-:Y:S01]  /*06e0*/  IMAD.MOV.U32 R96, RZ, RZ, RZ ;  /* 0x000000ffff607224 */ /* 0x000fe200078e00ff */
[----:B------:R-:W-:Y:S01]  /*06f0*/  CS2R R94, SRZ ;  /* 0x00000000005e7805 */ /* 0x000fe2000001ff00 */
[----:B------:R-:W-:Y:S01]  /*0700*/  CS2R R92, SRZ ;  /* 0x00000000005c7805 */ /* 0x000fe2000001ff00 */
[----:B------:R-:W-:Y:S01]  /*0710*/  USHF.R.S32.HI UR7, URZ, 0x6, UR7 ;  /* 0x000000063f077899 */ /* 0x000fe20008011407 */
[----:B------:R-:W-:Y:S01]  /*0720*/  CS2R R90, SRZ ;  /* 0x00000000005a7805 */ /* 0x000fe2000001ff00 */
[----:B------:R-:W-:Y:S01]  /*0730*/  CS2R R88, SRZ ;  /* 0x0000000000587805 */ /* 0x000fe2000001ff00 */
[----:B------:R-:W-:Y:S01]  /*0740*/  CS2R R86, SRZ ;  /* 0x0000000000567805 */ /* 0x000fe2000001ff00 */
[----:B------:R-:W-:Y:S01]  /*0750*/  UISETP.LT.AND UP0, UPT, URZ, UR7, UPT ;  /* 0x000000073f00728c */ /* 0x000fe2000bf01270 */
[----:B------:R-:W-:Y:S01]  /*0760*/  CS2R R84, SRZ ;  /* 0x0000000000547805 */ /* 0x000fe2000001ff00 */
[----:B------:R-:W-:Y:S01]  /*0770*/  MOV R83, RZ ;  /* 0x000000ff00537202 */ /* 0x000fe20000000f00 */
[----:B------:R-:W-:Y:S01]  /*0780*/  CS2R R6, SRZ ;  /* 0x0000000000067805 */ /* 0x000fe2000001ff00 */
[----:B------:R-:W-:Y:S01]  /*0790*/  USEL UR7, URZ, UR7, !UP0 ;  /* 0x000000073f077287 */ /* 0x000fe2000c000000 */
[----:B------:R-:W-:Y:S01]  /*07a0*/  CS2R R80, SRZ ;  /* 0x0000000000507805 */ /* 0x000fe2000001ff00 */
[----:B------:R-:W-:Y:S01]  /*07b0*/  CS2R R78, SRZ ;  /* 0x00000000004e7805 */ /* 0x000fe2000001ff00 */
[----:B------:R-:W-:Y:S01]  /*07c0*/  CS2R R76, SRZ ;  /* 0x00000000004c7805 */ /* 0x000fe2000001ff00 */
[----:B------:R-:W-:Y:S01]  /*07d0*/  UISETP.GT.AND UP0, UPT, UR21, UR7, UPT ;  /* 0x000000071500728c */ /* 0x000fe2000bf04270 */
[----:B------:R-:W-:Y:S01]  /*07e0*/  CS2R R74, SRZ ;  /* 0x00000000004a7805 */ /* 0x000fe2000001ff00 */
[----:B------:R-:W-:Y:S01]  /*07f0*/  CS2R R72, SRZ ;  /* 0x0000000000487805 */ /* 0x000fe2000001ff00 */
[----:B------:R-:W-:Y:S01]  /*0800*/  CS2R R70, SRZ ;  /* 0x0000000000467805 */ /* 0x000fe2000001ff00 */
[----:B------:R-:W-:Y:S01]  /*0810*/  CS2R R68, SRZ ;  /* 0x0000000000447805 */ /* 0x000fe2000001ff00 */
[----:B------:R-:W-:Y:S01]  /*0820*/  CS2R R66, SRZ ;  /* 0x0000000000427805 */ /* 0x000fe2000001ff00 */
[----:B------:R-:W-:Y:S01]  /*0830*/  PLOP3.LUT P0, PT, PT, PT, UP0, 0x80, 0x0 ;  /* 0x000000000000781c */ /* 0x000fe20003f0f008 */
        /* <DEDUP_REMOVED lines=33> */
[----:B------:R-:W-:Y:S02]  /*0a50*/  ULDC.64 UR4, c[0x0][0x340] ;  /* 0x0000d00000047ab9 */ /* 0x000fe40000000a00 */
[----:B------:R-:W-:-:S02]  /*0a60*/  UISETP.NE.U32.AND UP0, UPT, URZ, UR4, UPT ;  /* 0x000000043f00728c */ /* 0x000fc4000bf05070 */
[----:B------:R-:W-:Y:S02]  /*0a70*/  ULDC.64 UR14, c[0x0][0x340] ;  /* 0x0000d000000e7ab9 */ /* 0x000fe40000000a00 */
[----:B------:R-:W-:-:S06]  /*0a80*/  UISETP.NE.AND.EX UP0, UPT, URZ, UR5, UPT, UP0 ;  /* 0x000000053f00728c */ /* 0x000fcc000bf05300 */
[----:B------:R-:W-:-:S05]  /*0a90*/  PLOP3.LUT P0, PT, PT, PT, UP0, 0x80, 0x0 ;  /* 0x000000000000781c */ /* 0x000fca0003f0f008 */
[----:B------:R-:W-:Y:S02]  /*0aa0*/  @UP0 UMOV UR4, 0x4 ;  /* 0x0000000400040882 */ /* 0x000fe40000000000 */
[----:B------:R-:W-:-:S06]  /*0ab0*/  @UP0 UIMAD.WIDE UR4, UR6, UR4, UR14 ;  /* 0x00000004060402a5 */ /* 0x000fcc000f8e020e */
[----:B------:R-:W-:Y:S02]  /*0ac0*/  IMAD.U32 R14, RZ, RZ, UR4 ;  /* 0x00000004ff0e7e24 */ /* 0x000fe4000f8e00ff */
[----:B------:R-:W-:Y:S01]  /*0ad0*/  IMAD.U32 R15, RZ, RZ, UR5 ;  /* 0x00000005ff0f7e24 */ /* 0x000fe2000f8e00ff */
[----:B------:R-:W-:Y:S01]  /*0ae0*/  SHF.R.S32.HI R85, RZ, 0x1f, R82 ;  /* 0x0000001fff557819 */ /* 0x000fe20000011452 */
[----:B------:R-:W-:-:S03]  /*0af0*/  ULDC.64 UR4, c[0x0][0x1b8] ;  /* 0x00006e0000047ab9 */ /* 0x000fc60000000a00 */
[----:B------:R-:W-:Y:S01]  /*0b00*/  LEA.HI R0, R85, R82, RZ, 0x3 ;  /* 0x0000005255007211 */ /* 0x000fe200078f18ff */
[----:B------:R-:W3:Y:S01]  /*0b10*/  @P0 LDG.E R14, [R14.64] ;  /* 0x000000160e0e0981 */ /* 0x000ee2000c1e1900 */
[----:B------:R-:W-:Y:S01]  /*0b20*/  PLOP3.LUT P2, PT, PT, PT, UP2, 0x80, 0x0 ;  /* 0x000000000000781c */ /* 0x000fe20003f4f028 */
[----:B------:R-:W-:Y:S01]  /*0b30*/  UIMAD UR12, UR8, UR4, URZ ;  /* 0x00000004080c72a4 */ /* 0x000fe2000f8e023f */
[----:B------:R-:W-:Y:S01]  /*0b40*/  LOP3.LUT R5, R0, 0xfffffff8, RZ, 0xc0, !PT ;  /* 0xfffffff800057812 */ /* 0x000fe200078ec0ff */
[----:B------:R-:W-:Y:S01]  /*0b50*/  UIMAD.WIDE.U32 UR16, UR11, UR4, URZ ;  /* 0x000000040b1072a5 */ /* 0x000fe2000f8e003f */
[----:B------:R-:W-:Y:S01]  /*0b60*/  SHF.R.S32.HI R0, RZ, 0x3, R0 ;  /* 0x00000003ff007819 */ /* 0x000fe20000011400 */
[----:B------:R-:W-:Y:S01]  /*0b70*/  UIMAD UR12, UR11, UR5, UR12 ;  /* 0x000000050b0c72a4 */ /* 0x000fe2000f8e020c */
[----:B------:R-:W-:Y:S01]  /*0b80*/  PLOP3.LUT P1, PT, PT, PT, UP2, 0x80, 0x0 ;  /* 0x000000000000781c */ /* 0x000fe20003f2f028 */
[----:B------:R-:W-:Y:S01]  /*0b90*/  IMAD.IADD R5, R82, 0x1, -R5 ;  /* 0x0000000152057824 */ /* 0x000fe200078e0a05 */
[----:B------:R-:W-:Y:S01]  /*0ba0*/  USHF.R.S32.HI UR14, URZ, 0x1f, UR6 ;  /* 0x0000001f3f0e7899 */ /* 0x000fe20008011406 */
[----:B------:R-:W-:Y:S01]  /*0bb0*/  IMAD.SHL.U32 R209, R0, 0x40, RZ ;  /* 0x0000004000d17824 */ /* 0x000fe200078e00ff */
[----:B------:R-:W-:Y:S01]  /*0bc0*/  ULDC.64 UR4, c[0x0][0x1c0] ;  /* 0x0000700000047ab9 */ /* 0x000fe20000000a00 */
[C---:B------:R-:W-:Y:S01]  /*0bd0*/  IMAD R210, R5.reuse, 0x20, R0 ;  /* 0x0000002005d27824 */ /* 0x040fe200078e0200 */
[----:B------:R-:W-:Y:S01]  /*0be0*/  UIADD3 UR17, UR17, UR12, URZ ;  /* 0x0000000c11117290 */ /* 0x000fe2000fffe03f */
[----:B------:R-:W-:Y:S01]  /*0bf0*/  IMAD.SHL.U32 R218, R5, 0x8, RZ ;  /* 0x0000000805da7824 */ /* 0x000fe200078e00ff */
[----:B------:R-:W-:Y:S01]  /*0c00*/  UIMAD UR14, UR14, UR4, URZ ;  /* 0x000000040e0e72a4 */ /* 0x000fe2000f8e023f */
[----:B------:R-:W-:Y:S01]  /*0c10*/  LOP3.LUT R209, R209, 0x1c0, RZ, 0xc0, !PT ;  /* 0x000001c0d1d17812 */ /* 0x000fe200078ec0ff */
[----:B------:R-:W-:Y:S01]  /*0c20*/  UIMAD.WIDE.U32 UR16, UR6, UR4, UR16 ;  /* 0x00000004061072a5 */ /* 0x000fe2000f8e0010 */
[----:B-1----:R-:W-:Y:S01]  /*0c30*/  IADD3 R2, R210, UR25, RZ ;  /* 0x00000019d2027c10 */ /* 0x002fe2000fffe0ff */
[----:B------:R-:W-:Y:S01]  /*0c40*/  UIMAD UR5, UR6, UR5, UR14 ;  /* 0x00000005060572a4 */ /* 0x000fe2000f8e020e */
[----:B------:R-:W-:Y:S01]  /*0c50*/  SHF.R.U32.HI R10, RZ, 0x3, R209 ;  /* 0x00000003ff0a7819 */ /* 0x000fe200000116d1 */
[----:B------:R-:W-:Y:S01]  /*0c60*/  ULDC UR4, c[0x0][0x168] ;  /* 0x00005a0000047ab9 */ /* 0x000fe20000000800 */
[----:B------:R-:W-:Y:S01]  /*0c70*/  LOP3.LUT R209, R209, 0x38, R218, 0xf8, !PT ;  /* 0x00000038d1d17812 */ /* 0x000fe200078ef8da */
[----:B------:R-:W-:Y:S01]  /*0c80*/  @P2 IMAD.HI.U32 R3, R2, c[0x0][0x2c8], RZ ;  /* 0x0000b20002032a27 */ /* 0x000fe200078e00ff */
[----:B------:R-:W-:Y:S01]  /*0c90*/  UIADD3 UR5, UR17, UR5, URZ ;  /* 0x0000000511057290 */ /* 0x000fe2000fffe03f */
[----:B------:R-:W-:Y:S01]  /*0ca0*/  ISETP.GE.AND P4, PT, R218, c[0x0][0x198], PT ;  /* 0x00006600da007a0c */ /* 0x000fe20003f86270 */
[----:B------:R-:W-:Y:S01]  /*0cb0*/  UIMAD UR4, UR9, UR4, URZ ;  /* 0x00000004090472a4 */ /* 0x000fe2000f8e023f */
[----:B------:R-:W-:Y:S01]  /*0cc0*/  IMAD.MOV.U32 R7, RZ, RZ, R2 ;  /* 0x000000ffff077224 */ /* 0x000fe200078e0002 */
[----:B------:R-:W-:Y:S01]  /*0cd0*/  @P1 SHF.R.U32.HI R7, RZ, c[0x0][0x2cc], R3 ;  /* 0x0000b300ff071a19 */ /* 0x000fe20000011603 */
[----:B------:R-:W-:Y:S01]  /*0ce0*/  IMAD.U32 R9, RZ, RZ, UR17 ;  /* 0x00000011ff097e24 */ /* 0x000fe2000f8e00ff */
[----:B------:R-:W-:Y:S01]  /*0cf0*/  LOP3.LUT R209, R209, R10, RZ, 0x3c, !PT ;  /* 0x0000000ad1d17212 */ /* 0x000fe200078e3cff */
[----:B------:R-:W-:Y:S01]  /*0d00*/  IMAD.U32 R8, RZ, RZ, UR16 ;  /* 0x00000010ff087e24 */ /* 0x000fe2000f8e00ff */
[--C-:B------:R-:W-:Y:S01]  /*0d10*/  SHF.R.S32.HI R4, RZ, 0x1f, R7.reuse ;  /* 0x0000001fff047819 */ /* 0x100fe20000011407 */
[----:B------:R-:W-:Y:S01]  /*0d20*/  IMAD.MOV R3, RZ, RZ, -R7 ;  /* 0x000000ffff037224 */ /* 0x000fe200078e0a07 */
[----:B------:R-:W-:Y:S01]  /*0d30*/  UIADD3 UR26, UR21, -0x1, URZ ;  /* 0xffffffff151a7890 */ /* 0x000fe2000fffe03f */
[----:B------:R-:W-:-:S02]  /*0d40*/  IMAD.U32 R9, RZ, RZ, UR5 ;  /* 0x00000005ff097e24 */ /* 0x000fc4000f8e00ff */
[----:B------:R-:W-:Y:S01]  /*0d50*/  IMAD R3, R3, c[0x0][0x2c4], R2 ;  /* 0x0000b10003037a24 */ /* 0x000fe200078e0202 */
[----:B------:R-:W-:Y:S01]  /*0d60*/  USHF.L.U32 UR12, UR26, 0x6, URZ ;  /* 0x000000061a0c7899 */ /* 0x000fe2000800063f */
[----:B------:R-:W-:Y:S02]  /*0d70*/  IMAD R4, R4, c[0x0][0x1b0], RZ ;  /* 0x00006c0004047a24 */ /* 0x000fe400078e02ff */
[C---:B------:R-:W-:Y:S01]  /*0d80*/  IMAD.WIDE.U32 R8, R7.reuse, c[0x0][0x1b0], R8 ;  /* 0x00006c0007087a25 */ /* 0x040fe200078e0008 */
[----:B------:R-:W-:Y:S02]  /*0d90*/  SHF.R.S32.HI R2, RZ, 0x1f, R3 ;  /* 0x0000001fff027819 */ /* 0x000fe40000011403 */
[----:B------:R-:W-:Y:S01]  /*0da0*/  IADD3 R208, R210, UR12, RZ ;  /* 0x0000000cd2d07c10 */ /* 0x000fe2000fffe0ff */
[----:B------:R-:W-:Y:S02]  /*0db0*/  IMAD R7, R7, c[0x0][0x1b4], R4 ;  /* 0x00006d0007077a24 */ /* 0x000fe400078e0204 */
[----:B------:R-:W-:-:S02]  /*0dc0*/  IMAD R2, R2, c[0x0][0x1a8], RZ ;  /* 0x00006a0002027a24 */ /* 0x000fc400078e02ff */
[----:B------:R-:W-:Y:S02]  /*0dd0*/  IMAD.IADD R9, R9, 0x1, R7 ;  /* 0x0000000109097824 */ /* 0x000fe400078e0207 */
[C---:B------:R-:W-:Y:S02]  /*0de0*/  IMAD R2, R3.reuse, c[0x0][0x1ac], R2 ;  /* 0x00006b0003027a24 */ /* 0x040fe400078e0202 */
[----:B------:R-:W-:Y:S01]  /*0df0*/  IMAD.WIDE.U32 R6, R3, c[0x0][0x1a8], R8 ;  /* 0x00006a0003067a25 */ /* 0x000fe200078e0008 */
[----:B------:R-:W-:-:S03]  /*0e00*/  LEA.HI R8, R85, R82, RZ, 0x6 ;  /* 0x0000005255087211 */ /* 0x000fc600078f30ff */
[----:B------:R-:W-:Y:S01]  /*0e10*/  IMAD.IADD R3, R7, 0x1, R2 ;  /* 0x0000000107037824 */ /* 0x000fe200078e0202 */
[----:B------:R-:W-:Y:S01]  /*0e20*/  LEA R7, P1, R6, c[0x0][0x160], 0x1 ;  /* 0x0000580006077a11 */ /* 0x000fe200078208ff */
[----:B------:R-:W-:Y:S01]  /*0e30*/  IMAD.SHL.U32 R8, R8, 0x8, RZ ;  /* 0x0000000808087824 */ /* 0x000fe200078e00ff */
[----:B------:R-:W-:Y:S01]  /*0e40*/  IADD3 R2, R0, UR25, RZ ;  /* 0x0000001900027c10 */ /* 0x000fe2000fffe0ff */
[----:B------:R-:W-:Y:S01]  /*0e50*/  IMAD.MOV.U32 R207, RZ, RZ, RZ ;  /* 0x000000ffffcf7224 */ /* 0x000fe200078e00ff */
[----:B------:R-:W-:Y:S01]  /*0e60*/  LEA.HI.X R6, R6, c[0x0][0x164], R3, 0x1, P1 ;  /* 0x0000590006067a11 */ /* 0x000fe200008f0c03 */
[----:B------:R-:W-:Y:S01]  /*0e70*/  SHFL.IDX PT, R12, R7, RZ, 0x181f ;  /* 0x00181fff070c7589 */ /* 0x000fe200000e0000 */
[----:B------:R-:W-:Y:S01]  /*0e80*/  LOP3.LUT R209, R209, 0xfffffe00, R8, 0xf8, !PT ;  /* 0xfffffe00d1d17812 */ /* 0x000fe200078ef808 */
[----:B------:R-:W-:Y:S01]  /*0e90*/  IMAD.MOV.U32 R3, RZ, RZ, c[0x0][0x2b8] ;  /* 0x0000ae00ff037624 */ /* 0x000fe200078e00ff */
[C---:B------:R-:W-:Y:S01]  /*0ea0*/  IADD3 R4, R2.reuse, 0x20, RZ ;  /* 0x0000002002047810 */ /* 0x040fe20007ffe0ff */
[----:B------:R-:W1:Y:S01]  /*0eb0*/  SHFL.IDX PT, R13, R6, RZ, 0x181f ;  /* 0x00181fff060d7589 */ /* 0x000e6200000e0000 */
[----:B------:R-:W-:Y:S01]  /*0ec0*/  ISETP.GE.AND P1, PT, R2, UR4, PT ;  /* 0x0000000402007c0c */ /* 0x000fe2000bf26270 */
[----:B------:R-:W-:Y:S01]  /*0ed0*/  IMAD.SHL.U32 R209, R209, 0x2, RZ ;  /* 0x00000002d1d17824 */ /* 0x000fe200078e00ff */
[----:B------:R-:W-:Y:S01]  /*0ee0*/  ISETP.NE.AND P3, PT, R3, 0x1, PT ;  /* 0x000000010300780c */ /* 0x000fe20003f65270 */
[----:B------:R-:W-:Y:S01]  /*0ef0*/  SHFL.IDX PT, R8, R7, 0x1, 0x181f ;  /* 0x00381f0007087f89 */ /* 0x000fe200000e0000 */
[----:B------:R-:W-:-:S02]  /*0f00*/  ISETP.GE.AND P6, PT, R4, UR4, PT ;  /* 0x0000000404007c0c */ /* 0x000fc4000bfc6270 */
[C---:B------:R-:W-:Y:S01]  /*0f10*/  IADD3 R3, R218.reuse, 0x40, RZ ;  /* 0x00000040da037810 */ /* 0x040fe20007ffe0ff */
[----:B------:R-:W4:Y:S01]  /*0f20*/  SHFL.IDX PT, R9, R6, 0x1, 0x181f ;  /* 0x00381f0006097f89 */ /* 0x000f2200000e0000 */
[----:B------:R-:W-:Y:S02]  /*0f30*/  IADD3 R4, R218, 0x80, RZ ;  /* 0x00000080da047810 */ /* 0x000fe40007ffe0ff */
[----:B------:R-:W-:Y:S02]  /*0f40*/  SHF.R.S32.HI R10, RZ, 0x1f, R3 ;  /* 0x0000001fff0a7819 */ /* 0x000fe40000011403 */
[----:B------:R-:W-:Y:S02]  /*0f50*/  SHF.R.S32.HI R11, RZ, 0x1f, R4 ;  /* 0x0000001fff0b7819 */ /* 0x000fe40000011404 */
[----:B------:R-:W-:Y:S02]  /*0f60*/  LEA.HI R217, R10, R3, RZ, 0x3 ;  /* 0x000000030ad97211 */ /* 0x000fe400078f18ff */
[----:B------:R-:W-:-:S02]  /*0f70*/  LEA.HI R216, R11, R4, RZ, 0x3 ;  /* 0x000000040bd87211 */ /* 0x000fc400078f18ff */
[----:B------:R-:W-:Y:S01]  /*0f80*/  IADD3 R10, R2, 0x40, RZ ;  /* 0x00000040020a7810 */ /* 0x000fe20007ffe0ff */
[----:B------:R-:W-:Y:S01]  /*0f90*/  SHFL.IDX PT, R11, R6, 0x2, 0x181f ;  /* 0x00581f00060b7f89 */ /* 0x000fe200000e0000 */
[----:B------:R-:W-:Y:S02]  /*0fa0*/  LOP3.LUT R217, R217, 0xfffffff8, RZ, 0xc0, !PT ;  /* 0xfffffff8d9d97812 */ /* 0x000fe400078ec0ff */
[----:B------:R-:W-:Y:S01]  /*0fb0*/  LOP3.LUT R216, R216, 0xfffffff8, RZ, 0xc0, !PT ;  /* 0xfffffff8d8d87812 */ /* 0x000fe200078ec0ff */
[--C-:B-1----:R-:W-:Y:S01]  /*0fc0*/  @!P1 IMAD.WIDE R16, R218, 0x2, R12.reuse ;  /* 0x00000002da109825 */ /* 0x102fe200078e020c */
[----:B------:R-:W-:Y:S02]  /*0fd0*/  ISETP.GE.AND P5, PT, R3, c[0x0][0x198], PT ;  /* 0x0000660003007a0c */ /* 0x000fe40003fa6270 */
[----:B------:R-:W-:Y:S01]  /*0fe0*/  ISETP.GE.AND P2, PT, R4, c[0x0][0x198], PT ;  /* 0x0000660004007a0c */ /* 0x000fe20003f46270 */
[----:B------:R-:W-:Y:S01]  /*0ff0*/  @!P1 IMAD.WIDE R22, R216, 0x2, R12 ;  /* 0x00000002d8169825 */ /* 0x000fe200078e020c */
[----:B------:R1:W-:Y:S01]  /*1000*/  @!P1 LDGSTS.E.BYPASS.LTC128B.128 [R209+0xc100], [R16.64], !P4 ;  /* 0x0c10000010d19fae */ /* 0x0003e2000e101d56 */
[----:B------:R-:W-:-:S02]  /*1010*/  IADD3 R2, R2, 0x60, RZ ;  /* 0x0000006002027810 */ /* 0x000fc40007ffe0ff */
[----:B----4-:R-:W-:-:S04]  /*1020*/  @!P6 IMAD.WIDE R20, R218, 0x2, R8 ;  /* 0x00000002da14e825 */ /* 0x010fc800078e0208 */
[----:B------:R-:W-:Y:S01]  /*1030*/  @!P6 IMAD.WIDE R18, R216, 0x2, R8 ;  /* 0x00000002d812e825 */ /* 0x000fe200078e0208 */
[----:B---3--:R3:W4:Y:S01]  /*1040*/  @P0 R2UR UR9, R14 ;  /* 0x000000000e0903c2 */ /* 0x00872200000e0000 */
[----:B------:R-:W-:Y:S01]  /*1050*/  ISETP.GE.AND P0, PT, R10, UR4, PT ;  /* 0x000000040a007c0c */ /* 0x000fe2000bf06270 */
[----:B----4-:R-:W-:Y:S01]  /*1060*/  @!UP0 UMOV UR9, UR6 ;  /* 0x0000000600098c82 */ /* 0x010fe20008000000 */
[----:B------:R-:W1:Y:S01]  /*1070*/  SHFL.IDX PT, R10, R7, 0x2, 0x181f ;  /* 0x00581f00070a7f89 */ /* 0x000e6200000e0000 */
[----:B------:R-:W-:Y:S01]  /*1080*/  USHF.R.S32.HI UR6, URZ, 0x1f, UR9 ;  /* 0x0000001f3f067899 */ /* 0x000fe20008011409 */
[----:B---3--:R-:W-:-:S04]  /*1090*/  @!P1 IMAD.WIDE R14, R217, 0x2, R12 ;  /* 0x00000002d90e9825 */ /* 0x008fc800078e020c */
[C---:B------:R-:W-:Y:S01]  /*10a0*/  @!P6 IMAD.WIDE R12, R217.reuse, 0x2, R8 ;  /* 0x00000002d90ce825 */ /* 0x040fe200078e0208 */
[----:B------:R3:W-:Y:S04]  /*10b0*/  @!P1 LDGSTS.E.BYPASS.LTC128B.128 [R209+0x10100], [R14.64], !P5 ;  /* 0x101000000ed19fae */ /* 0x0007e8000e901d56 */
[----:B-1----:R-:W-:Y:S01]  /*10c0*/  @!P0 IMAD.WIDE R16, R217, 0x2, R10 ;  /* 0x00000002d9108825 */ /* 0x002fe200078e020a */
[----:B------:R-:W-:Y:S04]  /*10d0*/  SHFL.IDX PT, R8, R7, 0x3, 0x181f ;  /* 0x00781f0007087f89 */ /* 0x000fe800000e0000 */
[----:B------:R-:W3:Y:S04]  /*10e0*/  SHFL.IDX PT, R9, R6, 0x3, 0x181f ;  /* 0x00781f0006097f89 */ /* 0x000ee800000e0000 */
[----:B------:R1:W-:Y:S01]  /*10f0*/  @!P1 LDGSTS.E.BYPASS.LTC128B.128 [R209+0x14100], [R22.64], !P2 ;  /* 0x1410000016d19fae */ /* 0x0003e2000d101d56 */
[----:B------:R-:W-:Y:S01]  /*1100*/  ISETP.GE.AND P1, PT, R2, UR4, PT ;  /* 0x0000000402007c0c */ /* 0x000fe2000bf26270 */
[----:B------:R-:W-:-:S02]  /*1110*/  ULDC.64 UR4, c[0x0][0x2b0] ;  /* 0x0000ac0000047ab9 */ /* 0x000fc40000000a00 */
[----:B------:R4:W-:Y:S01]  /*1120*/  @!P6 LDGSTS.E.BYPASS.LTC128B.128 [R209+0xd100], [R20.64], !P4 ;  /* 0x0d10000014d1efae */ /* 0x0009e2000e101d56 */
[----:B------:R-:W-:Y:S02]  /*1130*/  UIMAD UR6, UR6, UR4, URZ ;  /* 0x00000004060672a4 */ /* 0x000fe4000f8e023f */
[----:B------:R-:W-:Y:S01]  /*1140*/  UIMAD.WIDE.U32 UR14, UR9, UR4, URZ ;  /* 0x00000004090e72a5 */ /* 0x000fe2000f8e003f */
[----:B------:R5:W-:Y:S01]  /*1150*/  @!P6 LDGSTS.E.BYPASS.LTC128B.128 [R209+0x11100], [R12.64], !P5 ;  /* 0x111000000cd1efae */ /* 0x000be2000e901d56 */
[----:B------:R-:W-:-:S03]  /*1160*/  UIMAD UR6, UR9, UR5, UR6 ;  /* 0x00000005090672a4 */ /* 0x000fc6000f8e0206 */
[----:B------:R2:W-:Y:S01]  /*1170*/  @!P6 LDGSTS.E.BYPASS.LTC128B.128 [R209+0x15100], [R18.64], !P2 ;  /* 0x1510000012d1efae */ /* 0x0005e2000d101d56 */
[C---:B------:R-:W-:Y:S01]  /*1180*/  ISETP.GE.AND P6, PT, R208.reuse, UR10, PT ;  /* 0x0000000ad0007c0c */ /* 0x040fe2000bfc6270 */
[----:B------:R-:W-:Y:S01]  /*1190*/  UIADD3 UR6, UR15, UR6, URZ ;  /* 0x000000060f067290 */ /* 0x000fe2000fffe03f */
[----:B--2---:R-:W-:Y:S01]  /*11a0*/  IADD3 R208, R208, UR13, RZ ;  /* 0x0000000dd0d07c10 */ /* 0x004fe2000fffe0ff */
[----:B------:R-:W-:Y:S01]  /*11b0*/  ULDC.64 UR4, c[0x0][0x210] ;  /* 0x0000840000047ab9 */ /* 0x000fe20000000a00 */
[----:B------:R-:W-:-:S03]  /*11c0*/  ISETP.GT.OR P6, PT, R210, 0x3f, P6 ;  /* 0x0000003fd200780c */ /* 0x000fc600037c4670 */
[----:B------:R-:W-:Y:S02]  /*11d0*/  IMAD.MOV.U32 R2, RZ, RZ, R208 ;  /* 0x000000ffff027224 */ /* 0x000fe400078e00d0 */
[----:B---3--:R-:W-:-:S04]  /*11e0*/  @!P1 IMAD.WIDE R14, R218, 0x2, R8 ;  /* 0x00000002da0e9825 */ /* 0x008fc800078e0208 */
[----:B----4-:R-:W-:-:S04]  /*11f0*/  @!P0 IMAD.WIDE R20, R216, 0x2, R10 ;  /* 0x00000002d8148825 */ /* 0x010fc800078e020a */
[----:B-----5:R-:W-:-:S04]  /*1200*/  @P3 IMAD.HI.U32 R12, R208, c[0x0][0x2bc], RZ ;  /* 0x0000af00d00c3a27 */ /* 0x020fc800078e00ff */
[----:B------:R-:W-:Y:S01]  /*1210*/  @!P0 IMAD.WIDE R18, R218, 0x2, R10 ;  /* 0x00000002da128825 */ /* 0x000fe200078e020a */
[----:B------:R-:W-:-:S03]  /*1220*/  @P3 SHF.R.U32.HI R2, RZ, c[0x0][0x2c0], R12 ;  /* 0x0000b000ff023a19 */ /* 0x000fc6000001160c */
[--C-:B------:R-:W-:Y:S01]  /*1230*/  @!P1 IMAD.WIDE R12, R217, 0x2, R8.reuse ;  /* 0x00000002d90c9825 */ /* 0x100fe200078e0208 */
[----:B------:R2:W-:Y:S03]  /*1240*/  @!P0 LDGSTS.E.BYPASS.LTC128B.128 [R209+0xe100], [R18.64], !P4 ;  /* 0x0e10000012d18fae */ /* 0x0005e6000e101d56 */
[----:B------:R-:W-:Y:S01]  /*1250*/  @!P1 IMAD.WIDE R8, R216, 0x2, R8 ;  /* 0x00000002d8089825 */ /* 0x000fe200078e0208 */
[----:B------:R3:W-:Y:S04]  /*1260*/  @!P0 LDGSTS.E.BYPASS.LTC128B.128 [R209+0x12100], [R16.64], !P5 ;  /* 0x1210000010d18fae */ /* 0x0007e8000e901d56 */
[----:B------:R4:W-:Y:S01]  /*1270*/  @!P0 LDGSTS.E.BYPASS.LTC128B.128 [R209+0x16100], [R20.64], !P2 ;  /* 0x1610000014d18fae */ /* 0x0009e2000d101d56 */
[----:B------:R-:W-:-:S03]  /*1280*/  @!P6 IADD3 R7, P0, R2, UR14, RZ ;  /* 0x0000000e0207ec10 */ /* 0x000fc6000ff1e0ff */
[----:B------:R5:W-:Y:S01]  /*1290*/  @!P1 LDGSTS.E.BYPASS.LTC128B.128 [R209+0xf100], [R14.64], !P4 ;  /* 0x0f1000000ed19fae */ /* 0x000be2000e101d56 */
[----:B------:R-:W-:Y:S02]  /*12a0*/  @!P6 LEA.HI.X.SX32 R6, R2, UR6, 0x1, P0 ;  /* 0x000000060206ec11 */ /* 0x000fe400080f0eff */
[C---:B------:R-:W-:Y:S01]  /*12b0*/  @!P6 LEA R10, P0, R7.reuse, c[0x0][0x2a0], 0x2 ;  /* 0x0000a800070aea11 */ /* 0x040fe200078010ff */
[----:B------:R1:W-:Y:S03]  /*12c0*/  @!P1 LDGSTS.E.BYPASS.LTC128B.128 [R209+0x13100], [R12.64], !P5 ;  /* 0x131000000cd19fae */ /* 0x0003e6000e901d56 */
[----:B------:R-:W-:Y:S01]  /*12d0*/  @!P6 LEA.HI.X R11, R7, c[0x0][0x2a4], R6, 0x2, P0 ;  /* 0x0000a900070bea11 */ /* 0x000fe200000f1406 */
[----:B------:R1:W-:Y:S04]  /*12e0*/  @!P1 LDGSTS.E.BYPASS.LTC128B.128 [R209+0x17100], [R8.64], !P2 ;  /* 0x1710000008d19fae */ /* 0x0003e8000d101d56 */
[----:B------:R-:W0:Y:S04]  /*12f0*/  LDGDEPBAR ;  /* 0x00000000000079af */ /* 0x000e280000000000 */
[----:B------:R-:W-:Y:S06]  /*1300*/  BAR.SYNC.DEFER_BLOCKING 0x0 ;  /* 0x0000000000007b1d */ /* 0x000fec0000010000 */
[----:B------:R-:W2:Y:S01]  /*1310*/  @!P6 LDG.E R207, [R10.64] ;  /* 0x000000160acfe981 */ /* 0x000ea2000c1e1900 */
[----:B------:R-:W-:Y:S01]  /*1320*/  IMAD.MOV R7, RZ, RZ, -R2 ;  /* 0x000000ffff077224 */ /* 0x000fe200078e0a02 */
[----:B------:R-:W-:Y:S01]  /*1330*/  UIMAD UR9, UR8, UR4, URZ ;  /* 0x00000004080972a4 */ /* 0x000fe2000f8e023f */
[-C--:B------:R-:W-:Y:S01]  /*1340*/  LEA.HI R2, R85, R82.reuse, RZ, 0x4 ;  /* 0x0000005255027211 */ /* 0x080fe200078f20ff */
[----:B------:R-:W-:Y:S01]  /*1350*/  UIMAD.WIDE.U32 UR16, UR11, UR4, URZ ;  /* 0x000000040b1072a5 */ /* 0x000fe2000f8e003f */
[----:B------:R-:W-:Y:S01]  /*1360*/  IMAD R208, R7, c[0x0][0x2b8], R208 ;  /* 0x0000ae0007d07a24 */ /* 0x000fe200078e02d0 */
[----:B------:R-:W-:Y:S01]  /*1370*/  UIMAD UR9, UR11, UR5, UR9 ;  /* 0x000000050b0972a4 */ /* 0x000fe2000f8e0209 */
[----:B------:R-:W-:Y:S01]  /*1380*/  IMAD.SHL.U32 R6, R5, 0x40, RZ ;  /* 0x0000004005067824 */ /* 0x000fe200078e00ff */
[----:B------:R-:W-:Y:S01]  /*1390*/  ISETP.GE.AND P6, PT, R218, c[0x0][0x1d4], PT ;  /* 0x00007500da007a0c */ /* 0x000fe20003fc6270 */
[----:B-----5:R-:W-:Y:S01]  /*13a0*/  IMAD.WIDE.U32 R14, R208, c[0x0][0x208], RZ ;  /* 0x00008200d00e7a25 */ /* 0x020fe200078e00ff */
[----:B------:R-:W-:Y:S01]  /*13b0*/  SHF.R.S32.HI R7, RZ, 0x1f, R208 ;  /* 0x0000001fff077819 */ /* 0x000fe200000114d0 */
[----:B------:R-:W-:Y:S01]  /*13c0*/  ULDC.64 UR4, c[0x0][0x1e8] ;  /* 0x00007a0000047ab9 */ /* 0x000fe20000000a00 */
[----:B------:R-:W-:Y:S01]  /*13d0*/  LOP3.LUT R6, R6, 0x1c0, RZ, 0xc0, !PT ;  /* 0x000001c006067812 */ /* 0x000fe200078ec0ff */
[----:B-1----:R-:W-:Y:S01]  /*13e0*/  IMAD.MOV.U32 R12, RZ, RZ, R14 ;  /* 0x000000ffff0c7224 */ /* 0x002fe200078e000e */
[----:B------:R-:W-:Y:S01]  /*13f0*/  UIADD3 UR9, UR17, UR9, URZ ;  /* 0x0000000911097290 */ /* 0x000fe2000fffe03f */
[C---:B---3--:R-:W-:Y:S01]  /*1400*/  IMAD R17, R7.reuse, c[0x0][0x208], RZ ;  /* 0x0000820007117a24 */ /* 0x048fe200078e02ff */
[----:B------:R-:W-:Y:S01]  /*1410*/  UIMAD.WIDE.U32 UR18, UR11, UR4, URZ ;  /* 0x000000040b1272a5 */ /* 0x000fe2000f8e003f */
[----:B------:R-:W-:Y:S01]  /*1420*/  IMAD R7, R7, c[0x0][0x1e0], RZ ;  /* 0x0000780007077a24 */ /* 0x000fe200078e02ff */
[----:B------:R-:W-:Y:S01]  /*1430*/  UIMAD UR4, UR8, UR4, URZ ;  /* 0x00000004080472a4 */ /* 0x000fe2000f8e023f */
[C---:B------:R-:W-:Y:S01]  /*1440*/  IMAD R13, R208.reuse, c[0x0][0x20c], R17 ;  /* 0x00008300d00d7a24 */ /* 0x040fe200078e0211 */
[----:B------:R-:W-:Y:S01]  /*1450*/  ISETP.GE.AND P5, PT, R3, c[0x0][0x1d4], PT ;  /* 0x0000750003007a0c */ /* 0x000fe20003fa6270 */
[----:B------:R-:W-:Y:S01]  /*1460*/  IMAD.WIDE.U32 R8, R208, c[0x0][0x1e0], RZ ;  /* 0x00007800d0087a25 */ /* 0x000fe200078e00ff */
[----:B------:R-:W-:Y:S01]  /*1470*/  UIMAD UR4, UR11, UR5, UR4 ;  /* 0x000000050b0472a4 */ /* 0x000fe2000f8e0204 */
[----:B------:R-:W-:Y:S01]  /*1480*/  ISETP.GE.AND P4, PT, R4, c[0x0][0x1d4], PT ;  /* 0x0000750004007a0c */ /* 0x000fe20003f86270 */
[----:B------:R-:W-:Y:S01]  /*1490*/  UISETP.GT.AND UP0, UPT, UR26, UR7, UPT ;  /* 0x000000071a00728c */ /* 0x000fe2000bf04270 */
[----:B------:R-:W-:Y:S01]  /*14a0*/  IMAD.IADD R13, R15, 0x1, R13 ;  /* 0x000000010f0d7824 */ /* 0x000fe200078e020d */
[----:B------:R-:W-:Y:S01]  /*14b0*/  UIADD3 UR8, UR19, UR4, URZ ;  /* 0x0000000413087290 */ /* 0x000fe2000fffe03f */
[----:B------:R-:W-:Y:S01]  /*14c0*/  IMAD R7, R208, c[0x0][0x1e4], R7 ;  /* 0x00007900d0077a24 */ /* 0x000fe200078e0207 */
[----:B------:R-:W-:Y:S01]  /*14d0*/  LEA.HI R83, R85, R82, RZ, 0x5 ;  /* 0x0000005255537211 */ /* 0x000fe200078f28ff */
[----:B------:R-:W-:Y:S01]  /*14e0*/  IMAD.SHL.U32 R205, R0, 0x8, RZ ;  /* 0x0000000800cd7824 */ /* 0x000fe200078e00ff */
[----:B------:R-:W-:Y:S01]  /*14f0*/  SHF.R.S32.HI R133, RZ, 0x1f, R218 ;  /* 0x0000001fff857819 */ /* 0x000fe200000114da */
[----:B------:R-:W-:Y:S01]  /*1500*/  IMAD.IADD R9, R9, 0x1, R7 ;  /* 0x0000000109097824 */ /* 0x000fe200078e0207 */
[----:B------:R-:W-:Y:S01]  /*1510*/  SHF.R.S32.HI R80, RZ, 0x5, R83 ;  /* 0x00000005ff507819 */ /* 0x000fe20000011453 */
[----:B------:R-:W-:Y:S01]  /*1520*/  IMAD.WIDE R16, R218, 0x2, RZ ;  /* 0x00000002da107825 */ /* 0x000fe200078e02ff */
[----:B------:R-:W-:-:S02]  /*1530*/  LOP3.LUT R205, R6, 0x8, R205, 0xf8, !PT ;  /* 0x0000000806cd7812 */ /* 0x000fc400078ef8cd */
[----:B------:R-:W-:Y:S01]  /*1540*/  SHF.R.U32.HI R6, RZ, 0x3, R6 ;  /* 0x00000003ff067819 */ /* 0x000fe20000011606 */
[----:B------:R-:W-:Y:S01]  /*1550*/  IMAD.U32 R81, RZ, RZ, UR12 ;  /* 0x0000000cff517e24 */ /* 0x000fe2000f8e00ff */
[----:B------:R-:W-:Y:S02]  /*1560*/  SEL R221, RZ, 0x10, P4 ;  /* 0x00000010ffdd7807 */ /* 0x000fe40002000000 */
[----:B------:R-:W-:Y:S02]  /*1570*/  LOP3.LUT R205, R205, R6, RZ, 0x3c, !PT ;  /* 0x00000006cdcd7212 */ /* 0x000fe400078e3cff */
[----:B------:R-:W-:Y:S02]  /*1580*/  IADD3 R0, -R0, UR10, -R81 ;  /* 0x0000000a00007c10 */ /* 0x000fe4000fffe951 */
[----:B------:R-:W-:Y:S02]  /*1590*/  SHF.R.S32.HI R220, RZ, 0x1f, R217 ;  /* 0x0000001fffdc7819 */ /* 0x000fe400000114d9 */
[----:B------:R-:W-:-:S02]  /*15a0*/  ISETP.GE.AND P2, PT, R0, 0x1, PT ;  /* 0x000000010000780c */ /* 0x000fc40003f46270 */
[----:B------:R-:W-:Y:S02]  /*15b0*/  SHF.R.S32.HI R219, RZ, 0x1f, R216 ;  /* 0x0000001fffdb7819 */ /* 0x000fe400000114d8 */
[----:B------:R-:W-:Y:S02]  /*15c0*/  IADD3 R213, R209, 0x100, RZ ;  /* 0x00000100d1d57810 */ /* 0x000fe40007ffe0ff */
[----:B--2---:R-:W-:Y:S01]  /*15d0*/  SHF.R.S32.HI R18, RZ, 0x1f, R207 ;  /* 0x0000001fff127819 */ /* 0x004fe200000114cf */
[----:B------:R-:W-:Y:S01]  /*15e0*/  IMAD.WIDE.U32 R10, R207, c[0x0][0x218], R12 ;  /* 0x00008600cf0a7a25 */ /* 0x000fe200078e000c */
[----:B------:R-:W-:-:S03]  /*15f0*/  SHF.R.S32.HI R13, RZ, 0x4, R2 ;  /* 0x00000004ff0d7819 */ /* 0x000fc60000011402 */
[----:B------:R-:W-:Y:S01]  /*1600*/  IMAD R12, R18, c[0x0][0x218], RZ ;  /* 0x00008600120c7a24 */ /* 0x000fe200078e02ff */
[----:B------:R-:W-:Y:S01]  /*1610*/  IADD3 R7, P0, R10, UR16, RZ ;  /* 0x000000100a077c10 */ /* 0x000fe2000ff1e0ff */
[----:B------:R-:W-:Y:S01]  /*1620*/  IMAD.WIDE.U32 R8, R207, c[0x0][0x1f0], R8 ;  /* 0x00007c00cf087a25 */ /* 0x000fe200078e0008 */
[----:B------:R-:W-:-:S03]  /*1630*/  LEA.HI R10, R2, R13, RZ, 0x1 ;  /* 0x0000000d020a7211 */ /* 0x000fc600078f08ff */
[----:B------:R-:W-:Y:S01]  /*1640*/  IMAD R12, R207, c[0x0][0x21c], R12 ;  /* 0x00008700cf0c7a24 */ /* 0x000fe200078e020c */
[----:B------:R-:W-:Y:S01]  /*1650*/  LOP3.LUT R10, R10, 0xfffffffe, RZ, 0xc0, !PT ;  /* 0xfffffffe0a0a7812 */ /* 0x000fe200078ec0ff */
[----:B------:R-:W-:-:S03]  /*1660*/  IMAD R18, R18, c[0x0][0x1f0], RZ ;  /* 0x00007c0012127a24 */ /* 0x000fc600078e02ff */
[----:B------:R-:W-:Y:S01]  /*1670*/  IADD3.X R12, R11, UR9, R12, P0, !PT ;  /* 0x000000090b0c7c10 */ /* 0x000fe200087fe40c */
[----:B------:R-:W-:Y:S01]  /*1680*/  IMAD R18, R207, c[0x0][0x1f4], R18 ;  /* 0x00007d00cf127a24 */ /* 0x000fe200078e0212 */
[----:B------:R-:W-:Y:S01]  /*1690*/  LEA R14, P0, R7, c[0x0][0x1f8], 0x1 ;  /* 0x00007e00070e7a11 */ /* 0x000fe200078008ff */
[----:B------:R-:W-:Y:S01]  /*16a0*/  IMAD.IADD R10, R13, 0x1, -R10 ;  /* 0x000000010d0a7824 */ /* 0x000fe200078e0a0a */
[----:B------:R-:W-:Y:S02]  /*16b0*/  IADD3 R11, P1, R8, UR18, RZ ;  /* 0x00000012080b7c10 */ /* 0x000fe4000ff3e0ff */
[----:B------:R-:W-:Y:S01]  /*16c0*/  LEA.HI.X R12, R7, c[0x0][0x1fc], R12, 0x1, P0 ;  /* 0x00007f00070c7a11 */ /* 0x000fe200000f0c0c */
[----:B------:R-:W1:Y:S01]  /*16d0*/  SHFL.IDX PT, R24, R14, RZ, 0x181f ;  /* 0x00181fff0e187589 */ /* 0x000e6200000e0000 */
[----:B------:R-:W-:Y:S01]  /*16e0*/  IADD3.X R18, R9, UR8, R18, P1, !PT ;  /* 0x0000000809127c10 */ /* 0x000fe20008ffe412 */
[----:B------:R-:W-:Y:S01]  /*16f0*/  IMAD.SHL.U32 R84, R10, 0x8, RZ ;  /* 0x000000080a547824 */ /* 0x000fe200078e00ff */
[----:B------:R-:W-:Y:S01]  /*1700*/  LOP3.LUT R7, R2, 0xfffffff0, RZ, 0xc0, !PT ;  /* 0xfffffff002077812 */ /* 0x000fe200078ec0ff */
[----:B------:R-:W2:Y:S01]  /*1710*/  SHFL.IDX PT, R76, R14, 0x1, 0x181f ;  /* 0x00381f000e4c7f89 */ /* 0x000ea200000e0000 */
[----:B------:R-:W-:Y:S01]  /*1720*/  LEA R19, P0, R11, c[0x0][0x1c8], 0x1 ;  /* 0x000072000b137a11 */ /* 0x000fe200078008ff */
[----:B------:R-:W-:-:S02]  /*1730*/  IMAD R205, R10, 0x200, R205 ;  /* 0x000002000acd7824 */ /* 0x000fc400078e02cd */
[----:B------:R-:W3:Y:S01]  /*1740*/  SHFL.IDX PT, R9, R12, RZ, 0x181f ;  /* 0x00181fff0c097589 */ /* 0x000ee200000e0000 */
[----:B------:R-:W-:Y:S01]  /*1750*/  IMAD.IADD R7, R82, 0x1, -R7 ;  /* 0x0000000152077824 */ /* 0x000fe200078e0a07 */
[----:B------:R-:W-:Y:S01]  /*1760*/  LEA.HI.X R18, R11, c[0x0][0x1cc], R18, 0x1, P0 ;  /* 0x000073000b127a11 */ /* 0x000fe200000f0c12 */
[----:B------:R-:W-:Y:S01]  /*1770*/  IMAD.SHL.U32 R205, R205, 0x2, RZ ;  /* 0x00000002cdcd7824 */ /* 0x000fe200078e00ff */
[----:B------:R-:W5:Y:S02]  /*1780*/  SHFL.IDX PT, R8, R12, 0x1, 0x181f ;  /* 0x00381f000c087f89 */ /* 0x000f6400000e0000 */
[----:B------:R-:W-:Y:S02]  /*1790*/  SHF.R.S32.HI R2, RZ, 0x1f, R7 ;  /* 0x0000001fff027819 */ /* 0x000fe40000011407 */
[----:B------:R-:W-:Y:S01]  /*17a0*/  SHFL.IDX PT, R14, R19, RZ, 0x181f ;  /* 0x00181fff130e7589 */ /* 0x000fe200000e0000 */
[----:B------:R-:W-:Y:S02]  /*17b0*/  IADD3 R204, R205, 0x6120, RZ ;  /* 0x00006120cdcc7810 */ /* 0x000fe40007ffe0ff */
[----:B------:R-:W-:Y:S01]  /*17c0*/  LEA.HI R87, R2, R7, RZ, 0x3 ;  /* 0x0000000702577211 */ /* 0x000fe200078f18ff */
[----:B------:R-:W4:Y:S03]  /*17d0*/  SHFL.IDX PT, R15, R18, RZ, 0x181f ;  /* 0x00181fff120f7589 */ /* 0x000f2600000e0000 */
[C---:B------:R-:W-:Y:S01]  /*17e0*/  LOP3.LUT R2, R87.reuse, 0xfffffff8, RZ, 0xc0, !PT ;  /* 0xfffffff857027812 */ /* 0x040fe200078ec0ff */
[----:B------:R-:W-:Y:S01]  /*17f0*/  SHFL.IDX PT, R12, R19, 0x1, 0x181f ;  /* 0x00381f00130c7f89 */ /* 0x000fe200000e0000 */
[----:B-1----:R-:W-:Y:S01]  /*1800*/  IADD3 R6, P1, R24, R16, RZ ;  /* 0x0000001018067210 */ /* 0x002fe20007f3e0ff */
[----:B------:R-:W-:-:S02]  /*1810*/  IMAD.SHL.U32 R87, R87, 0x40, RZ ;  /* 0x0000004057577824 */ /* 0x000fc400078e00ff */
[----:B------:R1:W1:Y:S01]  /*1820*/  SHFL.IDX PT, R13, R18, 0x1, 0x181f ;  /* 0x00381f00120d7f89 */ /* 0x00026200000e0000 */
[----:B--2---:R-:W-:Y:S01]  /*1830*/  IADD3 R26, P0, R16, R76, RZ ;  /* 0x0000004c101a7210 */ /* 0x004fe20007f1e0ff */
[----:B------:R-:W-:Y:S01]  /*1840*/  IMAD.IADD R2, R7, 0x1, -R2 ;  /* 0x0000000107027824 */ /* 0x000fe200078e0a02 */
[----:B------:R-:W-:Y:S01]  /*1850*/  LOP3.LUT R87, R87, 0xfffffe00, RZ, 0xc0, !PT ;  /* 0xfffffe0057577812 */ /* 0x000fe200078ec0ff */
[----:B---3--:R-:W-:Y:S01]  /*1860*/  IMAD.X R7, R9, 0x1, R17, P1 ;  /* 0x0000000109077824 */ /* 0x008fe200008e0611 */
[----:B------:R-:W-:Y:S01]  /*1870*/  ISETP.GT.AND P1, PT, R0, 0x20, PT ;  /* 0x000000200000780c */ /* 0x000fe20003f24270 */
[----:B------:R-:W-:Y:S02]  /*1880*/  IMAD.SHL.U32 R11, R2, 0x40, RZ ;  /* 0x00000040020b7824 */ /* 0x000fe400078e00ff */
[----:B-----5:R-:W-:Y:S02]  /*1890*/  IMAD.X R27, R17, 0x1, R8, P0 ;  /* 0x00000001111b7824 */ /* 0x020fe400000e0608 */
[----:B------:R-:W-:Y:S01]  /*18a0*/  IMAD.WIDE R16, R217, 0x2, RZ ;  /* 0x00000002d9107825 */ /* 0x000fe200078e02ff */
[----:B------:R-:W-:-:S04]  /*18b0*/  LOP3.LUT R11, R11, 0x1c0, RZ, 0xc0, !PT ;  /* 0x000001c00b0b7812 */ /* 0x000fc800078ec0ff */
[----:B------:R-:W-:Y:S01]  /*18c0*/  IADD3 R28, P0, R24, R16, RZ ;  /* 0x00000010181c7210 */ /* 0x000fe20007f1e0ff */
[----:B----4-:R-:W-:Y:S01]  /*18d0*/  @P2 IMAD.WIDE R20, R217, 0x2, R14 ;  /* 0x00000002d9142825 */ /* 0x010fe200078e020e */
[----:B------:R-:W-:Y:S02]  /*18e0*/  LOP3.LUT R84, R11, 0x8, R84, 0xf8, !PT ;  /* 0x000000080b547812 */ /* 0x000fe400078ef854 */
[----:B------:R-:W-:Y:S01]  /*18f0*/  SHF.R.U32.HI R11, RZ, 0x3, R11 ;  /* 0x00000003ff0b7819 */ /* 0x000fe2000001160b */
[----:B------:R-:W-:Y:S01]  /*1900*/  IMAD.X R29, R9, 0x1, R17, P0 ;  /* 0x00000001091d7824 */ /* 0x000fe200000e0611 */
[----:B------:R-:W-:Y:S01]  /*1910*/  IADD3 R78, P0, R16, R76, RZ ;  /* 0x0000004c104e7210 */ /* 0x000fe20007f1e0ff */
[----:B------:R-:W-:Y:S01]  /*1920*/  @P2 IMAD.WIDE R22, R216, 0x2, R14 ;  /* 0x00000002d8162825 */ /* 0x000fe200078e020e */
[----:B------:R-:W-:-:S03]  /*1930*/  LOP3.LUT R84, R84, R11, RZ, 0x3c, !PT ;  /* 0x0000000b54547212 */ /* 0x000fc600078e3cff */
[----:B-1----:R-:W-:-:S04]  /*1940*/  @P2 IMAD.WIDE R18, R218, 0x2, R14 ;  /* 0x00000002da122825 */ /* 0x002fc800078e020e */
[----:B------:R-:W-:Y:S01]  /*1950*/  IMAD.X R79, R17, 0x1, R8, P0 ;  /* 0x00000001114f7824 */ /* 0x000fe200000e0608 */
[----:B------:R1:W-:Y:S01]  /*1960*/  @P2 LDGSTS.E.BYPASS.LTC128B.128 [R209+0x6100], [R18.64], !P6 ;  /* 0x0610000012d12fae */ /* 0x0003e2000f101d56 */
[--C-:B------:R-:W-:Y:S01]  /*1970*/  @P1 IMAD.WIDE R16, R218, 0x2, R12.reuse ;  /* 0x00000002da101825 */ /* 0x100fe200078e020c */
[----:B------:R-:W-:Y:S02]  /*1980*/  LOP3.LUT P0, RZ, R5, 0x2, RZ, 0xc0, !PT ;  /* 0x0000000205ff7812 */ /* 0x000fe4000780c0ff */
[----:B------:R2:W-:Y:S01]  /*1990*/  @P2 LDGSTS.E.BYPASS.LTC128B.128 [R209+0x8100], [R20.64], !P5 ;  /* 0x0810000014d12fae */ /* 0x0005e2000e901d56 */
[----:B------:R-:W-:-:S03]  /*19a0*/  @P1 IMAD.WIDE R14, R217, 0x2, R12 ;  /* 0x00000002d90e1825 */ /* 0x000fc600078e020c */
[----:B------:R2:W-:Y:S01]  /*19b0*/  @P2 LDGSTS.E.BYPASS.LTC128B.128 [R209+0xa100], [R22.64], !P4 ;  /* 0x0a10000016d12fae */ /* 0x0005e2000e101d56 */
[----:B------:R-:W-:-:S03]  /*19c0*/  @P1 IMAD.WIDE R12, R216, 0x2, R12 ;  /* 0x00000002d80c1825 */ /* 0x000fc600078e020c */
[----:B------:R1:W-:Y:S01]  /*19d0*/  @P1 LDGSTS.E.BYPASS.LTC128B.128 [R209+0x7100], [R16.64], !P6 ;  /* 0x0710000010d11fae */ /* 0x0003e2000f101d56 */
[----:B------:R-:W-:-:S03]  /*19e0*/  IMAD.WIDE R10, R216, 0x2, RZ ;  /* 0x00000002d80a7825 */ /* 0x000fc600078e02ff */
[----:B------:R3:W-:Y:S02]  /*19f0*/  @P1 LDGSTS.E.BYPASS.LTC128B.128 [R209+0x9100], [R14.64], !P5 ;  /* 0x091000000ed11fae */ /* 0x0007e4000e901d56 */
[----:B------:R-:W-:Y:S02]  /*1a00*/  IADD3 R24, P2, R24, R10, RZ ;  /* 0x0000000a18187210 */ /* 0x000fe40007f5e0ff */
[----:B------:R3:W-:Y:S01]  /*1a10*/  @P1 LDGSTS.E.BYPASS.LTC128B.128 [R209+0xb100], [R12.64], !P4 ;  /* 0x0b1000000cd11fae */ /* 0x0007e2000e101d56 */
[----:B------:R-:W-:Y:S02]  /*1a20*/  IADD3 R76, P1, R10, R76, RZ ;  /* 0x0000004c0a4c7210 */ /* 0x000fe40007f3e0ff */
[----:B------:R-:W-:Y:S01]  /*1a30*/  IMAD.X R25, R9, 0x1, R11, P2 ;  /* 0x0000000109197824 */ /* 0x000fe200010e060b */
[----:B------:R-:W0:Y:S01]  /*1a40*/  LDGDEPBAR ;  /* 0x00000000000079af */ /* 0x000e220000000000 */
[----:B------:R-:W-:Y:S02]  /*1a50*/  IMAD R9, R80, 0x400, R87 ;  /* 0x0000040050097824 */ /* 0x000fe400078e0257 */
[----:B------:R-:W-:Y:S01]  /*1a60*/  IMAD.X R77, R11, 0x1, R8, P1 ;  /* 0x000000010b4d7824 */ /* 0x000fe200008e0608 */
[----:B------:R-:W-:Y:S01]  /*1a70*/  IADD3 R8, R205, 0x6100, RZ ;  /* 0x00006100cd087810 */ /* 0x000fe20007ffe0ff */
[----:B------:R-:W-:Y:S01]  /*1a80*/  IMAD.IADD R206, R84, 0x1, R9 ;  /* 0x0000000154ce7824 */ /* 0x000fe200078e0209 */
[----:B------:R-:W-:Y:S01]  /*1a90*/  R2P PR, R2, 0x6 ;  /* 0x0000000602007804 */ /* 0x000fe20000000000 */
[----:B------:R-:W-:Y:S01]  /*1aa0*/  IMAD.MOV.U32 R2, RZ, RZ, 0x10 ;  /* 0x00000010ff027424 */ /* 0x000fe200078e00ff */
[----:B------:R-:W-:Y:S01]  /*1ab0*/  @P0 IADD3 R204, R8, -0x20, RZ ;  /* 0xffffffe008cc0810 */ /* 0x000fe20007ffe0ff */
[----:B------:R-:W-:Y:S01]  /*1ac0*/  IMAD.SHL.U32 R206, R206, 0x2, RZ ;  /* 0x00000002cece7824 */ /* 0x000fe200078e00ff */
[----:B------:R-:W-:-:S02]  /*1ad0*/  ISETP.GE.AND P0, PT, R218, c[0x0][0x1d4], PT ;  /* 0x00007500da007a0c */ /* 0x000fc40003f06270 */
[----:B------:R-:W-:Y:S02]  /*1ae0*/  SEL R2, R2, 0xfffffff0, !P1 ;  /* 0xfffffff002027807 */ /* 0x000fe40004800000 */
[C---:B------:R-:W-:Y:S02]  /*1af0*/  ISETP.LT.OR P1, PT, R0.reuse, 0x1, P0 ;  /* 0x000000010000780c */ /* 0x040fe40000721670 */
[----:B------:R-:W-:Y:S01]  /*1b00*/  ISETP.LT.OR P0, PT, R0, 0x21, P0 ;  /* 0x000000210000780c */ /* 0x000fe20000701670 */
[----:B------:R-:W-:Y:S01]  /*1b10*/  IMAD R202, R2, 0x2, R206 ;  /* 0x0000000202ca7824 */ /* 0x000fe200078e02ce */
[C---:B------:R-:W-:Y:S02]  /*1b20*/  IADD3 R195, R204.reuse, 0x800, RZ ;  /* 0x00000800ccc37810 */ /* 0x040fe40007ffe0ff */
[C---:B------:R-:W-:Y:S02]  /*1b30*/  IADD3 R194, R204.reuse, 0x1000, RZ ;  /* 0x00001000ccc27810 */ /* 0x040fe40007ffe0ff */
[----:B------:R-:W-:Y:S01]  /*1b40*/  IADD3 R193, R204, 0x1800, RZ ;  /* 0x00001800ccc17810 */ /* 0x000fe20007ffe0ff */
[----:B------:R-:W-:-:S04]  /*1b50*/  DEPBAR.LE SB0, 0x1 ;  /* 0x000080400000791a */ /* 0x000fc80000000000 */
[----:B------:R-:W-:-:S04]  /*1b60*/  DEPBAR.LE SB0, 0x0 ;  /* 0x000080000000791a */ /* 0x000fc80000000000 */
[----:B------:R-:W-:Y:S01]  /*1b70*/  BAR.SYNC.DEFER_BLOCKING 0x0 ;  /* 0x0000000000007b1d */ /* 0x000fe20000010000 */
[C---:B------:R-:W-:Y:S02]  /*1b80*/  IADD3 R191, R204.reuse, 0x2000, RZ ;  /* 0x00002000ccbf7810 */ /* 0x040fe40007ffe0ff */
[C---:B------:R-:W-:Y:S02]  /*1b90*/  IADD3 R190, R204.reuse, 0x2800, RZ ;  /* 0x00002800ccbe7810 */ /* 0x040fe40007ffe0ff */
[C---:B------:R-:W-:Y:S02]  /*1ba0*/  IADD3 R189, R204.reuse, 0x3000, RZ ;  /* 0x00003000ccbd7810 */ /* 0x040fe40007ffe0ff */
[C---:B------:R-:W-:Y:S02]  /*1bb0*/  IADD3 R188, R204.reuse, 0x3800, RZ ;  /* 0x00003800ccbc7810 */ /* 0x040fe40007ffe0ff */
[C---:B------:R-:W-:Y:S02]  /*1bc0*/  IADD3 R187, R204.reuse, 0x4000, RZ ;  /* 0x00004000ccbb7810 */ /* 0x040fe40007ffe0ff */
[----:B------:R-:W-:-:S02]  /*1bd0*/  IADD3 R186, R204, 0x4800, RZ ;  /* 0x00004800ccba7810 */ /* 0x000fc40007ffe0ff */
[C---:B------:R-:W-:Y:S02]  /*1be0*/  IADD3 R185, R204.reuse, 0x5000, RZ ;  /* 0x00005000ccb97810 */ /* 0x040fe40007ffe0ff */
[----:B------:R-:W-:Y:S01]  /*1bf0*/  IADD3 R184, R204, 0x5800, RZ ;  /* 0x00005800ccb87810 */ /* 0x000fe20007ffe0ff */
[----:B------:R-:W-:Y:S04]  /*1c00*/  LDSM.16.M88.4 R40, [R206+0xc100] ;  /* 0x00c10000ce28783b */ /* 0x000fe80000000200 */
[----:B------:R-:W-:Y:S04]  /*1c10*/  LDSM.16.M88.4 R52, [R202+0xc100] ;  /* 0x00c10000ca34783b */ /* 0x000fe80000000200 */
[----:B-1----:R-:W2:Y:S04]  /*1c20*/  LDSM.16.M88.4 R16, [R205+0x6100] ;  /* 0x00610000cd10783b */ /* 0x002ea80000000200 */
[----:B------:R-:W3:Y:S04]  /*1c30*/  LDSM.16.M88.4 R8, [R205+0x6900] ;  /* 0x00690000cd08783b */ /* 0x000ee80000000200 */
[----:B------:R-:W-:Y:S04]  /*1c40*/  LDSM.16.M88.4 R72, [R205+0x7100] ;  /* 0x00710000cd48783b */ /* 0x000fe80000000200 */
[----:B------:R-:W1:Y:S04]  /*1c50*/  LDSM.16.M88.4 R68, [R205+0x7900] ;  /* 0x00790000cd44783b */ /* 0x000e680000000200 */
[----:B------:R-:W4:Y:S04]  /*1c60*/  LDSM.16.M88.4 R64, [R204] ;  /* 0x00000000cc40783b */ /* 0x000f280000000200 */
[----:B------:R-:W5:Y:S04]  /*1c70*/  LDSM.16.M88.4 R60, [R204+0x800] ;  /* 0x00080000cc3c783b */ /* 0x000f680000000200 */
[----:B------:R-:W1:Y:S04]  /*1c80*/  LDSM.16.M88.4 R56, [R204+0x1000] ;  /* 0x00100000cc38783b */ /* 0x000e680000000200 */
[----:B------:R-:W1:Y:S04]  /*1c90*/  LDSM.16.M88.4 R48, [R204+0x1800] ;  /* 0x00180000cc30783b */ /* 0x000e680000000200 */
[----:B------:R-:W-:Y:S01]  /*1ca0*/  @!PT LDS RZ, [RZ] ;  /* 0x00000000fffff984 */ /* 0x000fe20000000800 */
[----:B------:R-:W-:Y:S01]  /*1cb0*/  @!PT LDS RZ, [RZ] ;  /* 0x00000000fffff984 */ /* 0x000fe20000000800 */
[----:B------:R-:W-:Y:S01]  /*1cc0*/  @!PT LDS RZ, [RZ] ;  /* 0x00000000fffff984 */ /* 0x000fe20000000800 */
[----:B------:R4:W-:Y:S01]  /*1cd0*/  LDGSTS.E.BYPASS.LTC128B.128 [R209+0x100], [R6.64], !P1 ;  /* 0x0010000006d17fae */ /* 0x0009e2000c901d56 */
[----:B------:R-:W-:-:S04]  /*1ce0*/  ISETP.GE.AND P1, PT, R3, c[0x0][0x1d4], PT ;  /* 0x0000750003007a0c */ /* 0x000fc80003f26270 */
[----:B------:R-:W-:Y:S01]  /*1cf0*/  ISETP.LT.OR P1, PT, R0, 0x1, P1 ;  /* 0x000000010000780c */ /* 0x000fe20000f21670 */
[C---:B--2---:R-:W-:Y:S08]  /*1d00*/  HMMA.16816.F32 R20, R40.reuse, R16, RZ ;  /* 0x000000102814723c */ /* 0x044ff000000018ff */
[----:B------:R-:W-:Y:S04]  /*1d10*/  HMMA.16816.F32 R16, R40, R18, RZ ;  /* 0x000000122810723c */ /* 0x000fe800000018ff */
[----:B------:R2:W-:Y:S01]  /*1d20*/  LDGSTS.E.BYPASS.LTC128B.128 [R209+0x2100], [R28.64], !P1 ;  /* 0x021000001cd17fae */ /* 0x0005e2000c901d56 */
[----:B------:R-:W-:-:S04]  /*1d30*/  ISETP.GE.AND P1, PT, R4, c[0x0][0x1d4], PT ;  /* 0x0000750004007a0c */ /* 0x000fc80003f26270 */
[----:B------:R-:W-:Y:S01]  /*1d40*/  ISETP.LT.OR P1, PT, R0, 0x1, P1 ;  /* 0x000000010000780c */ /* 0x000fe20000f21670 */
[----:B---3--:R-:W-:Y:S01]  /*1d50*/  HMMA.16816.F32 R12, R40, R8, RZ ;  /* 0x00000008280c723c */ /* 0x008fe200000018ff */
[----:B----4-:R-:W-:-:S07]  /*1d60*/  IMAD.MOV.U32 R6, RZ, RZ, 0x20 ;  /* 0x00000020ff067424 */ /* 0x010fce00078e00ff */
[C---:B------:R-:W-:Y:S04]  /*1d70*/  HMMA.16816.F32 R8, R40.reuse, R10, RZ ;  /* 0x0000000a2808723c */ /* 0x040fe800000018ff */
[----:B------:R3:W-:Y:S01]  /*1d80*/  LDGSTS.E.BYPASS.LTC128B.128 [R209+0x4100], [R24.64], !P1 ;  /* 0x0410000018d17fae */ /* 0x0007e2000c901d56 */
[----:B------:R-:W-:Y:S02]  /*1d90*/  ISETP.GE.AND P1, PT, R3, c[0x0][0x1d4], PT ;  /* 0x0000750003007a0c */ /* 0x000fe40003f26270 */
[----:B------:R-:W-:Y:S01]  /*1da0*/  SEL R3, R6, 0xffffffe0, !P2 ;  /* 0xffffffe006037807 */ /* 0x000fe20005000000 */
[----:B------:R4:W-:Y:S01]  /*1db0*/  LDGSTS.E.BYPASS.LTC128B.128 [R209+0x1100], [R26.64], !P0 ;  /* 0x011000001ad17fae */ /* 0x0009e2000c101d56 */
[----:B------:R-:W-:Y:S01]  /*1dc0*/  ISETP.GE.AND P2, PT, R4, c[0x0][0x1d4], PT ;  /* 0x0000750004007a0c */ /* 0x000fe20003f46270 */
[----:B-1----:R-:W-:Y:S01]  /*1dd0*/  HMMA.16816.F32 R44, R40, R68, RZ ;  /* 0x00000044282c723c */ /* 0x002fe200000018ff */
[C---:B------:R-:W-:Y:S01]  /*1de0*/  ISETP.LT.OR P1, PT, R0.reuse, 0x21, P1 ;  /* 0x000000210000780c */ /* 0x040fe20000f21670 */
[----:B------:R-:W-:Y:S01]  /*1df0*/  IMAD R201, R3, 0x2, R206 ;  /* 0x0000000203c97824 */ /* 0x000fe200078e02ce */
[----:B------:R-:W-:Y:S01]  /*1e00*/  LOP3.LUT P0, RZ, R5, 0x4, RZ, 0xc0, !PT ;  /* 0x0000000405ff7812 */ /* 0x000fe2000780c0ff */
[----:B------:R-:W-:Y:S01]  /*1e10*/  IMAD R199, R3, 0x2, R202 ;  /* 0x0000000203c77824 */ /* 0x000fe200078e02ca */
[----:B------:R-:W-:-:S03]  /*1e20*/  ISETP.LT.OR P2, PT, R0, 0x21, P2 ;  /* 0x000000210000780c */ /* 0x000fc60001741670 */
[C---:B------:R-:W-:Y:S06]  /*1e30*/  HMMA.16816.F32 R4, R40.reuse, R72, RZ ;  /* 0x000000482804723c */ /* 0x040fec00000018ff */
[----:B------:R1:W-:Y:S01]  /*1e40*/  LDGSTS.E.BYPASS.LTC128B.128 [R209+0x3100], [R78.64], !P1 ;  /* 0x031000004ed17fae */ /* 0x0003e2000c901d56 */
[----:B------:R-:W-:Y:S01]  /*1e50*/  ISETP.GT.AND P1, PT, R210, 0x3f, PT ;  /* 0x0000003fd200780c */ /* 0x000fe20003f24270 */
[----:B------:R-:W-:Y:S02]  /*1e60*/  HMMA.16816.F32 R72, R40, R74, RZ ;  /* 0x0000004a2848723c */ /* 0x000fe400000018ff */
[----:B------:R1:W-:Y:S01]  /*1e70*/  LDGSTS.E.BYPASS.LTC128B.128 [R209+0x5100], [R76.64], !P2 ;  /* 0x051000004cd17fae */ /* 0x0003e2000d101d56 */
[----:B---3--:R-:W-:-:S03]  /*1e80*/  IMAD.MOV.U32 R24, RZ, RZ, 0x40 ;  /* 0x00000040ff187424 */ /* 0x008fc600078e00ff */
[----:B------:R-:W-:Y:S02]  /*1e90*/  LDSM.16.M88.4 R36, [R201+0xc100] ;  /* 0x00c10000c924783b */ /* 0x000fe40000000200 */
[----:B------:R-:W-:Y:S01]  /*1ea0*/  HMMA.16816.F32 R40, R40, R70, RZ ;  /* 0x000000462828723c */ /* 0x000fe200000018ff */
[----:B------:R-:W-:Y:S01]  /*1eb0*/  SEL R0, R24, 0xffffffc0, !P0 ;  /* 0xffffffc018007807 */ /* 0x000fe20004000000 */
[----:B------:R-:W-:Y:S01]  /*1ec0*/  LDSM.16.M88.4 R68, [R199+0xc100] ;  /* 0x00c10000c744783b */ /* 0x000fe20000000200 */
[----:B------:R-:W-:-:S03]  /*1ed0*/  PLOP3.LUT P0, PT, PT, PT, UP0, 0x40, 0x0 ;  /* 0x000000000000781c */ /* 0x000fc60003f0e808 */
[----:B------:R-:W-:Y:S02]  /*1ee0*/  IMAD.IADD R200, R205, 0x1, R0 ;  /* 0x00000001cdc87824 */ /* 0x000fe400078e0200 */
[C---:B------:R-:W-:Y:S01]  /*1ef0*/  HMMA.16816.F32 R20, R52.reuse, R64, R20 ;  /* 0x000000403414723c */ /* 0x040fe20000001814 */
[----:B------:R-:W-:Y:S01]  /*1f00*/  IMAD.IADD R192, R0, 0x1, R204 ;  /* 0x0000000100c07824 */ /* 0x000fe200078e02cc */
[----:B------:R-:W0:Y:S04]  /*1f10*/  LDGDEPBAR ;  /* 0x00000000000079af */ /* 0x000e280000000000 */
[----:B------:R-:W3:Y:S02]  /*1f20*/  LDSM.16.M88.4 R32, [R200+0x6100] ;  /* 0x00610000c820783b */ /* 0x000ee40000000200 */
[C---:B------:R-:W-:Y:S02]  /*1f30*/  HMMA.16816.F32 R16, R52.reuse, R66, R16 ;  /* 0x000000423410723c */ /* 0x040fe40000001810 */
[----:B--2---:R-:W2:Y:S04]  /*1f40*/  LDSM.16.M88.4 R28, [R200+0x6900] ;  /* 0x00690000c81c783b */ /* 0x004ea80000000200 */
[----:B----4-:R-:W4:Y:S02]  /*1f50*/  LDSM.16.M88.4 R24, [R200+0x7100] ;  /* 0x00710000c818783b */ /* 0x010f240000000200 */
[C---:B-----5:R-:W-:Y:S02]  /*1f60*/  HMMA.16816.F32 R12, R52.reuse, R60, R12 ;  /* 0x0000003c340c723c */ /* 0x060fe4000000180c */
[----:B-1----:R-:W1:Y:S04]  /*1f70*/  LDSM.16.M88.4 R76, [R200+0x7900] ;  /* 0x00790000c84c783b */ /* 0x002e680000000200 */
[----:B------:R-:W5:Y:S02]  /*1f80*/  LDSM.16.M88.4 R64, [R192] ;  /* 0x00000000c040783b */ /* 0x000f640000000200 */
[C---:B------:R-:W-:Y:S02]  /*1f90*/  HMMA.16816.F32 R8, R52.reuse, R62, R8 ;  /* 0x0000003e3408723c */ /* 0x040fe40000001808 */
[----:B------:R-:W1:Y:S06]  /*1fa0*/  LDSM.16.M88.4 R60, [R192+0x800] ;  /* 0x00080000c03c783b */ /* 0x000e6c0000000200 */
[C---:B------:R-:W-:Y:S08]  /*1fb0*/  HMMA.16816.F32 R4, R52.reuse, R56, R4 ;  /* 0x000000383404723c */ /* 0x040ff00000001804 */
[C---:B------:R-:W-:Y:S01]  /*1fc0*/  HMMA.16816.F32 R72, R52.reuse, R58, R72 ;  /* 0x0000003a3448723c */ /* 0x040fe20000001848 */
[----:B------:R-:W1:Y:S07]  /*1fd0*/  LDSM.16.M88.4 R56, [R192+0x1000] ;  /* 0x00100000c038783b */ /* 0x000e6e0000000200 */
[C---:B------:R-:W-:Y:S08]  /*1fe0*/  HMMA.16816.F32 R44, R52.reuse, R48, R44 ;  /* 0x00000030342c723c */ /* 0x040ff0000000182c */
[----:B------:R-:W-:Y:S01]  /*1ff0*/  HMMA.16816.F32 R40, R52, R50, R40 ;  /* 0x000000323428723c */ /* 0x000fe20000001828 */
[----:B------:R-:W1:Y:S07]  /*2000*/  LDSM.16.M88.4 R52, [R192+0x1800] ;  /* 0x00180000c034783b */ /* 0x000e6e0000000200 */
[C---:B---3--:R-:W-:Y:S08]  /*2010*/  HMMA.16816.F32 R20, R36.reuse, R32, R20 ;  /* 0x000000202414723c */ /* 0x048ff00000001814 */
[C---:B------:R-:W-:Y:S01]  /*2020*/  HMMA.16816.F32 R16, R36.reuse, R34, R16 ;  /* 0x000000222410723c */ /* 0x040fe20000001810 */
[----:B------:R-:W-:Y:S07]  /*2030*/  LDSM.16.M88.4 R32, [R206+0x10100] ;  /* 0x01010000ce20783b */ /* 0x000fee0000000200 */
[C---:B--2---:R-:W-:Y:S08]  /*2040*/  HMMA.16816.F32 R12, R36.reuse, R28, R12 ;  /* 0x0000001c240c723c */ /* 0x044ff0000000180c */
[C---:B------:R-:W-:Y:S01]  /*2050*/  HMMA.16816.F32 R8, R36.reuse, R30, R8 ;  /* 0x0000001e2408723c */ /* 0x040fe20000001808 */
[----:B------:R-:W2:Y:S07]  /*2060*/  LDSM.16.M88.4 R28, [R205+0x8100] ;  /* 0x00810000cd1c783b */ /* 0x000eae0000000200 */
[C---:B----4-:R-:W-:Y:S01]  /*2070*/  HMMA.16816.F32 R48, R36.reuse, R24, R4 ;  /* 0x000000182430723c */ /* 0x050fe20000001804 */
[----:B------:R-:W3:Y:S07]  /*2080*/  LDSM.16.M88.4 R4, [R205+0x8900] ;  /* 0x00890000cd04783b */ /* 0x000eee0000000200 */
[C---:B-1----:R-:W-:Y:S08]  /*2090*/  HMMA.16816.F32 R44, R36.reuse, R76, R44 ;  /* 0x0000004c242c723c */ /* 0x042ff0000000182c */
[C---:B------:R-:W-:Y:S01]  /*20a0*/  HMMA.16816.F32 R40, R36.reuse, R78, R40 ;  /* 0x0000004e2428723c */ /* 0x040fe20000001828 */
[----:B------:R-:W1:Y:S07]  /*20b0*/  LDSM.16.M88.4 R76, [R205+0x9900] ;  /* 0x00990000cd4c783b */ /* 0x000e6e0000000200 */
[----:B------:R-:W-:Y:S01]  /*20c0*/  HMMA.16816.F32 R72, R36, R26, R72 ;  /* 0x0000001a2448723c */ /* 0x000fe20000001848 */
[----:B------:R-:W4:Y:S04]  /*20d0*/  LDSM.16.M88.4 R24, [R205+0x9100] ;  /* 0x00910000cd18783b */ /* 0x000f280000000200 */
[----:B------:R-:W-:Y:S03]  /*20e0*/  LDSM.16.M88.4 R36, [R204+0x2800] ;  /* 0x00280000cc24783b */ /* 0x000fe60000000200 */
[C---:B-----5:R-:W-:Y:S08]  /*20f0*/  HMMA.16816.F32 R20, R68.reuse, R64, R20 ;  /* 0x000000404414723c */ /* 0x060ff00000001814 */
[C---:B------:R-:W-:Y:S08]  /*2100*/  HMMA.16816.F32 R16, R68.reuse, R66, R16 ;  /* 0x000000424410723c */ /* 0x040ff00000001810 */
[C---:B------:R-:W-:Y:S08]  /*2110*/  HMMA.16816.F32 R12, R68.reuse, R60, R12 ;  /* 0x0000003c440c723c */ /* 0x040ff0000000180c */
[C---:B------:R-:W-:Y:S01]  /*2120*/  HMMA.16816.F32 R8, R68.reuse, R62, R8 ;  /* 0x0000003e4408723c */ /* 0x040fe20000001808 */
[----:B------:R-:W-:Y:S07]  /*2130*/  LDSM.16.M88.4 R60, [R202+0x10100] ;  /* 0x01010000ca3c783b */ /* 0x000fee0000000200 */
[C---:B------:R-:W-:Y:S01]  /*2140*/  HMMA.16816.F32 R64, R68.reuse, R56, R48 ;  /* 0x000000384440723c */ /* 0x040fe20000001830 */
[----:B------:R-:W5:Y:S07]  /*2150*/  LDSM.16.M88.4 R48, [R204+0x2000] ;  /* 0x00200000cc30783b */ /* 0x000f6e0000000200 */
[C---:B------:R-:W-:Y:S08]  /*2160*/  HMMA.16816.F32 R44, R68.reuse, R52, R44 ;  /* 0x00000034442c723c */ /* 0x040ff0000000182c */
[C---:B------:R-:W-:Y:S01]  /*2170*/  HMMA.16816.F32 R40, R68.reuse, R54, R40 ;  /* 0x000000364428723c */ /* 0x040fe20000001828 */
[----:B------:R-:W-:Y:S07]  /*2180*/  LDSM.16.M88.4 R52, [R201+0x10100] ;  /* 0x01010000c934783b */ /* 0x000fee0000000200 */
[----:B------:R-:W-:Y:S01]  /*2190*/  HMMA.16816.F32 R72, R68, R58, R72 ;  /* 0x0000003a4448723c */ /* 0x000fe20000001848 */
[----:B------:R-:W4:Y:S04]  /*21a0*/  LDSM.16.M88.4 R68, [R204+0x3800] ;  /* 0x00380000cc44783b */ /* 0x000f280000000200 */
[----:B------:R-:W4:Y:S03]  /*21b0*/  LDSM.16.M88.4 R56, [R204+0x3000] ;  /* 0x00300000cc38783b */ /* 0x000f260000000200 */
[C---:B--2---:R-:W-:Y:S08]  /*21c0*/  HMMA.16816.F32 R20, R32.reuse, R28, R20 ;  /* 0x0000001c2014723c */ /* 0x044ff00000001814 */
[C---:B------:R-:W-:Y:S01]  /*21d0*/  HMMA.16816.F32 R16, R32.reuse, R30, R16 ;  /* 0x0000001e2010723c */ /* 0x040fe20000001810 */
[----:B------:R-:W2:Y:S07]  /*21e0*/  LDSM.16.M88.4 R28, [R200+0x8100] ;  /* 0x00810000c81c783b */ /* 0x000eae0000000200 */
[C---:B---3--:R-:W-:Y:S08]  /*21f0*/  HMMA.16816.F32 R12, R32.reuse, R4, R12 ;  /* 0x00000004200c723c */ /* 0x048ff0000000180c */
[C---:B------:R-:W-:Y:S01]  /*2200*/  HMMA.16816.F32 R8, R32.reuse, R6, R8 ;  /* 0x000000062008723c */ /* 0x040fe20000001808 */
[----:B------:R-:W3:Y:S07]  /*2210*/  LDSM.16.M88.4 R4, [R200+0x8900] ;  /* 0x00890000c804783b */ /* 0x000eee0000000200 */
[C---:B-1----:R-:W-:Y:S08]  /*2220*/  HMMA.16816.F32 R44, R32.reuse, R76, R44 ;  /* 0x0000004c202c723c */ /* 0x042ff0000000182c */
[C---:B------:R-:W-:Y:S01]  /*2230*/  HMMA.16816.F32 R40, R32.reuse, R78, R40 ;  /* 0x0000004e2028723c */ /* 0x040fe20000001828 */
[----:B------:R-:W1:Y:S07]  /*2240*/  LDSM.16.M88.4 R76, [R200+0x9900] ;  /* 0x00990000c84c783b */ /* 0x000e6e0000000200 */
[C---:B----4-:R-:W-:Y:S08]  /*2250*/  HMMA.16816.F32 R64, R32.reuse, R24, R64 ;  /* 0x000000182040723c */ /* 0x050ff00000001840 */
[----:B------:R-:W-:Y:S01]  /*2260*/  HMMA.16816.F32 R72, R32, R26, R72 ;  /* 0x0000001a2048723c */ /* 0x000fe20000001848 */
[----:B------:R-:W4:Y:S04]  /*2270*/  LDSM.16.M88.4 R24, [R200+0x9100] ;  /* 0x00910000c818783b */ /* 0x000f280000000200 */
[----:B------:R-:W-:Y:S03]  /*2280*/  LDSM.16.M88.4 R32, [R192+0x2800] ;  /* 0x00280000c020783b */ /* 0x000fe60000000200 */
[C---:B-----5:R-:W-:Y:S08]  /*2290*/  HMMA.16816.F32 R20, R60.reuse, R48, R20 ;  /* 0x000000303c14723c */ /* 0x060ff00000001814 */
[C---:B------:R-:W-:Y:S01]  /*22a0*/  HMMA.16816.F32 R16, R60.reuse, R50, R16 ;  /* 0x000000323c10723c */ /* 0x040fe20000001810 */
[----:B------:R-:W-:Y:S07]  /*22b0*/  LDSM.16.M88.4 R48, [R199+0x10100] ;  /* 0x01010000c730783b */ /* 0x000fee0000000200 */
[C---:B------:R-:W-:Y:S08]  /*22c0*/  HMMA.16816.F32 R12, R60.reuse, R36, R12 ;  /* 0x000000243c0c723c */ /* 0x040ff0000000180c */
[C---:B------:R-:W-:Y:S01]  /*22d0*/  HMMA.16816.F32 R8, R60.reuse, R38, R8 ;  /* 0x000000263c08723c */ /* 0x040fe20000001808 */
[----:B------:R-:W5:Y:S07]  /*22e0*/  LDSM.16.M88.4 R36, [R192+0x2000] ;  /* 0x00200000c024783b */ /* 0x000f6e0000000200 */
[C---:B------:R-:W-:Y:S08]  /*22f0*/  HMMA.16816.F32 R44, R60.reuse, R68, R44 ;  /* 0x000000443c2c723c */ /* 0x040ff0000000182c */
[C---:B------:R-:W-:Y:S01]  /*2300*/  HMMA.16816.F32 R40, R60.reuse, R70, R40 ;  /* 0x000000463c28723c */ /* 0x040fe20000001828 */
[----:B------:R-:W1:Y:S07]  /*2310*/  LDSM.16.M88.4 R68, [R192+0x3800] ;  /* 0x00380000c044783b */ /* 0x000e6e0000000200 */
[C---:B------:R-:W-:Y:S08]  /*2320*/  HMMA.16816.F32 R64, R60.reuse, R56, R64 ;  /* 0x000000383c40723c */ /* 0x040ff00000001840 */
[----:B------:R-:W-:Y:S01]  /*2330*/  HMMA.16816.F32 R72, R60, R58, R72 ;  /* 0x0000003a3c48723c */ /* 0x000fe20000001848 */
[----:B------:R-:W4:Y:S04]  /*2340*/  LDSM.16.M88.4 R56, [R192+0x3000] ;  /* 0x00300000c038783b */ /* 0x000f280000000200 */
[----:B------:R-:W-:Y:S03]  /*2350*/  LDSM.16.M88.4 R60, [R206+0x14100] ;  /* 0x01410000ce3c783b */ /* 0x000fe60000000200 */
        /* <DEDUP_REMOVED lines=15> */
[----:B------:R-:W5:Y:S07]  /*2450*/  LDSM.16.M88.4 R36, [R204+0x4000] ;  /* 0x00400000cc24783b */ /* 0x000f6e0000000200 */
[C---:B------:R-:W-:Y:S08]  /*2460*/  HMMA.16816.F32 R12, R48.reuse, R32, R12 ;  /* 0x00000020300c723c */ /* 0x040ff0000000180c */
[C---:B------:R-:W-:Y:S01]  /*2470*/  HMMA.16816.F32 R8, R48.reuse, R34, R8 ;  /* 0x000000223008723c */ /* 0x040fe20000001808 */
[----:B------:R-:W1:Y:S07]  /*2480*/  LDSM.16.M88.4 R32, [R204+0x4800] ;  /* 0x00480000cc20783b */ /* 0x000e6e0000000200 */
[C---:B------:R-:W-:Y:S08]  /*2490*/  HMMA.16816.F32 R44, R48.reuse, R68, R44 ;  /* 0x00000044302c723c */ /* 0x040ff0000000182c */
[C---:B------:R-:W-:Y:S08]  /*24a0*/  HMMA.16816.F32 R40, R48.reuse, R70, R40 ;  /* 0x000000463028723c */ /* 0x040ff00000001828 */
[C---:B------:R-:W-:Y:S08]  /*24b0*/  HMMA.16816.F32 R64, R48.reuse, R56, R64 ;  /* 0x000000383040723c */ /* 0x040ff00000001840 */
[----:B------:R-:W-:Y:S01]  /*24c0*/  HMMA.16816.F32 R72, R48, R58, R72 ;  /* 0x0000003a3048723c */ /* 0x000fe20000001848 */
[----:B------:R-:W4:Y:S04]  /*24d0*/  LDSM.16.M88.4 R48, [R204+0x5800] ;  /* 0x00580000cc30783b */ /* 0x000f280000000200 */
[----:B------:R-:W4:Y:S03]  /*24e0*/  LDSM.16.M88.4 R56, [R204+0x5000] ;  /* 0x00500000cc38783b */ /* 0x000f260000000200 */
[C---:B--2---:R-:W-:Y:S08]  /*24f0*/  HMMA.16816.F32 R20, R60.reuse, R28, R20 ;  /* 0x0000001c3c14723c */ /* 0x044ff00000001814 */
[C---:B------:R-:W-:Y:S01]  /*2500*/  HMMA.16816.F32 R16, R60.reuse, R30, R16 ;  /* 0x0000001e3c10723c */ /* 0x040fe20000001810 */
[----:B------:R-:W-:Y:S07]  /*2510*/  LDSM.16.M88.4 R28, [R201+0x14100] ;  /* 0x01410000c91c783b */ /* 0x000fee0000000200 */
[C---:B---3--:R-:W-:Y:S08]  /*2520*/  HMMA.16816.F32 R12, R60.reuse, R4, R12 ;  /* 0x000000043c0c723c */ /* 0x048ff0000000180c */
[C---:B------:R-:W-:Y:S01]  /*2530*/  HMMA.16816.F32 R8, R60.reuse, R6, R8 ;  /* 0x000000063c08723c */ /* 0x040fe20000001808 */
[----:B------:R-:W2:Y:S07]  /*2540*/  LDSM.16.M88.4 R4, [R200+0xa100] ;  /* 0x00a10000c804783b */ /* 0x000eae0000000200 */
[C---:B-1----:R-:W-:Y:S08]  /*2550*/  HMMA.16816.F32 R44, R60.reuse, R76, R44 ;  /* 0x0000004c3c2c723c */ /* 0x042ff0000000182c */
[C---:B------:R-:W-:Y:S08]  /*2560*/  HMMA.16816.F32 R40, R60.reuse, R78, R40 ;  /* 0x0000004e3c28723c */ /* 0x040ff00000001828 */
[C---:B----4-:R-:W-:Y:S08]  /*2570*/  HMMA.16816.F32 R64, R60.reuse, R24, R64 ;  /* 0x000000183c40723c */ /* 0x050ff00000001840 */
[----:B------:R-:W-:Y:S01]  /*2580*/  HMMA.16816.F32 R72, R60, R26, R72 ;  /* 0x0000001a3c48723c */ /* 0x000fe20000001848 */
[----:B------:R-:W1:Y:S07]  /*2590*/  LDSM.16.M88.4 R24, [R200+0xa900] ;  /* 0x00a90000c818783b */ /* 0x000e6e0000000200 */
[C---:B-----5:R-:W-:Y:S08]  /*25a0*/  HMMA.16816.F32 R20, R52.reuse, R36, R20 ;  /* 0x000000243414723c */ /* 0x060ff00000001814 */
[C---:B------:R-:W-:Y:S08]  /*25b0*/  HMMA.16816.F32 R12, R52.reuse, R32, R12 ;  /* 0x00000020340c723c */ /* 0x040ff0000000180c */
[C---:B------:R-:W-:Y:S01]  /*25c0*/  HMMA.16816.F32 R16, R52.reuse, R38, R16 ;  /* 0x000000263410723c */ /* 0x040fe20000001810 */
[----:B------:R-:W-:Y:S07]  /*25d0*/  LDSM.16.M88.4 R36, [R200+0xb900] ;  /* 0x00b90000c824783b */ /* 0x000fee0000000200 */
[C---:B------:R-:W-:Y:S01]  /*25e0*/  HMMA.16816.F32 R8, R52.reuse, R34, R8 ;  /* 0x000000223408723c */ /* 0x040fe20000001808 */
[----:B------:R-:W3:Y:S07]  /*25f0*/  LDSM.16.M88.4 R32, [R200+0xb100] ;  /* 0x00b10000c820783b */ /* 0x000eee0000000200 */
[C---:B------:R-:W-:Y:S08]  /*2600*/  HMMA.16816.F32 R44, R52.reuse, R48, R44 ;  /* 0x00000030342c723c */ /* 0x040ff0000000182c */
[C---:B------:R-:W-:Y:S08]  /*2610*/  HMMA.16816.F32 R40, R52.reuse, R50, R40 ;  /* 0x000000323428723c */ /* 0x040ff00000001828 */
[C---:B------:R-:W-:Y:S08]  /*2620*/  HMMA.16816.F32 R64, R52.reuse, R56, R64 ;  /* 0x000000383440723c */ /* 0x040ff00000001840 */
[----:B------:R-:W-:Y:S01]  /*2630*/  HMMA.16816.F32 R72, R52, R58, R72 ;  /* 0x0000003a3448723c */ /* 0x000fe20000001848 */
[----:B------:R-:W-:Y:S04]  /*2640*/  LDSM.16.M88.4 R56, [R192+0x4000] ;  /* 0x00400000c038783b */ /* 0x000fe80000000200 */
[----:B------:R-:W-:Y:S03]  /*2650*/  LDSM.16.M88.4 R52, [R192+0x4800] ;  /* 0x00480000c034783b */ /* 0x000fe60000000200 */
[C---:B--2---:R-:W-:Y:S01]  /*2660*/  HMMA.16816.F32 R48, R28.reuse, R4, R20 ;  /* 0x000000041c30723c */ /* 0x044fe20000001814 */
[----:B------:R-:W2:Y:S07]  /*2670*/  LDSM.16.M88.4 R20, [R199+0x14100] ;  /* 0x01410000c714783b */ /* 0x000eae0000000200 */
[C---:B-1----:R-:W-:Y:S08]  /*2680*/  HMMA.16816.F32 R12, R28.reuse, R24, R12 ;  /* 0x000000181c0c723c */ /* 0x042ff0000000180c */
[C---:B------:R-:W-:Y:S01]  /*2690*/  HMMA.16816.F32 R16, R28.reuse, R6, R16 ;  /* 0x000000061c10723c */ /* 0x040fe20000001810 */
[----:B------:R-:W1:Y:S07]  /*26a0*/  LDSM.16.M88.4 R4, [R192+0x5000] ;  /* 0x00500000c004783b */ /* 0x000e6e0000000200 */
[----:B------:R-:W-:Y:S01]  /*26b0*/  HMMA.16816.F32 R24, R28, R26, R8 ;  /* 0x0000001a1c18723c */ /* 0x000fe20000001808 */
[----:B------:R-:W4:Y:S01]  /*26c0*/  LDSM.16.M88.4 R8, [R192+0x5800] ;  /* 0x00580000c008783b */ /* 0x000f220000000200 */
[----:B------:R-:W-:-:S06]  /*26d0*/  DEPBAR.LE SB0, 0x0 ;  /* 0x000080000000791a */ /* 0x000fcc0000000000 */
[C---:B---3--:R-:W-:Y:S08]  /*26e0*/  HMMA.16816.F32 R64, R28.reuse, R32, R64 ;  /* 0x000000201c40723c */ /* 0x048ff00000001840 */
[C---:B------:R-:W-:Y:S08]  /*26f0*/  HMMA.16816.F32 R72, R28.reuse, R34, R72 ;  /* 0x000000221c48723c */ /* 0x040ff00000001848 */
[C---:B------:R-:W-:Y:S08]  /*2700*/  HMMA.16816.F32 R44, R28.reuse, R36, R44 ;  /* 0x000000241c2c723c */ /* 0x040ff0000000182c */
[----:B------:R-:W-:Y:S08]  /*2710*/  HMMA.16816.F32 R40, R28, R38, R40 ;  /* 0x000000261c28723c */ /* 0x000ff00000001828 */
[C---:B--2---:R-:W-:Y:S08]  /*2720*/  HMMA.16816.F32 R48, R20.reuse, R56, R48 ;  /* 0x000000381430723c */ /* 0x044ff00000001830 */
[C---:B------:R-:W-:Y:S08]  /*2730*/  HMMA.16816.F32 R16, R20.reuse, R58, R16 ;  /* 0x0000003a1410723c */ /* 0x040ff00000001810 */
[C---:B------:R-:W-:Y:S08]  /*2740*/  HMMA.16816.F32 R12, R20.reuse, R52, R12 ;  /* 0x00000034140c723c */ /* 0x040ff0000000180c */
[----:B------:R-:W-:Y:S01]  /*2750*/  HMMA.16816.F32 R24, R20, R54, R24 ;  /* 0x000000361418723c */ /* 0x000fe20000001818 */
[----:B------:R-:W-:-:S06]  /*2760*/  FMUL.FTZ R0, R50, c[0x0][0x320] ;  /* 0x0000c80032007a20 */ /* 0x000fcc0000410000 */
[----:B------:R-:W2:Y:S01]  /*2770*/  MUFU.TANH R0, R0 ;  /* 0x0000000000007308 */ /* 0x000ea20000002400 */
[C---:B-1----:R-:W-:Y:S07]  /*2780*/  HMMA.16816.F32 R64, R20.reuse, R4, R64 ;  /* 0x000000041440723c */ /* 0x042fee0000001840 */
[----:B------:R-:W-:Y:S01]  /*2790*/  LOP3.LUT R4, R84, R87, RZ, 0xfc, !PT ;  /* 0x0000005754047212 */ /* 0x000fe200078efcff */
[C---:B------:R-:W-:Y:S07]  /*27a0*/  HMMA.16816.F32 R72, R20.reuse, R6, R72 ;  /* 0x000000061448723c */ /* 0x040fee0000001848 */
[----:B------:R-:W-:Y:S01]  /*27b0*/  FMUL.FTZ R7, R48, c[0x0][0x320] ;  /* 0x0000c80030077a20 */ /* 0x000fe20000410000 */
[C---:B----4-:R-:W-:Y:S05]  /*27c0*/  HMMA.16816.F32 R44, R20.reuse, R8, R44 ;  /* 0x00000008142c723c */ /* 0x050fea000000182c */
[----:B------:R-:W1:Y:S03]  /*27d0*/  MUFU.TANH R7, R7 ;  /* 0x0000000700077308 */ /* 0x000e660000002400 */
[----:B------:R-:W-:Y:S07]  /*27e0*/  HMMA.16816.F32 R40, R20, R10, R40 ;  /* 0x0000000a1428723c */ /* 0x000fee0000001828 */
[----:B------:R-:W-:-:S06]  /*27f0*/  FMUL.FTZ R20, R49, c[0x0][0x320] ;  /* 0x0000c80031147a20 */ /* 0x000fcc0000410000 */
[----:B------:R-:W3:Y:S01]  /*2800*/  MUFU.TANH R20, R20 ;  /* 0x0000001400147308 */ /* 0x000ee20000002400 */
[----:B------:R-:W-:Y:S06]  /*2810*/  BAR.SYNC.DEFER_BLOCKING 0x0 ;  /* 0x0000000000007b1d */ /* 0x000fec0000010000 */
[----:B------:R-:W-:Y:S05]  /*2820*/  @P0 BRA `(.L_x_168) ;  /* 0x0000041000000947 */ /* 0x000fea0003800000 */
[----:B-12---:R-:W-:Y:S01]  /*2830*/  IADD3 R208, R210, UR13, R81 ;  /* 0x0000000dd2d07c10 */ /* 0x006fe2000fffe051 */
[----:B------:R-:W-:-:S03]  /*2840*/  IMAD.MOV.U32 R207, RZ, RZ, RZ ;  /* 0x000000ffffcf7224 */ /* 0x000fc600078e00ff */
[----:B------:R-:W-:-:S05]  /*2850*/  IADD3 R208, R208, -0x40, RZ ;  /* 0xffffffc0d0d07810 */ /* 0x000fca0007ffe0ff */
        /* <DEDUP_REMOVED lines=10> */
[----:B------:R-:W-:Y:S01]  /*2900*/  SEL R23, RZ, 0x10, P5 ;  /* 0x00000010ff177807 */ /* 0x000fe20002800000 */
[----:B------:R-:W-:Y:S01]  /*2910*/  IMAD R208, R5, c[0x0][0x2b8], R208 ;  /* 0x0000ae0005d07a24 */ /* 0x000fe200078e02d0 */
[----:B------:R-:W-:Y:S02]  /*2920*/  IADD3 R34, -R28, 0x10, RZ ;  /* 0x000000101c227810 */ /* 0x000fe40007ffe1ff */
[----:B------:R-:W-:Y:S01]  /*2930*/  IADD3 R32, -R23, 0x10, RZ ;  /* 0x0000001017207810 */ /* 0x000fe20007ffe1ff */
[----:B------:R-:W-:Y:S01]  /*2940*/  IMAD.WIDE.U32 R10, R208, c[0x0][0x1e0], RZ ;  /* 0x00007800d00a7a25 */ /* 0x000fe200078e00ff */
[----:B------:R-:W-:-:S02]  /*2950*/  SHF.R.S32.HI R5, RZ, 0x1f, R208 ;  /* 0x0000001fff057819 */ /* 0x000fc400000114d0 */
[----:B------:R-:W-:Y:S02]  /*2960*/  LOP3.LUT R34, R34, 0xf, RZ, 0xc0, !PT ;  /* 0x0000000f22227812 */ /* 0x000fe400078ec0ff */
[----:B------:R-:W-:Y:S01]  /*2970*/  LOP3.LUT R32, R32, 0xf, RZ, 0xc0, !PT ;  /* 0x0000000f20207812 */ /* 0x000fe200078ec0ff */
[----:B------:R-:W-:-:S04]  /*2980*/  IMAD R5, R5, c[0x0][0x1e0], RZ ;  /* 0x0000780005057a24 */ /* 0x000fc800078e02ff */
[----:B------:R-:W-:-:S04]  /*2990*/  IMAD R5, R208, c[0x0][0x1e4], R5 ;  /* 0x00007900d0057a24 */ /* 0x000fc800078e0205 */
[----:B------:R-:W-:Y:S01]  /*29a0*/  IMAD.IADD R11, R11, 0x1, R5 ;  /* 0x000000010b0b7824 */ /* 0x000fe200078e0205 */
[----:B--2---:R-:W-:-:S03]  /*29b0*/  SHF.R.S32.HI R6, RZ, 0x1f, R207 ;  /* 0x0000001fff067819 */ /* 0x004fc600000114cf */
[----:B------:R-:W-:Y:S01]  /*29c0*/  IMAD.WIDE.U32 R8, R207, c[0x0][0x1f0], R10 ;  /* 0x00007c00cf087a25 */ /* 0x000fe200078e000a */
[----:B------:R-:W-:-:S03]  /*29d0*/  IADD3 R11, -R221, 0x10, RZ ;  /* 0x00000010dd0b7810 */ /* 0x000fc60007ffe1ff */
[----:B------:R-:W-:Y:S01]  /*29e0*/  IMAD R6, R6, c[0x0][0x1f0], RZ ;  /* 0x00007c0006067a24 */ /* 0x000fe200078e02ff */
[----:B------:R-:W-:Y:S02]  /*29f0*/  IADD3 R31, P0, R8, UR18, RZ ;  /* 0x00000012081f7c10 */ /* 0x000fe4000ff1e0ff */
[----:B------:R-:W-:Y:S01]  /*2a00*/  LOP3.LUT R11, R11, 0xf, RZ, 0xc0, !PT ;  /* 0x0000000f0b0b7812 */ /* 0x000fe200078ec0ff */
[----:B------:R-:W-:Y:S02]  /*2a10*/  IMAD R5, R207, c[0x0][0x1f4], R6 ;  /* 0x00007d00cf057a24 */ /* 0x000fe400078e0206 */
[----:B------:R-:W-:-:S03]  /*2a20*/  IMAD.SHL.U32 R6, R218, 0x2, RZ ;  /* 0x00000002da067824 */ /* 0x000fc600078e00ff */
[----:B------:R-:W-:Y:S01]  /*2a30*/  IADD3.X R8, R9, UR8, R5, P0, !PT ;  /* 0x0000000809087c10 */ /* 0x000fe200087fe405 */
[----:B------:R-:W-:Y:S01]  /*2a40*/  IMAD.SHL.U32 R9, R217, 0x2, RZ ;  /* 0x00000002d9097824 */ /* 0x000fe200078e00ff */
[C---:B------:R-:W-:Y:S02]  /*2a50*/  LEA R10, P0, R31.reuse, c[0x0][0x1c8], 0x1 ;  /* 0x000072001f0a7a11 */ /* 0x040fe400078008ff */
[----:B------:R-:W-:Y:S02]  /*2a60*/  SHF.L.U64.HI R5, R218, 0x1, R133 ;  /* 0x00000001da057819 */ /* 0x000fe40000010285 */
[----:B------:R-:W-:Y:S01]  /*2a70*/  LEA.HI.X R31, R31, c[0x0][0x1cc], R8, 0x1, P0 ;  /* 0x000073001f1f7a11 */ /* 0x000fe200000f0c08 */
[----:B------:R-:W1:Y:S01]  /*2a80*/  SHFL.IDX PT, R21, R10, 0x1, 0x181f ;  /* 0x00381f000a157f89 */ /* 0x000e6200000e0000 */
[----:B------:R-:W-:-:S03]  /*2a90*/  SHF.L.U64.HI R8, R217, 0x1, R220 ;  /* 0x00000001d9087819 */ /* 0x000fc600000102dc */
[----:B------:R-:W2:Y:S04]  /*2aa0*/  SHFL.IDX PT, R22, R31, 0x1, 0x181f ;  /* 0x00381f001f167f89 */ /* 0x000ea800000e0000 */
[----:B------:R4:W5:Y:S04]  /*2ab0*/  SHFL.IDX PT, R29, R10, RZ, 0x181f ;  /* 0x00181fff0a1d7589 */ /* 0x00096800000e0000 */
[----:B------:R-:W3:Y:S01]  /*2ac0*/  SHFL.IDX PT, R30, R31, RZ, 0x181f ;  /* 0x00181fff1f1e7589 */ /* 0x000ee200000e0000 */
[----:B-1----:R-:W-:-:S04]  /*2ad0*/  IADD3 R34, P2, P0, R34, R21, R6 ;  /* 0x0000001522227210 */ /* 0x002fc8000785e006 */
[----:B--2---:R-:W-:Y:S02]  /*2ae0*/  IADD3.X R35, RZ, R22, R5, P2, P0 ;  /* 0x00000016ff237210 */ /* 0x004fe400017e0405 */
[----:B------:R-:W-:Y:S01]  /*2af0*/  IADD3 R32, P2, P0, R32, R21, R9 ;  /* 0x0000001520207210 */ /* 0x000fe2000785e009 */
[----:B----4-:R-:W-:-:S03]  /*2b00*/  IMAD.SHL.U32 R10, R216, 0x2, RZ ;  /* 0x00000002d80a7824 */ /* 0x010fc600078e00ff */
[----:B------:R-:W-:Y:S02]  /*2b10*/  IADD3.X R33, RZ, R22, R8, P2, P0 ;  /* 0x00000016ff217210 */ /* 0x000fe400017e0408 */
[----:B------:R-:W-:Y:S02]  /*2b20*/  IADD3 R36, P2, P0, R11, R21, R10 ;  /* 0x000000150b247210 */ /* 0x000fe4000785e00a */
[----:B------:R-:W-:-:S04]  /*2b30*/  SHF.L.U64.HI R11, R216, 0x1, R219 ;  /* 0x00000001d80b7819 */ /* 0x000fc800000102db */
[----:B------:R-:W-:Y:S02]  /*2b40*/  IADD3.X R37, RZ, R22, R11, P2, P0 ;  /* 0x00000016ff257210 */ /* 0x000fe400017e040b */
[C---:B-----5:R-:W-:Y:S02]  /*2b50*/  IADD3 R38, P2, R29.reuse, R6, RZ ;  /* 0x000000061d267210 */ /* 0x060fe40007f5e0ff */
[----:B------:R-:W-:-:S03]  /*2b60*/  IADD3 R48, P0, R29, R9, RZ ;  /* 0x000000091d307210 */ /* 0x000fc60007f1e0ff */
[----:B---3--:R-:W-:Y:S01]  /*2b70*/  IMAD.X R39, R30, 0x1, R5, P2 ;  /* 0x000000011e277824 */ /* 0x008fe200010e0605 */
[----:B------:R-:W-:Y:S01]  /*2b80*/  ISETP.NE.U32.AND P2, PT, R28, RZ, PT ;  /* 0x000000ff1c00720c */ /* 0x000fe20003f45070 */
[C---:B------:R-:W-:Y:S01]  /*2b90*/  IMAD.X R49, R30.reuse, 0x1, R8, P0 ;  /* 0x000000011e317824 */ /* 0x040fe200000e0608 */
[----:B------:R-:W-:Y:S02]  /*2ba0*/  IADD3 R10, P0, R29, R10, RZ ;  /* 0x0000000a1d0a7210 */ /* 0x000fe40007f1e0ff */
[----:B------:R1:W-:Y:S03]  /*2bb0*/  LDGSTS.E.BYPASS.LTC128B.128 [R209+0x6100], [R38.64], !P6 ;  /* 0x0610000026d17fae */ /* 0x0003e6000f101d56 */
[----:B------:R-:W-:Y:S01]  /*2bc0*/  IMAD.X R11, R30, 0x1, R11, P0 ;  /* 0x000000011e0b7824 */ /* 0x000fe200000e060b */
[----:B------:R1:W-:Y:S01]  /*2bd0*/  LDGSTS.E.BYPASS.LTC128B.128 [R209+0x8100], [R48.64], !P5 ;  /* 0x0810000030d17fae */ /* 0x0003e2000e901d56 */
[----:B------:R-:W-:-:S03]  /*2be0*/  ISETP.NE.U32.AND P0, PT, R23, RZ, PT ;  /* 0x000000ff1700720c */ /* 0x000fc60003f05070 */
[----:B------:R1:W-:Y:S04]  /*2bf0*/  LDGSTS.E.BYPASS.LTC128B.128 [R209+0xa100], [R10.64], !P4 ;  /* 0x0a1000000ad17fae */ /* 0x0003e8000e101d56 */
[----:B------:R1:W-:Y:S01]  /*2c00*/  LDGSTS.E.BYPASS.LTC128B.128.ZFILL [R209+0x7100], [R34.64], P2 ;  /* 0x0710000022d17fae */ /* 0x0003e20009141d56 */
[----:B------:R-:W-:-:S05]  /*2c10*/  ISETP.NE.U32.AND P2, PT, R221, RZ, PT ;  /* 0x000000ffdd00720c */ /* 0x000fca0003f45070 */
[----:B------:R1:W-:Y:S08]  /*2c20*/  LDGSTS.E.BYPASS.LTC128B.128.ZFILL [R209+0x9100], [R32.64], P0 ;  /* 0x0910000020d17fae */ /* 0x0003f00008141d56 */
[----:B------:R1:W-:Y:S02]  /*2c30*/  LDGSTS.E.BYPASS.LTC128B.128.ZFILL [R209+0xb100], [R36.64], P2 ;  /* 0x0b10000024d17fae */ /* 0x0003e40009141d56 */
.L_x_168:
[----:B-12---:R-:W-:Y:S01]  /*2c40*/  FMUL.FTZ R10, R13, c[0x0][0x320] ;  /* 0x0000c8000d0a7a20 */ /* 0x006fe20000410000 */
[----:B------:R-:W-:Y:S01]  /*2c50*/  SHF.R.S32.HI R11, RZ, 0x1f, R80 ;  /* 0x0000001fff0b7819 */ /* 0x000fe20000011450 */
[----:B------:R-:W-:Y:S01]  /*2c60*/  FMUL.FTZ R5, R17, c[0x0][0x320] ;  /* 0x0000c80011057a20 */ /* 0x000fe20000410000 */
[----:B------:R-:W-:Y:S01]  /*2c70*/  LOP3.LUT R9, R83, 0xffffffe0, RZ, 0xc0, !PT ;  /* 0xffffffe053097812 */ /* 0x000fe200078ec0ff */
[----:B------:R-:W-:Y:S01]  /*2c80*/  FMUL.FTZ R8, R24, c[0x0][0x320] ;  /* 0x0000c80018087a20 */ /* 0x000fe20000410000 */
[----:B------:R-:W-:Y:S01]  /*2c90*/  LEA.HI R13, R85, R82, RZ, 0x2 ;  /* 0x00000052550d7211 */ /* 0x000fe200078f10ff */
[----:B------:R-:W-:Y:S01]  /*2ca0*/  UIADD3 UR4, UR10, 0x1, -UR12 ;  /* 0x000000010a047890 */ /* 0x000fe2000fffe80c */
[----:B------:R-:W-:Y:S01]  /*2cb0*/  LEA.HI R11, R11, R80, RZ, 0x3 ;  /* 0x000000500b0b7211 */ /* 0x000fe200078f18ff */
[----:B------:R-:W-:Y:S01]  /*2cc0*/  IMAD.IADD R9, R82, 0x1, -R9 ;  /* 0x0000000152097824 */ /* 0x000fe200078e0a09 */
[----:B------:R-:W-:Y:S01]  /*2cd0*/  LOP3.LUT R13, R13, 0xfffffffc, RZ, 0xc0, !PT ;  /* 0xfffffffc0d0d7812 */ /* 0x000fe200078ec0ff */
[----:B------:R-:W-:Y:S01]  /*2ce0*/  FMUL.FTZ R16, R16, c[0x0][0x320] ;  /* 0x0000c80010107a20 */ /* 0x000fe20000410000 */
[----:B------:R-:W-:Y:S01]  /*2cf0*/  LOP3.LUT R11, R11, 0xffffff8, RZ, 0xc0, !PT ;  /* 0x0ffffff80b0b7812 */ /* 0x000fe200078ec0ff */
[----:B------:R-:W-:Y:S01]  /*2d00*/  FMUL.FTZ R12, R12, c[0x0][0x320] ;  /* 0x0000c8000c0c7a20 */ /* 0x000fe20000410000 */
[----:B------:R-:W-:Y:S01]  /*2d10*/  SHF.R.S32.HI R22, RZ, 0x1f, R9 ;  /* 0x0000001fff167819 */ /* 0x000fe20000011409 */
[----:B------:R-:W-:Y:S01]  /*2d20*/  IMAD.IADD R82, R82, 0x1, -R13 ;  /* 0x0000000152527824 */ /* 0x000fe200078e0a0d */
[----:B------:R-:W-:Y:S01]  /*2d30*/  PLOP3.LUT P2, PT, PT, PT, UP2, 0x80, 0x0 ;  /* 0x000000000000781c */ /* 0x000fe20003f4f028 */
[----:B------:R-:W-:Y:S01]  /*2d40*/  IMAD.IADD R80, R80, 0x1, -R11 ;  /* 0x0000000150507824 */ /* 0x000fe200078e0a0b */
[----:B------:R-:W-:Y:S01]  /*2d50*/  LEA.HI R11, R22, R9, RZ, 0x2 ;  /* 0x00000009160b7211 */ /* 0x000fe200078f10ff */
[----:B------:R-:W-:Y:S01]  /*2d60*/  FMUL.FTZ R6, R25, c[0x0][0x320] ;  /* 0x0000c80019067a20 */ /* 0x000fe20000410000 */
[----:B------:R-:W-:Y:S01]  /*2d70*/  LEA.HI R13, R82, R82, RZ, 0x1 ;  /* 0x00000052520d7211 */ /* 0x000fe200078f08ff */
[----:B------:R-:W-:Y:S01]  /*2d80*/  FMUL.FTZ R64, R64, c[0x0][0x320] ;  /* 0x0000c80040407a20 */ /* 0x000fe20000410000 */
[----:B------:R-:W-:Y:S01]  /*2d90*/  LEA.HI.SX32 R17, R11, UR25, 0x1e ;  /* 0x000000190b117c11 */ /* 0x000fe2000f8ff2ff */
[----:B------:R-:W-:Y:S01]  /*2da0*/  FMUL.FTZ R72, R72, c[0x0][0x320] ;  /* 0x0000c80048487a20 */ /* 0x000fe20000410000 */
[----:B------:R-:W-:Y:S01]  /*2db0*/  LOP3.LUT R13, R13, 0x1ffffffe, RZ, 0xc0, !PT ;  /* 0x1ffffffe0d0d7812 */ /* 0x000fe200078ec0ff */
[----:B------:R-:W-:Y:S01]  /*2dc0*/  FMUL.FTZ R73, R73, c[0x0][0x320] ;  /* 0x0000c80049497a20 */ /* 0x000fe20000410000 */
[----:B------:R-:W-:Y:S01]  /*2dd0*/  LEA R17, R80, R17, 0x4 ;  /* 0x0000001150117211 */ /* 0x000fe200078e20ff */
[----:B------:R-:W-:Y:S01]  /*2de0*/  FMUL.FTZ R44, R44, c[0x0][0x320] ;  /* 0x0000c8002c2c7a20 */ /* 0x000fe20000410000 */
[----:B------:R-:W-:Y:S01]  /*2df0*/  PLOP3.LUT P0, PT, PT, PT, UP2, 0x80, 0x0 ;  /* 0x000000000000781c */ /* 0x000fe20003f0f028 */
[----:B------:R-:W-:Y:S01]  /*2e00*/  IMAD.IADD R82, R82, 0x1, -R13 ;  /* 0x0000000152527824 */ /* 0x000fe200078e0a0d */
[----:B------:R-:W-:Y:S01]  /*2e10*/  LOP3.LUT R212, R11, 0x7ffffffc, RZ, 0xc0, !PT ;  /* 0x7ffffffc0bd47812 */ /* 0x000fe200078ec0ff */
[----:B------:R-:W-:Y:S01]  /*2e20*/  IMAD.U32 R11, RZ, RZ, UR4 ;  /* 0x00000004ff0b7e24 */ /* 0x000fe2000f8e00ff */
[----:B------:R-:W-:Y:S01]  /*2e30*/  ULDC UR4, c[0x0][0x1d0] ;  /* 0x0000740000047ab9 */ /* 0x000fe20000000800 */
[----:B------:R-:W-:Y:S01]  /*2e40*/  IMAD R211, R82, 0x8, R17 ;  /* 0x0000000852d37824 */ /* 0x000fe200078e0211 */
[----:B------:R-:W1:Y:S01]  /*2e50*/  MUFU.TANH R16, R16 ;  /* 0x0000001000107308 */ /* 0x000e620000002400 */
[----:B------:R-:W-:Y:S01]  /*2e60*/  IMAD.IADD R212, R9, 0x1, -R212 ;  /* 0x0000000109d47824 */ /* 0x000fe200078e0ad4 */
[----:B------:R-:W-:Y:S01]  /*2e70*/  ULDC UR5, c[0x0][0x324] ;  /* 0x0000c90000057ab9 */ /* 0x000fe20000000800 */
[----:B------:R-:W-:Y:S01]  /*2e80*/  @P2 IMAD.HI.U32 R13, R211, c[0x0][0x2c8], RZ ;  /* 0x0000b200d30d2a27 */ /* 0x000fe200078e00ff */
[----:B------:R-:W-:Y:S01]  /*2e90*/  MOV R21, R211 ;  /* 0x000000d300157202 */ /* 0x000fe20000000f00 */
[----:B------:R-:W-:Y:S01]  /*2ea0*/  UIMAD UR4, UR20, UR4, -UR12 ;  /* 0x00000004140472a4 */ /* 0x000fe2000f8e0a0c */
[----:B------:R-:W-:Y:S01]  /*2eb0*/  SHF.L.U32 R212, R212, 0x1, RZ ;  /* 0x00000001d4d47819 */ /* 0x000fe200000006ff */
[----:B------:R-:W-:Y:S01]  /*2ec0*/  FMUL.FTZ R45, R45, c[0x0][0x320] ;  /* 0x0000c8002d2d7a20 */ /* 0x000fe20000410000 */
[----:B------:R-:W-:Y:S01]  /*2ed0*/  @P0 SHF.R.U32.HI R21, RZ, c[0x0][0x2cc], R13 ;  /* 0x0000b300ff150a19 */ /* 0x000fe2000001160d */
[----:B------:R-:W-:Y:S01]  /*2ee0*/  FMUL.FTZ R40, R40, c[0x0][0x320] ;  /* 0x0000c80028287a20 */ /* 0x000fe20000410000 */
[----:B------:R-:W-:Y:S01]  /*2ef0*/  PLOP3.LUT P0, PT, PT, PT, UP1, 0x40, 0x0 ;  /* 0x000000000000781c */ /* 0x000fe20003f0e818 */
[----:B------:R-:W-:Y:S01]  /*2f00*/  FMUL.FTZ R41, R41, c[0x0][0x320] ;  /* 0x0000c80029297a20 */ /* 0x000fe20000410000 */
[----:B------:R-:W-:Y:S01]  /*2f10*/  IADD3 R11, R11, -c[0x0][0x168], -R212 ;  /* 0x80005a000b0b7a10 */ /* 0x000fe20007ffe8d4 */
[----:B------:R-:W2:Y:S01]  /*2f20*/  SHFL.IDX PT, R24, R21, RZ, 0x1c1f ;  /* 0x001c1fff15187589 */ /* 0x000ea200000e0000 */
[----:B------:R-:W-:Y:S01]  /*2f30*/  FMUL.FTZ R65, R65, c[0x0][0x320] ;  /* 0x0000c80041417a20 */ /* 0x000fe20000410000 */
[----:B------:R-:W4:Y:S01]  /*2f40*/  MUFU.TANH R5, R5 ;  /* 0x0000000500057308 */ /* 0x000f220000002400 */
[----:B------:R-:W-:Y:S01]  /*2f50*/  ULOP3.LUT UR12, URZ, UR5, URZ, 0x33, !UPT ;  /* 0x000000053f0c7292 */ /* 0x000fe2000f8e333f */
[----:B------:R-:W-:Y:S01]  /*2f60*/  IADD3 R13, R11, c[0x0][0x328], RZ ;  /* 0x0000ca000b0d7a10 */ /* 0x000fe20007ffe0ff */
[----:B------:R-:W0:Y:S01]  /*2f70*/  LDGDEPBAR ;  /* 0x00000000000079af */ /* 0x000e220000000000 */
[----:B------:R-:W-:-:S03]  /*2f80*/  IADD3 R9, -R212, UR4, RZ ;  /* 0x00000004d4097c10 */ /* 0x000fc6000fffe1ff */
[----:B------:R-:W-:Y:S01]  /*2f90*/  IADD3 R11, R11, UR12, RZ ;  /* 0x0000000c0b0b7c10 */ /* 0x000fe2000fffe0ff */
[----:B------:R-:W3:Y:S08]  /*2fa0*/  MUFU.TANH R12, R12 ;  /* 0x0000000c000c7308 */ /* 0x000ef00000002400 */
[----:B------:R-:W1:Y:S01]  /*2fb0*/  MUFU.TANH R10, R10 ;  /* 0x0000000a000a7308 */ /* 0x000e620000002400 */
[----:B--2---:R-:W-:Y:S01]  /*2fc0*/  IMAD.IADD R28, R13, 0x1, R24 ;  /* 0x000000010d1c7824 */ /* 0x004fe200078e0218 */
[----:B------:R-:W-:-:S06]  /*2fd0*/  IADD3 R22, R11, R24, RZ ;  /* 0x000000180b167210 */ /* 0x000fcc0007ffe0ff */
[----:B------:R-:W2:Y:S01]  /*2fe0*/  MUFU.TANH R8, R8 ;  /* 0x0000000800087308 */ /* 0x000ea20000002400 */
[----:B------:R-:W-:-:S07]  /*2ff0*/  IMNMX R23, R28, R9, PT ;  /* 0x000000091c177217 */ /* 0x000fce0003800200 */
        /* <DEDUP_REMOVED lines=9> */
[----:B------:R-:W-:Y:S05]  /*3090*/  @P0 BRA `(.L_x_169) ;  /* 0x0000016000000947 */ /* 0x000fea0003800000 */
[----:B--234-:R-:W-:Y:S01]  /*30a0*/  IMAD.U32 R17, RZ, RZ, UR10 ;  /* 0x0000000aff117e24 */ /* 0x01cfe2000f8e00ff */
[----:B------:R-:W-:Y:S04]  /*30b0*/  BSSY B0, `(.L_x_170) ;  /* 0x000000f000007945 */ /* 0x000fe80003800000 */
[----:B------:R-:W-:-:S04]  /*30c0*/  IADD3 R24, R17, -c[0x0][0x168], R24 ;  /* 0x80005a0011187a10 */ /* 0x000fc80007ffe018 */
[----:B------:R-:W-:-:S13]  /*30d0*/  ISETP.GT.AND P0, PT, R24, -0x1, PT ;  /* 0xffffffff1800780c */ /* 0x000fda0003f04270 */
[----:B------:R-:W-:Y:S05]  /*30e0*/  @P0 BRA `(.L_x_171) ;  /* 0x0000007000000947 */ /* 0x000fea0003800000 */
[----:B------:R-:W-:Y:S01]  /*30f0*/  IMAD.MOV.U32 R17, RZ, RZ, c[0x0][0x32c] ;  /* 0x0000cb00ff117624 */ /* 0x000fe200078e00ff */
[----:B------:R-:W-:-:S04]  /*3100*/  LOP3.LUT R24, RZ, R24, RZ, 0x33, !PT ;  /* 0x00000018ff187212 */ /* 0x000fc800078e33ff */
[----:B------:R-:W-:-:S13]  /*3110*/  ISETP.NE.AND P0, PT, R17, 0x1, PT ;  /* 0x000000011100780c */ /* 0x000fda0003f05270 */
[----:B------:R-:W-:-:S05]  /*3120*/  @P0 IMAD.HI.U32 R17, R24, c[0x0][0x330], RZ ;  /* 0x0000cc0018110a27 */ /* 0x000fca00078e00ff */
[----:B------:R-:W-:-:S04]  /*3130*/  @P0 SHF.R.U32.HI R24, RZ, c[0x0][0x334], R17 ;  /* 0x0000cd00ff180a19 */ /* 0x000fc80000011611 */
[----:B------:R-:W-:Y:S01]  /*3140*/  LOP3.LUT R24, RZ, R24, RZ, 0x33, !PT ;  /* 0x00000018ff187212 */ /* 0x000fe200078e33ff */
[----:B------:R-:W-:Y:S05]  /*3150*/  BRA `(.L_x_172) ;  /* 0x0000004000007947 */ /* 0x000fea0003800000 */
.L_x_171:
[----:B------:R-:W-:-:S04]  /*3160*/  MOV R17, c[0x0][0x32c] ;  /* 0x0000cb0000117a02 */ /* 0x000fc80000000f00 */
[----:B------:R-:W-:-:S13]  /*3170*/  ISETP.NE.AND P0, PT, R17, 0x1, PT ;  /* 0x000000011100780c */ /* 0x000fda0003f05270 */
[----:B------:R-:W-:-:S05]  /*3180*/  @P0 IMAD.HI.U32 R17, R24, c[0x0][0x330], RZ ;  /* 0x0000cc0018110a27 */ /* 0x000fca00078e00ff */
[----:B------:R-:W-:Y:S02]  /*3190*/  @P0 SHF.R.U32.HI R24, RZ, c[0x0][0x334], R17 ;  /* 0x0000cd00ff180a19 */ /* 0x000fe40000011611 */
.L_x_172:
[----:B------:R-:W-:Y:S05]  /*31a0*/  BSYNC B0 ;  /* 0x0000000000007941 */ /* 0x000fea0003800000 */
.L_x_170:
[----:B------:R-:W-:-:S04]  /*31b0*/  IMAD R17, R24, c[0x0][0x32c], -R81 ;  /* 0x0000cb0018117a24 */ /* 0x000fc800078e0a51 */
[----:B------:R-:W-:-:S05]  /*31c0*/  IMAD.IADD R17, R17, 0x1, -R212 ;  /* 0x0000000111117824 */ /* 0x000fca00078e0ad4 */
[----:B------:R-:W-:Y:S02]  /*31d0*/  IADD3 R24, R17, c[0x0][0x32c], RZ ;  /* 0x0000cb0011187a10 */ /* 0x000fe40007ffe0ff */
[----:B------:R-:W-:Y:S02]  /*31e0*/  IMNMX R22, R22, R17, !PT ;  /* 0x0000001116167217 */ /* 0x000fe40007800200 */
[----:B------:R-:W-:Y:S02]  /*31f0*/  IMNMX R23, R23, R24, PT ;  /* 0x0000001817177217 */ /* 0x000fe40003800200 */
.L_x_169:
[----:B--234-:R-:W-:Y:S01]  /*3200*/  ISETP.LT.AND P2, PT, RZ, UR21, PT ;  /* 0x00000015ff007c0c */ /* 0x01cfe2000bf41270 */
[----:B------:R-:W-:Y:S01]  /*3210*/  FMUL.FTZ R24, R14, c[0x0][0x320] ;  /* 0x0000c8000e187a20 */ /* 0x000fe20000410000 */
[----:B------:R-:W2:Y:S01]  /*3220*/  SHFL.IDX PT, R28, R21, 0x1, 0x1c1f ;  /* 0x003c1f00151c7f89 */ /* 0x000ea200000e0000 */
[----:B------:R-:W-:Y:S01]  /*3230*/  FMUL.FTZ R26, R26, c[0x0][0x320] ;  /* 0x0000c8001a1a7a20 */ /* 0x000fe20000410000 */
[----:B------:R-:W-:Y:S01]  /*3240*/  ISETP.GT.AND P0, PT, R22, RZ, P2 ;  /* 0x000000ff1600720c */ /* 0x000fe20001704270 */
[----:B------:R-:W-:Y:S02]  /*3250*/  FMUL.FTZ R27, R27, c[0x0][0x320] ;  /* 0x0000c8001b1b7a20 */ /* 0x000fe40000410000 */
[----:B------:R-:W-:Y:S01]  /*3260*/  FMUL.FTZ R67, R67, c[0x0][0x320] ;  /* 0x0000c80043437a20 */ /* 0x000fe20000410000 */
[----:B------:R-:W-:Y:S01]  /*3270*/  ISETP.LT.OR P0, PT, R23, 0x1, P0 ;  /* 0x000000011700780c */ /* 0x000fe20000701670 */
[----:B------:R-:W-:Y:S01]  /*3280*/  FMUL.FTZ R15, R15, c[0x0][0x320] ;  /* 0x0000c8000f0f7a20 */ /* 0x000fe20000410000 */
[----:B------:R-:W3:Y:S01]  /*3290*/  MUFU.TANH R24, R24 ;  /* 0x0000001800187308 */ /* 0x000ee20000002400 */
[----:B------:R-:W-:Y:S01]  /*32a0*/  FMUL.FTZ R74, R74, c[0x0][0x320] ;  /* 0x0000c8004a4a7a20 */ /* 0x000fe20000410000 */
[----:B------:R-:W-:Y:S01]  /*32b0*/  FSEL R17, R7, -INF , !P0 ;  /* 0xff80000007117808 */ /* 0x000fe20004000000 */
[----:B------:R-:W-:Y:S01]  /*32c0*/  FMUL.FTZ R7, R18, c[0x0][0x320] ;  /* 0x0000c80012077a20 */ /* 0x000fe20000410000 */
[----:B------:R-:W-:Y:S01]  /*32d0*/  ISETP.GT.AND P0, PT, R22, 0x1, P2 ;  /* 0x000000011600780c */ /* 0x000fe20001704270 */
[----:B------:R-:W-:-:S02]  /*32e0*/  FMUL.FTZ R75, R75, c[0x0][0x320] ;  /* 0x0000c8004b4b7a20 */ /* 0x000fc40000410000 */
[----:B------:R-:W-:Y:S01]  /*32f0*/  FMUL.FTZ R46, R46, c[0x0][0x320] ;  /* 0x0000c8002e2e7a20 */ /* 0x000fe20000410000 */
[----:B------:R-:W-:Y:S01]  /*3300*/  ISETP.LT.OR P0, PT, R23, 0x2, P0 ;  /* 0x000000021700780c */ /* 0x000fe20000701670 */
[----:B------:R-:W-:Y:S01]  /*3310*/  FMUL.FTZ R47, R47, c[0x0][0x320] ;  /* 0x0000c8002f2f7a20 */ /* 0x000fe20000410000 */
[----:B------:R4:W1:Y:S01]  /*3320*/  MUFU.TANH R163, R67 ;  /* 0x0000004300a37308 */ /* 0x0008620000002400 */
[----:B------:R-:W-:Y:S01]  /*3330*/  FMUL.FTZ R42, R42, c[0x0][0x320] ;  /* 0x0000c8002a2a7a20 */ /* 0x000fe20000410000 */
[----:B------:R-:W-:Y:S01]  /*3340*/  FSEL R20, R20, -INF , !P0 ;  /* 0xff80000014147808 */ /* 0x000fe20004000000 */
[----:B------:R-:W-:Y:S01]  /*3350*/  FMUL.FTZ R43, R43, c[0x0][0x320] ;  /* 0x0000c8002b2b7a20 */ /* 0x000fe20000410000 */
[----:B------:R-:W-:Y:S01]  /*3360*/  ISETP.GT.AND P0, PT, R22, 0x8, P2 ;  /* 0x000000081600780c */ /* 0x000fe20001704270 */
[----:B------:R-:W-:Y:S02]  /*3370*/  FMUL.FTZ R66, R66, c[0x0][0x320] ;  /* 0x0000c80042427a20 */ /* 0x000fe40000410000 */
[----:B--2---:R-:W-:Y:S01]  /*3380*/  IMAD.IADD R18, R13, 0x1, R28 ;  /* 0x000000010d127824 */ /* 0x004fe200078e021c */
[----:B------:R-:W-:Y:S01]  /*3390*/  ISETP.LT.OR P0, PT, R23, 0x9, P0 ;  /* 0x000000091700780c */ /* 0x000fe20000701670 */
[----:B------:R4:W2:Y:S03]  /*33a0*/  MUFU.TANH R25, R15 ;  /* 0x0000000f00197308 */ /* 0x0008a60000002400 */
[----:B-1----:R-:W-:-:S02]  /*33b0*/  FSEL R16, R16, -INF , !P0 ;  /* 0xff80000010107808 */ /* 0x002fc40004000000 */
[----:B------:R-:W-:Y:S02]  /*33c0*/  ISETP.GT.AND P0, PT, R22, 0x9, P2 ;  /* 0x000000091600780c */ /* 0x000fe40001704270 */
[----:B------:R-:W-:Y:S01]  /*33d0*/  IMNMX R21, R18, R9, PT ;  /* 0x0000000912157217 */ /* 0x000fe20003800200 */
[----:B------:R4:W1:Y:S01]  /*33e0*/  MUFU.TANH R171, R74 ;  /* 0x0000004a00ab7308 */ /* 0x0008620000002400 */
[----:B------:R-:W-:-:S04]  /*33f0*/  ISETP.LT.OR P0, PT, R23, 0xa, P0 ;  /* 0x0000000a1700780c */ /* 0x000fc80000701670 */
[----:B------:R-:W-:Y:S01]  /*3400*/  FSEL R14, R5, -INF , !P0 ;  /* 0xff800000050e7808 */ /* 0x000fe20004000000 */
[----:B------:R-:W-:Y:S01]  /*3410*/  FMUL.FTZ R5, R19, c[0x0][0x320] ;  /* 0x0000c80013057a20 */ /* 0x000fe20000410000 */
[----:B------:R-:W-:Y:S01]  /*3420*/  ISETP.GT.AND P0, PT, R22, 0x10, P2 ;  /* 0x000000101600780c */ /* 0x000fe20001704270 */
[----:B------:R-:W-:Y:S01]  /*3430*/  FMUL.FTZ R19, R51, c[0x0][0x320] ;  /* 0x0000c80033137a20 */ /* 0x000fe20000410000 */
[----:B------:R4:W1:Y:S02]  /*3440*/  MUFU.TANH R165, R75 ;  /* 0x0000004b00a57308 */ /* 0x0008640000002400 */
[----:B------:R-:W-:-:S04]  /*3450*/  ISETP.LT.OR P0, PT, R23, 0x11, P0 ;  /* 0x000000111700780c */ /* 0x000fc80000701670 */
[----:B------:R-:W-:Y:S02]  /*3460*/  FSEL R12, R12, -INF , !P0 ;  /* 0xff8000000c0c7808 */ /* 0x000fe40004000000 */
[----:B------:R-:W-:Y:S01]  /*3470*/  ISETP.GT.AND P0, PT, R22, 0x11, P2 ;  /* 0x000000111600780c */ /* 0x000fe20001704270 */
[----:B------:R-:W1:Y:S03]  /*3480*/  MUFU.TANH R5, R5 ;  /* 0x0000000500057308 */ /* 0x000e660000002400 */
[----:B------:R-:W-:-:S04]  /*3490*/  ISETP.LT.OR P0, PT, R23, 0x12, P0 ;  /* 0x000000121700780c */ /* 0x000fc80000701670 */
[----:B------:R-:W-:Y:S01]  /*34a0*/  FSEL R10, R10, -INF , !P0 ;  /* 0xff8000000a0a7808 */ /* 0x000fe20004000000 */
[----:B------:R-:W1:Y:S01]  /*34b0*/  MUFU.TANH R19, R19 ;  /* 0x0000001300137308 */ /* 0x000e620000002400 */
[----:B------:R-:W-:-:S04]  /*34c0*/  ISETP.GT.AND P0, PT, R22, 0x18, P2 ;  /* 0x000000181600780c */ /* 0x000fc80001704270 */
[----:B------:R-:W-:-:S03]  /*34d0*/  ISETP.LT.OR P0, PT, R23, 0x19, P0 ;  /* 0x000000191700780c */ /* 0x000fc60000701670 */
[----:B------:R4:W1:Y:S01]  /*34e0*/  MUFU.TANH R167, R46 ;  /* 0x0000002e00a77308 */ /* 0x0008620000002400 */
[----:B------:R-:W-:Y:S02]  /*34f0*/  FSEL R8, R8, -INF , !P0 ;  /* 0xff80000008087808 */ /* 0x000fe40004000000 */
[----:B------:R-:W-:-:S04]  /*3500*/  ISETP.GT.AND P0, PT, R22, 0x19, P2 ;  /* 0x000000191600780c */ /* 0x000fc80001704270 */
[----:B------:R-:W-:Y:S01]  /*3510*/  ISETP.LT.OR P0, PT, R23, 0x1a, P0 ;  /* 0x0000001a1700780c */ /* 0x000fe20000701670 */
[----:B------:R4:W1:Y:S03]  /*3520*/  MUFU.TANH R143, R47 ;  /* 0x0000002f008f7308 */ /* 0x0008660000002400 */
[----:B------:R-:W-:Y:S02]  /*3530*/  FSEL R6, R6, -INF , !P0 ;  /* 0xff80000006067808 */ /* 0x000fe40004000000 */
[----:B------:R-:W-:-:S03]  /*3540*/  ISETP.GT.AND P0, PT, R22, 0x20, P2 ;  /* 0x000000201600780c */ /* 0x000fc60001704270 */
[----:B------:R-:W1:Y:S01]  /*3550*/  MUFU.TANH R26, R26 ;  /* 0x0000001a001a7308 */ /* 0x000e620000002400 */
[----:B------:R-:W-:-:S04]  /*3560*/  ISETP.LT.OR P0, PT, R23, 0x21, P0 ;  /* 0x000000211700780c */ /* 0x000fc80000701670 */
[----:B------:R-:W-:Y:S02]  /*3570*/  FSEL R156, R156, -INF , !P0 ;  /* 0xff8000009c9c7808 */ /* 0x000fe40004000000 */
[----:B------:R-:W-:Y:S01]  /*3580*/  ISETP.GT.AND P0, PT, R22, 0x21, P2 ;  /* 0x000000211600780c */ /* 0x000fe20001704270 */
[----:B------:R-:W1:Y:S03]  /*3590*/  MUFU.TANH R27, R27 ;  /* 0x0000001b001b7308 */ /* 0x000e660000002400 */
[----:B------:R-:W-:-:S04]  /*35a0*/  ISETP.LT.OR P0, PT, R23, 0x22, P0 ;  /* 0x000000221700780c */ /* 0x000fc80000701670 */
[----:B------:R-:W-:Y:S01]  /*35b0*/  FSEL R164, R164, -INF , !P0 ;  /* 0xff800000a4a47808 */ /* 0x000fe20004000000 */
[----:B------:R4:W1:Y:S01]  /*35c0*/  MUFU.TANH R141, R42 ;  /* 0x0000002a008d7308 */ /* 0x0008620000002400 */
[----:B------:R-:W-:-:S04]  /*35d0*/  ISETP.GT.AND P0, PT, R22, 0x28, P2 ;  /* 0x000000281600780c */ /* 0x000fc80001704270 */
[----:B------:R-:W-:-:S03]  /*35e0*/  ISETP.LT.OR P0, PT, R23, 0x29, P0 ;  /* 0x000000291700780c */ /* 0x000fc60000701670 */
[----:B------:R4:W1:Y:S01]  /*35f0*/  MUFU.TANH R161, R43 ;  /* 0x0000002b00a17308 */ /* 0x0008620000002400 */
[----:B------:R-:W-:Y:S02]  /*3600*/  FSEL R162, R162, -INF , !P0 ;  /* 0xff800000a2a27808 */ /* 0x000fe40004000000 */
[----:B------:R-:W-:-:S04]  /*3610*/  ISETP.GT.AND P0, PT, R22, 0x29, P2 ;  /* 0x000000291600780c */ /* 0x000fc80001704270 */
[----:B------:R-:W-:Y:S01]  /*3620*/  ISETP.LT.OR P0, PT, R23, 0x2a, P0 ;  /* 0x0000002a1700780c */ /* 0x000fe20000701670 */
[----:B------:R-:W1:Y:S03]  /*3630*/  MUFU.TANH R7, R7 ;  /* 0x0000000700077308 */ /* 0x000e660000002400 */
[----:B------:R-:W-:Y:S02]  /*3640*/  FSEL R158, R158, -INF , !P0 ;  /* 0xff8000009e9e7808 */ /* 0x000fe40004000000 */
[----:B------:R-:W-:-:S03]  /*3650*/  ISETP.GT.AND P0, PT, R22, 0x30, P2 ;  /* 0x000000301600780c */ /* 0x000fc60001704270 */
[----:B------:R4:W1:Y:S01]  /*3660*/  MUFU.TANH R173, R66 ;  /* 0x0000004200ad7308 */ /* 0x0008620000002400 */
[----:B------:R-:W-:-:S04]  /*3670*/  ISETP.LT.OR P0, PT, R23, 0x31, P0 ;  /* 0x000000311700780c */ /* 0x000fc80000701670 */
[----:B------:R-:W-:Y:S02]  /*3680*/  FSEL R168, R168, -INF , !P0 ;  /* 0xff800000a8a87808 */ /* 0x000fe40004000000 */
[----:B------:R-:W-:-:S04]  /*3690*/  ISETP.GT.AND P0, PT, R22, 0x31, P2 ;  /* 0x000000311600780c */ /* 0x000fc80001704270 */
[----:B------:R-:W-:-:S04]  /*36a0*/  ISETP.LT.OR P0, PT, R23, 0x32, P0 ;  /* 0x000000321700780c */ /* 0x000fc80000701670 */
[----:B------:R-:W-:Y:S02]  /*36b0*/  FSEL R166, R166, -INF , !P0 ;  /* 0xff800000a6a67808 */ /* 0x000fe40004000000 */
[----:B------:R-:W-:-:S04]  /*36c0*/  ISETP.GT.AND P0, PT, R22, 0x38, P2 ;  /* 0x000000381600780c */ /* 0x000fc80001704270 */
[----:B------:R-:W-:-:S04]  /*36d0*/  ISETP.LT.OR P0, PT, R23, 0x39, P0 ;  /* 0x000000391700780c */ /* 0x000fc80000701670 */
[----:B------:R-:W-:Y:S02]  /*36e0*/  FSEL R142, R142, -INF , !P0 ;  /* 0xff8000008e8e7808 */ /* 0x000fe40004000000 */
[----:B------:R-:W-:Y:S01]  /*36f0*/  ISETP.GT.AND P0, PT, R22, 0x39, P2 ;  /* 0x000000391600780c */ /* 0x000fe20001704270 */
[----:B------:R-:W-:-:S03]  /*3700*/  IMAD.IADD R22, R11, 0x1, R28 ;  /* 0x000000010b167824 */ /* 0x000fc600078e021c */
[----:B------:R-:W-:-:S04]  /*3710*/  ISETP.LT.OR P0, PT, R23, 0x3a, P0 ;  /* 0x0000003a1700780c */ /* 0x000fc80000701670 */
[----:B------:R-:W-:Y:S02]  /*3720*/  FSEL R140, R140, -INF , !P0 ;  /* 0xff8000008c8c7808 */ /* 0x000fe40004000000 */
[----:B------:R-:W-:-:S13]  /*3730*/  PLOP3.LUT P0, PT, PT, PT, UP1, 0x40, 0x0 ;  /* 0x000000000000781c */ /* 0x000fda0003f0e818 */
[----:B------:R-:W-:Y:S05]  /*3740*/  @P0 BRA `(.L_x_173) ;  /* 0x0000016000000947 */ /* 0x000fea0003800000 */
[----:B-1234-:R-:W-:Y:S01]  /*3750*/  IMAD.U32 R9, RZ, RZ, UR10 ;  /* 0x0000000aff097e24 */ /* 0x01efe2000f8e00ff */
        /* <DEDUP_REMOVED lines=11> */
.L_x_175:
[----:B------:R-:W-:-:S04]  /*3810*/  MOV R9, c[0x0][0x32c] ;  /* 0x0000cb0000097a02 */ /* 0x000fc80000000f00 */
[----:B------:R-:W-:-:S13]  /*3820*/  ISETP.NE.AND P0, PT, R9, 0x1, PT ;  /* 0x000000010900780c */ /* 0x000fda0003f05270 */
[----:B------:R-:W-:-:S05]  /*3830*/  @P0 IMAD.HI.U32 R9, R28, c[0x0][0x330], RZ ;  /* 0x0000cc001c090a27 */ /* 0x000fca00078e00ff */
[----:B------:R-:W-:Y:S02]  /*3840*/  @P0 SHF.R.U32.HI R28, RZ, c[0x0][0x334], R9 ;  /* 0x0000cd00ff1c0a19 */ /* 0x000fe40000011609 */
.L_x_176:
[----:B------:R-:W-:Y:S05]  /*3850*/  BSYNC B0 ;  /* 0x0000000000007941 */ /* 0x000fea0003800000 */
.L_x_174:
[----:B------:R-:W-:-:S04]  /*3860*/  IMAD R9, R28, c[0x0][0x32c], -R81 ;  /* 0x0000cb001c097a24 */ /* 0x000fc800078e0a51 */
[----:B------:R-:W-:-:S05]  /*3870*/  IMAD.IADD R9, R9, 0x1, -R212 ;  /* 0x0000000109097824 */ /* 0x000fca00078e0ad4 */
[----:B------:R-:W-:Y:S02]  /*3880*/  IADD3 R18, R9, c[0x0][0x32c], RZ ;  /* 0x0000cb0009127a10 */ /* 0x000fe40007ffe0ff */
[----:B------:R-:W-:Y:S02]  /*3890*/  IMNMX R22, R22, R9, !PT ;  /* 0x0000000916167217 */ /* 0x000fe40007800200 */
[----:B------:R-:W-:Y:S02]  /*38a0*/  IMNMX R21, R21, R18, PT ;  /* 0x0000001215157217 */ /* 0x000fe40003800200 */
.L_x_173:
[----:B-1234-:R-:W-:Y:S01]  /*38b0*/  ISETP.GT.AND P0, PT, R22, 0x1, P2 ;  /* 0x000000011600780c */ /* 0x01efe20001704270 */
[----:B------:R-:W-:Y:S01]  /*38c0*/  IMAD.SHL.U32 R203, R4, 0x2, RZ ;  /* 0x0000000204cb7824 */ /* 0x000fe200078e00ff */
[----:B------:R-:W-:Y:S01]  /*38d0*/  FMNMX.FTZ R23, R17, R20, !PT ;  /* 0x0000001411177209 */ /* 0x000fe20007810000 */
[----:B------:R-:W-:Y:S01]  /*38e0*/  ULDC.64 UR4, c[0x0][0x2c8] ;  /* 0x0000b20000047ab9 */ /* 0x000fe20000000a00 */
[----:B------:R-:W-:Y:S01]  /*38f0*/  ISETP.LT.OR P0, PT, R21, 0x2, P0 ;  /* 0x000000021500780c */ /* 0x000fe20000701670 */
[--C-:B------:R-:W-:Y:S01]  /*3900*/  IMAD R197, R3, 0x2, R203.reuse ;  /* 0x0000000203c57824 */ /* 0x100fe200078e02cb */
[----:B------:R-:W-:Y:S01]  /*3910*/  FMNMX.FTZ R23, R16, R23, !PT ;  /* 0x0000001710177209 */ /* 0x000fe20007810000 */
[----:B------:R-:W-:Y:S01]  /*3920*/  LDSM.16.MT88.4 R40, [R203+0x2100] ;  /* 0x00210000cb28783b */ /* 0x000fe20000004200 */
[----:B------:R-:W-:Y:S01]  /*3930*/  FSEL R19, R19, -INF , !P0 ;  /* 0xff80000013137808 */ /* 0x000fe20004000000 */
[----:B------:R-:W-:Y:S01]  /*3940*/  IMAD R198, R2, 0x2, R203 ;  /* 0x0000000202c67824 */ /* 0x000fe200078e02cb */
[----:B------:R-:W-:Y:S01]  /*3950*/  ISETP.GT.AND P0, PT, R22, 0x8, P2 ;  /* 0x000000081600780c */ /* 0x000fe20001704270 */
[----:B------:R-:W-:Y:S01]  /*3960*/  LDSM.16.MT88.4 R56, [R197+0x2100] ;  /* 0x00210000c538783b */ /* 0x000fe20000004200 */
[----:B------:R-:W-:Y:S01]  /*3970*/  FMNMX.FTZ R23, R14, R23, !PT ;  /* 0x000000170e177209 */ /* 0x000fe20007810000 */
[----:B------:R-:W-:Y:S01]  /*3980*/  IMAD R196, R3, 0x2, R198 ;  /* 0x0000000203c47824 */ /* 0x000fe200078e02c6 */
[----:B------:R-:W-:Y:S01]  /*3990*/  ISETP.LT.OR P0, PT, R21, 0x9, P0 ;  /* 0x000000091500780c */ /* 0x000fe20000701670 */
[----:B------:R-:W-:Y:S01]  /*39a0*/  LDSM.16.MT88.4 R124, [R203+0x100] ;  /* 0x00010000cb7c783b */ /* 0x000fe20000004200 */
[----:B------:R-:W-:Y:S01]  /*39b0*/  FMNMX.FTZ R23, R12, R23, !PT ;  /* 0x000000170c177209 */ /* 0x000fe20007810000 */
[----:B------:R-:W-:Y:S01]  /*39c0*/  UIMAD.WIDE.U32 UR26, UR25, UR4, URZ ;  /* 0x00000004191a72a5 */ /* 0x000fe2000f8e003f */
[----:B------:R-:W-:Y:S01]  /*39d0*/  FSEL R7, R7, -INF , !P0 ;  /* 0xff80000007077808 */ /* 0x000fe20004000000 */
[----:B------:R-:W-:Y:S01]  /*39e0*/  LDSM.16.MT88.4 R116, [R198+0x100] ;  /* 0x00010000c674783b */ /* 0x000fe20000004200 */
[----:B------:R-:W-:Y:S01]  /*39f0*/  ISETP.GT.AND P0, PT, R22, 0x9, P2 ;  /* 0x000000091600780c */ /* 0x000fe20001704270 */
[----:B------:R-:W-:Y:S01]  /*3a00*/  @UP2 USHF.R.U32.HI UR25, URZ, UR5, UR27 ;  /* 0x000000053f192299 */ /* 0x000fe2000801161b */
[----:B------:R-:W-:Y:S01]  /*3a10*/  FMNMX.FTZ R23, R10, R23, !PT ;  /* 0x000000170a177209 */ /* 0x000fe20007810000 */
[----:B------:R-:W-:Y:S01]  /*3a20*/  LDSM.16.MT88.4 R108, [R197+0x100] ;  /* 0x00010000c56c783b */ /* 0x000fe20000004200 */
[----:B------:R-:W-:Y:S01]  /*3a30*/  ISETP.LT.OR P0, PT, R21, 0xa, P0 ;  /* 0x0000000a1500780c */ /* 0x000fe20000701670 */
[----:B------:R-:W-:Y:S01]  /*3a40*/  UIADD3 UR4, UR24, UR25, URZ ;  /* 0x0000001918047290 */ /* 0x000fe2000fffe03f */
[----:B------:R-:W-:Y:S01]  /*3a50*/  FMNMX.FTZ R23, R8, R23, !PT ;  /* 0x0000001708177209 */ /* 0x000fe20007810000 */
[----:B------:R-:W-:Y:S01]  /*3a60*/  LDSM.16.MT88.4 R100, [R196+0x100] ;  /* 0x00010000c464783b */ /* 0x000fe20000004200 */
[----:B------:R-:W-:Y:S01]  /*3a70*/  FSEL R5, R5, -INF , !P0 ;  /* 0xff80000005057808 */ /* 0x000fe20004000000 */
[----:B------:R-:W-:Y:S01]  /*3a80*/  ULDC UR25, c[0x0][0x328] ;  /* 0x0000ca0000197ab9 */ /* 0x000fe20000000800 */
[----:B------:R-:W-:Y:S01]  /*3a90*/  ISETP.GT.AND P0, PT, R22, 0x10, P2 ;  /* 0x000000101600780c */ /* 0x000fe20001704270 */
[----:B------:R-:W-:Y:S01]  /*3aa0*/  LDSM.16.MT88.4 R48, [R198+0x2100] ;  /* 0x00210000c630783b */ /* 0x000fe20000004200 */
[----:B------:R-:W-:Y:S01]  /*3ab0*/  FMNMX.FTZ R23, R6, R23, !PT ;  /* 0x0000001706177209 */ /* 0x000fe20007810000 */
[----:B------:R-:W-:Y:S01]  /*3ac0*/  UIADD3 UR21, UR21, -0x2, URZ ;  /* 0xfffffffe15157890 */ /* 0x000fe2000fffe03f */
[----:B------:R-:W-:Y:S01]  /*3ad0*/  ISETP.LT.OR P0, PT, R21, 0x11, P0 ;  /* 0x000000111500780c */ /* 0x000fe20000701670 */
[----:B------:R-:W-:Y:S01]  /*3ae0*/  LDSM.16.MT88.4 R64, [R196+0x2100] ;  /* 0x00210000c440783b */ /* 0x000fe20000004200 */
[----:B------:R-:W-:Y:S01]  /*3af0*/  FMNMX.FTZ R23, R156, R23, !PT ;  /* 0x000000179c177209 */ /* 0x000fe20007810000 */
[----:B------:R-:W-:Y:S01]  /*3b00*/  UIADD3 UR25, UR4, UR25, URZ ;  /* 0x0000001904197290 */ /* 0x000fe2000fffe03f */
[----:B------:R-:W-:Y:S01]  /*3b10*/  FSEL R15, R24, -INF , !P0 ;  /* 0xff800000180f7808 */ /* 0x000fe20004000000 */
[----:B------:R-:W-:Y:S01]  /*3b20*/  LDSM.16.MT88.4 R72, [R203+0x4100] ;  /* 0x00410000cb48783b */ /* 0x000fe20000004200 */
[----:B------:R-:W-:-:S02]  /*3b30*/  ISETP.GT.AND P0, PT, R22, 0x11, P2 ;  /* 0x000000111600780c */ /* 0x000fc40001704270 */
[----:B------:R-:W-:Y:S01]  /*3b40*/  FMNMX.FTZ R23, R164, R23, !PT ;  /* 0x00000017a4177209 */ /* 0x000fe20007810000 */
[----:B------:R-:W-:Y:S01]  /*3b50*/  LDSM.16.MT88.4 R80, [R198+0x4100] ;  /* 0x00410000c650783b */ /* 0x000fe20000004200 */
[----:B------:R-:W-:Y:S02]  /*3b60*/  ISETP.LT.OR P0, PT, R21, 0x12, P0 ;  /* 0x000000121500780c */ /* 0x000fe40000701670 */
[----:B------:R-:W-:Y:S01]  /*3b70*/  FMNMX.FTZ R23, R162, R23, !PT ;  /* 0x00000017a2177209 */ /* 0x000fe20007810000 */
[----:B------:R-:W-:Y:S01]  /*3b80*/  LDSM.16.MT88.4 R88, [R197+0x4100] ;  /* 0x00410000c558783b */ /* 0x000fe20000004200 */
[----:B------:R-:W-:Y:S02]  /*3b90*/  FSEL R13, R25, -INF , !P0 ;  /* 0xff800000190d7808 */ /* 0x000fe40004000000 */
[----:B------:R-:W-:Y:S01]  /*3ba0*/  ISETP.GT.AND P0, PT, R22, 0x18, P2 ;  /* 0x000000181600780c */ /* 0x000fe20001704270 */
[----:B------:R-:W-:Y:S01]  /*3bb0*/  LDSM.16.MT88.4 R136, [R198+0x900] ;  /* 0x00090000c688783b */ /* 0x000fe20000004200 */
[----:B------:R-:W-:-:S02]  /*3bc0*/  FMNMX.FTZ R23, R158, R23, !PT ;  /* 0x000000179e177209 */ /* 0x000fc40007810000 */
[C---:B------:R-:W-:Y:S01]  /*3bd0*/  ISETP.LT.OR P0, PT, R21.reuse, 0x19, P0 ;  /* 0x000000191500780c */ /* 0x040fe20000701670 */
[----:B------:R-:W-:Y:S01]  /*3be0*/  LDSM.16.MT88.4 R32, [R197+0x900] ;  /* 0x00090000c520783b */ /* 0x000fe20000004200 */
[----:B------:R-:W-:Y:S02]  /*3bf0*/  FMNMX.FTZ R23, R168, R23, !PT ;  /* 0x00000017a8177209 */ /* 0x000fe40007810000 */
[----:B------:R-:W-:Y:S01]  /*3c00*/  FSEL R11, R26, -INF , !P0 ;  /* 0xff8000001a0b7808 */ /* 0x000fe20004000000 */
[----:B------:R-:W-:Y:S01]  /*3c10*/  LDSM.16.MT88.4 R28, [R196+0x900] ;  /* 0x00090000c41c783b */ /* 0x000fe20000004200 */
[----:B------:R-:W-:Y:S02]  /*3c20*/  ISETP.GT.AND P0, PT, R22, 0x19, P2 ;  /* 0x000000191600780c */ /* 0x000fe40001704270 */
[----:B------:R-:W-:Y:S02]  /*3c30*/  FMNMX.FTZ R23, R166, R23, !PT ;  /* 0x00000017a6177209 */ /* 0x000fe40007810000 */
[----:B------:R-:W-:-:S02]  /*3c40*/  ISETP.LT.OR P0, PT, R21, 0x1a, P0 ;  /* 0x0000001a1500780c */ /* 0x000fc40000701670 */
[----:B------:R-:W-:Y:S02]  /*3c50*/  FMNMX.FTZ R23, R142, R23, !PT ;  /* 0x000000178e177209 */ /* 0x000fe40007810000 */
[----:B------:R-:W-:Y:S02]  /*3c60*/  FSEL R9, R27, -INF , !P0 ;  /* 0xff8000001b097808 */ /* 0x000fe40004000000 */
[----:B------:R-:W-:Y:S02]  /*3c70*/  ISETP.GT.AND P0, PT, R22, 0x20, P2 ;  /* 0x000000201600780c */ /* 0x000fe40001704270 */
[----:B------:R-:W-:Y:S02]  /*3c80*/  FMNMX.FTZ R23, R140, R23, !PT ;  /* 0x000000178c177209 */ /* 0x000fe40007810000 */
[----:B------:R-:W-:-:S04]  /*3c90*/  ISETP.LT.OR P0, PT, R21, 0x21, P0 ;  /* 0x000000211500780c */ /* 0x000fc80000701670 */
[----:B------:R-:W-:Y:S02]  /*3ca0*/  FSEL R173, R173, -INF , !P0 ;  /* 0xff800000adad7808 */ /* 0x000fe40004000000 */
[----:B------:R-:W-:-:S04]  /*3cb0*/  ISETP.GT.AND P0, PT, R22, 0x21, P2 ;  /* 0x000000211600780c */ /* 0x000fc80001704270 */
[----:B------:R-:W-:-:S04]  /*3cc0*/  ISETP.LT.OR P0, PT, R21, 0x22, P0 ;  /* 0x000000221500780c */ /* 0x000fc80000701670 */
[----:B------:R-:W-:Y:S02]  /*3cd0*/  FSEL R163, R163, -INF , !P0 ;  /* 0xff800000a3a37808 */ /* 0x000fe40004000000 */
[----:B------:R-:W-:-:S04]  /*3ce0*/  ISETP.GT.AND P0, PT, R22, RZ, P2 ;  /* 0x000000ff1600720c */ /* 0x000fc80001704270 */
[----:B------:R-:W-:-:S04]  /*3cf0*/  ISETP.LT.OR P0, PT, R21, 0x1, P0 ;  /* 0x000000011500780c */ /* 0x000fc80000701670 */
[----:B------:R-:W-:Y:S02]  /*3d00*/  FSEL R18, R0, -INF , !P0 ;  /* 0xff80000000127808 */ /* 0x000fe40004000000 */
[----:B------:R-:W-:Y:S01]  /*3d10*/  ISETP.GT.AND P0, PT, R22, 0x28, P2 ;  /* 0x000000281600780c */ /* 0x000fe20001704270 */
[----:B------:R-:W1:Y:S01]  /*3d20*/  SHFL.BFLY PT, R0, R23, 0x2, 0x1f ;  /* 0x0c401f0017007f89 */ /* 0x000e6200000e0000 */
[----:B------:R-:W-:Y:S02]  /*3d30*/  FMNMX.FTZ R24, R18, R19, !PT ;  /* 0x0000001312187209 */ /* 0x000fe40007810000 */
[----:B------:R-:W-:Y:S02]  /*3d40*/  ISETP.LT.OR P0, PT, R21, 0x29, P0 ;  /* 0x000000291500780c */ /* 0x000fe40000701670 */
[----:B------:R-:W-:Y:S02]  /*3d50*/  FMNMX.FTZ R24, R7, R24, !PT ;  /* 0x0000001807187209 */ /* 0x000fe40007810000 */
[----:B------:R-:W-:-:S02]  /*3d60*/  FSEL R171, R171, -INF , !P0 ;  /* 0xff800000abab7808 */ /* 0x000fc40004000000 */
[----:B------:R-:W-:Y:S02]  /*3d70*/  FMNMX.FTZ R24, R5, R24, !PT ;  /* 0x0000001805187209 */ /* 0x000fe40007810000 */
[----:B------:R-:W-:Y:S02]  /*3d80*/  ISETP.GT.AND P0, PT, R22, 0x29, P2 ;  /* 0x000000291600780c */ /* 0x000fe40001704270 */
        /* <DEDUP_REMOVED lines=10> */
[C---:B------:R-:W-:Y:S02]  /*3e30*/  ISETP.GT.AND P0, PT, R22.reuse, 0x31, P2 ;  /* 0x000000311600780c */ /* 0x040fe40001704270 */
[----:B------:R-:W-:Y:S02]  /*3e40*/  FMNMX.FTZ R24, R163, R24, !PT ;  /* 0x00000018a3187209 */ /* 0x000fe40007810000 */
[----:B------:R-:W-:Y:S02]  /*3e50*/  ISETP.LT.OR P0, PT, R21, 0x32, P0 ;  /* 0x000000321500780c */ /* 0x000fe40000701670 */
[----:B------:R-:W-:Y:S02]  /*3e60*/  FMNMX.FTZ R24, R171, R24, !PT ;  /* 0x00000018ab187209 */ /* 0x000fe40007810000 */
[----:B------:R-:W-:Y:S02]  /*3e70*/  FSEL R143, R143, -INF , !P0 ;  /* 0xff8000008f8f7808 */ /* 0x000fe40004000000 */
[----:B------:R-:W-:-:S02]  /*3e80*/  ISETP.GT.AND P0, PT, R22, 0x38, P2 ;  /* 0x000000381600780c */ /* 0x000fc40001704270 */
[----:B------:R-:W-:Y:S02]  /*3e90*/  FMNMX.FTZ R24, R165, R24, !PT ;  /* 0x00000018a5187209 */ /* 0x000fe40007810000 */
[----:B------:R-:W-:Y:S02]  /*3ea0*/  ISETP.GT.AND P2, PT, R22, 0x39, P2 ;  /* 0x000000391600780c */ /* 0x000fe40001744270 */
[----:B------:R-:W-:Y:S02]  /*3eb0*/  ISETP.LT.OR P0, PT, R21, 0x39, P0 ;  /* 0x000000391500780c */ /* 0x000fe40000701670 */
[----:B------:R-:W-:Y:S02]  /*3ec0*/  FMNMX.FTZ R22, R167, R24, !PT ;  /* 0x00000018a7167209 */ /* 0x000fe40007810000 */
[----:B------:R-:W-:Y:S01]  /*3ed0*/  ISETP.LT.OR P2, PT, R21, 0x3a, P2 ;  /* 0x0000003a1500780c */ /* 0x000fe20001741670 */
[----:B------:R-:W-:Y:S01]  /*3ee0*/  LDSM.16.MT88.4 R24, [R198+0x2900] ;  /* 0x00290000c618783b */ /* 0x000fe20000004200 */
[----:B------:R-:W-:-:S02]  /*3ef0*/  FSEL R141, R141, -INF , !P0 ;  /* 0xff8000008d8d7808 */ /* 0x000fc40004000000 */
[----:B------:R-:W-:Y:S02]  /*3f00*/  FMNMX.FTZ R22, R143, R22, !PT ;  /* 0x000000168f167209 */ /* 0x000fe40007810000 */
[----:B------:R-:W-:Y:S02]  /*3f10*/  FSEL R161, R161, -INF , !P2 ;  /* 0xff800000a1a17808 */ /* 0x000fe40005000000 */
[----:B------:R-:W-:Y:S02]  /*3f20*/  FMNMX.FTZ R22, R141, R22, !PT ;  /* 0x000000168d167209 */ /* 0x000fe40007810000 */
[----:B-1----:R-:W-:Y:S02]  /*3f30*/  FMNMX.FTZ R23, R23, R0, !PT ;  /* 0x0000000017177209 */ /* 0x002fe40007810000 */
[----:B------:R-:W-:-:S03]  /*3f40*/  FMNMX.FTZ R22, R161, R22, !PT ;  /* 0x00000016a1167209 */ /* 0x000fc60007810000 */
[----:B------:R-:W1:Y:S04]  /*3f50*/  SHFL.BFLY PT, R0, R23, 0x1, 0x1f ;  /* 0x0c201f0017007f89 */ /* 0x000e6800000e0000 */
[----:B------:R-:W2:Y:S01]  /*3f60*/  SHFL.BFLY PT, R21, R22, 0x2, 0x1f ;  /* 0x0c401f0016157f89 */ /* 0x000ea200000e0000 */
[----:B-1----:R-:W-:Y:S02]  /*3f70*/  FMNMX.FTZ R0, R23, R0, !PT ;  /* 0x0000000017007209 */ /* 0x002fe40007810000 */
[----:B--2---:R-:W-:-:S03]  /*3f80*/  FMNMX.FTZ R21, R22, R21, !PT ;  /* 0x0000001516157209 */ /* 0x004fc60007810000 */
[C---:B------:R-:W-:Y:S01]  /*3f90*/  FMUL.FTZ R169, R0.reuse, c[0x0][0x2d0] ;  /* 0x0000b40000a97a20 */ /* 0x040fe20000410000 */
[----:B------:R-:W-:Y:S01]  /*3fa0*/  FSETP.NEU.FTZ.AND P0, PT, R0, -INF , PT ;  /* 0xff8000000000780b */ /* 0x000fe20003f1d000 */
[----:B------:R-:W1:Y:S03]  /*3fb0*/  SHFL.BFLY PT, R132, R21, 0x1, 0x1f ;  /* 0x0c201f0015847f89 */ /* 0x000e6600000e0000 */
[----:B------:R-:W-:-:S05]  /*3fc0*/  FSEL R169, R169, RZ, P0 ;  /* 0x000000ffa9a97208 */ /* 0x000fca0000000000 */
[--C-:B------:R-:W-:Y:S02]  /*3fd0*/  FFMA.FTZ R155, R17, c[0x0][0x2d0], -R169.reuse ;  /* 0x0000b400119b7a23 */ /* 0x100fe400000108a9 */
[--C-:B------:R-:W-:Y:S02]  /*3fe0*/  FFMA.FTZ R154, R20, c[0x0][0x2d0], -R169.reuse ;  /* 0x0000b400149a7a23 */ /* 0x100fe400000108a9 */
[--C-:B------:R-:W-:Y:S02]  /*3ff0*/  FFMA.FTZ R153, R16, c[0x0][0x2d0], -R169.reuse ;  /* 0x0000b40010997a23 */ /* 0x100fe400000108a9 */
[--C-:B------:R-:W-:Y:S01]  /*4000*/  FFMA.FTZ R148, R14, c[0x0][0x2d0], -R169.reuse ;  /* 0x0000b4000e947a23 */ /* 0x100fe200000108a9 */
[----:B------:R-:W-:Y:S01]  /*4010*/  MUFU.EX2 R155, R155 ;  /* 0x0000009b009b7308 */ /* 0x000fe20000000800 */
[--C-:B------:R-:W-:Y:S02]  /*4020*/  FFMA.FTZ R135, R6, c[0x0][0x2d0], -R169.reuse ;  /* 0x0000b40006877a23 */ /* 0x100fe400000108a9 */
[----:B------:R-:W-:-:S02]  /*4030*/  FFMA.FTZ R147, R10, c[0x0][0x2d0], -R169 ;  /* 0x0000b4000a937a23 */ /* 0x000fc400000108a9 */
[--C-:B------:R-:W-:Y:S02]  /*4040*/  FFMA.FTZ R146, R8, c[0x0][0x2d0], -R169.reuse ;  /* 0x0000b40008927a23 */ /* 0x100fe400000108a9 */
[--C-:B------:R-:W-:Y:S01]  /*4050*/  FFMA.FTZ R152, R12, c[0x0][0x2d0], -R169.reuse ;  /* 0x0000b4000c987a23 */ /* 0x100fe200000108a9 */
[----:B------:R-:W2:Y:S01]  /*4060*/  MUFU.EX2 R154, R154 ;  /* 0x0000009a009a7308 */ /* 0x000ea20000000800 */
[--C-:B------:R-:W-:Y:S01]  /*4070*/  FFMA.FTZ R159, R164, c[0x0][0x2d0], -R169.reuse ;  /* 0x0000b400a49f7a23 */ /* 0x100fe200000108a9 */
[----:B-1----:R-:W-:Y:S01]  /*4080*/  FMNMX.FTZ R132, R21, R132, !PT ;  /* 0x0000008415847209 */ /* 0x002fe20007810000 */
[--C-:B------:R-:W-:Y:S01]  /*4090*/  FFMA.FTZ R157, R162, c[0x0][0x2d0], -R169.reuse ;  /* 0x0000b400a29d7a23 */ /* 0x100fe200000108a9 */
[----:B------:R-:W-:Y:S01]  /*40a0*/  LDSM.16.MT88.4 R20, [R203+0x900] ;  /* 0x00090000cb14783b */ /* 0x000fe20000004200 */
[--C-:B------:R-:W-:Y:S01]  /*40b0*/  FFMA.FTZ R156, R156, c[0x0][0x2d0], -R169.reuse ;  /* 0x0000b4009c9c7a23 */ /* 0x100fe200000108a9 */
[C---:B------:R-:W-:Y:S01]  /*40c0*/  FSETP.NEU.FTZ.AND P0, PT, R132.reuse, -INF , PT ;  /* 0xff8000008400780b */ /* 0x040fe20003f1d000 */
[----:B------:R-:W-:Y:S01]  /*40d0*/  FMUL.FTZ R160, R132, c[0x0][0x2d0] ;  /* 0x0000b40084a07a20 */ /* 0x000fe20000410000 */
[----:B------:R-:W-:Y:S01]  /*40e0*/  MUFU.EX2 R153, R153 ;  /* 0x0000009900997308 */ /* 0x000fe20000000800 */
[----:B------:R-:W-:-:S02]  /*40f0*/  FFMA.FTZ R158, R158, c[0x0][0x2d0], -R169 ;  /* 0x0000b4009e9e7a23 */ /* 0x000fc400000108a9 */
[----:B------:R-:W-:Y:S01]  /*4100*/  FFMA.FTZ R168, R168, c[0x0][0x2d0], -R169 ;  /* 0x0000b400a8a87a23 */ /* 0x000fe200000108a9 */
[----:B------:R-:W-:Y:S02]  /*4110*/  FSEL R160, R160, RZ, P0 ;  /* 0x000000ffa0a07208 */ /* 0x000fe40000000000 */
[----:B------:R-:W-:Y:S02]  /*4120*/  PLOP3.LUT P0, PT, PT, PT, UP1, 0x40, 0x0 ;  /* 0x000000000000781c */ /* 0x000fe40003f0e818 */
[----:B------:R-:W1:Y:S01]  /*4130*/  MUFU.EX2 R148, R148 ;  /* 0x0000009400947308 */ /* 0x000e620000000800 */
[--C-:B------:R-:W-:Y:S01]  /*4140*/  FFMA.FTZ R149, R18, c[0x0][0x2d0], -R160.reuse ;  /* 0x0000b40012957a23 */ /* 0x100fe200000108a0 */
[----:B--2---:R-:W-:Y:S01]  /*4150*/  F2FP.PACK_AB R96, R154, R155 ;  /* 0x0000009b9a60723e */ /* 0x004fe200000000ff */
[--C-:B------:R-:W-:Y:S02]  /*4160*/  FFMA.FTZ R150, R19, c[0x0][0x2d0], -R160.reuse ;  /* 0x0000b40013967a23 */ /* 0x100fe400000108a0 */
[--C-:B------:R-:W-:Y:S01]  /*4170*/  FFMA.FTZ R151, R7, c[0x0][0x2d0], -R160.reuse ;  /* 0x0000b40007977a23 */ /* 0x100fe200000108a0 */
[----:B------:R-:W-:Y:S01]  /*4180*/  LDSM.16.MT88.4 R16, [R197+0x2900] ;  /* 0x00290000c510783b */ /* 0x000fe20000004200 */
[--C-:B------:R-:W-:Y:S01]  /*4190*/  FFMA.FTZ R144, R5, c[0x0][0x2d0], -R160.reuse ;  /* 0x0000b40005907a23 */ /* 0x100fe200000108a0 */
[----:B------:R-:W-:Y:S01]  /*41a0*/  MUFU.EX2 R149, R149 ;  /* 0x0000009500957308 */ /* 0x000fe20000000800 */
[--C-:B------:R-:W-:Y:S01]  /*41b0*/  FFMA.FTZ R3, R11, c[0x0][0x2d0], -R160.reuse ;  /* 0x0000b4000b037a23 */ /* 0x100fe200000108a0 */
[----:B------:R-:W2:Y:S01]  /*41c0*/  LDSM.16.MT88.4 R4, [R196+0x4100] ;  /* 0x00410000c404783b */ /* 0x000ea20000004200 */
[----:B------:R-:W-:-:S02]  /*41d0*/  FFMA.FTZ R2, R9, c[0x0][0x2d0], -R160 ;  /* 0x0000b40009027a23 */ /* 0x000fc400000108a0 */
[--C-:B------:R-:W-:Y:S01]  /*41e0*/  FFMA.FTZ R145, R15, c[0x0][0x2d0], -R160.reuse ;  /* 0x0000b4000f917a23 */ /* 0x100fe200000108a0 */
[----:B------:R-:W3:Y:S01]  /*41f0*/  LDSM.16.MT88.4 R8, [R203+0x2900] ;  /* 0x00290000cb08783b */ /* 0x000ee20000004200 */
[--C-:B------:R-:W-:Y:S01]  /*4200*/  FFMA.FTZ R134, R13, c[0x0][0x2d0], -R160.reuse ;  /* 0x0000b4000d867a23 */ /* 0x100fe200000108a0 */
[----:B------:R-:W4:Y:S01]  /*4210*/  MUFU.EX2 R150, R150 ;  /* 0x0000009600967308 */ /* 0x000f220000000800 */
[----:B-1----:R-:W-:Y:S01]  /*4220*/  F2FP.PACK_AB R98, R148, R153 ;  /* 0x000000999462723e */ /* 0x002fe200000000ff */
[----:B------:R-:W1:Y:S01]  /*4230*/  LDSM.16.MT88.4 R12, [R196+0x2900] ;  /* 0x00290000c40c783b */ /* 0x000e620000004200 */
[--C-:B------:R-:W-:Y:S02]  /*4240*/  FFMA.FTZ R162, R173, c[0x0][0x2d0], -R160.reuse ;  /* 0x0000b400ada27a23 */ /* 0x100fe400000108a0 */
[--C-:B------:R-:W-:Y:S02]  /*4250*/  FFMA.FTZ R163, R163, c[0x0][0x2d0], -R160.reuse ;  /* 0x0000b400a3a37a23 */ /* 0x100fe400000108a0 */
[--C-:B------:R-:W-:Y:S01]  /*4260*/  FFMA.FTZ R164, R171, c[0x0][0x2d0], -R160.reuse ;  /* 0x0000b400aba47a23 */ /* 0x100fe200000108a0 */
[----:B------:R-:W-:Y:S01]  /*4270*/  MUFU.EX2 R151, R151 ;  /* 0x0000009700977308 */ /* 0x000fe20000000800 */
[----:B------:R-:W-:-:S02]  /*4280*/  FFMA.FTZ R165, R165, c[0x0][0x2d0], -R160 ;  /* 0x0000b400a5a57a23 */ /* 0x000fc400000108a0 */
[--C-:B------:R-:W-:Y:S02]  /*4290*/  FFMA.FTZ R171, R166, c[0x0][0x2d0], -R169.reuse ;  /* 0x0000b400a6ab7a23 */ /* 0x100fe400000108a9 */
[--C-:B------:R-:W-:Y:S02]  /*42a0*/  FFMA.FTZ R166, R142, c[0x0][0x2d0], -R169.reuse ;  /* 0x0000b4008ea67a23 */ /* 0x100fe400000108a9 */
[----:B------:R-:W-:Y:S01]  /*42b0*/  FFMA.FTZ R169, R140, c[0x0][0x2d0], -R169 ;  /* 0x0000b4008ca97a23 */ /* 0x000fe200000108a9 */
[----:B------:R-:W5:Y:S01]  /*42c0*/  MUFU.EX2 R144, R144 ;  /* 0x0000009000907308 */ /* 0x000f620000000800 */
[----:B----4-:R-:W-:Y:S01]  /*42d0*/  F2FP.PACK_AB R97, R150, R149 ;  /* 0x000000959661723e */ /* 0x010fe200000000ff */
[--C-:B------:R-:W-:Y:S02]  /*42e0*/  FFMA.FTZ R167, R167, c[0x0][0x2d0], -R160.reuse ;  /* 0x0000b400a7a77a23 */ /* 0x100fe400000108a0 */
[--C-:B------:R-:W-:Y:S02]  /*42f0*/  FFMA.FTZ R170, R143, c[0x0][0x2d0], -R160.reuse ;  /* 0x0000b4008faa7a23 */ /* 0x100fe400000108a0 */
[----:B------:R-:W-:-:S02]  /*4300*/  FFMA.FTZ R172, R141, c[0x0][0x2d0], -R160 ;  /* 0x0000b4008dac7a23 */ /* 0x000fc400000108a0 */
[----:B------:R-:W-:Y:S01]  /*4310*/  MUFU.EX2 R152, R152 ;  /* 0x0000009800987308 */ /* 0x000fe20000000800 */
[----:B------:R-:W-:Y:S01]  /*4320*/  FFMA.FTZ R215, R161, c[0x0][0x2d0], -R160 ;  /* 0x0000b400a1d77a23 */ /* 0x000fe200000108a0 */
[----:B------:R-:W-:Y:S01]  /*4330*/  LDSM.16.MT88.4 R140, [R198+0x1900] ;  /* 0x00190000c68c783b */ /* 0x000fe20000004200 */
[----:B------:R-:W-:Y:S02]  /*4340*/  FADD.FTZ R154, R155, R154 ;  /* 0x0000009a9b9a7221 */ /* 0x000fe40000010000 */
[----:B------:R-:W-:Y:S02]  /*4350*/  FADD.FTZ R150, R149, R150 ;  /* 0x0000009695967221 */ /* 0x000fe40000010000 */
[----:B------:R-:W-:Y:S01]  /*4360*/  FADD.FTZ R153, R153, R154 ;  /* 0x0000009a99997221 */ /* 0x000fe20000010000 */
[----:B-----5:R-:W-:Y:S01]  /*4370*/  F2FP.PACK_AB R99, R144, R151 ;  /* 0x000000979063723e */ /* 0x020fe200000000ff */
[----:B------:R-:W4:Y:S01]  /*4380*/  MUFU.EX2 R147, R147 ;  /* 0x0000009300937308 */ /* 0x000f220000000800 */
[----:B------:R-:W-:-:S02]  /*4390*/  FADD.FTZ R151, R151, R150 ;  /* 0x0000009697977221 */ /* 0x000fc40000010000 */
        /* <DEDUP_REMOVED lines=46> */
[C---:B--2---:R-:W-:Y:S07]  /*4680*/  HMMA.16816.F32 R92, R96.reuse, R4, RZ ;  /* 0x00000004605c723c */ /* 0x044fee00000018ff */
[----:B----4-:R-:W-:Y:S01]  /*4690*/  F2FP.PACK_AB R4, R147, R152 ;  /* 0x000000989304723e */ /* 0x010fe200000000ff */
[----:B------:R-:W-:Y:S01]  /*46a0*/  HMMA.16816.F32 R96, R96, R6, RZ ;  /* 0x000000066060723c */ /* 0x000fe200000018ff */
[----:B-----5:R-:W-:Y:S01]  /*46b0*/  F2FP.PACK_AB R5, R134, R145 ;  /* 0x000000918605723e */ /* 0x020fe200000000ff */
[----:B------:R-:W-:-:S02]  /*46c0*/  FADD.FTZ R152, R152, R153 ;  /* 0x0000009998987221 */ /* 0x000fc40000010000 */
[----:B------:R-:W-:Y:S02]  /*46d0*/  FADD.FTZ R145, R145, R144 ;  /* 0x0000009091917221 */ /* 0x000fe40000010000 */
[----:B------:R-:W-:Y:S01]  /*46e0*/  FADD.FTZ R147, R147, R152 ;  /* 0x0000009893937221 */ /* 0x000fe20000010000 */
[----:B------:R-:W-:Y:S01]  /*46f0*/  F2FP.PACK_AB R6, R135, R146 ;  /* 0x000000928706723e */ /* 0x000fe200000000ff */
[----:B------:R-:W-:Y:S01]  /*4700*/  FADD.FTZ R134, R134, R145 ;  /* 0x0000009186867221 */ /* 0x000fe20000010000 */
[----:B-1----:R-:W-:Y:S01]  /*4710*/  F2FP.PACK_AB R7, R2, R3 ;  /* 0x000000030207723e */ /* 0x002fe200000000ff */
        /* <DEDUP_REMOVED lines=13> */
[C---:B------:R-:W-:Y:S08]  /*47f0*/  HMMA.16816.F32 R60, R4.reuse, R12, R60 ;  /* 0x0000000c043c723c */ /* 0x040ff0000000183c */
        /* <DEDUP_REMOVED lines=77> */
[C---:B------:R-:W-:Y:S01]  /*4cd0*/  F2FP.PACK_AB R5, R170.reuse, R167 ;  /* 0x000000a7aa05723e */ /* 0x040fe200000000ff */
        /* <DEDUP_REMOVED lines=35> */
[----:B------:R-:W-:Y:S07]  /*4f10*/  @P0 BRA `(.L_x_177) ;  /* 0x0000015000000947 */ /* 0x000fee0003800000 */
[----:B------:R-:W-:Y:S01]  /*4f20*/  ISETP.LT.AND P0, PT, RZ, UR4, PT ;  /* 0x00000004ff007c0c */ /* 0x000fe2000bf01270 */
[----:B------:R-:W-:-:S02]  /*4f30*/  UIADD3 UR26, UR4, -0x1, URZ ;  /* 0xffffffff041a7890 */ /* 0x000fc4000fffe03f */
[----:B------:R-:W-:-:S10]  /*4f40*/  ULDC UR24, c[0x0][0x32c] ;  /* 0x0000cb0000187ab9 */ /* 0x000fd40000000800 */
[----:B------:R-:W-:Y:S05]  /*4f50*/  @P0 BRA `(.L_x_178) ;  /* 0x0000008000000947 */ /* 0x000fea0003800000 */
[----:B------:R-:W-:Y:S02]  /*4f60*/  UISETP.NE.AND UP0, UPT, UR24, 0x1, UPT ;  /* 0x000000011800788c */ /* 0x000fe4000bf05270 */
[----:B------:R-:W-:-:S03]  /*4f70*/  UIADD3 UR26, -UR4, URZ, URZ ;  /* 0x0000003f041a7290 */ /* 0x000fc6000fffe13f */
[----:B------:R-:W-:Y:S02]  /*4f80*/  ULDC.64 UR4, c[0x0][0x330] ;  /* 0x0000cc0000047ab9 */ /* 0x000fe40000000a00 */
[----:B------:R-:W-:-:S07]  /*4f90*/  UIMAD.WIDE.U32 UR28, UR26, UR4, URZ ;  /* 0x000000041a1c72a5 */ /* 0x000fce000f8e003f */
[----:B------:R-:W-:Y:S02]  /*4fa0*/  @UP0 UMOV UR27, UR29 ;  /* 0x0000001d001b0c82 */ /* 0x000fe40008000000 */
[----:B------:R-:W-:-:S04]  /*4fb0*/  @UP0 USHF.R.U32.HI UR26, URZ, UR5, UR27 ;  /* 0x000000053f1a0299 */ /* 0x000fc8000801161b */
[----:B------:R-:W-:Y:S01]  /*4fc0*/  ULOP3.LUT UR26, URZ, UR26, URZ, 0x33, !UPT ;  /* 0x0000001a3f1a7292 */ /* 0x000fe2000f8e333f */
[----:B------:R-:W-:Y:S05]  /*4fd0*/  BRA `(.L_x_179) ;  /* 0x0000005000007947 */ /* 0x000fea0003800000 */
.L_x_178:
[----:B------:R-:W-:Y:S02]  /*4fe0*/  UISETP.NE.AND UP0, UPT, UR24, 0x1, UPT ;  /* 0x000000011800788c */ /* 0x000fe4000bf05270 */
[----:B------:R-:W-:Y:S02]  /*4ff0*/  ULDC.64 UR4, c[0x0][0x330] ;  /* 0x0000cc0000047ab9 */ /* 0x000fe40000000a00 */
[----:B------:R-:W-:-:S07]  /*5000*/  UIMAD.WIDE.U32 UR28, UR26, UR4, URZ ;  /* 0x000000041a1c72a5 */ /* 0x000fce000f8e003f */
[----:B------:R-:W-:Y:S02]  /*5010*/  @UP0 UMOV UR27, UR29 ;  /* 0x0000001d001b0c82 */ /* 0x000fe40008000000 */
[----:B------:R-:W-:Y:S02]  /*5020*/  @UP0 USHF.R.U32.HI UR26, URZ, UR5, UR27 ;  /* 0x000000053f1a0299 */ /* 0x000fe4000801161b */
.L_x_179:
[----:B------:R-:W-:Y:S02]  /*5030*/  ULDC UR4, c[0x0][0x32c] ;  /* 0x0000cb0000047ab9 */ /* 0x000fe40000000800 */
[----:B------:R-:W-:-:S04]  /*5040*/  UIMAD UR4, UR26, UR24, UR4 ;  /* 0x000000181a0472a4 */ /* 0x000fc8000f8e0204 */
[----:B------:R-:W-:-:S04]  /*5050*/  UISETP.LT.AND UP0, UPT, UR25, UR4, UPT ;  /* 0x000000041900728c */ /* 0x000fc8000bf01270 */
[----:B------:R-:W-:-:S04]  /*5060*/  USEL UR25, UR25, UR4, UP0 ;  /* 0x0000000419197287 */ /* 0x000fc80008000000 */
.L_x_177:
[----:B------:R-:W-:-:S04]  /*5070*/  USHF.R.S32.HI UR4, URZ, 0x1f, UR25 ;  /* 0x0000001f3f047899 */ /* 0x000fc80008011419 */
[----:B------:R-:W-:-:S04]  /*5080*/  ULEA.HI UR4, UR4, UR25, URZ, 0x6 ;  /* 0x0000001904047291 */ /* 0x000fc8000f8f303f */
[----:B------:R-:W-:-:S04]  /*5090*/  USHF.R.S32.HI UR4, URZ, 0x6, UR4 ;  /* 0x000000063f047899 */ /* 0x000fc80008011404 */
[----:B------:R-:W-:-:S04]  /*50a0*/  UISETP.LT.AND UP0, UPT, UR7, UR4, UPT ;  /* 0x000000040700728c */ /* 0x000fc8000bf01270 */
[----:B------:R-:W-:-:S04]  /*50b0*/  USEL UR4, UR7, UR4, !UP0 ;  /* 0x0000000407047287 */ /* 0x000fc8000c000000 */
[----:B------:R-:W-:-:S06]  /*50c0*/  UISETP.GE.AND UP0, UPT, UR21, UR4, UPT ;  /* 0x000000041500728c */ /* 0x000fcc000bf06270 */
[----:B------:R-:W-:-:S13]  /*50d0*/  PLOP3.LUT P0, PT, PT, PT, UP0, 0x40, 0x0 ;  /* 0x000000000000781c */ /* 0x000fda0003f0e808 */
[----:B------:R-:W-:Y:S05]  /*50e0*/  @P0 BRA `(.L_x_180) ;  /* 0x00003bb000000947 */ /* 0x000fea0003800000 */
[C---:B------:R-:W-:Y:S01]  /*50f0*/  SHF.L.U64.HI R224, R218.reuse, 0x1, R133 ;  /* 0x00000001dae07819 */ /* 0x040fe20000010285 */
[----:B------:R-:W-:Y:S01]  /*5100*/  IMAD.MOV.U32 R2, RZ, RZ, R132 ;  /* 0x000000ffff027224 */ /* 0x000fe200078e0084 */
[----:B------:R-:W-:Y:S01]  /*5110*/  SHF.L.U32 R223, R218, 0x1, RZ ;  /* 0x00000001dadf7819 */ /* 0x000fe200000006ff */
[----:B------:R-:W-:Y:S01]  /*5120*/  IMAD.MOV.U32 R3, RZ, RZ, R0 ;  /* 0x000000ffff037224 */ /* 0x000fe200078e0000 */
[C---:B------:R-:W-:Y:S01]  /*5130*/  SHF.L.U64.HI R222, R217.reuse, 0x1, R220 ;  /* 0x00000001d9de7819 */ /* 0x040fe200000102dc */
[----:B------:R-:W-:Y:S01]  /*5140*/  IMAD.SHL.U32 R183, R217, 0x2, RZ ;  /* 0x00000002d9b77824 */ /* 0x000fe200078e00ff */
[----:B------:R-:W-:Y:S02]  /*5150*/  SEL R182, RZ, 0x10, P5 ;  /* 0x00000010ffb67807 */ /* 0x000fe40002800000 */
[C---:B------:R-:W-:Y:S02]  /*5160*/  SHF.L.U64.HI R181, R216.reuse, 0x1, R219 ;  /* 0x00000001d8b57819 */ /* 0x040fe400000102db */
[----:B------:R-:W-:-:S02]  /*5170*/  SHF.L.U32 R180, R216, 0x1, RZ ;  /* 0x00000001d8b47819 */ /* 0x000fc400000006ff */
.L_x_191:
[----:B------:R-:W-:Y:S04]  /*5180*/  DEPBAR.LE SB0, 0x0 ;  /* 0x000080000000791a */ /* 0x000fe80000000000 */
[----:B------:R-:W-:Y:S01]  /*5190*/  BAR.SYNC.DEFER_BLOCKING 0x0 ;  /* 0x0000000000007b1d */ /* 0x000fe20000010000 */
[----:B------:R-:W-:Y:S06]  /*51a0*/  UISETP.GT.AND UP0, UPT, UR7, UR21, UPT ;  /* 0x000000150700728c */ /* 0x000fec000bf04270 */
[----:B------:R-:W-:Y:S01]  /*51b0*/  PLOP3.LUT P0, PT, PT, PT, UP0, 0x80, 0x0 ;  /* 0x000000000000781c */ /* 0x000fe20003f0f008 */
[----:B------:R1:W2:Y:S04]  /*51c0*/  LDSM.16.M88.4 R132, [R206+0xc100] ;  /* 0x00c10000ce84783b */ /* 0x0002a80000000200 */
[----:B------:R1:W3:Y:S04]  /*51d0*/  LDSM.16.M88.4 R136, [R205+0x6100] ;  /* 0x00610000cd88783b */ /* 0x0002e80000000200 */
[----:B------:R1:W4:Y:S04]  /*51e0*/  LDSM.16.M88.4 R140, [R205+0x6900] ;  /* 0x00690000cd8c783b */ /* 0x0003280000000200 */
[----:B------:R1:W1:Y:S04]  /*51f0*/  LDSM.16.M88.4 R144, [R205+0x7100] ;  /* 0x00710000cd90783b */ /* 0x0002680000000200 */
[----:B------:R1:W1:Y:S04]  /*5200*/  LDSM.16.M88.4 R148, [R205+0x7900] ;  /* 0x00790000cd94783b */ /* 0x0002680000000200 */
[----:B------:R1:W1:Y:S04]  /*5210*/  LDSM.16.M88.4 R152, [R202+0xc100] ;  /* 0x00c10000ca98783b */ /* 0x0002680000000200 */
[----:B------:R1:W1:Y:S04]  /*5220*/  LDSM.16.M88.4 R156, [R204] ;  /* 0x00000000cc9c783b */ /* 0x0002680000000200 */
[----:B------:R1:W1:Y:S04]  /*5230*/  LDSM.16.M88.4 R160, [R195] ;  /* 0x00000000c3a0783b */ /* 0x0002680000000200 */
[----:B------:R1:W1:Y:S04]  /*5240*/  LDSM.16.M88.4 R164, [R194] ;  /* 0x00000000c2a4783b */ /* 0x0002680000000200 */
[----:B------:R1:W1:Y:S01]  /*5250*/  LDSM.16.M88.4 R168, [R193] ;  /* 0x00000000c1a8783b */ /* 0x0002620000000200 */
[----:B------:R-:W-:-:S05]  /*5260*/  @P0 BRA `(.L_x_181) ;  /* 0x0000029000000947 */ /* 0x000fca0003800000 */
[----:B------:R-:W-:Y:S01]  /*5270*/  SHF.R.S32.HI R5, RZ, 0x1f, R208 ;  /* 0x0000001fff057819 */ /* 0x000fe200000114d0 */
[----:B------:R-:W-:Y:S01]  /*5280*/  IMAD.WIDE.U32 R8, R208, c[0x0][0x208], RZ ;  /* 0x00008200d0087a25 */ /* 0x000fe200078e00ff */
[----:B------:R-:W-:Y:S02]  /*5290*/  SHF.R.S32.HI R4, RZ, 0x1f, R207 ;  /* 0x0000001fff047819 */ /* 0x000fe400000114cf */
[----:B------:R-:W-:Y:S01]  /*52a0*/  IADD3 R10, -R182, 0x10, RZ ;  /* 0x00000010b60a7810 */ /* 0x000fe20007ffe1ff */
[----:B------:R-:W-:Y:S02]  /*52b0*/  IMAD R5, R5, c[0x0][0x208], RZ ;  /* 0x0000820005057a24 */ /* 0x000fe400078e02ff */
[----:B------:R-:W-:Y:S01]  /*52c0*/  IMAD R4, R4, c[0x0][0x218], RZ ;  /* 0x0000860004047a24 */ /* 0x000fe200078e02ff */
[----:B------:R-:W-:Y:S01]  /*52d0*/  LOP3.LUT R10, R10, 0xf, RZ, 0xc0, !PT ;  /* 0x0000000f0a0a7812 */ /* 0x000fe200078ec0ff */
[----:B------:R-:W-:Y:S02]  /*52e0*/  IMAD R5, R208, c[0x0][0x20c], R5 ;  /* 0x00008300d0057a24 */ /* 0x000fe400078e0205 */
[----:B------:R-:W-:Y:S02]  /*52f0*/  IMAD R4, R207, c[0x0][0x21c], R4 ;  /* 0x00008700cf047a24 */ /* 0x000fe400078e0204 */
[----:B------:R-:W-:Y:S04]  /*5300*/  IMAD.IADD R9, R9, 0x1, R5 ;  /* 0x0000000109097824 */ /* 0x000fe800078e0205 */
[----:B------:R-:W-:Y:S05]  /*5310*/  IMAD.WIDE.U32 R8, R207, c[0x0][0x218], R8 ;  /* 0x00008600cf087a25 */ /* 0x000fea00078e0008 */
[----:B------:R-:W-:Y:S04]  /*5320*/  IADD3 R0, P0, R8, UR16, RZ ;  /* 0x0000001008007c10 */ /* 0x000fe8000ff1e0ff */
[----:B------:R-:W-:Y:S02]  /*5330*/  IADD3.X R9, R9, UR9, R4, P0, !PT ;  /* 0x0000000909097c10 */ /* 0x000fe400087fe404 */
[C---:B------:R-:W-:Y:S04]  /*5340*/  LEA R12, P0, R0.reuse, c[0x0][0x1f8], 0x1 ;  /* 0x00007e00000c7a11 */ /* 0x040fe800078008ff */
[----:B------:R-:W-:Y:S01]  /*5350*/  LEA.HI.X R6, R0, c[0x0][0x1fc], R9, 0x1, P0 ;  /* 0x00007f0000067a11 */ /* 0x000fe200000f0c09 */
[----:B------:R-:W-:Y:S01]  /*5360*/  SHFL.IDX PT, R4, R12, RZ, 0x181f ;  /* 0x00181fff0c047589 */ /* 0x000fe200000e0000 */
[----:B------:R-:W-:Y:S03]  /*5370*/  IADD3 R9, -R221, 0x10, RZ ;  /* 0x00000010dd097810 */ /* 0x000fe60007ffe1ff */
[----:B------:R-:W5:Y:S01]  /*5380*/  SHFL.IDX PT, R0, R12, 0x1, 0x181f ;  /* 0x00381f000c007f89 */ /* 0x000f6200000e0000 */
[----:B------:R-:W-:Y:S03]  /*5390*/  LOP3.LUT R9, R9, 0xf, RZ, 0xc0, !PT ;  /* 0x0000000f09097812 */ /* 0x000fe600078ec0ff */
[----:B------:R-:W4:Y:S04]  /*53a0*/  SHFL.IDX PT, R5, R6, 0x1, 0x181f ;  /* 0x00381f0006057f89 */ /* 0x000f2800000e0000 */
[----:B------:R-:W3:Y:S01]  /*53b0*/  SHFL.IDX PT, R7, R6, RZ, 0x181f ;  /* 0x00181fff06077589 */ /* 0x000ee200000e0000 */
[-C--:B-----5:R-:W-:Y:S04]  /*53c0*/  IADD3 R10, P2, P0, R10, R0.reuse, R183 ;  /* 0x000000000a0a7210 */ /* 0x0a0fe8000785e0b7 */
[-C--:B----4-:R-:W-:Y:S02]  /*53d0*/  IADD3.X R11, RZ, R5.reuse, R222, P2, P0 ;  /* 0x00000005ff0b7210 */ /* 0x090fe400017e04de */
[----:B------:R-:W-:Y:S04]  /*53e0*/  IADD3 R8, P2, P0, R9, R0, R180 ;  /* 0x0000000009087210 */ /* 0x000fe8000785e0b4 */
[--C-:B------:R-:W-:Y:S02]  /*53f0*/  IADD3.X R9, RZ, R5, R181.reuse, P2, P0 ;  /* 0x00000005ff097210 */ /* 0x100fe400017e04b5 */
[C---:B------:R-:W-:Y:S02]  /*5400*/  IADD3 R14, P2, R4.reuse, R223, RZ ;  /* 0x000000df040e7210 */ /* 0x040fe40007f5e0ff */
[C---:B------:R-:W-:Y:S03]  /*5410*/  IADD3 R12, P0, R4.reuse, R183, RZ ;  /* 0x000000b7040c7210 */ /* 0x040fe60007f1e0ff */
[C---:B---3--:R-:W-:Y:S01]  /*5420*/  IMAD.X R15, R7.reuse, 0x1, R224, P2 ;  /* 0x00000001070f7824 */ /* 0x048fe200010e06e0 */
[----:B------:R-:W-:Y:S01]  /*5430*/  IADD3 R6, P2, R4, R180, RZ ;  /* 0x000000b404067210 */ /* 0x000fe20007f5e0ff */
[C---:B------:R-:W-:Y:S01]  /*5440*/  IMAD.X R13, R7.reuse, 0x1, R222, P0 ;  /* 0x00000001070d7824 */ /* 0x040fe200000e06de */
[----:B------:R-:W-:Y:S02]  /*5450*/  IADD3 R4, P0, R0, R223, RZ ;  /* 0x000000df00047210 */ /* 0x000fe40007f1e0ff */
[----:B------:R3:W-:Y:S01]  /*5460*/  LDGSTS.E.BYPASS.LTC128B.128 [R213], [R14.64], !P6 ;  /* 0x000000000ed57fae */ /* 0x0007e2000f101d56 */
[----:B------:R-:W-:Y:S01]  /*5470*/  IMAD.X R7, R7, 0x1, R181, P2 ;  /* 0x0000000107077824 */ /* 0x000fe200010e06b5 */
[----:B------:R-:W-:Y:S01]  /*5480*/  ISETP.NE.U32.AND P2, PT, R182, RZ, PT ;  /* 0x000000ffb600720c */ /* 0x000fe20003f45070 */
[----:B------:R-:W-:Y:S01]  /*5490*/  IMAD.X R5, R5, 0x1, R224, P0 ;  /* 0x0000000105057824 */ /* 0x000fe200000e06e0 */
[----:B------:R3:W-:Y:S01]  /*54a0*/  LDGSTS.E.BYPASS.LTC128B.128 [R213+0x2000], [R12.64], !P5 ;  /* 0x020000000cd57fae */ /* 0x0007e2000e901d56 */
[----:B------:R-:W-:Y:S03]  /*54b0*/  ISETP.NE.U32.AND P0, PT, R221, RZ, PT ;  /* 0x000000ffdd00720c */ /* 0x000fe60003f05070 */
[----:B------:R3:W-:Y:S04]  /*54c0*/  LDGSTS.E.BYPASS.LTC128B.128 [R213+0x4000], [R6.64], !P4 ;  /* 0x0400000006d57fae */ /* 0x0007e8000e101d56 */
[----:B------:R3:W-:Y:S04]  /*54d0*/  LDGSTS.E.BYPASS.LTC128B.128 [R213+0x1000], [R4.64], !P6 ;  /* 0x0100000004d57fae */ /* 0x0007e8000f101d56 */
[----:B------:R3:W-:Y:S04]  /*54e0*/  LDGSTS.E.BYPASS.LTC128B.128.ZFILL [R213+0x3000], [R10.64], P2 ;  /* 0x030000000ad57fae */ /* 0x0007e80009141d56 */
[----:B------:R3:W-:Y:S02]  /*54f0*/  LDGSTS.E.BYPASS.LTC128B.128.ZFILL [R213+0x5000], [R8.64], P0 ;  /* 0x0500000008d57fae */ /* 0x0007e40008141d56 */
.L_x_181:
[C---:B--23--:R-:W-:Y:S01]  /*5500*/  HMMA.16816.F32 R4, R132.reuse, R136, RZ ;  /* 0x000000888404723c */ /* 0x04cfe200000018ff */
[----:B------:R-:W-:Y:S01]  /*5510*/  LDSM.16.M88.4 R172, [R201+0xc100] ;  /* 0x00c10000c9ac783b */ /* 0x000fe20000000200 */
[----:B------:R-:W-:Y:S06]  /*5520*/  UISETP.GT.AND UP0, UPT, UR21, UR7, UPT ;  /* 0x000000071500728c */ /* 0x000fec000bf04270 */
[C---:B------:R-:W-:Y:S01]  /*5530*/  HMMA.16816.F32 R8, R132.reuse, R138, RZ ;  /* 0x0000008a8408723c */ /* 0x040fe200000018ff */
[----:B------:R-:W0:Y:S01]  /*5540*/  LDGDEPBAR ;  /* 0x00000000000079af */ /* 0x000e220000000000 */
[----:B------:R-:W-:Y:S06]  /*5550*/  PLOP3.LUT P0, PT, PT, PT, UP0, 0x40, 0x0 ;  /* 0x000000000000781c */ /* 0x000fec0003f0e808 */
[C---:B----4-:R-:W-:Y:S01]  /*5560*/  HMMA.16816.F32 R12, R132.reuse, R140, RZ ;  /* 0x0000008c840c723c */ /* 0x050fe200000018ff */
[----:B------:R-:W2:Y:S07]  /*5570*/  LDSM.16.M88.4 R176, [R200+0x6100] ;  /* 0x00610000c8b0783b */ /* 0x000eae0000000200 */
[C---:B------:R-:W-:Y:S01]  /*5580*/  HMMA.16816.F32 R16, R132.reuse, R142, RZ ;  /* 0x0000008e8410723c */ /* 0x040fe200000018ff */
[----:B------:R-:W-:Y:S07]  /*5590*/  LDSM.16.M88.4 R136, [R200+0x7100] ;  /* 0x00710000c888783b */ /* 0x000fee0000000200 */
[C---:B-1----:R-:W-:Y:S01]  /*55a0*/  HMMA.16816.F32 R20, R132.reuse, R144, RZ ;  /* 0x000000908414723c */ /* 0x042fe200000018ff */
[----:B------:R-:W-:Y:S07]  /*55b0*/  LDSM.16.M88.4 R140, [R200+0x7900] ;  /* 0x00790000c88c783b */ /* 0x000fee0000000200 */
[C---:B------:R-:W-:Y:S01]  /*55c0*/  HMMA.16816.F32 R24, R132.reuse, R146, RZ ;  /* 0x000000928418723c */ /* 0x040fe200000018ff */
[----:B------:R-:W-:Y:S07]  /*55d0*/  LDSM.16.M88.4 R144, [R199+0xc100] ;  /* 0x00c10000c790783b */ /* 0x000fee0000000200 */
[C---:B------:R-:W-:Y:S08]  /*55e0*/  HMMA.16816.F32 R28, R132.reuse, R148, RZ ;  /* 0x00000094841c723c */ /* 0x040ff000000018ff */
[----:B------:R-:W-:Y:S01]  /*55f0*/  HMMA.16816.F32 R32, R132, R150, RZ ;  /* 0x000000968420723c */ /* 0x000fe200000018ff */
[----:B------:R-:W1:Y:S07]  /*5600*/  LDSM.16.M88.4 R132, [R200+0x6900] ;  /* 0x00690000c884783b */ /* 0x000e6e0000000200 */
[C---:B------:R-:W-:Y:S01]  /*5610*/  HMMA.16816.F32 R4, R152.reuse, R156, R4 ;  /* 0x0000009c9804723c */ /* 0x040fe20000001804 */
[----:B------:R-:W3:Y:S07]  /*5620*/  LDSM.16.M88.4 R148, [R192] ;  /* 0x00000000c094783b */ /* 0x000eee0000000200 */
[C---:B------:R-:W-:Y:S01]  /*5630*/  HMMA.16816.F32 R8, R152.reuse, R158, R8 ;  /* 0x0000009e9808723c */ /* 0x040fe20000001808 */
[----:B------:R-:W-:Y:S07]  /*5640*/  LDSM.16.M88.4 R156, [R192+0x1000] ;  /* 0x00100000c09c783b */ /* 0x000fee0000000200 */
[C---:B------:R-:W-:Y:S08]  /*5650*/  HMMA.16816.F32 R12, R152.reuse, R160, R12 ;  /* 0x000000a0980c723c */ /* 0x040ff0000000180c */
[C---:B------:R-:W-:Y:S01]  /*5660*/  HMMA.16816.F32 R16, R152.reuse, R162, R16 ;  /* 0x000000a29810723c */ /* 0x040fe20000001810 */
[----:B------:R-:W-:Y:S07]  /*5670*/  LDSM.16.M88.4 R160, [R192+0x1800] ;  /* 0x00180000c0a0783b */ /* 0x000fee0000000200 */
[C---:B------:R-:W-:Y:S08]  /*5680*/  HMMA.16816.F32 R20, R152.reuse, R164, R20 ;  /* 0x000000a49814723c */ /* 0x040ff00000001814 */
[C---:B------:R-:W-:Y:S01]  /*5690*/  HMMA.16816.F32 R24, R152.reuse, R166, R24 ;  /* 0x000000a69818723c */ /* 0x040fe20000001818 */
[----:B------:R-:W-:Y:S07]  /*56a0*/  LDSM.16.M88.4 R164, [R206+0x10100] ;  /* 0x01010000cea4783b */ /* 0x000fee0000000200 */
[C---:B------:R-:W-:Y:S08]  /*56b0*/  HMMA.16816.F32 R28, R152.reuse, R168, R28 ;  /* 0x000000a8981c723c */ /* 0x040ff0000000181c */
[----:B------:R-:W-:Y:S01]  /*56c0*/  HMMA.16816.F32 R32, R152, R170, R32 ;  /* 0x000000aa9820723c */ /* 0x000fe20000001820 */
[----:B------:R-:W4:Y:S07]  /*56d0*/  LDSM.16.M88.4 R152, [R192+0x800] ;  /* 0x00080000c098783b */ /* 0x000f2e0000000200 */
[C---:B--2---:R-:W-:Y:S01]  /*56e0*/  HMMA.16816.F32 R4, R172.reuse, R176, R4 ;  /* 0x000000b0ac04723c */ /* 0x044fe20000001804 */
[----:B------:R-:W2:Y:S07]  /*56f0*/  LDSM.16.M88.4 R168, [R205+0x8100] ;  /* 0x00810000cda8783b */ /* 0x000eae0000000200 */
[C---:B------:R-:W-:Y:S01]  /*5700*/  HMMA.16816.F32 R8, R172.reuse, R178, R8 ;  /* 0x000000b2ac08723c */ /* 0x040fe20000001808 */
[----:B------:R-:W-:Y:S07]  /*5710*/  LDSM.16.M88.4 R176, [R191] ;  /* 0x00000000bfb0783b */ /* 0x000fee0000000200 */
[C---:B-1----:R-:W-:Y:S08]  /*5720*/  HMMA.16816.F32 R12, R172.reuse, R132, R12 ;  /* 0x00000084ac0c723c */ /* 0x042ff0000000180c */
[C---:B------:R-:W-:Y:S01]  /*5730*/  HMMA.16816.F32 R16, R172.reuse, R134, R16 ;  /* 0x00000086ac10723c */ /* 0x040fe20000001810 */
[----:B------:R-:W1:Y:S07]  /*5740*/  LDSM.16.M88.4 R132, [R205+0x8900] ;  /* 0x00890000cd84783b */ /* 0x000e6e0000000200 */
[C---:B------:R-:W-:Y:S08]  /*5750*/  HMMA.16816.F32 R20, R172.reuse, R136, R20 ;  /* 0x00000088ac14723c */ /* 0x040ff00000001814 */
[C---:B------:R-:W-:Y:S01]  /*5760*/  HMMA.16816.F32 R24, R172.reuse, R138, R24 ;  /* 0x0000008aac18723c */ /* 0x040fe20000001818 */
[----:B------:R-:W5:Y:S07]  /*5770*/  LDSM.16.M88.4 R136, [R205+0x9100] ;  /* 0x00910000cd88783b */ /* 0x000f6e0000000200 */
[C---:B------:R-:W-:Y:S08]  /*5780*/  HMMA.16816.F32 R28, R172.reuse, R140, R28 ;  /* 0x0000008cac1c723c */ /* 0x040ff0000000181c */
[----:B------:R-:W-:Y:S01]  /*5790*/  HMMA.16816.F32 R32, R172, R142, R32 ;  /* 0x0000008eac20723c */ /* 0x000fe20000001820 */
[----:B------:R-:W1:Y:S07]  /*57a0*/  LDSM.16.M88.4 R140, [R205+0x9900] ;  /* 0x00990000cd8c783b */ /* 0x000e6e0000000200 */
[C---:B---3--:R-:W-:Y:S01]  /*57b0*/  HMMA.16816.F32 R4, R144.reuse, R148, R4 ;  /* 0x000000949004723c */ /* 0x048fe20000001804 */
[----:B------:R-:W3:Y:S07]  /*57c0*/  LDSM.16.M88.4 R172, [R202+0x10100] ;  /* 0x01010000caac783b */ /* 0x000eee0000000200 */
[C---:B------:R-:W-:Y:S01]  /*57d0*/  HMMA.16816.F32 R8, R144.reuse, R150, R8 ;  /* 0x000000969008723c */ /* 0x040fe20000001808 */
[----:B------:R-:W-:Y:S07]  /*57e0*/  LDSM.16.M88.4 R148, [R189] ;  /* 0x00000000bd94783b */ /* 0x000fee0000000200 */
[C---:B----4-:R-:W-:Y:S08]  /*57f0*/  HMMA.16816.F32 R12, R144.reuse, R152, R12 ;  /* 0x00000098900c723c */ /* 0x050ff0000000180c */
[C---:B------:R-:W-:Y:S01]  /*5800*/  HMMA.16816.F32 R16, R144.reuse, R154, R16 ;  /* 0x0000009a9010723c */ /* 0x040fe20000001810 */
[----:B------:R-:W-:Y:S07]  /*5810*/  LDSM.16.M88.4 R152, [R188] ;  /* 0x00000000bc98783b */ /* 0x000fee0000000200 */
[C---:B------:R-:W-:Y:S08]  /*5820*/  HMMA.16816.F32 R20, R144.reuse, R156, R20 ;  /* 0x0000009c9014723c */ /* 0x040ff00000001814 */
[C---:B------:R-:W-:Y:S01]  /*5830*/  HMMA.16816.F32 R24, R144.reuse, R158, R24 ;  /* 0x0000009e9018723c */ /* 0x040fe20000001818 */
[----:B------:R-:W-:Y:S07]  /*5840*/  LDSM.16.M88.4 R156, [R201+0x10100] ;  /* 0x01010000c99c783b */ /* 0x000fee0000000200 */
[C---:B------:R-:W-:Y:S08]  /*5850*/  HMMA.16816.F32 R28, R144.reuse, R160, R28 ;  /* 0x000000a0901c723c */ /* 0x040ff0000000181c */
[----:B------:R-:W-:Y:S01]  /*5860*/  HMMA.16816.F32 R32, R144, R162, R32 ;  /* 0x000000a29020723c */ /* 0x000fe20000001820 */
[----:B------:R-:W4:Y:S07]  /*5870*/  LDSM.16.M88.4 R144, [R190] ;  /* 0x00000000be90783b */ /* 0x000f2e0000000200 */
[C---:B--2---:R-:W-:Y:S01]  /*5880*/  HMMA.16816.F32 R4, R164.reuse, R168, R4 ;  /* 0x000000a8a404723c */ /* 0x044fe20000001804 */
[----:B------:R-:W2:Y:S07]  /*5890*/  LDSM.16.M88.4 R160, [R200+0x8100] ;  /* 0x00810000c8a0783b */ /* 0x000eae0000000200 */
[C---:B------:R-:W-:Y:S01]  /*58a0*/  HMMA.16816.F32 R8, R164.reuse, R170, R8 ;  /* 0x000000aaa408723c */ /* 0x040fe20000001808 */
[----:B------:R-:W-:Y:S07]  /*58b0*/  LDSM.16.M88.4 R168, [R192+0x2000] ;  /* 0x00200000c0a8783b */ /* 0x000fee0000000200 */
[C---:B-1----:R-:W-:Y:S08]  /*58c0*/  HMMA.16816.F32 R12, R164.reuse, R132, R12 ;  /* 0x00000084a40c723c */ /* 0x042ff0000000180c */
[C---:B------:R-:W-:Y:S01]  /*58d0*/  HMMA.16816.F32 R16, R164.reuse, R134, R16 ;  /* 0x00000086a410723c */ /* 0x040fe20000001810 */
[----:B------:R-:W1:Y:S07]  /*58e0*/  LDSM.16.M88.4 R132, [R200+0x8900] ;  /* 0x00890000c884783b */ /* 0x000e6e0000000200 */
[C---:B-----5:R-:W-:Y:S08]  /*58f0*/  HMMA.16816.F32 R20, R164.reuse, R136, R20 ;  /* 0x00000088a414723c */ /* 0x060ff00000001814 */
        /* <DEDUP_REMOVED lines=8> */
[----:B------:R-:W-:Y:S07]  /*5980*/  LDSM.16.M88.4 R176, [R205+0xa100] ;  /* 0x00a10000cdb0783b */ /* 0x000fee0000000200 */
[C---:B----4-:R-:W-:Y:S08]  /*5990*/  HMMA.16816.F32 R12, R172.reuse, R144, R12 ;  /* 0x00000090ac0c723c */ /* 0x050ff0000000180c */
[C---:B------:R-:W-:Y:S01]  /*59a0*/  HMMA.16816.F32 R16, R172.reuse, R146, R16 ;  /* 0x00000092ac10723c */ /* 0x040fe20000001810 */
[----:B------:R-:W4:Y:S07]  /*59b0*/  LDSM.16.M88.4 R144, [R192+0x2800] ;  /* 0x00280000c090783b */ /* 0x000f2e0000000200 */
[C---:B------:R-:W-:Y:S08]  /*59c0*/  HMMA.16816.F32 R20, R172.reuse, R148, R20 ;  /* 0x00000094ac14723c */ /* 0x040ff00000001814 */
[C---:B------:R-:W-:Y:S01]  /*59d0*/  HMMA.16816.F32 R24, R172.reuse, R150, R24 ;  /* 0x00000096ac18723c */ /* 0x040fe20000001818 */
[----:B------:R-:W3:Y:S07]  /*59e0*/  LDSM.16.M88.4 R148, [R192+0x3000] ;  /* 0x00300000c094783b */ /* 0x000eee0000000200 */
[C---:B------:R-:W-:Y:S08]  /*59f0*/  HMMA.16816.F32 R28, R172.reuse, R152, R28 ;  /* 0x00000098ac1c723c */ /* 0x040ff0000000181c */
[----:B------:R-:W-:Y:S01]  /*5a00*/  HMMA.16816.F32 R32, R172, R154, R32 ;  /* 0x0000009aac20723c */ /* 0x000fe20000001820 */
[----:B------:R-:W3:Y:S07]  /*5a10*/  LDSM.16.M88.4 R152, [R192+0x3800] ;  /* 0x00380000c098783b */ /* 0x000eee0000000200 */
[C---:B--2---:R-:W-:Y:S01]  /*5a20*/  HMMA.16816.F32 R4, R156.reuse, R160, R4 ;  /* 0x000000a09c04723c */ /* 0x044fe20000001804 */
[----:B------:R-:W2:Y:S07]  /*5a30*/  LDSM.16.M88.4 R172, [R206+0x14100] ;  /* 0x01410000ceac783b */ /* 0x000eae0000000200 */
[C---:B------:R-:W-:Y:S01]  /*5a40*/  HMMA.16816.F32 R8, R156.reuse, R162, R8 ;  /* 0x000000a29c08723c */ /* 0x040fe20000001808 */
[----:B------:R-:W-:Y:S07]  /*5a50*/  LDSM.16.M88.4 R160, [R187] ;  /* 0x00000000bba0783b */ /* 0x000fee0000000200 */
        /* <DEDUP_REMOVED lines=15> */
[----:B------:R-:W4:Y:S07]  /*5b50*/  LDSM.16.M88.4 R144, [R186] ;  /* 0x00000000ba90783b */ /* 0x000f2e0000000200 */
[C---:B------:R-:W-:Y:S08]  /*5b60*/  HMMA.16816.F32 R20, R164.reuse, R148, R20 ;  /* 0x00000094a414723c */ /* 0x040ff00000001814 */
[C---:B------:R-:W-:Y:S01]  /*5b70*/  HMMA.16816.F32 R24, R164.reuse, R150, R24 ;  /* 0x00000096a418723c */ /* 0x040fe20000001818 */
[----:B------:R-:W3:Y:S07]  /*5b80*/  LDSM.16.M88.4 R148, [R185] ;  /* 0x00000000b994783b */ /* 0x000eee0000000200 */
[C---:B------:R-:W-:Y:S08]  /*5b90*/  HMMA.16816.F32 R28, R164.reuse, R152, R28 ;  /* 0x00000098a41c723c */ /* 0x040ff0000000181c */
[----:B------:R-:W-:Y:S01]  /*5ba0*/  HMMA.16816.F32 R32, R164, R154, R32 ;  /* 0x0000009aa420723c */ /* 0x000fe20000001820 */
[----:B------:R-:W3:Y:S07]  /*5bb0*/  LDSM.16.M88.4 R152, [R184] ;  /* 0x00000000b898783b */ /* 0x000eee0000000200 */
        /* <DEDUP_REMOVED lines=15> */
[C---:B------:R-:W-:Y:S08]  /*5cb0*/  HMMA.16816.F32 R8, R156.reuse, R162, R8 ;  /* 0x000000a29c08723c */ /* 0x040ff00000001808 */
[C---:B----4-:R-:W-:Y:S08]  /*5cc0*/  HMMA.16816.F32 R12, R156.reuse, R144, R12 ;  /* 0x000000909c0c723c */ /* 0x050ff0000000180c */
[C---:B------:R-:W-:Y:S08]  /*5cd0*/  HMMA.16816.F32 R16, R156.reuse, R146, R16 ;  /* 0x000000929c10723c */ /* 0x040ff00000001810 */
[C---:B------:R-:W-:Y:S08]  /*5ce0*/  HMMA.16816.F32 R20, R156.reuse, R148, R20 ;  /* 0x000000949c14723c */ /* 0x040ff00000001814 */
[C---:B------:R-:W-:Y:S08]  /*5cf0*/  HMMA.16816.F32 R24, R156.reuse, R150, R24 ;  /* 0x000000969c18723c */ /* 0x040ff00000001818 */
[C---:B------:R-:W-:Y:S08]  /*5d00*/  HMMA.16816.F32 R28, R156.reuse, R152, R28 ;  /* 0x000000989c1c723c */ /* 0x040ff0000000181c */
[----:B------:R-:W-:Y:S08]  /*5d10*/  HMMA.16816.F32 R32, R156, R154, R32 ;  /* 0x0000009a9c20723c */ /* 0x000ff00000001820 */
[C---:B--2---:R-:W-:Y:S08]  /*5d20*/  HMMA.16816.F32 R4, R164.reuse, R168, R4 ;  /* 0x000000a8a404723c */ /* 0x044ff00000001804 */
[C---:B------:R-:W-:Y:S08]  /*5d30*/  HMMA.16816.F32 R8, R164.reuse, R170, R8 ;  /* 0x000000aaa408723c */ /* 0x040ff00000001808 */
[C---:B-1----:R-:W-:Y:S08]  /*5d40*/  HMMA.16816.F32 R12, R164.reuse, R132, R12 ;  /* 0x00000084a40c723c */ /* 0x042ff0000000180c */
[C---:B------:R-:W-:Y:S01]  /*5d50*/  HMMA.16816.F32 R16, R164.reuse, R134, R16 ;  /* 0x00000086a410723c */ /* 0x040fe20000001810 */
[----:B------:R-:W1:Y:S07]  /*5d60*/  LDSM.16.M88.4 R132, [R192+0x4800] ;  /* 0x00480000c084783b */ /* 0x000e6e0000000200 */
[C---:B-----5:R-:W-:Y:S08]  /*5d70*/  HMMA.16816.F32 R20, R164.reuse, R136, R20 ;  /* 0x00000088a414723c */ /* 0x060ff00000001814 */
[C---:B------:R-:W-:Y:S01]  /*5d80*/  HMMA.16816.F32 R24, R164.reuse, R138, R24 ;  /* 0x0000008aa418723c */ /* 0x040fe20000001818 */
[----:B------:R-:W2:Y:S07]  /*5d90*/  LDSM.16.M88.4 R136, [R192+0x5000] ;  /* 0x00500000c088783b */ /* 0x000eae0000000200 */
[C---:B------:R-:W-:Y:S08]  /*5da0*/  HMMA.16816.F32 R28, R164.reuse, R140, R28 ;  /* 0x0000008ca41c723c */ /* 0x040ff0000000181c */
[----:B------:R-:W-:Y:S08]  /*5db0*/  HMMA.16816.F32 R32, R164, R142, R32 ;  /* 0x0000008ea420723c */ /* 0x000ff00000001820 */
[C---:B---3--:R-:W-:Y:S08]  /*5dc0*/  HMMA.16816.F32 R4, R172.reuse, R176, R4 ;  /* 0x000000b0ac04723c */ /* 0x048ff00000001804 */
[C---:B------:R-:W-:Y:S08]  /*5dd0*/  HMMA.16816.F32 R8, R172.reuse, R178, R8 ;  /* 0x000000b2ac08723c */ /* 0x040ff00000001808 */
[C---:B-1----:R-:W-:Y:S08]  /*5de0*/  HMMA.16816.F32 R12, R172.reuse, R132, R12 ;  /* 0x00000084ac0c723c */ /* 0x042ff0000000180c */
[C---:B------:R-:W-:Y:S01]  /*5df0*/  HMMA.16816.F32 R16, R172.reuse, R134, R16 ;  /* 0x00000086ac10723c */ /* 0x040fe20000001810 */
[----:B------:R-:W1:Y:S01]  /*5e00*/  LDSM.16.M88.4 R132, [R192+0x5800] ;  /* 0x00580000c084783b */ /* 0x000e620000000200 */
[----:B------:R-:W-:Y:S04]  /*5e10*/  DEPBAR.LE SB0, 0x0 ;  /* 0x000080000000791a */ /* 0x000fe80000000000 */
[----:B------:R-:W-:Y:S02]  /*5e20*/  FMUL.FTZ R227, R4, c[0x0][0x320] ;  /* 0x0000c80004e37a20 */ /* 0x000fe40000410000 */
[C---:B--2---:R-:W-:Y:S04]  /*5e30*/  HMMA.16816.F32 R20, R172.reuse, R136, R20 ;  /* 0x00000088ac14723c */ /* 0x044fe80000001814 */
        /* <DEDUP_REMOVED lines=10> */
[----:B------:R-:W4:Y:S01]  /*5ee0*/  MUFU.TANH R0, R0 ;  /* 0x0000000000007308 */ /* 0x000f220000002400 */
        /* <DEDUP_REMOVED lines=14> */
[----:B------:R-:W-:Y:S02]  /*5fd0*/  FMUL.FTZ R245, R21, c[0x0][0x320] ;  /* 0x0000c80015f57a20 */ /* 0x000fe40000410000 */
        /* <DEDUP_REMOVED lines=15> */
[----:B------:R-:W-:Y:S05]  /*60d0*/  FMUL.FTZ R249, R34, c[0x0][0x320] ;  /* 0x0000c80022f97a20 */ /* 0x000fea0000410000 */
[----:B------:R-:W1:Y:S01]  /*60e0*/  MUFU.TANH R228, R228 ;  /* 0x000000e400e47308 */ /* 0x000e620000002400 */
[----:B-----5:R-:W-:Y:S09]  /*60f0*/  FMUL.FTZ R248, R35, c[0x0][0x320] ;  /* 0x0000c80023f87a20 */ /* 0x020ff20000410000 */
        /* <DEDUP_REMOVED lines=22> */
[----:B------:R-:W1:Y:S01]  /*6260*/  MUFU.TANH R248, R248 ;  /* 0x000000f800f87308 */ /* 0x000e620000002400 */
[----:B------:R-:W-:-:S05]  /*6270*/  @P0 BRA `(.L_x_182) ;  /* 0x0000037000000947 */ /* 0x000fca0003800000 */
[----:B--234-:R-:W-:Y:S01]  /*6280*/  IADD3 R10, -R182, 0x10, RZ ;  /* 0x00000010b60a7810 */ /* 0x01cfe20007ffe1ff */
[----:B------:R-:W-:Y:S01]  /*6290*/  ULEA UR5, UR21, UR13, 0x6 ;  /* 0x0000000d15057291 */ /* 0x000fe2000f8e303f */
[----:B------:R-:W-:Y:S01]  /*62a0*/  IADD3 R9, -R221, 0x10, RZ ;  /* 0x00000010dd097810 */ /* 0x000fe20007ffe1ff */
[----:B------:R-:W-:Y:S01]  /*62b0*/  IMAD.MOV.U32 R207, RZ, RZ, RZ ;  /* 0x000000ffffcf7224 */ /* 0x000fe200078e00ff */
[----:B------:R-:W-:Y:S02]  /*62c0*/  LOP3.LUT R10, R10, 0xf, RZ, 0xc0, !PT ;  /* 0x0000000f0a0a7812 */ /* 0x000fe400078ec0ff */
[----:B------:R-:W-:Y:S01]  /*62d0*/  LOP3.LUT R9, R9, 0xf, RZ, 0xc0, !PT ;  /* 0x0000000f09097812 */ /* 0x000fe200078ec0ff */
[----:B------:R-:W-:Y:S05]  /*62e0*/  IMAD.U32 R5, RZ, RZ, UR5 ;  /* 0x00000005ff057e24 */ /* 0x000fea000f8e00ff */
[----:B------:R-:W-:Y:S05]  /*62f0*/  IADD3 R208, R5, -0x40, R210 ;  /* 0xffffffc005d07810 */ /* 0x000fea0007ffe0d2 */
[----:B------:R-:W-:Y:S04]  /*6300*/  @P3 IMAD.HI.U32 R5, R208, c[0x0][0x2bc], RZ ;  /* 0x0000af00d0053a27 */ /* 0x000fe800078e00ff */
[----:B------:R-:W-:Y:S01]  /*6310*/  IMAD.MOV.U32 R4, RZ, RZ, R208 ;  /* 0x000000ffff047224 */ /* 0x000fe200078e00d0 */
[----:B------:R-:W-:Y:S04]  /*6320*/  @P3 SHF.R.U32.HI R4, RZ, c[0x0][0x2c0], R5 ;  /* 0x0000b000ff043a19 */ /* 0x000fe80000011605 */
[C---:B------:R-:W-:Y:S04]  /*6330*/  @!P1 IADD3 R8, P0, R4.reuse, UR14, RZ ;  /* 0x0000000e04089c10 */ /* 0x040fe8000ff1e0ff */
[----:B------:R-:W-:Y:S02]  /*6340*/  @!P1 LEA.HI.X.SX32 R5, R4, UR6, 0x1, P0 ;  /* 0x0000000604059c11 */ /* 0x000fe400080f0eff */
[C---:B------:R-:W-:Y:S04]  /*6350*/  @!P1 LEA R6, P0, R8.reuse, c[0x0][0x2a0], 0x2 ;  /* 0x0000a80008069a11 */ /* 0x040fe800078010ff */
[----:B------:R-:W-:Y:S01]  /*6360*/  @!P1 LEA.HI.X R7, R8, c[0x0][0x2a4], R5, 0x2, P0 ;  /* 0x0000a90008079a11 */ /* 0x000fe200000f1405 */
[----:B------:R-:W-:Y:S04]  /*6370*/  IMAD.MOV R5, RZ, RZ, -R4 ;  /* 0x000000ffff057224 */ /* 0x000fe800078e0a04 */
[----:B------:R2:W3:Y:S01]  /*6380*/  @!P1 LDG.E R207, [R6.64] ;  /* 0x0000001606cf9981 */ /* 0x0004e2000c1e1900 */
[----:B------:R-:W-:Y:S05]  /*6390*/  IMAD R208, R5, c[0x0][0x2b8], R208 ;  /* 0x0000ae0005d07a24 */ /* 0x000fea00078e02d0 */
[----:B------:R-:W-:Y:S05]  /*63a0*/  SHF.R.S32.HI R5, RZ, 0x1f, R208 ;  /* 0x0000001fff057819 */ /* 0x000fea00000114d0 */
[----:B------:R-:W-:Y:S04]  /*63b0*/  IMAD R5, R5, c[0x0][0x1e0], RZ ;  /* 0x0000780005057a24 */ /* 0x000fe800078e02ff */
[C---:B------:R-:W-:Y:S02]  /*63c0*/  IMAD R5, R208.reuse, c[0x0][0x1e4], R5 ;  /* 0x00007900d0057a24 */ /* 0x040fe400078e0205 */
[----:B--2---:R-:W-:Y:S04]  /*63d0*/  IMAD.WIDE.U32 R6, R208, c[0x0][0x1e0], RZ ;  /* 0x00007800d0067a25 */ /* 0x004fe800078e00ff */
[----:B------:R-:W-:Y:S01]  /*63e0*/  IMAD.IADD R7, R7, 0x1, R5 ;  /* 0x0000000107077824 */ /* 0x000fe200078e0205 */
[----:B---3--:R-:W-:Y:S03]  /*63f0*/  SHF.R.S32.HI R4, RZ, 0x1f, R207 ;  /* 0x0000001fff047819 */ /* 0x008fe600000114cf */
[C---:B------:R-:W-:Y:S04]  /*6400*/  IMAD.WIDE.U32 R6, R207.reuse, c[0x0][0x1f0], R6 ;  /* 0x00007c00cf067a25 */ /* 0x040fe800078e0006 */
[----:B------:R-:W-:Y:S01]  /*6410*/  IMAD R4, R4, c[0x0][0x1f0], RZ ;  /* 0x00007c0004047a24 */ /* 0x000fe200078e02ff */
[----:B------:R-:W-:Y:S03]  /*6420*/  IADD3 R5, P0, R6, UR18, RZ ;  /* 0x0000001206057c10 */ /* 0x000fe6000ff1e0ff */
[----:B------:R-:W-:Y:S05]  /*6430*/  IMAD R4, R207, c[0x0][0x1f4], R4 ;  /* 0x00007d00cf047a24 */ /* 0x000fea00078e0204 */
[----:B------:R-:W-:Y:S02]  /*6440*/  IADD3.X R4, R7, UR8, R4, P0, !PT ;  /* 0x0000000807047c10 */ /* 0x000fe400087fe404 */
[C---:B------:R-:W-:Y:S04]  /*6450*/  LEA R12, P0, R5.reuse, c[0x0][0x1c8], 0x1 ;  /* 0x00007200050c7a11 */ /* 0x040fe800078008ff */
[----:B------:R-:W-:Y:S01]  /*6460*/  LEA.HI.X R16, R5, c[0x0][0x1cc], R4, 0x1, P0 ;  /* 0x0000730005107a11 */ /* 0x000fe200000f0c04 */
[----:B------:R-:W-:Y:S04]  /*6470*/  SHFL.IDX PT, R6, R12, RZ, 0x181f ;  /* 0x00181fff0c067589 */ /* 0x000fe800000e0000 */
[----:B------:R-:W2:Y:S04]  /*6480*/  SHFL.IDX PT, R4, R12, 0x1, 0x181f ;  /* 0x00381f000c047f89 */ /* 0x000ea800000e0000 */
[----:B------:R-:W3:Y:S04]  /*6490*/  SHFL.IDX PT, R5, R16, 0x1, 0x181f ;  /* 0x00381f0010057f89 */ /* 0x000ee800000e0000 */
[----:B------:R-:W4:Y:S01]  /*64a0*/  SHFL.IDX PT, R7, R16, RZ, 0x181f ;  /* 0x00181fff10077589 */ /* 0x000f2200000e0000 */
[-C--:B--2---:R-:W-:Y:S04]  /*64b0*/  IADD3 R10, P2, P0, R10, R4.reuse, R183 ;  /* 0x000000040a0a7210 */ /* 0x084fe8000785e0b7 */
[-C--:B---3--:R-:W-:Y:S02]  /*64c0*/  IADD3.X R11, RZ, R5.reuse, R222, P2, P0 ;  /* 0x00000005ff0b7210 */ /* 0x088fe400017e04de */
[----:B------:R-:W-:Y:S04]  /*64d0*/  IADD3 R8, P2, P0, R9, R4, R180 ;  /* 0x0000000409087210 */ /* 0x000fe8000785e0b4 */
[--C-:B------:R-:W-:Y:S02]  /*64e0*/  IADD3.X R9, RZ, R5, R181.reuse, P2, P0 ;  /* 0x00000005ff097210 */ /* 0x100fe400017e04b5 */
[C---:B------:R-:W-:Y:S02]  /*64f0*/  IADD3 R14, P2, R6.reuse, R223, RZ ;  /* 0x000000df060e7210 */ /* 0x040fe40007f5e0ff */
[C---:B------:R-:W-:Y:S03]  /*6500*/  IADD3 R12, P0, R6.reuse, R183, RZ ;  /* 0x000000b7060c7210 */ /* 0x040fe60007f1e0ff */
[C---:B----4-:R-:W-:Y:S01]  /*6510*/  IMAD.X R15, R7.reuse, 0x1, R224, P2 ;  /* 0x00000001070f7824 */ /* 0x050fe200010e06e0 */
[----:B------:R-:W-:Y:S01]  /*6520*/  IADD3 R6, P2, R6, R180, RZ ;  /* 0x000000b406067210 */ /* 0x000fe20007f5e0ff */
[C---:B------:R-:W-:Y:S01]  /*6530*/  IMAD.X R13, R7.reuse, 0x1, R222, P0 ;  /* 0x00000001070d7824 */ /* 0x040fe200000e06de */
[----:B------:R-:W-:Y:S02]  /*6540*/  IADD3 R4, P0, R4, R223, RZ ;  /* 0x000000df04047210 */ /* 0x000fe40007f1e0ff */
[----:B------:R2:W-:Y:S01]  /*6550*/  LDGSTS.E.BYPASS.LTC128B.128 [R209+0x6100], [R14.64], !P6 ;  /* 0x061000000ed17fae */ /* 0x0005e2000f101d56 */
        /* <DEDUP_REMOVED lines=9> */
.L_x_182:
[----:B--234-:R-:W-:Y:S01]  /*65f0*/  IMAD.MOV.U32 R11, RZ, RZ, R211 ;  /* 0x000000ffff0b7224 */ /* 0x01cfe200078e00d3 */
[----:B------:R-:W-:Y:S01]  /*6600*/  PLOP3.LUT P2, PT, PT, PT, UP2, 0x80, 0x0 ;  /* 0x000000000000781c */ /* 0x000fe20003f4f028 */
[----:B------:R-:W0:Y:S01]  /*6610*/  LDGDEPBAR ;  /* 0x00000000000079af */ /* 0x000e220000000000 */
[----:B------:R-:W-:Y:S01]  /*6620*/  PLOP3.LUT P0, PT, PT, PT, UP2, 0x80, 0x0 ;  /* 0x000000000000781c */ /* 0x000fe20003f0f028 */
[----:B------:R-:W-:Y:S06]  /*6630*/  USHF.L.U32 UR5, UR21, 0x6, URZ ;  /* 0x0000000615057899 */ /* 0x000fec000800063f */
[----:B------:R-:W-:Y:S04]  /*6640*/  IMAD.U32 R5, RZ, RZ, UR5 ;  /* 0x00000005ff057e24 */ /* 0x000fe8000f8e00ff */
[----:B------:R-:W-:Y:S01]  /*6650*/  @P2 IMAD.HI.U32 R4, R211, c[0x0][0x2c8], RZ ;  /* 0x0000b200d3042a27 */ /* 0x000fe200078e00ff */
[----:B------:R-:W-:Y:S04]  /*6660*/  IADD3 R5, -R212, 0x1, -R5 ;  /* 0x00000001d4057810 */ /* 0x000fe80007ffe905 */
[----:B------:R-:W-:Y:S01]  /*6670*/  @P0 SHF.R.U32.HI R11, RZ, c[0x0][0x2cc], R4 ;  /* 0x0000b300ff0b0a19 */ /* 0x000fe20000011604 */
[----:B------:R-:W-:Y:S01]  /*6680*/  IMAD.U32 R4, RZ, RZ, UR20 ;  /* 0x00000014ff047e24 */ /* 0x000fe2000f8e00ff */
[----:B------:R-:W-:Y:S03]  /*6690*/  PLOP3.LUT P0, PT, PT, PT, UP1, 0x40, 0x0 ;  /* 0x000000000000781c */ /* 0x000fe60003f0e818 */
[----:B------:R-:W2:Y:S01]  /*66a0*/  SHFL.IDX PT, R13, R11, RZ, 0x1c1f ;  /* 0x001c1fff0b0d7589 */ /* 0x000ea200000e0000 */
[----:B------:R-:W-:Y:S05]  /*66b0*/  IMAD R5, R4, c[0x0][0x1d0], R5 ;  /* 0x0000740004057a24 */ /* 0x000fea00078e0205 */
[----:B------:R-:W-:Y:S04]  /*66c0*/  IADD3 R4, R5, -c[0x0][0x168], RZ ;  /* 0x80005a0005047a10 */ /* 0x000fe80007ffe0ff */
[C---:B------:R-:W-:Y:S02]  /*66d0*/  IADD3 R5, R4.reuse, c[0x0][0x328], RZ ;  /* 0x0000ca0004057a10 */ /* 0x040fe40007ffe0ff */
[----:B------:R-:W-:Y:S03]  /*66e0*/  IADD3 R4, R4, UR12, RZ ;  /* 0x0000000c04047c10 */ /* 0x000fe6000fffe0ff */
[--C-:B--2---:R-:W-:Y:S02]  /*66f0*/  IMAD.IADD R9, R5, 0x1, R13.reuse ;  /* 0x0000000105097824 */ /* 0x104fe400078e020d */
[----:B------:R-:W-:Y:S01]  /*6700*/  IMAD.IADD R7, R4, 0x1, R13 ;  /* 0x0000000104077824 */ /* 0x000fe200078e020d */
[----:B------:R-:W-:-:S05]  /*6710*/  @P0 BRA `(.L_x_183) ;  /* 0x000001b000000947 */ /* 0x000fca0003800000 */
[----:B------:R-:W-:Y:S01]  /*6720*/  MOV R6, UR20 ;  /* 0x0000001400067c02 */ /* 0x000fe20008000f00 */
[----:B------:R-:W-:Y:S04]  /*6730*/  BSSY B0, `(.L_x_184) ;  /* 0x0000013000007945 */ /* 0x000fe80003800000 */
[----:B------:R-:W-:Y:S05]  /*6740*/  IMAD R13, R6, c[0x0][0x1d0], R13 ;  /* 0x00007400060d7a24 */ /* 0x000fea00078e020d */
[----:B------:R-:W-:Y:S04]  /*6750*/  IADD3 R13, R13, -c[0x0][0x168], RZ ;  /* 0x80005a000d0d7a10 */ /* 0x000fe80007ffe0ff */
[----:B------:R-:W-:Y:S11]  /*6760*/  ISETP.GT.AND P0, PT, R13, -0x1, PT ;  /* 0xffffffff0d00780c */ /* 0x000ff60003f04270 */
[----:B------:R-:W-:Y:S02]  /*6770*/  @!UPT UIADD3 URZ, URZ, URZ, URZ ;  /* 0x0000003f3f3ff290 */ /* 0x000fe4000fffe03f */
[----:B------:R-:W-:-:S05]  /*6780*/  @P0 BRA `(.L_x_185) ;  /* 0x0000008000000947 */ /* 0x000fca0003800000 */
[----:B------:R-:W-:Y:S01]  /*6790*/  LOP3.LUT R13, RZ, R13, RZ, 0x33, !PT ;  /* 0x0000000dff0d7212 */ /* 0x000fe200078e33ff */
[----:B------:R-:W-:Y:S05]  /*67a0*/  IMAD.MOV.U32 R6, RZ, RZ, c[0x0][0x32c] ;  /* 0x0000cb00ff067624 */ /* 0x000fea00078e00ff */
[----:B------:R-:W-:Y:S11]  /*67b0*/  ISETP.NE.AND P0, PT, R6, 0x1, PT ;  /* 0x000000010600780c */ /* 0x000ff60003f05270 */
[----:B------:R-:W-:Y:S02]  /*67c0*/  @!UPT UIADD3 URZ, URZ, URZ, URZ ;  /* 0x0000003f3f3ff290 */ /* 0x000fe4000fffe03f */
[----:B------:R-:W-:Y:S05]  /*67d0*/  @P0 IMAD.HI.U32 R6, R13, c[0x0][0x330], RZ ;  /* 0x0000cc000d060a27 */ /* 0x000fea00078e00ff */
[----:B------:R-:W-:Y:S04]  /*67e0*/  @P0 SHF.R.U32.HI R13, RZ, c[0x0][0x334], R6 ;  /* 0x0000cd00ff0d0a19 */ /* 0x000fe80000011606 */
[----:B------:R-:W-:Y:S01]  /*67f0*/  LOP3.LUT R13, RZ, R13, RZ, 0x33, !PT ;  /* 0x0000000dff0d7212 */ /* 0x000fe200078e33ff */
[----:B------:R-:W-:-:S05]  /*6800*/  BRA `(.L_x_186) ;  /* 0x0000005000007947 */ /* 0x000fca0003800000 */
.L_x_185:
[----:B------:R-:W-:Y:S04]  /*6810*/  MOV R6, c[0x0][0x32c] ;  /* 0x0000cb0000067a02 */ /* 0x000fe80000000f00 */
[----:B------:R-:W-:Y:S11]  /*6820*/  ISETP.NE.AND P0, PT, R6, 0x1, PT ;  /* 0x000000010600780c */ /* 0x000ff60003f05270 */
[----:B------:R-:W-:Y:S02]  /*6830*/  @!UPT UIADD3 URZ, URZ, URZ, URZ ;  /* 0x0000003f3f3ff290 */ /* 0x000fe4000fffe03f */
[----:B------:R-:W-:Y:S05]  /*6840*/  @P0 IMAD.HI.U32 R6, R13, c[0x0][0x330], RZ ;  /* 0x0000cc000d060a27 */ /* 0x000fea00078e00ff */
[----:B------:R-:W-:Y:S02]  /*6850*/  @P0 SHF.R.U32.HI R13, RZ, c[0x0][0x334], R6 ;  /* 0x0000cd00ff0d0a19 */ /* 0x000fe40000011606 */
.L_x_186:
[----:B------:R-:W-:Y:S05]  /*6860*/  BSYNC B0 ;  /* 0x0000000000007941 */ /* 0x000fea0003800000 */
.L_x_184:
[----:B------:R-:W-:Y:S04]  /*6870*/  IMAD.MOV.U32 R6, RZ, RZ, c[0x0][0x32c] ;  /* 0x0000cb00ff067624 */ /* 0x000fe800078e00ff */
[----:B------:R-:W-:Y:S04]  /*6880*/  IMAD R13, R13, R6, -UR5 ;  /* 0x800000050d0d7e24 */ /* 0x000fe8000f8e0206 */
[----:B------:R-:W-:Y:S05]  /*6890*/  IMAD.IADD R8, R13, 0x1, -R212 ;  /* 0x000000010d087824 */ /* 0x000fea00078e0ad4 */
[----:B------:R-:W-:Y:S02]  /*68a0*/  IADD3 R6, R8, c[0x0][0x32c], RZ ;  /* 0x0000cb0008067a10 */ /* 0x000fe40007ffe0ff */
[----:B------:R-:W-:Y:S02]  /*68b0*/  IMNMX R7, R7, R8, !PT ;  /* 0x0000000807077217 */ /* 0x000fe40007800200 */
[----:B------:R-:W-:Y:S02]  /*68c0*/  IMNMX R9, R9, R6, PT ;  /* 0x0000000609097217 */ /* 0x000fe40003800200 */
.L_x_183:
[----:B------:R-:W-:Y:S01]  /*68d0*/  UISETP.GT.AND UP0, UPT, UR21, -0x1, UPT ;  /* 0xffffffff1500788c */ /* 0x000fe2000bf04270 */
[----:B------:R-:W2:Y:S05]  /*68e0*/  SHFL.IDX PT, R11, R11, 0x1, 0x1c1f ;  /* 0x003c1f000b0b7f89 */ /* 0x000eaa00000e0000 */
[----:B------:R-:W-:Y:S02]  /*68f0*/  PLOP3.LUT P0, PT, PT, PT, UP0, 0x80, 0x0 ;  /* 0x000000000000781c */ /* 0x000fe40003f0f008 */
[----:B------:R-:W-:Y:S02]  /*6900*/  PLOP3.LUT P2, PT, PT, PT, UP0, 0x80, 0x0 ;  /* 0x000000000000781c */ /* 0x000fe40003f4f008 */
[C---:B------:R-:W-:Y:S02]  /*6910*/  ISETP.GT.AND P0, PT, R7.reuse, RZ, P0 ;  /* 0x000000ff0700720c */ /* 0x040fe40000704270 */
[----:B------:R-:W-:Y:S02]  /*6920*/  ISETP.GT.AND P2, PT, R7, 0x1, P2 ;  /* 0x000000010700780c */ /* 0x000fe40001744270 */
[C---:B------:R-:W-:Y:S02]  /*6930*/  ISETP.LT.OR P0, PT, R9.reuse, 0x1, P0 ;  /* 0x000000010900780c */ /* 0x040fe40000701670 */
[----:B------:R-:W-:Y:S02]  /*6940*/  ISETP.LT.OR P2, PT, R9, 0x2, P2 ;  /* 0x000000020900780c */ /* 0x000fe40001741670 */
[----:B------:R-:W-:Y:S02]  /*6950*/  FSEL R10, R227, -INF , !P0 ;  /* 0xff800000e30a7808 */ /* 0x000fe40004000000 */
[----:B------:R-:W-:Y:S02]  /*6960*/  PLOP3.LUT P0, PT, PT, PT, UP0, 0x80, 0x0 ;  /* 0x000000000000781c */ /* 0x000fe40003f0f008 */
[----:B------:R-:W-:Y:S02]  /*6970*/  FSEL R8, R229, -INF , !P2 ;  /* 0xff800000e5087808 */ /* 0x000fe40005000000 */
[----:B------:R-:W-:Y:S01]  /*6980*/  ISETP.GT.AND P0, PT, R7, 0x8, P0 ;  /* 0x000000080700780c */ /* 0x000fe20000704270 */
[--C-:B--2---:R-:W-:Y:S01]  /*6990*/  IMAD.IADD R5, R5, 0x1, R11.reuse ;  /* 0x0000000105057824 */ /* 0x104fe200078e020b */
[----:B------:R-:W-:Y:S01]  /*69a0*/  PLOP3.LUT P2, PT, PT, PT, UP0, 0x80, 0x0 ;  /* 0x000000000000781c */ /* 0x000fe20003f4f008 */
[----:B------:R-:W-:Y:S01]  /*69b0*/  IMAD.IADD R4, R4, 0x1, R11 ;  /* 0x0000000104047824 */ /* 0x000fe200078e020b */
[----:B------:R-:W-:Y:S02]  /*69c0*/  ISETP.LT.OR P0, PT, R9, 0x9, P0 ;  /* 0x000000090900780c */ /* 0x000fe40000701670 */
[----:B------:R-:W-:Y:S02]  /*69d0*/  ISETP.GT.AND P2, PT, R7, 0x9, P2 ;  /* 0x000000090700780c */ /* 0x000fe40001744270 */
[----:B-1----:R-:W-:Y:S02]  /*69e0*/  FSEL R230, R230, -INF , !P0 ;  /* 0xff800000e6e67808 */ /* 0x002fe40004000000 */
[----:B------:R-:W-:Y:S02]  /*69f0*/  PLOP3.LUT P0, PT, PT, PT, UP0, 0x80, 0x0 ;  /* 0x000000000000781c */ /* 0x000fe40003f0f008 */
[----:B------:R-:W-:Y:S02]  /*6a00*/  ISETP.LT.OR P2, PT, R9, 0xa, P2 ;  /* 0x0000000a0900780c */ /* 0x000fe40001741670 */
[----:B------:R-:W-:Y:S02]  /*6a10*/  ISETP.GT.AND P0, PT, R7, 0x10, P0 ;  /* 0x000000100700780c */ /* 0x000fe40000704270 */
[----:B------:R-:W-:Y:S02]  /*6a20*/  FSEL R6, R233, -INF , !P2 ;  /* 0xff800000e9067808 */ /* 0x000fe40005000000 */
[----:B------:R-:W-:Y:S02]  /*6a30*/  ISETP.LT.OR P0, PT, R9, 0x11, P0 ;  /* 0x000000110900780c */ /* 0x000fe40000701670 */
[----:B------:R-:W-:Y:S02]  /*6a40*/  PLOP3.LUT P2, PT, PT, PT, UP0, 0x80, 0x0 ;  /* 0x000000000000781c */ /* 0x000fe40003f4f008 */
[----:B------:R-:W-:Y:S02]  /*6a50*/  FSEL R164, R237, -INF , !P0 ;  /* 0xff800000eda47808 */ /* 0x000fe40004000000 */
[----:B------:R-:W-:Y:S02]  /*6a60*/  PLOP3.LUT P0, PT, PT, PT, UP0, 0x80, 0x0 ;  /* 0x000000000000781c */ /* 0x000fe40003f0f008 */
[C---:B------:R-:W-:Y:S02]  /*6a70*/  ISETP.GT.AND P2, PT, R7.reuse, 0x11, P2 ;  /* 0x000000110700780c */ /* 0x040fe40001744270 */
[----:B------:R-:W-:Y:S02]  /*6a80*/  ISETP.GT.AND P0, PT, R7, 0x18, P0 ;  /* 0x000000180700780c */ /* 0x000fe40000704270 */
[C---:B------:R-:W-:Y:S02]  /*6a90*/  ISETP.LT.OR P2, PT, R9.reuse, 0x12, P2 ;  /* 0x000000120900780c */ /* 0x040fe40001741670 */
[----:B------:R-:W-:Y:S02]  /*6aa0*/  ISETP.LT.OR P0, PT, R9, 0x19, P0 ;  /* 0x000000190900780c */ /* 0x000fe40000701670 */
[----:B------:R-:W-:Y:S02]  /*6ab0*/  FSEL R162, R236, -INF , !P2 ;  /* 0xff800000eca27808 */ /* 0x000fe40005000000 */
[----:B------:R-:W-:Y:S02]  /*6ac0*/  FSEL R142, R238, -INF , !P0 ;  /* 0xff800000ee8e7808 */ /* 0x000fe40004000000 */
[----:B------:R-:W-:Y:S02]  /*6ad0*/  PLOP3.LUT P0, PT, PT, PT, UP0, 0x80, 0x0 ;  /* 0x000000000000781c */ /* 0x000fe40003f0f008 */
[----:B------:R-:W-:Y:S02]  /*6ae0*/  PLOP3.LUT P2, PT, PT, PT, UP0, 0x80, 0x0 ;  /* 0x000000000000781c */ /* 0x000fe40003f4f008 */
[C---:B------:R-:W-:Y:S02]  /*6af0*/  ISETP.GT.AND P0, PT, R7.reuse, 0x20, P0 ;  /* 0x000000200700780c */ /* 0x040fe40000704270 */
[----:B------:R-:W-:Y:S02]  /*6b00*/  ISETP.GT.AND P2, PT, R7, 0x19, P2 ;  /* 0x000000190700780c */ /* 0x000fe40001744270 */
[C---:B------:R-:W-:Y:S02]  /*6b10*/  ISETP.LT.OR P0, PT, R9.reuse, 0x21, P0 ;  /* 0x000000210900780c */ /* 0x040fe40000701670 */
[----:B------:R-:W-:Y:S02]  /*6b20*/  ISETP.LT.OR P2, PT, R9, 0x1a, P2 ;  /* 0x0000001a0900780c */ /* 0x000fe40001741670 */
[----:B------:R-:W-:Y:S02]  /*6b30*/  FSEL R160, R242, -INF , !P0 ;  /* 0xff800000f2a07808 */ /* 0x000fe40004000000 */
        /* <DEDUP_REMOVED lines=26> */
[----:B------:R-:W-:Y:S04]  /*6ce0*/  PLOP3.LUT P2, PT, PT, PT, UP0, 0x80, 0x0 ;  /* 0x000000000000781c */ /* 0x000fe80003f4f008 */
[----:B------:R-:W-:Y:S04]  /*6cf0*/  ISETP.GT.AND P2, PT, R7, 0x39, P2 ;  /* 0x000000390700780c */ /* 0x000fe80001744270 */
[----:B------:R-:W-:Y:S04]  /*6d00*/  ISETP.LT.OR P2, PT, R9, 0x3a, P2 ;  /* 0x0000003a0900780c */ /* 0x000fe80001741670 */
[----:B------:R-:W-:Y:S01]  /*6d10*/  FSEL R146, R159, -INF , !P2 ;  /* 0xff8000009f927808 */ /* 0x000fe20005000000 */
        /* <DEDUP_REMOVED lines=16> */
.L_x_189:
[----:B------:R-:W-:Y:S04]  /*6e20*/  MOV R7, c[0x0][0x32c] ;  /* 0x0000cb0000077a02 */ /* 0x000fe80000000f00 */
[----:B------:R-:W-:Y:S11]  /*6e30*/  ISETP.NE.AND P0, PT, R7, 0x1, PT ;  /* 0x000000010700780c */ /* 0x000ff60003f05270 */
[----:B------:R-:W-:Y:S02]  /*6e40*/  @!UPT UIADD3 URZ, URZ, URZ, URZ ;  /* 0x0000003f3f3ff290 */ /* 0x000fe4000fffe03f */
[----:B------:R-:W-:Y:S05]  /*6e50*/  @P0 IMAD.HI.U32 R7, R12, c[0x0][0x330], RZ ;  /* 0x0000cc000c070a27 */ /* 0x000fea00078e00ff */
[----:B------:R-:W-:Y:S02]  /*6e60*/  @P0 SHF.R.U32.HI R12, RZ, c[0x0][0x334], R7 ;  /* 0x0000cd00ff0c0a19 */ /* 0x000fe40000011607 */
.L_x_190:
[----:B------:R-:W-:Y:S05]  /*6e70*/  BSYNC B0 ;  /* 0x0000000000007941 */ /* 0x000fea0003800000 */
.L_x_188:
[----:B------:R-:W-:Y:S04]  /*6e80*/  IMAD.MOV.U32 R7, RZ, RZ, c[0x0][0x32c] ;  /* 0x0000cb00ff077624 */ /* 0x000fe800078e00ff */
[----:B------:R-:W-:Y:S04]  /*6e90*/  IMAD R7, R12, R7, -UR5 ;  /* 0x800000050c077e24 */ /* 0x000fe8000f8e0207 */
[----:B------:R-:W-:Y:S05]  /*6ea0*/  IMAD.IADD R7, R7, 0x1, -R212 ;  /* 0x0000000107077824 */ /* 0x000fea00078e0ad4 */
[----:B------:R-:W-:Y:S02]  /*6eb0*/  IADD3 R12, R7, c[0x0][0x32c], RZ ;  /* 0x0000cb00070c7a10 */ /* 0x000fe40007ffe0ff */
[----:B------:R-:W-:Y:S02]  /*6ec0*/  IMNMX R4, R4, R7, !PT ;  /* 0x0000000704047217 */ /* 0x000fe40007800200 */
[----:B------:R-:W-:Y:S02]  /*6ed0*/  IMNMX R5, R5, R12, PT ;  /* 0x0000000c05057217 */ /* 0x000fe40003800200 */
.L_x_187:
[----:B------:R-:W-:Y:S01]  /*6ee0*/  PLOP3.LUT P2, PT, PT, PT, UP0, 0x80, 0x0 ;  /* 0x000000000000781c */ /* 0x000fe20003f4f008 */
[----:B------:R-:W-:Y:S01]  /*6ef0*/  LDSM.16.MT88.4 R20, [R198+0x100] ;  /* 0x00010000c614783b */ /* 0x000fe20000004200 */
[----:B------:R-:W-:Y:S02]  /*6f00*/  PLOP3.LUT P0, PT, PT, PT, UP0, 0x80, 0x0 ;  /* 0x000000000000781c */ /* 0x000fe40003f0f008 */
[----:B------:R-:W-:Y:S02]  /*6f10*/  ISETP.GT.AND P2, PT, R4, RZ, P2 ;  /* 0x000000ff0400720c */ /* 0x000fe40001744270 */
[----:B------:R-:W-:Y:S02]  /*6f20*/  FMNMX.FTZ R7, R10, R3, !PT ;  /* 0x000000030a077209 */ /* 0x000fe40007810000 */
[----:B------:R-:W-:Y:S01]  /*6f30*/  ISETP.GT.AND P0, PT, R4, 0x1, P0 ;  /* 0x000000010400780c */ /* 0x000fe20000704270 */
[----:B------:R-:W-:Y:S01]  /*6f40*/  LDSM.16.MT88.4 R28, [R197+0x100] ;  /* 0x00010000c51c783b */ /* 0x000fe20000004200 */
[C---:B------:R-:W-:Y:S02]  /*6f50*/  ISETP.LT.OR P2, PT, R5.reuse, 0x1, P2 ;  /* 0x000000010500780c */ /* 0x040fe40001741670 */
[----:B------:R-:W-:Y:S02]  /*6f60*/  FMNMX.FTZ R7, R8, R7, !PT ;  /* 0x0000000708077209 */ /* 0x000fe40007810000 */
[----:B------:R-:W-:Y:S02]  /*6f70*/  FSEL R13, R0, -INF , !P2 ;  /* 0xff800000000d7808 */ /* 0x000fe40005000000 */
[----:B------:R-:W-:Y:S02]  /*6f80*/  ISETP.LT.OR P0, PT, R5, 0x2, P0 ;  /* 0x000000020500780c */ /* 0x000fe40000701670 */
[----:B------:R-:W-:Y:S02]  /*6f90*/  PLOP3.LUT P2, PT, PT, PT, UP0, 0x80, 0x0 ;  /* 0x000000000000781c */ /* 0x000fe40003f4f008 */
[----:B------:R-:W-:Y:S02]  /*6fa0*/  FMNMX.FTZ R7, R230, R7, !PT ;  /* 0x00000007e6077209 */ /* 0x000fe40007810000 */
[----:B------:R-:W-:Y:S02]  /*6fb0*/  FSEL R225, R225, -INF , !P0 ;  /* 0xff800000e1e17808 */ /* 0x000fe40004000000 */
[----:B------:R-:W-:Y:S02]  /*6fc0*/  ISETP.GT.AND P2, PT, R4, 0x8, P2 ;  /* 0x000000080400780c */ /* 0x000fe40001744270 */
[----:B------:R-:W-:Y:S02]  /*6fd0*/  PLOP3.LUT P0, PT, PT, PT, UP0, 0x80, 0x0 ;  /* 0x000000000000781c */ /* 0x000fe40003f0f008 */
[----:B------:R-:W-:Y:S02]  /*6fe0*/  FMNMX.FTZ R7, R6, R7, !PT ;  /* 0x0000000706077209 */ /* 0x000fe40007810000 */
[----:B------:R-:W-:Y:S02]  /*6ff0*/  ISETP.GT.AND P0, PT, R4, 0x9, P0 ;  /* 0x000000090400780c */ /* 0x000fe40000704270 */
[C---:B------:R-:W-:Y:S02]  /*7000*/  ISETP.LT.OR P2, PT, R5.reuse, 0x9, P2 ;  /* 0x000000090500780c */ /* 0x040fe40001741670 */
[----:B------:R-:W-:Y:S02]  /*7010*/  FMNMX.FTZ R7, R164, R7, !PT ;  /* 0x00000007a4077209 */ /* 0x000fe40007810000 */
[----:B------:R-:W-:Y:S02]  /*7020*/  FSEL R11, R226, -INF , !P2 ;  /* 0xff800000e20b7808 */ /* 0x000fe40005000000 */
[C---:B------:R-:W-:Y:S02]  /*7030*/  ISETP.LT.OR P0, PT, R5.reuse, 0xa, P0 ;  /* 0x0000000a0500780c */ /* 0x040fe40000701670 */
        /* <DEDUP_REMOVED lines=17> */
[----:B------:R-:W-:Y:S02]  /*7150*/  FMNMX.FTZ R0, R13, R2, !PT ;  /* 0x000000020d007209 */ /* 0x000fe40007810000 */
[----:B------:R-:W-:Y:S02]  /*7160*/  ISETP.GT.AND P0, PT, R4, 0x19, P0 ;  /* 0x000000190400780c */ /* 0x000fe40000704270 */
[----:B------:R-:W-:Y:S02]  /*7170*/  ISETP.LT.OR P2, PT, R5, 0x19, P2 ;  /* 0x000000190500780c */ /* 0x000fe40001741670 */
[----:B------:R-:W-:Y:S02]  /*7180*/  FMNMX.FTZ R7, R156, R7, !PT ;  /* 0x000000079c077209 */ /* 0x000fe40007810000 */
[----:B------:R-:W-:Y:S02]  /*7190*/  FSEL R143, R235, -INF , !P2 ;  /* 0xff800000eb8f7808 */ /* 0x000fe40005000000 */
[----:B------:R-:W-:Y:S02]  /*71a0*/  ISETP.LT.OR P0, PT, R5, 0x1a, P0 ;  /* 0x0000001a0500780c */ /* 0x000fe40000701670 */
[----:B------:R-:W-:Y:S02]  /*71b0*/  FMNMX.FTZ R0, R225, R0, !PT ;  /* 0x00000000e1007209 */ /* 0x000fe40007810000 */
[----:B------:R-:W-:Y:S02]  /*71c0*/  PLOP3.LUT P2, PT, PT, PT, UP0, 0x80, 0x0 ;  /* 0x000000000000781c */ /* 0x000fe40003f4f008 */
[----:B------:R-:W-:Y:S02]  /*71d0*/  FMNMX.FTZ R7, R154, R7, !PT ;  /* 0x000000079a077209 */ /* 0x000fe40007810000 */
[----:B------:R-:W-:Y:S02]  /*71e0*/  FSEL R141, R234, -INF , !P0 ;  /* 0xff800000ea8d7808 */ /* 0x000fe40004000000 */
[----:B------:R-:W-:Y:S02]  /*71f0*/  ISETP.GT.AND P2, PT, R4, 0x20, P2 ;  /* 0x000000200400780c */ /* 0x000fe40001744270 */
[----:B------:R-:W-:Y:S02]  /*7200*/  FMNMX.FTZ R0, R11, R0, !PT ;  /* 0x000000000b007209 */ /* 0x000fe40007810000 */
[----:B------:R-:W-:Y:S02]  /*7210*/  PLOP3.LUT P0, PT, PT, PT, UP0, 0x80, 0x0 ;  /* 0x000000000000781c */ /* 0x000fe40003f0f008 */
[----:B------:R-:W-:Y:S02]  /*7220*/  FMNMX.FTZ R7, R152, R7, !PT ;  /* 0x0000000798077209 */ /* 0x000fe40007810000 */
[----:B------:R-:W-:Y:S02]  /*7230*/  ISETP.GT.AND P0, PT, R4, 0x21, P0 ;  /* 0x000000210400780c */ /* 0x000fe40000704270 */
[----:B------:R-:W-:Y:S02]  /*7240*/  ISETP.LT.OR P2, PT, R5, 0x21, P2 ;  /* 0x000000210500780c */ /* 0x000fe40001741670 */
[----:B------:R-:W-:Y:S02]  /*7250*/  FMNMX.FTZ R0, R9, R0, !PT ;  /* 0x0000000009007209 */ /* 0x000fe40007810000 */
[----:B------:R-:W-:Y:S02]  /*7260*/  FMNMX.FTZ R7, R150, R7, !PT ;  /* 0x0000000796077209 */ /* 0x000fe40007810000 */
[----:B------:R-:W-:Y:S02]  /*7270*/  FSEL R159, R240, -INF , !P2 ;  /* 0xff800000f09f7808 */ /* 0x000fe40005000000 */
[----:B------:R-:W-:Y:S02]  /*7280*/  FMNMX.FTZ R12, R163, R0, !PT ;  /* 0x00000000a30c7209 */ /* 0x000fe40007810000 */
[----:B------:R-:W-:Y:S02]  /*7290*/  ISETP.LT.OR P0, PT, R5, 0x22, P0 ;  /* 0x000000220500780c */ /* 0x000fe40000701670 */
[----:B------:R-:W-:Y:S02]  /*72a0*/  PLOP3.LUT P2, PT, PT, PT, UP0, 0x80, 0x0 ;  /* 0x000000000000781c */ /* 0x000fe40003f4f008 */
[----:B------:R-:W-:Y:S02]  /*72b0*/  FMNMX.FTZ R7, R148, R7, !PT ;  /* 0x0000000794077209 */ /* 0x000fe40007810000 */
[----:B------:R-:W-:Y:S02]  /*72c0*/  FSEL R157, R239, -INF , !P0 ;  /* 0xff800000ef9d7808 */ /* 0x000fe40004000000 */
[----:B------:R-:W-:Y:S02]  /*72d0*/  FMNMX.FTZ R12, R161, R12, !PT ;  /* 0x0000000ca10c7209 */ /* 0x000fe40007810000 */
[----:B------:R-:W-:Y:S02]  /*72e0*/  ISETP.GT.AND P2, PT, R4, 0x28, P2 ;  /* 0x000000280400780c */ /* 0x000fe40001744270 */
[----:B------:R-:W-:Y:S02]  /*72f0*/  PLOP3.LUT P0, PT, PT, PT, UP0, 0x80, 0x0 ;  /* 0x000000000000781c */ /* 0x000fe40003f0f008 */
[----:B------:R-:W-:Y:S02]  /*7300*/  FMNMX.FTZ R0, R146, R7, !PT ;  /* 0x0000000792007209 */ /* 0x000fe40007810000 */
[----:B------:R-:W-:Y:S02]  /*7310*/  FMNMX.FTZ R12, R143, R12, !PT ;  /* 0x0000000c8f0c7209 */ /* 0x000fe40007810000 */
[----:B------:R-:W-:Y:S01]  /*7320*/  ISETP.GT.AND P0, PT, R4, 0x29, P0 ;  /* 0x000000290400780c */ /* 0x000fe20000704270 */
[----:B------:R-:W1:Y:S01]  /*7330*/  SHFL.BFLY PT, R7, R0, 0x2, 0x1f ;  /* 0x0c401f0000077f89 */ /* 0x000e6200000e0000 */
[----:B------:R-:W-:Y:S02]  /*7340*/  ISETP.LT.OR P2, PT, R5, 0x29, P2 ;  /* 0x000000290500780c */ /* 0x000fe40001741670 */
[----:B------:R-:W-:Y:S02]  /*7350*/  FMNMX.FTZ R12, R141, R12, !PT ;  /* 0x0000000c8d0c7209 */ /* 0x000fe40007810000 */
[----:B------:R-:W-:Y:S02]  /*7360*/  FSEL R155, R244, -INF , !P2 ;  /* 0xff800000f49b7808 */ /* 0x000fe40005000000 */
[----:B------:R-:W-:Y:S02]  /*7370*/  ISETP.LT.OR P0, PT, R5, 0x2a, P0 ;  /* 0x0000002a0500780c */ /* 0x000fe40000701670 */
[----:B------:R-:W-:Y:S02]  /*7380*/  PLOP3.LUT P2, PT, PT, PT, UP0, 0x80, 0x0 ;  /* 0x000000000000781c */ /* 0x000fe40003f4f008 */
[----:B------:R-:W-:Y:S02]  /*7390*/  FSEL R153, R243, -INF , !P0 ;  /* 0xff800000f3997808 */ /* 0x000fe40004000000 */
[----:B------:R-:W-:Y:S02]  /*73a0*/  FMNMX.FTZ R12, R159, R12, !PT ;  /* 0x0000000c9f0c7209 */ /* 0x000fe40007810000 */
[C---:B------:R-:W-:Y:S02]  /*73b0*/  ISETP.GT.AND P2, PT, R4.reuse, 0x30, P2 ;  /* 0x000000300400780c */ /* 0x040fe40001744270 */
[----:B------:R-:W-:Y:S02]  /*73c0*/  PLOP3.LUT P0, PT, PT, PT, UP0, 0x80, 0x0 ;  /* 0x000000000000781c */ /* 0x000fe40003f0f008 */
[----:B------:R-:W-:Y:S02]  /*73d0*/  FMNMX.FTZ R12, R157, R12, !PT ;  /* 0x0000000c9d0c7209 */ /* 0x000fe40007810000 */
[----:B------:R-:W-:Y:S02]  /*73e0*/  ISETP.GT.AND P0, PT, R4, 0x31, P0 ;  /* 0x000000310400780c */ /* 0x000fe40000704270 */
        /* <DEDUP_REMOVED lines=8> */
[----:B------:R-:W-:Y:S01]  /*7470*/  PLOP3.LUT P0, PT, PT, PT, UP0, 0x80, 0x0 ;  /* 0x000000000000781c */ /* 0x000fe20003f0f008 */
[----:B------:R-:W-:Y:S01]  /*7480*/  UISETP.GT.AND UP0, UPT, UR21, UR4, UPT ;  /* 0x000000041500728c */ /* 0x000fe2000bf04270 */
[----:B------:R-:W-:Y:S01]  /*7490*/  ISETP.LT.OR P2, PT, R5, 0x39, P2 ;  /* 0x000000390500780c */ /* 0x000fe20001741670 */
[----:B------:R-:W-:Y:S01]  /*74a0*/  UIADD3 UR21, UR21, -0x1, URZ ;  /* 0xffffffff15157890 */ /* 0x000fe2000fffe03f */
[----:B------:R-:W-:Y:S02]  /*74b0*/  ISETP.GT.AND P0, PT, R4, 0x39, P0 ;  /* 0x000000390400780c */ /* 0x000fe40000704270 */
[----:B------:R-:W-:Y:S02]  /*74c0*/  FMNMX.FTZ R4, R149, R14, !PT ;  /* 0x0000000e95047209 */ /* 0x000fe40007810000 */
[----:B-1----:R-:W-:Y:S02]  /*74d0*/  FMNMX.FTZ R12, R0, R7, !PT ;  /* 0x00000007000c7209 */ /* 0x002fe40007810000 */
[----:B------:R-:W-:Y:S02]  /*74e0*/  FSEL R145, R249, -INF , !P2 ;  /* 0xff800000f9917808 */ /* 0x000fe40005000000 */
[----:B------:R-:W-:Y:S01]  /*74f0*/  FMNMX.FTZ R0, R147, R4, !PT ;  /* 0x0000000493007209 */ /* 0x000fe20007810000 */
[----:B------:R-:W1:Y:S01]  /*7500*/  SHFL.BFLY PT, R15, R12, 0x1, 0x1f ;  /* 0x0c201f000c0f7f89 */ /* 0x000e6200000e0000 */
[----:B------:R-:W-:Y:S02]  /*7510*/  ISETP.LT.OR P0, PT, R5, 0x3a, P0 ;  /* 0x0000003a0500780c */ /* 0x000fe40000701670 */
[----:B------:R-:W-:Y:S02]  /*7520*/  FMNMX.FTZ R0, R145, R0, !PT ;  /* 0x0000000091007209 */ /* 0x000fe40007810000 */
[----:B------:R-:W-:Y:S04]  /*7530*/  FSEL R133, R248, -INF , !P0 ;  /* 0xff800000f8857808 */ /* 0x000fe80004000000 */
[----:B------:R-:W-:Y:S05]  /*7540*/  FMNMX.FTZ R7, R133, R0, !PT ;  /* 0x0000000085077209 */ /* 0x000fea0007810000 */
[----:B------:R-:W2:Y:S01]  /*7550*/  SHFL.BFLY PT, R4, R7, 0x2, 0x1f ;  /* 0x0c401f0007047f89 */ /* 0x000ea200000e0000 */
[----:B-1----:R-:W-:Y:S04]  /*7560*/  FMNMX.FTZ R0, R12, R15, !PT ;  /* 0x0000000f0c007209 */ /* 0x002fe80007810000 */
[C---:B------:R-:W-:Y:S01]  /*7570*/  FSETP.NEU.FTZ.AND P0, PT, R0.reuse, -INF , PT ;  /* 0xff8000000000780b */ /* 0x040fe20003f1d000 */
[----:B------:R-:W-:Y:S05]  /*7580*/  FMUL.FTZ R151, R0, c[0x0][0x2d0] ;  /* 0x0000b40000977a20 */ /* 0x000fea0000410000 */
[----:B------:R-:W-:Y:S02]  /*7590*/  FSEL R151, R151, RZ, P0 ;  /* 0x000000ff97977208 */ /* 0x000fe40000000000 */
[----:B--2---:R-:W-:Y:S03]  /*75a0*/  FMNMX.FTZ R5, R7, R4, !PT ;  /* 0x0000000407057209 */ /* 0x004fe60007810000 */
[--C-:B------:R-:W-:Y:S01]  /*75b0*/  FFMA.FTZ R168, R10, c[0x0][0x2d0], -R151.reuse ;  /* 0x0000b4000aa87a23 */ /* 0x100fe20000010897 */
[----:B------:R-:W-:Y:S01]  /*75c0*/  FSEL R4, R0, RZ, P0 ;  /* 0x000000ff00047208 */ /* 0x000fe20000000000 */
[--C-:B------:R-:W-:Y:S01]  /*75d0*/  FFMA.FTZ R135, R8, c[0x0][0x2d0], -R151.reuse ;  /* 0x0000b40008877a23 */ /* 0x100fe20000010897 */
[----:B------:R-:W1:Y:S01]  /*75e0*/  SHFL.BFLY PT, R132, R5, 0x1, 0x1f ;  /* 0x0c201f0005847f89 */ /* 0x000e6200000e0000 */
[----:B------:R-:W-:Y:S02]  /*75f0*/  FFMA.FTZ R134, R230, c[0x0][0x2d0], -R151 ;  /* 0x0000b400e6867a23 */ /* 0x000fe40000010897 */
[----:B------:R-:W-:Y:S01]  /*7600*/  MUFU.EX2 R168, R168 ;  /* 0x000000a800a87308 */ /* 0x000fe20000000800 */
[----:B------:R-:W-:Y:S02]  /*7610*/  FADD.FTZ R3, -R4, R3 ;  /* 0x0000000304037221 */ /* 0x000fe40000010100 */
[--C-:B------:R-:W-:Y:S02]  /*7620*/  FFMA.FTZ R169, R6, c[0x0][0x2d0], -R151.reuse ;  /* 0x0000b40006a97a23 */ /* 0x100fe40000010897 */
[----:B------:R-:W-:Y:S02]  /*7630*/  FMUL.FTZ R6, R3, c[0x0][0x2d0] ;  /* 0x0000b40003067a20 */ /* 0x000fe40000410000 */
[--C-:B------:R-:W-:Y:S02]  /*7640*/  FFMA.FTZ R174, R164, c[0x0][0x2d0], -R151.reuse ;  /* 0x0000b400a4ae7a23 */ /* 0x100fe40000010897 */
[----:B------:R-:W-:Y:S01]  /*7650*/  LDSM.16.MT88.4 R164, [R203+0x5900] ;  /* 0x00590000cba4783b */ /* 0x000fe20000004200 */
[----:B------:R-:W2:Y:S01]  /*7660*/  MUFU.EX2 R135, R135 ;  /* 0x0000008700877308 */ /* 0x000ea20000000800 */
[--C-:B------:R-:W-:Y:S02]  /*7670*/  FFMA.FTZ R175, R162, c[0x0][0x2d0], -R151.reuse ;  /* 0x0000b400a2af7a23 */ /* 0x100fe40000010897 */
[--C-:B------:R-:W-:Y:S02]  /*7680*/  FFMA.FTZ R176, R142, c[0x0][0x2d0], -R151.reuse ;  /* 0x0000b4008eb07a23 */ /* 0x100fe40000010897 */
[--C-:B------:R-:W-:Y:S02]  /*7690*/  FFMA.FTZ R177, R140, c[0x0][0x2d0], -R151.reuse ;  /* 0x0000b4008cb17a23 */ /* 0x100fe40000010897 */
[--C-:B------:R-:W-:Y:S02]  /*76a0*/  FFMA.FTZ R227, R160, c[0x0][0x2d0], -R151.reuse ;  /* 0x0000b400a0e37a23 */ /* 0x100fe40000010897 */
[--C-:B------:R-:W-:Y:S01]  /*76b0*/  FFMA.FTZ R228, R158, c[0x0][0x2d0], -R151.reuse ;  /* 0x0000b4009ee47a23 */ /* 0x100fe20000010897 */
[----:B------:R-:W-:Y:S01]  /*76c0*/  MUFU.EX2 R134, R134 ;  /* 0x0000008600867308 */ /* 0x000fe20000000800 */
[--C-:B------:R-:W-:Y:S01]  /*76d0*/  FFMA.FTZ R229, R156, c[0x0][0x2d0], -R151.reuse ;  /* 0x0000b4009ce57a23 */ /* 0x100fe20000010897 */
[----:B-1----:R-:W-:Y:S01]  /*76e0*/  FMNMX.FTZ R132, R5, R132, !PT ;  /* 0x0000008405847209 */ /* 0x002fe20007810000 */
[--C-:B------:R-:W-:Y:S02]  /*76f0*/  FFMA.FTZ R230, R154, c[0x0][0x2d0], -R151.reuse ;  /* 0x0000b4009ae67a23 */ /* 0x100fe40000010897 */
[--C-:B------:R-:W-:Y:S01]  /*7700*/  FFMA.FTZ R235, R152, c[0x0][0x2d0], -R151.reuse ;  /* 0x0000b40098eb7a23 */ /* 0x100fe20000010897 */
[C---:B------:R-:W-:Y:S01]  /*7710*/  FSETP.NEU.FTZ.AND P0, PT, R132.reuse, -INF , PT ;  /* 0xff8000008400780b */ /* 0x040fe20003f1d000 */
[----:B------:R-:W-:Y:S02]  /*7720*/  FMUL.FTZ R144, R132, c[0x0][0x2d0] ;  /* 0x0000b40084907a20 */ /* 0x000fe40000410000 */
[--C-:B------:R-:W-:Y:S01]  /*7730*/  FFMA.FTZ R236, R150, c[0x0][0x2d0], -R151.reuse ;  /* 0x0000b40096ec7a23 */ /* 0x100fe20000010897 */
[----:B------:R-:W-:Y:S01]  /*7740*/  FSEL R5, R132, RZ, P0 ;  /* 0x000000ff84057208 */ /* 0x000fe20000000000 */
[----:B------:R-:W1:Y:S01]  /*7750*/  MUFU.EX2 R169, R169 ;  /* 0x000000a900a97308 */ /* 0x000e620000000800 */
[----:B------:R-:W-:Y:S01]  /*7760*/  FSEL R144, R144, RZ, P0 ;  /* 0x000000ff90907208 */ /* 0x000fe20000000000 */
[--C-:B------:R-:W-:Y:S01]  /*7770*/  FFMA.FTZ R237, R148, c[0x0][0x2d0], -R151.reuse ;  /* 0x0000b40094ed7a23 */ /* 0x100fe20000010897 */
[----:B--2---:R-:W-:Y:S01]  /*7780*/  F2FP.PACK_AB R136, R135, R168 ;  /* 0x000000a88788723e */ /* 0x004fe200000000ff */
[----:B------:R-:W-:Y:S01]  /*7790*/  FADD.FTZ R5, -R5, R2 ;  /* 0x0000000205057221 */ /* 0x000fe20000010100 */
[----:B------:R-:W-:Y:S01]  /*77a0*/  PLOP3.LUT P0, PT, PT, PT, UP0, 0x80, 0x0 ;  /* 0x000000000000781c */ /* 0x000fe20003f0f008 */
[--C-:B------:R-:W-:Y:S02]  /*77b0*/  FFMA.FTZ R173, R13, c[0x0][0x2d0], -R144.reuse ;  /* 0x0000b4000dad7a23 */ /* 0x100fe40000010890 */
[----:B------:R-:W2:Y:S01]  /*77c0*/  LDSM.16.MT88.4 R12, [R203+0x100] ;  /* 0x00010000cb0c783b */ /* 0x000ea20000004200 */
[--C-:B------:R-:W-:Y:S01]  /*77d0*/  FFMA.FTZ R172, R225, c[0x0][0x2d0], -R144.reuse ;  /* 0x0000b400e1ac7a23 */ /* 0x100fe20000010890 */
[----:B------:R-:W3:Y:S01]  /*77e0*/  MUFU.EX2 R3, R6 ;  /* 0x0000000600037308 */ /* 0x000ee20000000800 */
[--C-:B------:R-:W-:Y:S02]  /*77f0*/  FFMA.FTZ R171, R11, c[0x0][0x2d0], -R144.reuse ;  /* 0x0000b4000bab7a23 */ /* 0x100fe40000010890 */
[--C-:B------:R-:W-:Y:S02]  /*7800*/  FFMA.FTZ R170, R9, c[0x0][0x2d0], -R144.reuse ;  /* 0x0000b40009aa7a23 */ /* 0x100fe40000010890 */
[----:B------:R-:W-:Y:S02]  /*7810*/  FMUL.FTZ R2, R5, c[0x0][0x2d0] ;  /* 0x0000b40005027a20 */ /* 0x000fe40000410000 */
[--C-:B------:R-:W-:Y:S02]  /*7820*/  FFMA.FTZ R178, R163, c[0x0][0x2d0], -R144.reuse ;  /* 0x0000b400a3b27a23 */ /* 0x100fe40000010890 */
[--C-:B------:R-:W-:Y:S01]  /*7830*/  FFMA.FTZ R179, R161, c[0x0][0x2d0], -R144.reuse ;  /* 0x0000b400a1b37a23 */ /* 0x100fe20000010890 */
[----:B------:R-:W-:Y:S01]  /*7840*/  MUFU.EX2 R173, R173 ;  /* 0x000000ad00ad7308 */ /* 0x000fe20000000800 */
[----:B------:R-:W-:Y:S01]  /*7850*/  LDSM.16.MT88.4 R160, [R196+0x3900] ;  /* 0x00390000c4a0783b */ /* 0x000fe20000004200 */
[--C-:B------:R-:W-:Y:S01]  /*7860*/  FFMA.FTZ R225, R143, c[0x0][0x2d0], -R144.reuse ;  /* 0x0000b4008fe17a23 */ /* 0x100fe20000010890 */
[----:B-1----:R-:W-:Y:S01]  /*7870*/  F2FP.PACK_AB R138, R169, R134 ;  /* 0x00000086a98a723e */ /* 0x002fe200000000ff */
[--C-:B------:R-:W-:Y:S02]  /*7880*/  FFMA.FTZ R226, R141, c[0x0][0x2d0], -R144.reuse ;  /* 0x0000b4008de27a23 */ /* 0x100fe40000010890 */
[--C-:B------:R-:W-:Y:S03]  /*7890*/  FFMA.FTZ R231, R159, c[0x0][0x2d0], -R144.reuse ;  /* 0x0000b4009fe77a23 */ /* 0x100fe60000010890 */
[----:B------:R-:W-:Y:S01]  /*78a0*/  LDSM.16.MT88.4 R140, [R197+0x2900] ;  /* 0x00290000c58c783b */ /* 0x000fe20000004200 */
[----:B------:R-:W1:Y:S01]  /*78b0*/  MUFU.EX2 R172, R172 ;  /* 0x000000ac00ac7308 */ /* 0x000e620000000800 */
[--C-:B------:R-:W-:Y:S02]  /*78c0*/  FFMA.FTZ R232, R157, c[0x0][0x2d0], -R144.reuse ;  /* 0x0000b4009de87a23 */ /* 0x100fe40000010890 */
[--C-:B------:R-:W-:Y:S02]  /*78d0*/  FFMA.FTZ R233, R155, c[0x0][0x2d0], -R144.reuse ;  /* 0x0000b4009be97a23 */ /* 0x100fe40000010890 */
[C---:B---3--:R-:W-:Y:S02]  /*78e0*/  FMUL.FTZ R4, R3.reuse, R128 ;  /* 0x0000008003047220 */ /* 0x048fe40000410000 */
[C---:B------:R-:W-:Y:S01]  /*78f0*/  FMUL.FTZ R5, R3.reuse, R129 ;  /* 0x0000008103057220 */ /* 0x040fe20000410000 */
[----:B------:R-:W-:Y:S01]  /*7900*/  LDSM.16.MT88.4 R156, [R197+0x3900] ;  /* 0x00390000c59c783b */ /* 0x000fe20000004200 */
[C---:B------:R-:W-:Y:S01]  /*7910*/  FMUL.FTZ R8, R3.reuse, R124 ;  /* 0x0000007c03087220 */ /* 0x040fe20000410000 */
[----:B------:R-:W-:Y:S01]  /*7920*/  MUFU.EX2 R171, R171 ;  /* 0x000000ab00ab7308 */ /* 0x000fe20000000800 */
[C---:B------:R-:W-:Y:S02]  /*7930*/  FMUL.FTZ R9, R3.reuse, R125 ;  /* 0x0000007d03097220 */ /* 0x040fe40000410000 */
[C---:B------:R-:W-:Y:S02]  /*7940*/  FMUL.FTZ R16, R3.reuse, R116 ;  /* 0x0000007403107220 */ /* 0x040fe40000410000 */
[C---:B------:R-:W-:Y:S02]  /*7950*/  FMUL.FTZ R17, R3.reuse, R117 ;  /* 0x0000007503117220 */ /* 0x040fe40000410000 */
[C---:B------:R-:W-:Y:S02]  /*7960*/  FMUL.FTZ R24, R3.reuse, R108 ;  /* 0x0000006c03187220 */ /* 0x040fe40000410000 */
[C---:B------:R-:W-:Y:S01]  /*7970*/  FMUL.FTZ R25, R3.reuse, R109 ;  /* 0x0000006d03197220 */ /* 0x040fe20000410000 */
[----:B------:R-:W3:Y:S01]  /*7980*/  MUFU.EX2 R170, R170 ;  /* 0x000000aa00aa7308 */ /* 0x000ee20000000800 */
[C---:B------:R-:W-:Y:S02]  /*7990*/  FMUL.FTZ R32, R3.reuse, R100 ;  /* 0x0000006403207220 */ /* 0x040fe40000410000 */
[----:B------:R-:W-:Y:S01]  /*79a0*/  FMUL.FTZ R33, R3, R101 ;  /* 0x0000006503217220 */ /* 0x000fe20000410000 */
[----:B-1----:R-:W-:Y:S01]  /*79b0*/  F2FP.PACK_AB R137, R172, R173 ;  /* 0x000000adac89723e */ /* 0x002fe200000000ff */
[--C-:B------:R-:W-:Y:S02]  /*79c0*/  FFMA.FTZ R234, R153, c[0x0][0x2d0], -R144.reuse ;  /* 0x0000b40099ea7a23 */ /* 0x100fe40000010890 */
[----:B------:R-:W-:Y:S01]  /*79d0*/  LDSM.16.MT88.4 R152, [R198+0x3900] ;  /* 0x00390000c698783b */ /* 0x000fe20000004200 */
[--C-:B------:R-:W-:Y:S02]  /*79e0*/  FFMA.FTZ R239, R149, c[0x0][0x2d0], -R144.reuse ;  /* 0x0000b40095ef7a23 */ /* 0x100fe40000010890 */
[----:B------:R-:W1:Y:S01]  /*79f0*/  MUFU.EX2 R2, R2 ;  /* 0x0000000200027308 */ /* 0x000e620000000800 */
[--C-:B------:R-:W-:Y:S02]  /*7a00*/  FFMA.FTZ R240, R147, c[0x0][0x2d0], -R144.reuse ;  /* 0x0000b40093f07a23 */ /* 0x100fe40000010890 */
[--C-:B------:R-:W-:Y:S02]  /*7a10*/  FFMA.FTZ R241, R145, c[0x0][0x2d0], -R144.reuse ;  /* 0x0000b40091f17a23 */ /* 0x100fe40000010890 */
[----:B------:R-:W-:Y:S02]  /*7a20*/  FFMA.FTZ R151, R146, c[0x0][0x2d0], -R151 ;  /* 0x0000b40092977a23 */ /* 0x000fe40000010897 */
[----:B------:R-:W-:Y:S02]  /*7a30*/  FFMA.FTZ R144, R133, c[0x0][0x2d0], -R144 ;  /* 0x0000b40085907a23 */ /* 0x000fe40000010890 */
[C---:B------:R-:W-:Y:S01]  /*7a40*/  FMUL.FTZ R36, R3.reuse, R36 ;  /* 0x0000002403247220 */ /* 0x040fe20000410000 */
[----:B------:R-:W-:Y:S01]  /*7a50*/  MUFU.EX2 R238, R151 ;  /* 0x0000009700ee7308 */ /* 0x000fe20000000800 */
[C---:B------:R-:W-:Y:S02]  /*7a60*/  FMUL.FTZ R37, R3.reuse, R37 ;  /* 0x0000002503257220 */ /* 0x040fe40000410000 */
[C---:B------:R-:W-:Y:S01]  /*7a70*/  FMUL.FTZ R40, R3.reuse, R40 ;  /* 0x0000002803287220 */ /* 0x040fe20000410000 */
[----:B---3--:R-:W-:Y:S01]  /*7a80*/  F2FP.PACK_AB R139, R170, R171 ;  /* 0x000000abaa8b723e */ /* 0x008fe200000000ff */
[C---:B------:R-:W-:Y:S02]  /*7a90*/  FMUL.FTZ R41, R3.reuse, R41 ;  /* 0x0000002903297220 */ /* 0x040fe40000410000 */
[C---:B------:R-:W-:Y:S02]  /*7aa0*/  FMUL.FTZ R44, R3.reuse, R44 ;  /* 0x0000002c032c7220 */ /* 0x040fe40000410000 */
[C---:B------:R-:W-:Y:S01]  /*7ab0*/  FMUL.FTZ R45, R3.reuse, R45 ;  /* 0x0000002d032d7220 */ /* 0x040fe20000410000 */
[----:B------:R3:W-:Y:S01]  /*7ac0*/  MUFU.EX2 R242, R144 ;  /* 0x0000009000f27308 */ /* 0x0007e20000000800 */
[C---:B------:R-:W-:Y:S02]  /*7ad0*/  FMUL.FTZ R48, R3.reuse, R48 ;  /* 0x0000003003307220 */ /* 0x040fe40000410000 */
[C---:B------:R-:W-:Y:S02]  /*7ae0*/  FMUL.FTZ R49, R3.reuse, R49 ;  /* 0x0000003103317220 */ /* 0x040fe40000410000 */
[C---:B-1----:R-:W-:Y:S02]  /*7af0*/  FMUL.FTZ R6, R2.reuse, R130 ;  /* 0x0000008202067220 */ /* 0x042fe40000410000 */
[C---:B------:R-:W-:Y:S02]  /*7b00*/  FMUL.FTZ R7, R2.reuse, R131 ;  /* 0x0000008302077220 */ /* 0x040fe40000410000 */
[----:B------:R-:W-:Y:S01]  /*7b10*/  LDSM.16.MT88.4 R128, [R198+0x2900] ;  /* 0x00290000c680783b */ /* 0x000fe20000004200 */
[C---:B------:R-:W-:Y:S01]  /*7b20*/  FMUL.FTZ R10, R2.reuse, R126 ;  /* 0x0000007e020a7220 */ /* 0x040fe20000410000 */
[----:B------:R-:W-:Y:S01]  /*7b30*/  MUFU.EX2 R174, R174 ;  /* 0x000000ae00ae7308 */ /* 0x000fe20000000800 */
[C---:B------:R-:W-:Y:S02]  /*7b40*/  FMUL.FTZ R11, R2.reuse, R127 ;  /* 0x0000007f020b7220 */ /* 0x040fe40000410000 */
[C---:B--2---:R-:W-:Y:S03]  /*7b50*/  HMMA.16816.F32 R4, R136.reuse, R12, R4 ;  /* 0x0000000c8804723c */ /* 0x044fe60000001804 */
[----:B------:R-:W-:Y:S02]  /*7b60*/  LDSM.16.MT88.4 R124, [R203+0x2900] ;  /* 0x00290000cb7c783b */ /* 0x000fe40000004200 */
[C---:B------:R-:W-:Y:S02]  /*7b70*/  FMUL.FTZ R18, R2.reuse, R118 ;  /* 0x0000007602127220 */ /* 0x040fe40000410000 */
[C---:B------:R-:W-:Y:S01]  /*7b80*/  FMUL.FTZ R12, R3.reuse, R120 ;  /* 0x00000078030c7220 */ /* 0x040fe20000410000 */
[C---:B------:R-:W-:Y:S01]  /*7b90*/  HMMA.16816.F32 R8, R136.reuse, R14, R8 ;  /* 0x0000000e8808723c */ /* 0x040fe20000001808 */
[----:B------:R-:W1:Y:S02]  /*7ba0*/  MUFU.EX2 R175, R175 ;  /* 0x000000af00af7308 */ /* 0x000e640000000800 */
[----:B---3--:R-:W-:Y:S01]  /*7bb0*/  LDSM.16.MT88.4 R144, [R196+0x1900] ;  /* 0x00190000c490783b */ /* 0x008fe20000004200 */
[C---:B------:R-:W-:Y:S02]  /*7bc0*/  FMUL.FTZ R13, R3.reuse, R121 ;  /* 0x00000079030d7220 */ /* 0x040fe40000410000 */
[C---:B------:R-:W-:Y:S02]  /*7bd0*/  FMUL.FTZ R19, R2.reuse, R119 ;  /* 0x0000007702137220 */ /* 0x040fe40000410000 */
[C---:B------:R-:W-:Y:S03]  /*7be0*/  FMUL.FTZ R14, R2.reuse, R122 ;  /* 0x0000007a020e7220 */ /* 0x040fe60000410000 */
[----:B------:R-:W-:Y:S01]  /*7bf0*/  LDSM.16.MT88.4 R116, [R198+0x900] ;  /* 0x00090000c674783b */ /* 0x000fe20000004200 */
[C---:B------:R-:W-:Y:S01]  /*7c00*/  FMUL.FTZ R15, R2.reuse, R123 ;  /* 0x0000007b020f7220 */ /* 0x040fe20000410000 */
[----:B------:R-:W-:Y:S01]  /*7c10*/  MUFU.EX2 R176, R176 ;  /* 0x000000b000b07308 */ /* 0x000fe20000000800 */
[C---:B------:R-:W-:Y:S02]  /*7c20*/  FMUL.FTZ R26, R2.reuse, R110 ;  /* 0x0000006e021a7220 */ /* 0x040fe40000410000 */
[C---:B------:R-:W-:Y:S02]  /*7c30*/  FMUL.FTZ R27, R2.reuse, R111 ;  /* 0x0000006f021b7220 */ /* 0x040fe40000410000 */
[C---:B------:R-:W-:Y:S01]  /*7c40*/  FMUL.FTZ R34, R2.reuse, R102 ;  /* 0x0000006602227220 */ /* 0x040fe20000410000 */
[C---:B------:R-:W-:Y:S01]  /*7c50*/  HMMA.16816.F32 R12, R136.reuse, R20, R12 ;  /* 0x00000014880c723c */ /* 0x040fe2000000180c */
[----:B------:R-:W2:Y:S02]  /*7c60*/  LDSM.16.MT88.4 R120, [R196+0x100] ;  /* 0x00010000c478783b */ /* 0x000ea40000004200 */
[C---:B------:R-:W-:Y:S01]  /*7c70*/  FMUL.FTZ R35, R2.reuse, R103 ;  /* 0x0000006702237220 */ /* 0x040fe20000410000 */
[----:B------:R-:W-:Y:S01]  /*7c80*/  MUFU.EX2 R177, R177 ;  /* 0x000000b100b17308 */ /* 0x000fe20000000800 */
[C---:B------:R-:W-:Y:S02]  /*7c90*/  FMUL.FTZ R38, R2.reuse, R38 ;  /* 0x0000002602267220 */ /* 0x040fe40000410000 */
[C---:B------:R-:W-:Y:S01]  /*7ca0*/  FMUL.FTZ R20, R3.reuse, R112 ;  /* 0x0000007003147220 */ /* 0x040fe20000410000 */
[C---:B------:R-:W-:Y:S01]  /*7cb0*/  HMMA.16816.F32 R16, R136.reuse, R22, R16 ;  /* 0x000000168810723c */ /* 0x040fe20000001810 */
[----:B------:R-:W-:Y:S03]  /*7cc0*/  LDSM.16.MT88.4 R100, [R197+0x2100] ;  /* 0x00210000c564783b */ /* 0x000fe60000004200 */
[C---:B------:R-:W-:Y:S02]  /*7cd0*/  FMUL.FTZ R21, R3.reuse, R113 ;  /* 0x0000007103157220 */ /* 0x040fe40000410000 */
[C---:B------:R-:W-:Y:S01]  /*7ce0*/  FMUL.FTZ R39, R2.reuse, R39 ;  /* 0x0000002702277220 */ /* 0x040fe20000410000 */
[----:B------:R-:W-:Y:S01]  /*7cf0*/  MUFU.EX2 R178, R178 ;  /* 0x000000b200b27308 */ /* 0x000fe20000000800 */
[C---:B------:R-:W-:Y:S01]  /*7d00*/  FMUL.FTZ R22, R2.reuse, R114 ;  /* 0x0000007202167220 */ /* 0x040fe20000410000 */
[----:B------:R-:W-:Y:S03]  /*7d10*/  LDSM.16.MT88.4 R108, [R196+0x2100] ;  /* 0x00210000c46c783b */ /* 0x000fe60000004200 */
[C---:B------:R-:W-:Y:S02]  /*7d20*/  FMUL.FTZ R23, R2.reuse, R115 ;  /* 0x0000007302177220 */ /* 0x040fe40000410000 */
[C---:B------:R-:W-:Y:S02]  /*7d30*/  FMUL.FTZ R42, R2.reuse, R42 ;  /* 0x0000002a022a7220 */ /* 0x040fe40000410000 */
[C---:B------:R-:W-:Y:S01]  /*7d40*/  FMUL.FTZ R43, R2.reuse, R43 ;  /* 0x0000002b022b7220 */ /* 0x040fe20000410000 */
[----:B------:R-:W3:Y:S01]  /*7d50*/  LDSM.16.MT88.4 R112, [R203+0x2100] ;  /* 0x00210000cb70783b */ /* 0x000ee20000004200 */
[C---:B------:R-:W-:Y:S01]  /*7d60*/  FMUL.FTZ R46, R2.reuse, R46 ;  /* 0x0000002e022e7220 */ /* 0x040fe20000410000 */
[C---:B------:R-:W-:Y:S01]  /*7d70*/  HMMA.16816.F32 R20, R136.reuse, R28, R20 ;  /* 0x0000001c8814723c */ /* 0x040fe20000001814 */
[----:B------:R-:W4:Y:S02]  /*7d80*/  MUFU.EX2 R179, R179 ;  /* 0x000000b300b37308 */ /* 0x000f240000000800 */
[C---:B------:R-:W-:Y:S02]  /*7d90*/  FMUL.FTZ R47, R2.reuse, R47 ;  /* 0x0000002f022f7220 */ /* 0x040fe40000410000 */
[C---:B------:R-:W-:Y:S01]  /*7da0*/  FMUL.FTZ R50, R2.reuse, R50 ;  /* 0x0000003202327220 */ /* 0x040fe20000410000 */
[----:B------:R-:W-:Y:S01]  /*7db0*/  LDSM.16.MT88.4 R148, [R203+0x3900] ;  /* 0x00390000cb94783b */ /* 0x000fe20000004200 */
[C---:B------:R-:W-:Y:S01]  /*7dc0*/  FMUL.FTZ R28, R3.reuse, R104 ;  /* 0x00000068031c7220 */ /* 0x040fe20000410000 */
[C---:B------:R-:W-:Y:S03]  /*7dd0*/  HMMA.16816.F32 R24, R136.reuse, R30, R24 ;  /* 0x0000001e8818723c */ /* 0x040fe60000001818 */
[----:B------:R-:W-:Y:S01]  /*7de0*/  MUFU.EX2 R225, R225 ;  /* 0x000000e100e17308 */ /* 0x000fe20000000800 */
[C---:B------:R-:W-:Y:S02]  /*7df0*/  FMUL.FTZ R29, R3.reuse, R105 ;  /* 0x00000069031d7220 */ /* 0x040fe40000410000 */
[C---:B------:R-:W-:Y:S02]  /*7e00*/  FMUL.FTZ R51, R2.reuse, R51 ;  /* 0x0000003302337220 */ /* 0x040fe40000410000 */
[C---:B------:R-:W-:Y:S04]  /*7e10*/  FMUL.FTZ R30, R2.reuse, R106 ;  /* 0x0000006a021e7220 */ /* 0x040fe80000410000 */
[C---:B------:R-:W-:Y:S01]  /*7e20*/  FMUL.FTZ R31, R2.reuse, R107 ;  /* 0x0000006b021f7220 */ /* 0x040fe20000410000 */
[----:B------:R-:W5:Y:S01]  /*7e30*/  MUFU.EX2 R226, R226 ;  /* 0x000000e200e27308 */ /* 0x000f620000000800 */
[----:B------:R-:W1:Y:S01]  /*7e40*/  LDSM.16.MT88.4 R104, [R198+0x2100] ;  /* 0x00210000c668783b */ /* 0x000e620000004200 */
[C---:B------:R-:W-:Y:S02]  /*7e50*/  FMUL.FTZ R52, R3.reuse, R52 ;  /* 0x0000003403347220 */ /* 0x040fe40000410000 */
[C---:B------:R-:W-:Y:S02]  /*7e60*/  FMUL.FTZ R53, R3.reuse, R53 ;  /* 0x0000003503357220 */ /* 0x040fe40000410000 */
[C---:B--2---:R-:W-:Y:S03]  /*7e70*/  HMMA.16816.F32 R28, R136.reuse, R120, R28 ;  /* 0x00000078881c723c */ /* 0x044fe6000000181c */
        /* <DEDUP_REMOVED lines=8> */
[----:B------:R-:W2:Y:S01]  /*7f00*/  MUFU.EX2 R228, R228 ;  /* 0x000000e400e47308 */ /* 0x000ea20000000800 */
[C---:B---3--:R-:W-:Y:S04]  /*7f10*/  HMMA.16816.F32 R36, R136.reuse, R112, R36 ;  /* 0x000000708824723c */ /* 0x048fe80000001824 */
[C---:B------:R-:W-:Y:S02]  /*7f20*/  FMUL.FTZ R59, R2.reuse, R59 ;  /* 0x0000003b023b7220 */ /* 0x040fe40000410000 */
[C---:B------:R-:W-:Y:S02]  /*7f30*/  FMUL.FTZ R60, R3.reuse, R60 ;  /* 0x0000003c033c7220 */ /* 0x040fe40000410000 */
[C---:B------:R-:W-:Y:S01]  /*7f40*/  HMMA.16816.F32 R40, R136.reuse, R114, R40 ;  /* 0x000000728828723c */ /* 0x040fe20000001828 */
[----:B------:R-:W-:Y:S01]  /*7f50*/  LDSM.16.MT88.4 R112, [R203+0x900] ;  /* 0x00090000cb70783b */ /* 0x000fe20000004200 */
[----:B------:R-:W-:Y:S02]  /*7f60*/  MUFU.EX2 R229, R229 ;  /* 0x000000e500e57308 */ /* 0x000fe40000000800 */
[C---:B------:R-:W-:Y:S02]  /*7f70*/  FMUL.FTZ R61, R3.reuse, R61 ;  /* 0x0000003d033d7220 */ /* 0x040fe40000410000 */
[C---:B------:R-:W-:Y:S02]  /*7f80*/  FMUL.FTZ R62, R2.reuse, R62 ;  /* 0x0000003e023e7220 */ /* 0x040fe40000410000 */
[C---:B------:R-:W-:Y:S01]  /*7f90*/  FMUL.FTZ R63, R2.reuse, R63 ;  /* 0x0000003f023f7220 */ /* 0x040fe20000410000 */
[C---:B-1----:R-:W-:Y:S03]  /*7fa0*/  HMMA.16816.F32 R44, R136.reuse, R104, R44 ;  /* 0x00000068882c723c */ /* 0x042fe6000000182c */
[----:B------:R-:W1:Y:S01]  /*7fb0*/  MUFU.EX2 R230, R230 ;  /* 0x000000e600e67308 */ /* 0x000e620000000800 */
[C---:B------:R-:W-:Y:S02]  /*7fc0*/  FMUL.FTZ R64, R3.reuse, R64 ;  /* 0x0000004003407220 */ /* 0x040fe40000410000 */
[C---:B------:R-:W-:Y:S02]  /*7fd0*/  FMUL.FTZ R65, R3.reuse, R65 ;  /* 0x0000004103417220 */ /* 0x040fe40000410000 */
[C---:B------:R-:W-:Y:S01]  /*7fe0*/  FMUL.FTZ R66, R2.reuse, R66 ;  /* 0x0000004202427220 */ /* 0x040fe20000410000 */
[C---:B------:R-:W-:Y:S01]  /*7ff0*/  HMMA.16816.F32 R48, R136.reuse, R106, R48 ;  /* 0x0000006a8830723c */ /* 0x040fe20000001830 */
[----:B------:R-:W3:Y:S03]  /*8000*/  LDSM.16.MT88.4 R104, [R203+0x4100] ;  /* 0x00410000cb68783b */ /* 0x000ee60000004200 */
[----:B------:R-:W-:Y:S01]  /*8010*/  MUFU.EX2 R231, R231 ;  /* 0x000000e700e77308 */ /* 0x000fe20000000800 */
[C---:B------:R-:W-:Y:S02]  /*8020*/  FMUL.FTZ R67, R2.reuse, R67 ;  /* 0x0000004302437220 */ /* 0x040fe40000410000 */
[C---:B------:R-:W-:Y:S01]  /*8030*/  FMUL.FTZ R68, R3.reuse, R68 ;  /* 0x0000004403447220 */ /* 0x040fe20000410000 */
[C---:B------:R-:W-:Y:S04]  /*8040*/  HMMA.16816.F32 R52, R136.reuse, R100, R52 ;  /* 0x000000648834723c */ /* 0x040fe80000001834 */
[C---:B------:R-:W-:Y:S02]  /*8050*/  FMUL.FTZ R69, R3.reuse, R69 ;  /* 0x0000004503457220 */ /* 0x040fe40000410000 */
[----:B------:R-:W1:Y:S01]  /*8060*/  MUFU.EX2 R232, R232 ;  /* 0x000000e800e87308 */ /* 0x000e620000000800 */
[C---:B------:R-:W-:Y:S01]  /*8070*/  FMUL.FTZ R70, R2.reuse, R70 ;  /* 0x0000004602467220 */ /* 0x040fe20000410000 */
[C---:B------:R-:W-:Y:S01]  /*8080*/  HMMA.16816.F32 R56, R136.reuse, R102, R56 ;  /* 0x000000668838723c */ /* 0x040fe20000001838 */
[----:B------:R-:W1:Y:S03]  /*8090*/  LDSM.16.MT88.4 R100, [R198+0x4100] ;  /* 0x00410000c664783b */ /* 0x000e660000004200 */
[C---:B------:R-:W-:Y:S02]  /*80a0*/  FMUL.FTZ R71, R2.reuse, R71 ;  /* 0x0000004702477220 */ /* 0x040fe40000410000 */
[C---:B------:R-:W-:Y:S02]  /*80b0*/  FMUL.FTZ R72, R3.reuse, R72 ;  /* 0x0000004803487220 */ /* 0x040fe40000410000 */
[----:B------:R-:W-:Y:S01]  /*80c0*/  MUFU.EX2 R233, R233 ;  /* 0x000000e900e97308 */ /* 0x000fe20000000800 */
[C---:B------:R-:W-:Y:S03]  /*80d0*/  HMMA.16816.F32 R60, R136.reuse, R108, R60 ;  /* 0x0000006c883c723c */ /* 0x040fe6000000183c */
[C---:B------:R-:W-:Y:S02]  /*80e0*/  FMUL.FTZ R73, R3.reuse, R73 ;  /* 0x0000004903497220 */ /* 0x040fe40000410000 */
[C---:B------:R-:W-:Y:S03]  /*80f0*/  FMUL.FTZ R74, R2.reuse, R74 ;  /* 0x0000004a024a7220 */ /* 0x040fe60000410000 */
[C---:B------:R-:W-:Y:S01]  /*8100*/  HMMA.16816.F32 R64, R136.reuse, R110, R64 ;  /* 0x0000006e8840723c */ /* 0x040fe20000001840 */
[----:B------:R-:W2:Y:S01]  /*8110*/  LDSM.16.MT88.4 R108, [R197+0x4100] ;  /* 0x00410000c56c783b */ /* 0x000ea20000004200 */
[----:B------:R-:W2:Y:S02]  /*8120*/  MUFU.EX2 R234, R234 ;  /* 0x000000ea00ea7308 */ /* 0x000ea40000000800 */
[C---:B------:R-:W-:Y:S02]  /*8130*/  FMUL.FTZ R75, R2.reuse, R75 ;  /* 0x0000004b024b7220 */ /* 0x040fe40000410000 */
[C---:B------:R-:W-:Y:S02]  /*8140*/  FMUL.FTZ R76, R3.reuse, R76 ;  /* 0x0000004c034c7220 */ /* 0x040fe40000410000 */
[C---:B------:R-:W-:Y:S01]  /*8150*/  FMUL.FTZ R77, R3.reuse, R77 ;  /* 0x0000004d034d7220 */ /* 0x040fe20000410000 */
[C---:B---3--:R-:W-:Y:S03]  /*8160*/  HMMA.16816.F32 R68, R136.reuse, R104, R68 ;  /* 0x000000688844723c */ /* 0x048fe60000001844 */
[C---:B------:R-:W-:Y:S01]  /*8170*/  FMUL.FTZ R78, R2.reuse, R78 ;  /* 0x0000004e024e7220 */ /* 0x040fe20000410000 */
[----:B------:R-:W-:Y:S01]  /*8180*/  MUFU.EX2 R235, R235 ;  /* 0x000000eb00eb7308 */ /* 0x000fe20000000800 */
[C---:B------:R-:W-:Y:S02]  /*8190*/  FMUL.FTZ R79, R2.reuse, R79 ;  /* 0x0000004f024f7220 */ /* 0x040fe40000410000 */
[C---:B------:R-:W-:Y:S01]  /*81a0*/  FMUL.FTZ R80, R3.reuse, R80 ;  /* 0x0000005003507220 */ /* 0x040fe20000410000 */
[C---:B------:R-:W-:Y:S01]  /*81b0*/  HMMA.16816.F32 R72, R136.reuse, R106, R72 ;  /* 0x0000006a8848723c */ /* 0x040fe20000001848 */
[----:B------:R-:W3:Y:S03]  /*81c0*/  LDSM.16.MT88.4 R104, [R196+0x4100] ;  /* 0x00410000c468783b */ /* 0x000ee60000004200 */
[C---:B------:R-:W-:Y:S02]  /*81d0*/  FMUL.FTZ R81, R3.reuse, R81 ;  /* 0x0000005103517220 */ /* 0x040fe40000410000 */
[C---:B------:R-:W-:Y:S01]  /*81e0*/  FMUL.FTZ R82, R2.reuse, R82 ;  /* 0x0000005202527220 */ /* 0x040fe20000410000 */
[----:B------:R-:W2:Y:S01]  /*81f0*/  MUFU.EX2 R236, R236 ;  /* 0x000000ec00ec7308 */ /* 0x000ea20000000800 */
[C---:B-1----:R-:W-:Y:S04]  /*8200*/  HMMA.16816.F32 R76, R136.reuse, R100, R76 ;  /* 0x00000064884c723c */ /* 0x042fe8000000184c */
[C---:B------:R-:W-:Y:S02]  /*8210*/  FMUL.FTZ R83, R2.reuse, R83 ;  /* 0x0000005302537220 */ /* 0x040fe40000410000 */
[----:B------:R-:W-:Y:S01]  /*8220*/  FMUL.FTZ R84, R3, R84 ;  /* 0x0000005403547220 */ /* 0x000fe20000410000 */
[----:B------:R-:W-:Y:S01]  /*8230*/  F2FP.PACK_AB R100, R175, R174 ;  /* 0x000000aeaf64723e */ /* 0x000fe200000000ff */
[----:B------:R-:W-:Y:S01]  /*8240*/  FMUL.FTZ R85, R3, R85 ;  /* 0x0000005503557220 */ /* 0x000fe20000410000 */
[----:B----4-:R-:W-:Y:S01]  /*8250*/  F2FP.PACK_AB R101, R179, R178 ;  /* 0x000000b2b365723e */ /* 0x010fe200000000ff */
[----:B------:R-:W-:Y:S01]  /*8260*/  MUFU.EX2 R237, R237 ;  /* 0x000000ed00ed7308 */ /* 0x000fe20000000800 */
[C---:B------:R-:W-:Y:S03]  /*8270*/  HMMA.16816.F32 R80, R136.reuse, R102, R80 ;  /* 0x000000668850723c */ /* 0x040fe60000001850 */
[C---:B------:R-:W-:Y:S02]  /*8280*/  FMUL.FTZ R86, R2.reuse, R86 ;  /* 0x0000005602567220 */ /* 0x040fe40000410000 */
[C---:B------:R-:W-:Y:S02]  /*8290*/  FMUL.FTZ R87, R2.reuse, R87 ;  /* 0x0000005702577220 */ /* 0x040fe40000410000 */
[----:B------:R-:W-:Y:S01]  /*82a0*/  FMUL.FTZ R88, R3, R88 ;  /* 0x0000005803587220 */ /* 0x000fe20000410000 */
[----:B------:R-:W-:Y:S01]  /*82b0*/  F2FP.PACK_AB R102, R177, R176 ;  /* 0x000000b0b166723e */ /* 0x000fe200000000ff */
[C---:B------:R-:W-:Y:S01]  /*82c0*/  FMUL.FTZ R89, R3.reuse, R89 ;  /* 0x0000005903597220 */ /* 0x040fe20000410000 */
[----:B------:R-:W-:Y:S02]  /*82d0*/  MUFU.EX2 R239, R239 ;  /* 0x000000ef00ef7308 */ /* 0x000fe40000000800 */
[C---:B--2---:R-:W-:Y:S03]  /*82e0*/  HMMA.16816.F32 R84, R136.reuse, R108, R84 ;  /* 0x0000006c8854723c */ /* 0x044fe60000001854 */
[----:B------:R-:W-:Y:S01]  /*82f0*/  FMUL.FTZ R90, R2, R90 ;  /* 0x0000005a025a7220 */ /* 0x000fe20000410000 */
[----:B-----5:R-:W-:Y:S01]  /*8300*/  F2FP.PACK_AB R103, R226, R225 ;  /* 0x000000e1e267723e */ /* 0x020fe200000000ff */
[C---:B------:R-:W-:Y:S02]  /*8310*/  FMUL.FTZ R91, R2.reuse, R91 ;  /* 0x0000005b025b7220 */ /* 0x040fe40000410000 */
[C---:B------:R-:W-:Y:S01]  /*8320*/  FMUL.FTZ R92, R3.reuse, R92 ;  /* 0x0000005c035c7220 */ /* 0x040fe20000410000 */
[----:B------:R-:W1:Y:S01]  /*8330*/  MUFU.EX2 R240, R240 ;  /* 0x000000f000f07308 */ /* 0x000e620000000800 */
[C---:B------:R-:W-:Y:S03]  /*8340*/  FMUL.FTZ R93, R3.reuse, R93 ;  /* 0x0000005d035d7220 */ /* 0x040fe60000410000 */
[C---:B------:R-:W-:Y:S01]  /*8350*/  HMMA.16816.F32 R88, R136.reuse, R110, R88 ;  /* 0x0000006e8858723c */ /* 0x040fe20000001858 */
[----:B------:R-:W2:Y:S02]  /*8360*/  LDSM.16.MT88.4 R108, [R197+0x900] ;  /* 0x00090000c56c783b */ /* 0x000ea40000004200 */
[C---:B------:R-:W-:Y:S02]  /*8370*/  FMUL.FTZ R94, R2.reuse, R94 ;  /* 0x0000005e025e7220 */ /* 0x040fe40000410000 */
[C---:B------:R-:W-:Y:S01]  /*8380*/  FMUL.FTZ R95, R2.reuse, R95 ;  /* 0x0000005f025f7220 */ /* 0x040fe20000410000 */
[----:B------:R-:W4:Y:S01]  /*8390*/  MUFU.EX2 R241, R241 ;  /* 0x000000f100f17308 */ /* 0x000f220000000800 */
[C---:B------:R-:W-:Y:S02]  /*83a0*/  FMUL.FTZ R96, R3.reuse, R96 ;  /* 0x0000006003607220 */ /* 0x040fe40000410000 */
[C---:B------:R-:W-:Y:S03]  /*83b0*/  FMUL.FTZ R97, R3.reuse, R97 ;  /* 0x0000006103617220 */ /* 0x040fe60000410000 */
[C---:B---3--:R-:W-:Y:S03]  /*83c0*/  HMMA.16816.F32 R92, R136.reuse, R104, R92 ;  /* 0x00000068885c723c */ /* 0x048fe6000000185c */
[C---:B------:R-:W-:Y:S02]  /*83d0*/  FMUL.FTZ R98, R2.reuse, R98 ;  /* 0x0000006202627220 */ /* 0x040fe40000410000 */
[C---:B------:R-:W-:Y:S02]  /*83e0*/  FMUL.FTZ R99, R2.reuse, R99 ;  /* 0x0000006302637220 */ /* 0x040fe40000410000 */
[----:B------:R-:W-:Y:S02]  /*83f0*/  FFMA.FTZ R168, R3, R214, R168 ;  /* 0x000000d603a87223 */ /* 0x000fe400000100a8 */
[----:B------:R-:W-:Y:S03]  /*8400*/  FFMA.FTZ R173, R2, R215, R173 ;  /* 0x000000d702ad7223 */ /* 0x000fe600000100ad */
[----:B------:R-:W-:Y:S01]  /*8410*/  HMMA.16816.F32 R96, R136, R106, R96 ;  /* 0x0000006a8860723c */ /* 0x000fe20000001860 */
[----:B------:R-:W3:Y:S02]  /*8420*/  LDSM.16.MT88.4 R104, [R196+0x2900] ;  /* 0x00290000c468783b */ /* 0x000ee40000004200 */
[----:B------:R-:W-:Y:S02]  /*8430*/  FADD.FTZ R135, R135, R168 ;  /* 0x000000a887877221 */ /* 0x000fe40000010000 */
[----:B------:R-:W-:Y:S02]  /*8440*/  FADD.FTZ R172, R172, R173 ;  /* 0x000000adacac7221 */ /* 0x000fe40000010000 */
[----:B------:R-:W-:Y:S01]  /*8450*/  FADD.FTZ R134, R134, R135 ;  /* 0x0000008786867221 */ /* 0x000fe20000010000 */
[C---:B------:R-:W-:Y:S01]  /*8460*/  HMMA.16816.F32 R4, R100.reuse, R112, R4 ;  /* 0x000000706404723c */ /* 0x040fe20000001804 */
[----:B------:R-:W-:Y:S04]  /*8470*/  LDSM.16.MT88.4 R136, [R197+0x3100] ;  /* 0x00310000c588783b */ /* 0x000fe80000004200 */
[----:B------:R-:W-:Y:S02]  /*8480*/  FADD.FTZ R3, R171, R172 ;  /* 0x000000acab037221 */ /* 0x000fe40000010000 */
[----:B------:R-:W-:Y:S01]  /*8490*/  FADD.FTZ R169, R169, R134 ;  /* 0x00000086a9a97221 */ /* 0x000fe20000010000 */
[C---:B------:R-:W-:Y:S01]  /*84a0*/  HMMA.16816.F32 R8, R100.reuse, R114, R8 ;  /* 0x000000726408723c */ /* 0x040fe20000001808 */
[----:B------:R-:W-:Y:S03]  /*84b0*/  LDSM.16.MT88.4 R112, [R198+0x4900] ;  /* 0x00490000c670783b */ /* 0x000fe60000004200 */
[----:B------:R-:W-:Y:S02]  /*84c0*/  FADD.FTZ R3, R170, R3 ;  /* 0x00000003aa037221 */ /* 0x000fe40000010000 */
[----:B------:R-:W-:Y:S02]  /*84d0*/  FADD.FTZ R174, R174, R169 ;  /* 0x000000a9aeae7221 */ /* 0x000fe40000010000 */
[C---:B------:R-:W-:Y:S04]  /*84e0*/  HMMA.16816.F32 R12, R100.reuse, R116, R12 ;  /* 0x00000074640c723c */ /* 0x040fe8000000180c */
[----:B------:R-:W-:Y:S01]  /*84f0*/  FADD.FTZ R2, R178, R3 ;  /* 0x00000003b2027221 */ /* 0x000fe20000010000 */
[----:B------:R-:W-:Y:S01]  /*8500*/  MOV R3, R0 ;  /* 0x0000000000037202 */ /* 0x000fe20000000f00 */
[----:B------:R-:W-:Y:S02]  /*8510*/  FADD.FTZ R175, R175, R174 ;  /* 0x000000aeafaf7221 */ /* 0x000fe40000010000 */
[C---:B------:R-:W-:Y:S01]  /*8520*/  HMMA.16816.F32 R16, R100.reuse, R118, R16 ;  /* 0x000000766410723c */ /* 0x040fe20000001810 */
[----:B------:R-:W-:Y:S03]  /*8530*/  LDSM.16.MT88.4 R116, [R197+0x4900] ;  /* 0x00490000c574783b */ /* 0x000fe60000004200 */
[----:B------:R-:W-:Y:S02]  /*8540*/  FADD.FTZ R2, R179, R2 ;  /* 0x00000002b3027221 */ /* 0x000fe40000010000 */
[----:B------:R-:W-:Y:S02]  /*8550*/  FADD.FTZ R176, R176, R175 ;  /* 0x000000afb0b07221 */ /* 0x000fe40000010000 */
[C---:B--2---:R-:W-:Y:S04]  /*8560*/  HMMA.16816.F32 R20, R100.reuse, R108, R20 ;  /* 0x0000006c6414723c */ /* 0x044fe80000001814 */
[----:B------:R-:W-:Y:S01]  /*8570*/  FADD.FTZ R225, R225, R2 ;  /* 0x00000002e1e17221 */ /* 0x000fe20000010000 */
[----:B------:R-:W-:Y:S01]  /*8580*/  MOV R2, R132 ;  /* 0x0000008400027202 */ /* 0x000fe20000000f00 */
[----:B------:R-:W-:Y:S02]  /*8590*/  FADD.FTZ R176, R177, R176 ;  /* 0x000000b0b1b07221 */ /* 0x000fe40000010000 */
[C---:B------:R-:W-:Y:S01]  /*85a0*/  HMMA.16816.F32 R24, R100.reuse, R110, R24 ;  /* 0x0000006e6418723c */ /* 0x040fe20000001818 */
[----:B------:R-:W2:Y:S03]  /*85b0*/  LDSM.16.MT88.4 R108, [R203+0x4900] ;  /* 0x00490000cb6c783b */ /* 0x000ea60000004200 */
[----:B------:R-:W-:Y:S04]  /*85c0*/  FADD.FTZ R226, R226, R225 ;  /* 0x000000e1e2e27221 */ /* 0x000fe80000010000 */
        /* <DEDUP_REMOVED lines=20> */
[----:B------:R-:W5:Y:S07]  /*8710*/  LDSM.16.MT88.4 R112, [R197+0x1100] ;  /* 0x00110000c570783b */ /* 0x000f6e0000004200 */
[C---:B------:R-:W-:Y:S08]  /*8720*/  HMMA.16816.F32 R84, R100.reuse, R116, R84 ;  /* 0x000000746454723c */ /* 0x040ff00000001854 */
[C---:B------:R-:W-:Y:S01]  /*8730*/  HMMA.16816.F32 R88, R100.reuse, R118, R88 ;  /* 0x000000766458723c */ /* 0x040fe20000001858 */
[----:B------:R-:W1:Y:S07]  /*8740*/  LDSM.16.MT88.4 R116, [R203+0x3100] ;  /* 0x00310000cb74783b */ /* 0x000e6e0000004200 */
[C---:B---3--:R-:W-:Y:S08]  /*8750*/  HMMA.16816.F32 R92, R100.reuse, R104, R92 ;  /* 0x00000068645c723c */ /* 0x048ff0000000185c */
[----:B------:R-:W-:Y:S01]  /*8760*/  HMMA.16816.F32 R96, R100, R106, R96 ;  /* 0x0000006a6460723c */ /* 0x000fe20000001860 */
[----:B------:R-:W3:Y:S06]  /*8770*/  LDSM.16.MT88.4 R104, [R196+0x3100] ;  /* 0x00310000c468783b */ /* 0x000eec0000004200 */
[----:B------:R-:W-:Y:S01]  /*8780*/  F2FP.PACK_AB R100, R228, R227 ;  /* 0x000000e3e464723e */ /* 0x000fe200000000ff */
[----:B------:R-:W-:Y:S01]  /*8790*/  FADD.FTZ R227, R227, R176 ;  /* 0x000000b0e3e37221 */ /* 0x000fe20000010000 */
[----:B------:R-:W-:Y:S03]  /*87a0*/  F2FP.PACK_AB R102, R230, R229 ;  /* 0x000000e5e666723e */ /* 0x000fe600000000ff */
[----:B------:R-:W-:Y:S01]  /*87b0*/  F2FP.PACK_AB R101, R232, R231 ;  /* 0x000000e7e865723e */ /* 0x000fe200000000ff */
[----:B------:R-:W-:Y:S01]  /*87c0*/  FADD.FTZ R231, R231, R226 ;  /* 0x000000e2e7e77221 */ /* 0x000fe20000010000 */
[----:B------:R-:W-:Y:S01]  /*87d0*/  F2FP.PACK_AB R103, R234, R233 ;  /* 0x000000e9ea67723e */ /* 0x000fe200000000ff */
[----:B------:R-:W-:Y:S02]  /*87e0*/  FADD.FTZ R228, R228, R227 ;  /* 0x000000e3e4e47221 */ /* 0x000fe40000010000 */
[----:B------:R-:W-:Y:S02]  /*87f0*/  FADD.FTZ R232, R232, R231 ;  /* 0x000000e7e8e87221 */ /* 0x000fe40000010000 */
[----:B------:R-:W-:Y:S02]  /*8800*/  FADD.FTZ R229, R229, R228 ;  /* 0x000000e4e5e57221 */ /* 0x000fe40000010000 */
[C---:B--2---:R-:W-:Y:S03]  /*8810*/  HMMA.16816.F32 R4, R100.reuse, R108, R4 ;  /* 0x0000006c6404723c */ /* 0x044fe60000001804 */
[----:B------:R-:W-:Y:S02]  /*8820*/  FADD.FTZ R233, R233, R232 ;  /* 0x000000e8e9e97221 */ /* 0x000fe40000010000 */
[----:B------:R-:W-:Y:S02]  /*8830*/  FADD.FTZ R230, R230, R229 ;  /* 0x000000e5e6e67221 */ /* 0x000fe40000010000 */
[----:B------:R-:W-:Y:S01]  /*8840*/  FADD.FTZ R234, R234, R233 ;  /* 0x000000e9eaea7221 */ /* 0x000fe20000010000 */
[C---:B------:R-:W-:Y:S01]  /*8850*/  HMMA.16816.F32 R8, R100.reuse, R110, R8 ;  /* 0x0000006e6408723c */ /* 0x040fe20000001808 */
[----:B------:R-:W2:Y:S07]  /*8860*/  LDSM.16.MT88.4 R108, [R203+0x5100] ;  /* 0x00510000cb6c783b */ /* 0x000eae0000004200 */
[C---:B------:R-:W-:Y:S08]  /*8870*/  HMMA.16816.F32 R12, R100.reuse, R120, R12 ;  /* 0x00000078640c723c */ /* 0x040ff0000000180c */
[C---:B------:R-:W-:Y:S08]  /*8880*/  HMMA.16816.F32 R16, R100.reuse, R122, R16 ;  /* 0x0000007a6410723c */ /* 0x040ff00000001810 */
[C---:B-----5:R-:W-:Y:S08]  /*8890*/  HMMA.16816.F32 R20, R100.reuse, R112, R20 ;  /* 0x000000706414723c */ /* 0x060ff00000001814 */
[C---:B------:R-:W-:Y:S01]  /*88a0*/  HMMA.16816.F32 R24, R100.reuse, R114, R24 ;  /* 0x000000726418723c */ /* 0x040fe20000001818 */
[----:B------:R-:W5:Y:S07]  /*88b0*/  LDSM.16.MT88.4 R112, [R198+0x5100] ;  /* 0x00510000c670783b */ /* 0x000f6e0000004200 */
[C---:B------:R-:W-:Y:S08]  /*88c0*/  HMMA.16816.F32 R28, R100.reuse, R124, R28 ;  /* 0x0000007c641c723c */ /* 0x040ff0000000181c */
[C---:B------:R-:W-:Y:S01]  /*88d0*/  HMMA.16816.F32 R32, R100.reuse, R126, R32 ;  /* 0x0000007e6420723c */ /* 0x040fe20000001820 */
[----:B------:R-:W-:Y:S07]  /*88e0*/  LDSM.16.MT88.4 R124, [R203+0x1900] ;  /* 0x00190000cb7c783b */ /* 0x000fee0000004200 */
[C---:B-1----:R-:W-:Y:S08]  /*88f0*/  HMMA.16816.F32 R36, R100.reuse, R116, R36 ;  /* 0x000000746424723c */ /* 0x042ff00000001824 */
[C---:B------:R-:W-:Y:S01]  /*8900*/  HMMA.16816.F32 R40, R100.reuse, R118, R40 ;  /* 0x000000766428723c */ /* 0x040fe20000001828 */
[----:B------:R-:W1:Y:S07]  /*8910*/  LDSM.16.MT88.4 R116, [R197+0x5100] ;  /* 0x00510000c574783b */ /* 0x000e6e0000004200 */
        /* <DEDUP_REMOVED lines=9> */
[----:B----4-:R-:W-:Y:S01]  /*89b0*/  F2FP.PACK_AB R139, R242, R241 ;  /* 0x000000f1f28b723e */ /* 0x010fe200000000ff */
[----:B------:R-:W-:Y:S02]  /*89c0*/  FADD.FTZ R239, R239, R234 ;  /* 0x000000eaefef7221 */ /* 0x000fe40000010000 */
[----:B------:R-:W-:Y:S01]  /*89d0*/  FADD.FTZ R236, R236, R235 ;  /* 0x000000ebecec7221 */ /* 0x000fe20000010000 */
[C---:B------:R-:W-:Y:S01]  /*89e0*/  HMMA.16816.F32 R64, R100.reuse, R106, R64 ;  /* 0x0000006a6440723c */ /* 0x040fe20000001840 */
[----:B------:R-:W3:Y:S03]  /*89f0*/  LDSM.16.MT88.4 R104, [R196+0x5100] ;  /* 0x00510000c468783b */ /* 0x000ee60000004200 */
[----:B------:R-:W-:Y:S02]  /*8a00*/  FADD.FTZ R240, R240, R239 ;  /* 0x000000eff0f07221 */ /* 0x000fe40000010000 */
[----:B------:R-:W-:Y:S02]  /*8a10*/  FADD.FTZ R237, R237, R236 ;  /* 0x000000eceded7221 */ /* 0x000fe40000010000 */
[C---:B--2---:R-:W-:Y:S04]  /*8a20*/  HMMA.16816.F32 R68, R100.reuse, R108, R68 ;  /* 0x0000006c6444723c */ /* 0x044fe80000001844 */
[----:B------:R-:W-:Y:S02]  /*8a30*/  FADD.FTZ R215, R241, R240 ;  /* 0x000000f0f1d77221 */ /* 0x000fe40000010000 */
[----:B------:R-:W-:Y:S02]  /*8a40*/  FADD.FTZ R214, R238, R237 ;  /* 0x000000edeed67221 */ /* 0x000fe40000010000 */
[C---:B------:R-:W-:Y:S01]  /*8a50*/  HMMA.16816.F32 R72, R100.reuse, R110, R72 ;  /* 0x0000006e6448723c */ /* 0x040fe20000001848 */
[----:B------:R-:W2:Y:S03]  /*8a60*/  LDSM.16.MT88.4 R108, [R198+0x1900] ;  /* 0x00190000c66c783b */ /* 0x000ea60000004200 */
[----:B------:R-:W-:Y:S04]  /*8a70*/  FADD.FTZ R215, R242, R215 ;  /* 0x000000d7f2d77221 */ /* 0x000fe80000010000 */
[C---:B-----5:R-:W-:Y:S08]  /*8a80*/  HMMA.16816.F32 R76, R100.reuse, R112, R76 ;  /* 0x00000070644c723c */ /* 0x060ff0000000184c */
[C---:B------:R-:W-:Y:S08]  /*8a90*/  HMMA.16816.F32 R80, R100.reuse, R114, R80 ;  /* 0x000000726450723c */ /* 0x040ff00000001850 */
[C---:B-1----:R-:W-:Y:S08]  /*8aa0*/  HMMA.16816.F32 R84, R100.reuse, R116, R84 ;  /* 0x000000746454723c */ /* 0x042ff00000001854 */
[C---:B------:R-:W-:Y:S08]  /*8ab0*/  HMMA.16816.F32 R88, R100.reuse, R118, R88 ;  /* 0x000000766458723c */ /* 0x040ff00000001858 */
[C---:B---3--:R-:W-:Y:S08]  /*8ac0*/  HMMA.16816.F32 R92, R100.reuse, R104, R92 ;  /* 0x00000068645c723c */ /* 0x048ff0000000185c */
[----:B------:R-:W-:Y:S08]  /*8ad0*/  HMMA.16816.F32 R96, R100, R106, R96 ;  /* 0x0000006a6460723c */ /* 0x000ff00000001860 */
[C---:B------:R-:W-:Y:S01]  /*8ae0*/  HMMA.16816.F32 R128, R136.reuse, R124, R4 ;  /* 0x0000007c8880723c */ /* 0x040fe20000001804 */
[----:B------:R-:W1:Y:S07]  /*8af0*/  LDSM.16.MT88.4 R4, [R198+0x5900] ;  /* 0x00590000c604783b */ /* 0x000e6e0000004200 */
[C---:B------:R-:W-:Y:S01]  /*8b00*/  HMMA.16816.F32 R124, R136.reuse, R126, R8 ;  /* 0x0000007e887c723c */ /* 0x040fe20000001808 */
[----:B------:R-:W3:Y:S07]  /*8b10*/  LDSM.16.MT88.4 R8, [R197+0x5900] ;  /* 0x00590000c508783b */ /* 0x000eee0000004200 */
[C---:B--2---:R-:W-:Y:S01]  /*8b20*/  HMMA.16816.F32 R120, R136.reuse, R108, R12 ;  /* 0x0000006c8878723c */ /* 0x044fe2000000180c */
[----:B------:R-:W2:Y:S07]  /*8b30*/  LDSM.16.MT88.4 R12, [R196+0x5900] ;  /* 0x00590000c40c783b */ /* 0x000eae0000004200 */
        /* <DEDUP_REMOVED lines=15> */
[C---:B-1----:R-:W-:Y:S08]  /*8c30*/  HMMA.16816.F32 R76, R136.reuse, R4, R76 ;  /* 0x00000004884c723c */ /* 0x042ff0000000184c */
[C---:B------:R-:W-:Y:S08]  /*8c40*/  HMMA.16816.F32 R80, R136.reuse, R6, R80 ;  /* 0x000000068850723c */ /* 0x040ff00000001850 */
[C---:B---3--:R-:W-:Y:S08]  /*8c50*/  HMMA.16816.F32 R84, R136.reuse, R8, R84 ;  /* 0x000000088854723c */ /* 0x048ff00000001854 */
[C---:B------:R-:W-:Y:S08]  /*8c60*/  HMMA.16816.F32 R88, R136.reuse, R10, R88 ;  /* 0x0000000a8858723c */ /* 0x040ff00000001858 */
[C---:B--2---:R-:W-:Y:S08]  /*8c70*/  HMMA.16816.F32 R92, R136.reuse, R12, R92 ;  /* 0x0000000c885c723c */ /* 0x044ff0000000185c */
[----:B------:R-:W-:Y:S01]  /*8c80*/  HMMA.16816.F32 R96, R136, R14, R96 ;  /* 0x0000000e8860723c */ /* 0x000fe20000001860 */
[----:B------:R-:W-:-:S07]  /*8c90*/  @P0 BRA `(.L_x_191) ;  /* 0xffffc4e000000947 */ /* 0x000fce000383ffff */
.L_x_180:
[----:B------:R-:W1:Y:S01]  /*8ca0*/  S2UR UR24, SR_CTAID.X ;  /* 0x00000000001879c3 */ /* 0x000e620000002500 */
[----:B------:R-:W-:Y:S01]  /*8cb0*/  ULDC UR25, c[0x0][0x168] ;  /* 0x00005a0000197ab9 */ /* 0x000fe20000000800 */
[----:B------:R-:W-:Y:S01]  /*8cc0*/  PLOP3.LUT P0, PT, PT, PT, UP1, 0x40, 0x0 ;  /* 0x000000000000781c */ /* 0x000fe20003f0e818 */
[----:B------:R-:W-:-:S02]  /*8cd0*/  ULDC.64 UR4, c[0x0][0x2c8] ;  /* 0x0000b20000047ab9 */ /* 0x000fc40000000a00 */
[----:B------:R-:W-:Y:S02]  /*8ce0*/  UIADD3 UR25, -UR25, 0x1, URZ ;  /* 0x0000000119197890 */ /* 0x000fe4000fffe13f */
[----:B-1----:R-:W-:-:S04]  /*8cf0*/  ULEA UR24, UR24, 0x7f, 0x7 ;  /* 0x0000007f18187891 */ /* 0x002fc8000f8e383f */
[----:B------:R-:W-:-:S03]  /*8d00*/  UIMAD.WIDE.U32 UR26, UR24, UR4, URZ ;  /* 0x00000004181a72a5 */ /* 0x000fc6000f8e003f */
[----:B------:R-:W-:Y:S02]  /*8d10*/  ULDC UR4, c[0x0][0x1d0] ;  /* 0x0000740000047ab9 */ /* 0x000fe40000000800 */
[----:B------:R-:W-:Y:S02]  /*8d20*/  UIMAD UR4, UR20, UR4, UR25 ;  /* 0x00000004140472a4 */ /* 0x000fe4000f8e0219 */
[----:B------:R-:W-:Y:S02]  /*8d30*/  @UP2 USHF.R.U32.HI UR24, URZ, UR5, UR27 ;  /* 0x000000053f182299 */ /* 0x000fe4000801161b */
[----:B------:R-:W-:Y:S02]  /*8d40*/  ULDC UR20, c[0x0][0x324] ;  /* 0x0000c90000147ab9 */ /* 0x000fe40000000800 */
[----:B------:R-:W-:-:S04]  /*8d50*/  UIADD3 UR24, UR4, UR24, URZ ;  /* 0x0000001804187290 */ /* 0x000fc8000fffe03f */
[----:B------:R-:W-:Y:S01]  /*8d60*/  UIADD3 UR20, UR24, -UR20, URZ ;  /* 0x8000001418147290 */ /* 0x000fe2000fffe03f */
[----:B------:R-:W-:Y:S05]  /*8d70*/  @P0 BRA `(.L_x_192) ;  /* 0x0000016000000947 */ /* 0x000fea0003800000 */
[----:B------:R-:W-:-:S06]  /*8d80*/  UISETP.GT.AND UP0, UPT, UR24, -0x1, UPT ;  /* 0xffffffff1800788c */ /* 0x000fcc000bf04270 */
[----:B------:R-:W-:-:S13]  /*8d90*/  PLOP3.LUT P0, PT, PT, PT, UP0, 0x80, 0x0 ;  /* 0x000000000000781c */ /* 0x000fda0003f0f008 */
[----:B------:R-:W-:Y:S05]  /*8da0*/  @P0 BRA `(.L_x_193) ;  /* 0x0000009000000947 */ /* 0x000fea0003800000 */
[----:B------:R-:W-:Y:S02]  /*8db0*/  ULDC UR4, c[0x0][0x32c] ;  /* 0x0000cb0000047ab9 */ /* 0x000fe40000000800 */
[----:B------:R-:W-:Y:S02]  /*8dc0*/  UISETP.NE.AND UP0, UPT, UR4, 0x1, UPT ;  /* 0x000000010400788c */ /* 0x000fe4000bf05270 */
[----:B------:R-:W-:Y:S02]  /*8dd0*/  ULOP3.LUT UR24, URZ, UR24, URZ, 0x33, !UPT ;  /* 0x000000183f187292 */ /* 0x000fe4000f8e333f */
[----:B------:R-:W-:Y:S02]  /*8de0*/  ULDC.64 UR4, c[0x0][0x330] ;  /* 0x0000cc0000047ab9 */ /* 0x000fe40000000a00 */
[----:B------:R-:W-:-:S07]  /*8df0*/  UIMAD.WIDE.U32 UR26, UR24, UR4, URZ ;  /* 0x00000004181a72a5 */ /* 0x000fce000f8e003f */
[----:B------:R-:W-:Y:S02]  /*8e00*/  @UP0 UMOV UR25, UR27 ;  /* 0x0000001b00190c82 */ /* 0x000fe40008000000 */
[----:B------:R-:W-:-:S04]  /*8e10*/  @UP0 USHF.R.U32.HI UR24, URZ, UR5, UR25 ;  /* 0x000000053f180299 */ /* 0x000fc80008011619 */
[----:B------:R-:W-:Y:S01]  /*8e20*/  ULOP3.LUT UR24, URZ, UR24, URZ, 0x33, !UPT ;  /* 0x000000183f187292 */ /* 0x000fe2000f8e333f */
[----:B------:R-:W-:Y:S05]  /*8e30*/  BRA `(.L_x_194) ;  /* 0x0000006000007947 */ /* 0x000fea0003800000 */
.L_x_193:
[----:B------:R-:W-:Y:S02]  /*8e40*/  ULDC UR4, c[0x0][0x32c] ;  /* 0x0000cb0000047ab9 */ /* 0x000fe40000000800 */
[----:B------:R-:W-:-:S03]  /*8e50*/  UISETP.NE.AND UP0, UPT, UR4, 0x1, UPT ;  /* 0x000000010400788c */ /* 0x000fc6000bf05270 */
[----:B------:R-:W-:Y:S02]  /*8e60*/  ULDC.64 UR4, c[0x0][0x330] ;  /* 0x0000cc0000047ab9 */ /* 0x000fe40000000a00 */
[----:B------:R-:W-:-:S07]  /*8e70*/  UIMAD.WIDE.U32 UR26, UR24, UR4, URZ ;  /* 0x00000004181a72a5 */ /* 0x000fce000f8e003f */
[----:B------:R-:W-:Y:S02]  /*8e80*/  @UP0 UMOV UR25, UR27 ;  /* 0x0000001b00190c82 */ /* 0x000fe40008000000 */
[----:B------:R-:W-:Y:S02]  /*8e90*/  @UP0 USHF.R.U32.HI UR24, URZ, UR5, UR25 ;  /* 0x000000053f180299 */ /* 0x000fe40008011619 */
.L_x_194:
[----:B------:R-:W-:Y:S02]  /*8ea0*/  ULDC UR4, c[0x0][0x32c] ;  /* 0x0000cb0000047ab9 */ /* 0x000fe40000000800 */
[----:B------:R-:W-:-:S04]  /*8eb0*/  UIMAD UR4, UR24, UR4, URZ ;  /* 0x00000004180472a4 */ /* 0x000fc8000f8e023f */
[----:B------:R-:W-:-:S04]  /*8ec0*/  UISETP.LT.AND UP0, UPT, UR20, UR4, UPT ;  /* 0x000000041400728c */ /* 0x000fc8000bf01270 */
[----:B------:R-:W-:-:S04]  /*8ed0*/  USEL UR20, UR20, UR4, !UP0 ;  /* 0x0000000414147287 */ /* 0x000fc8000c000000 */
.L_x_192:
[----:B------:R-:W-:-:S04]  /*8ee0*/  UIADD3 UR20, UR20, 0x3f, URZ ;  /* 0x0000003f14147890 */ /* 0x000fc8000fffe03f */
        /* <DEDUP_REMOVED lines=8> */
[----:B------:R-:W-:Y:S01]  /*8f70*/  SHF.R.S32.HI R5, RZ, 0x1f, R218 ;  /* 0x0000001fff057819 */ /* 0x000fe200000114da */
[----:B------:R-:W-:Y:S01]  /*8f80*/  IMAD.MOV.U32 R135, RZ, RZ, R132 ;  /* 0x000000ffff877224 */ /* 0x000fe200078e0084 */
[C---:B------:R-:W-:Y:S01]  /*8f90*/  SHF.L.U64.HI R226, R217.reuse, 0x1, R220 ;  /* 0x00000001d9e27819 */ /* 0x040fe200000102dc */
[----:B------:R-:W-:Y:S01]  /*8fa0*/  IMAD.MOV.U32 R3, RZ, RZ, R0 ;  /* 0x000000ffff037224 */ /* 0x000fe200078e0000 */
[----:B------:R-:W-:Y:S01]  /*8fb0*/  SEL R224, RZ, 0x10, P5 ;  /* 0x00000010ffe07807 */ /* 0x000fe20002800000 */
[----:B------:R-:W-:Y:S01]  /*8fc0*/  IMAD.SHL.U32 R227, R218, 0x2, RZ ;  /* 0x00000002dae37824 */ /* 0x000fe200078e00ff */
[----:B------:R-:W-:Y:S01]  /*8fd0*/  SHF.L.U64.HI R223, R216, 0x1, R219 ;  /* 0x00000001d8df7819 */ /* 0x000fe200000102db */
[----:B------:R-:W-:Y:S01]  /*8fe0*/  IMAD.SHL.U32 R225, R217, 0x2, RZ ;  /* 0x00000002d9e17824 */ /* 0x000fe200078e00ff */
[----:B------:R-:W-:Y:S01]  /*8ff0*/  SHF.L.U64.HI R228, R218, 0x1, R5 ;  /* 0x00000001dae47819 */ /* 0x000fe20000010205 */
[----:B------:R-:W-:Y:S02]  /*9000*/  IMAD.SHL.U32 R222, R216, 0x2, RZ ;  /* 0x00000002d8de7824 */ /* 0x000fe400078e00ff */
.L_x_198:
        /* <DEDUP_REMOVED lines=56> */
.L_x_196:
        /* <DEDUP_REMOVED lines=14> */
[C---:B------:R-:W-:Y:S01]  /*9470*/  HMMA.16816.F32 R28, R136.reuse, R32, RZ ;  /* 0x00000020881c723c */ /* 0x040fe200000018ff */
[----:B------:R-:W-:Y:S07]  /*9480*/  LDSM.16.M88.4 R180, [R192] ;  /* 0x00000000c0b4783b */ /* 0x000fee0000000200 */
[----:B------:R-:W-:Y:S01]  /*9490*/  HMMA.16816.F32 R32, R136, R34, RZ ;  /* 0x000000228820723c */ /* 0x000fe200000018ff */
[----:B------:R-:W1:Y:S07]  /*94a0*/  LDSM.16.M88.4 R136, [R200+0x6900] ;  /* 0x00690000c888783b */ /* 0x000e6e0000000200 */
[C---:B------:R-:W-:Y:S08]  /*94b0*/  HMMA.16816.F32 R4, R144.reuse, R148, R4 ;  /* 0x000000949004723c */ /* 0x040ff00000001804 */
        /* <DEDUP_REMOVED lines=10> */
[----:B------:R-:W3:Y:S07]  /*9560*/  LDSM.16.M88.4 R144, [R192+0x800] ;  /* 0x00080000c090783b */ /* 0x000eee0000000200 */
[C---:B--2---:R-:W-:Y:S01]  /*9570*/  HMMA.16816.F32 R4, R164.reuse, R168, R4 ;  /* 0x000000a8a404723c */ /* 0x044fe20000001804 */
        /* <DEDUP_REMOVED lines=8> */
[----:B------:R-:W4:Y:S07]  /*9600*/  LDSM.16.M88.4 R140, [R205+0x9100] ;  /* 0x00910000cd8c783b */ /* 0x000f2e0000000200 */
[C---:B------:R-:W-:Y:S08]  /*9610*/  HMMA.16816.F32 R28, R164.reuse, R172, R28 ;  /* 0x000000aca41c723c */ /* 0x040ff0000000181c */
[----:B------:R-:W-:Y:S01]  /*9620*/  HMMA.16816.F32 R32, R164, R174, R32 ;  /* 0x000000aea420723c */ /* 0x000fe20000001820 */
[----:B------:R-:W5:Y:S07]  /*9630*/  LDSM.16.M88.4 R164, [R205+0x9900] ;  /* 0x00990000cda4783b */ /* 0x000f6e0000000200 */
[C---:B------:R-:W-:Y:S01]  /*9640*/  HMMA.16816.F32 R4, R176.reuse, R180, R4 ;  /* 0x000000b4b004723c */ /* 0x040fe20000001804 */
[----:B------:R-:W1:Y:S07]  /*9650*/  LDSM.16.M88.4 R172, [R191] ;  /* 0x00000000bfac783b */ /* 0x000e6e0000000200 */
[C---:B------:R-:W-:Y:S01]  /*9660*/  HMMA.16816.F32 R8, R176.reuse, R182, R8 ;  /* 0x000000b6b008723c */ /* 0x040fe20000001808 */
[----:B------:R-:W-:Y:S07]  /*9670*/  LDSM.16.M88.4 R180, [R200+0x8100] ;  /* 0x00810000c8b4783b */ /* 0x000fee0000000200 */
[C---:B---3--:R-:W-:Y:S08]  /*9680*/  HMMA.16816.F32 R12, R176.reuse, R144, R12 ;  /* 0x00000090b00c723c */ /* 0x048ff0000000180c */
[C---:B------:R-:W-:Y:S01]  /*9690*/  HMMA.16816.F32 R16, R176.reuse, R146, R16 ;  /* 0x00000092b010723c */ /* 0x040fe20000001810 */
[----:B------:R-:W3:Y:S07]  /*96a0*/  LDSM.16.M88.4 R144, [R190] ;  /* 0x00000000be90783b */ /* 0x000eee0000000200 */
        /* <DEDUP_REMOVED lines=13> */
[C---:B----4-:R-:W-:Y:S08]  /*9780*/  HMMA.16816.F32 R20, R156.reuse, R140, R20 ;  /* 0x0000008c9c14723c */ /* 0x050ff00000001814 */
[C---:B------:R-:W-:Y:S01]  /*9790*/  HMMA.16816.F32 R24, R156.reuse, R142, R24 ;  /* 0x0000008e9c18723c */ /* 0x040fe20000001818 */
[----:B------:R-:W4:Y:S07]  /*97a0*/  LDSM.16.M88.4 R140, [R200+0x9100] ;  /* 0x00910000c88c783b */ /* 0x000f2e0000000200 */
[C---:B-----5:R-:W-:Y:S08]  /*97b0*/  HMMA.16816.F32 R28, R156.reuse, R164, R28 ;  /* 0x000000a49c1c723c */ /* 0x060ff0000000181c */
[----:B------:R-:W-:Y:S01]  /*97c0*/  HMMA.16816.F32 R32, R156, R166, R32 ;  /* 0x000000a69c20723c */ /* 0x000fe20000001820 */
[----:B------:R-:W5:Y:S07]  /*97d0*/  LDSM.16.M88.4 R156, [R200+0x9900] ;  /* 0x00990000c89c783b */ /* 0x000f6e0000000200 */
        /* <DEDUP_REMOVED lines=54> */
[C---:B------:R-:W-:Y:S08]  /*9b40*/  HMMA.16816.F32 R8, R176.reuse, R182, R8 ;  /* 0x000000b6b008723c */ /* 0x040ff00000001808 */
[C---:B---3--:R-:W-:Y:S08]  /*9b50*/  HMMA.16816.F32 R12, R176.reuse, R144, R12 ;  /* 0x00000090b00c723c */ /* 0x048ff0000000180c */
        /* <DEDUP_REMOVED lines=10> */
[C---:B----4-:R-:W-:Y:S08]  /*9c00*/  HMMA.16816.F32 R20, R160.reuse, R140, R20 ;  /* 0x0000008ca014723c */ /* 0x050ff00000001814 */
        /* <DEDUP_REMOVED lines=22> */
[----:B------:R-:W3:Y:S01]  /*9d70*/  MUFU.TANH R179, R10 ;  /* 0x0000000a00b37308 */ /* 0x000ee20000002400 */
        /* <DEDUP_REMOVED lines=17> */
[----:B----4-:R-:W4:Y:S01]  /*9e90*/  LDSM.16.M88.4 R8, [R192+0x5800] ;  /* 0x00580000c008783b */ /* 0x010f220000000200 */
[----:B------:R-:W-:Y:S08]  /*9ea0*/  DEPBAR.LE SB0, 0x0 ;  /* 0x000080000000791a */ /* 0x000ff00000000000 */
[----:B------:R-:W1:Y:S01]  /*9eb0*/  MUFU.TANH R175, R175 ;  /* 0x000000af00af7308 */ /* 0x000e620000002400 */
[----:B------:R-:W-:Y:S09]  /*9ec0*/  BAR.SYNC.DEFER_BLOCKING 0x0 ;  /* 0x0000000000007b1d */ /* 0x000ff20000010000 */
[----:B------:R-:W1:Y:S10]  /*9ed0*/  MUFU.TANH R178, R178 ;  /* 0x000000b200b27308 */ /* 0x000e740000002400 */
[----:B------:R-:W1:Y:S10]  /*9ee0*/  MUFU.TANH R166, R166 ;  /* 0x000000a600a67308 */ /* 0x000e740000002400 */
[----:B------:R1:W1:Y:S01]  /*9ef0*/  MUFU.TANH R164, R13 ;  /* 0x0000000d00a47308 */ /* 0x0002620000002400 */
[C---:B----4-:R-:W-:Y:S09]  /*9f00*/  HMMA.16816.F32 R28, R168.reuse, R8, R28 ;  /* 0x00000008a81c723c */ /* 0x050ff2000000181c */
        /* <DEDUP_REMOVED lines=30> */
[----:B------:R4:W1:Y:S01]  /*a0f0*/  MUFU.TANH R133, R35 ;  /* 0x0000002300857308 */ /* 0x0008620000002400 */
[----:B------:R-:W-:-:S05]  /*a100*/  @P0 BRA `(.L_x_197) ;  /* 0x0000037000000947 */ /* 0x000fca0003800000 */
[----:B--23--:R-:W-:Y:S01]  /*a110*/  IADD3 R10, -R224, 0x10, RZ ;  /* 0x00000010e00a7810 */ /* 0x00cfe20007ffe1ff */
[----:B------:R-:W-:Y:S01]  /*a120*/  ULEA UR5, UR21, UR13, 0x6 ;  /* 0x0000000d15057291 */ /* 0x000fe2000f8e303f */
[----:B------:R-:W-:Y:S02]  /*a130*/  IMAD.MOV.U32 R207, RZ, RZ, RZ ;  /* 0x000000ffffcf7224 */ /* 0x000fe400078e00ff */
[----:B------:R-:W-:Y:S03]  /*a140*/  LOP3.LUT R10, R10, 0xf, RZ, 0xc0, !PT ;  /* 0x0000000f0a0a7812 */ /* 0x000fe600078ec0ff */
        /* <DEDUP_REMOVED lines=10> */
[----:B------:R-:W2:Y:S01]  /*a1f0*/  @!P1 LDG.E R207, [R4.64] ;  /* 0x0000001604cf9981 */ /* 0x000ea2000c1e1900 */
[----:B------:R-:W-:Y:S04]  /*a200*/  IMAD R208, R7, c[0x0][0x2b8], R208 ;  /* 0x0000ae0007d07a24 */ /* 0x000fe800078e02d0 */
[C---:B------:R-:W-:Y:S01]  /*a210*/  IMAD.WIDE.U32 R8, R208.reuse, c[0x0][0x1e0], RZ ;  /* 0x00007800d0087a25 */ /* 0x040fe200078e00ff */
[----:B------:R-:W-:Y:S05]  /*a220*/  SHF.R.S32.HI R7, RZ, 0x1f, R208 ;  /* 0x0000001fff077819 */ /* 0x000fea00000114d0 */
[----:B------:R-:W-:Y:S04]  /*a230*/  IMAD R7, R7, c[0x0][0x1e0], RZ ;  /* 0x0000780007077a24 */ /* 0x000fe800078e02ff */
[----:B------:R-:W-:Y:S04]  /*a240*/  IMAD R7, R208, c[0x0][0x1e4], R7 ;  /* 0x00007900d0077a24 */ /* 0x000fe800078e0207 */
[----:B------:R-:W-:Y:S01]  /*a250*/  IMAD.IADD R9, R9, 0x1, R7 ;  /* 0x0000000109097824 */ /* 0x000fe200078e0207 */
[----:B--2---:R-:W-:Y:S03]  /*a260*/  SHF.R.S32.HI R0, RZ, 0x1f, R207 ;  /* 0x0000001fff007819 */ /* 0x004fe600000114cf */
[C---:B------:R-:W-:Y:S04]  /*a270*/  IMAD.WIDE.U32 R8, R207.reuse, c[0x0][0x1f0], R8 ;  /* 0x00007c00cf087a25 */ /* 0x040fe800078e0008 */
[----:B------:R-:W-:Y:S01]  /*a280*/  IMAD R0, R0, c[0x0][0x1f0], RZ ;  /* 0x00007c0000007a24 */ /* 0x000fe200078e02ff */
[----:B------:R-:W-:Y:S03]  /*a290*/  IADD3 R5, P0, R8, UR18, RZ ;  /* 0x0000001208057c10 */ /* 0x000fe6000ff1e0ff */
[----:B------:R-:W-:Y:S05]  /*a2a0*/  IMAD R0, R207, c[0x0][0x1f4], R0 ;  /* 0x00007d00cf007a24 */ /* 0x000fea00078e0200 */
[----:B------:R-:W-:Y:S02]  /*a2b0*/  IADD3.X R0, R9, UR8, R0, P0, !PT ;  /* 0x0000000809007c10 */ /* 0x000fe400087fe400 */
[----:B------:R-:W-:Y:S02]  /*a2c0*/  LEA R6, P0, R5, c[0x0][0x1c8], 0x1 ;  /* 0x0000720005067a11 */ /* 0x000fe400078008ff */
[----:B------:R-:W-:Y:S02]  /*a2d0*/  IADD3 R9, -R221, 0x10, RZ ;  /* 0x00000010dd097810 */ /* 0x000fe40007ffe1ff */
[----:B------:R-:W-:Y:S01]  /*a2e0*/  LEA.HI.X R4, R5, c[0x0][0x1cc], R0, 0x1, P0 ;  /* 0x0000730005047a11 */ /* 0x000fe200000f0c00 */
[----:B------:R-:W-:Y:S01]  /*a2f0*/  SHFL.IDX PT, R2, R6, RZ, 0x181f ;  /* 0x00181fff06027589 */ /* 0x000fe200000e0000 */
[----:B------:R-:W-:Y:S03]  /*a300*/  LOP3.LUT R9, R9, 0xf, RZ, 0xc0, !PT ;  /* 0x0000000f09097812 */ /* 0x000fe600078ec0ff */
[----:B------:R-:W2:Y:S04]  /*a310*/  SHFL.IDX PT, R0, R6, 0x1, 0x181f ;  /* 0x00381f0006007f89 */ /* 0x000ea800000e0000 */
[----:B------:R-:W3:Y:S04]  /*a320*/  SHFL.IDX PT, R5, R4, 0x1, 0x181f ;  /* 0x00381f0004057f89 */ /* 0x000ee800000e0000 */
[----:B------:R-:W5:Y:S01]  /*a330*/  SHFL.IDX PT, R7, R4, RZ, 0x181f ;  /* 0x00181fff04077589 */ /* 0x000f6200000e0000 */
[-C--:B--2---:R-:W-:Y:S04]  /*a340*/  IADD3 R10, P2, P0, R10, R0.reuse, R225 ;  /* 0x000000000a0a7210 */ /* 0x084fe8000785e0e1 */
[-C--:B---3--:R-:W-:Y:S02]  /*a350*/  IADD3.X R11, RZ, R5.reuse, R226, P2, P0 ;  /* 0x00000005ff0b7210 */ /* 0x088fe400017e04e2 */
[----:B------:R-:W-:Y:S04]  /*a360*/  IADD3 R8, P2, P0, R9, R0, R222 ;  /* 0x0000000009087210 */ /* 0x000fe8000785e0de */
[--C-:B------:R-:W-:Y:S02]  /*a370*/  IADD3.X R9, RZ, R5, R223.reuse, P2, P0 ;  /* 0x00000005ff097210 */ /* 0x100fe400017e04df */
[C---:B----4-:R-:W-:Y:S02]  /*a380*/  IADD3 R14, P2, R2.reuse, R227, RZ ;  /* 0x000000e3020e7210 */ /* 0x050fe40007f5e0ff */
[C---:B------:R-:W-:Y:S03]  /*a390*/  IADD3 R12, P0, R2.reuse, R225, RZ ;  /* 0x000000e1020c7210 */ /* 0x040fe60007f1e0ff */
[C---:B-----5:R-:W-:Y:S01]  /*a3a0*/  IMAD.X R15, R7.reuse, 0x1, R228, P2 ;  /* 0x00000001070f7824 */ /* 0x060fe200010e06e4 */
[----:B------:R-:W-:Y:S01]  /*a3b0*/  IADD3 R6, P2, R2, R222, RZ ;  /* 0x000000de02067210 */ /* 0x000fe20007f5e0ff */
[C---:B-1----:R-:W-:Y:S01]  /*a3c0*/  IMAD.X R13, R7.reuse, 0x1, R226, P0 ;  /* 0x00000001070d7824 */ /* 0x042fe200000e06e2 */
        /* <DEDUP_REMOVED lines=11> */
.L_x_197:
[----:B-123--:R-:W-:Y:S01]  /*a480*/  FMNMX.FTZ R5, R172, R3, !PT ;  /* 0x00000003ac057209 */ /* 0x00efe20007810000 */
[----:B----4-:R-:W-:Y:S01]  /*a490*/  LDSM.16.MT88.4 R12, [R203+0x100] ;  /* 0x00010000cb0c783b */ /* 0x010fe20000004200 */
[----:B------:R-:W-:Y:S01]  /*a4a0*/  FMNMX.FTZ R2, R176, R135, !PT ;  /* 0x00000087b0027209 */ /* 0x000fe20007810000 */
[----:B------:R-:W-:Y:S01]  /*a4b0*/  UISETP.GT.AND UP0, UPT, UR21, UR4, UPT ;  /* 0x000000041500728c */ /* 0x000fe2000bf04270 */
[----:B------:R-:W-:Y:S01]  /*a4c0*/  FMNMX.FTZ R5, R144, R5, !PT ;  /* 0x0000000590057209 */ /* 0x000fe20007810000 */
[----:B------:R-:W-:Y:S01]  /*a4d0*/  UIADD3 UR21, UR21, -0x1, URZ ;  /* 0xffffffff15157890 */ /* 0x000fe2000fffe03f */
        /* <DEDUP_REMOVED lines=22> */
[----:B------:R-:W0:Y:S01]  /*a640*/  LDGDEPBAR ;  /* 0x00000000000079af */ /* 0x000e220000000000 */
[----:B------:R-:W-:Y:S02]  /*a650*/  FMNMX.FTZ R2, R155, R2, !PT ;  /* 0x000000029b027209 */ /* 0x000fe40007810000 */
[----:B------:R-:W-:Y:S02]  /*a660*/  FMNMX.FTZ R5, R152, R5, !PT ;  /* 0x0000000598057209 */ /* 0x000fe40007810000 */
[----:B------:R-:W-:Y:S02]  /*a670*/  FMNMX.FTZ R2, R153, R2, !PT ;  /* 0x0000000299027209 */ /* 0x000fe40007810000 */
[----:B------:R-:W-:Y:S02]  /*a680*/  FMNMX.FTZ R5, R148, R5, !PT ;  /* 0x0000000594057209 */ /* 0x000fe40007810000 */
[----:B------:R-:W-:Y:S02]  /*a690*/  FMNMX.FTZ R2, R149, R2, !PT ;  /* 0x0000000295027209 */ /* 0x000fe40007810000 */
[----:B------:R-:W-:Y:S02]  /*a6a0*/  FMNMX.FTZ R5, R150, R5, !PT ;  /* 0x0000000596057209 */ /* 0x000fe40007810000 */
[----:B------:R-:W-:Y:S02]  /*a6b0*/  FMNMX.FTZ R9, R147, R2, !PT ;  /* 0x0000000293097209 */ /* 0x000fe40007810000 */
[----:B------:R-:W-:Y:S02]  /*a6c0*/  FMNMX.FTZ R0, R146, R5, !PT ;  /* 0x0000000592007209 */ /* 0x000fe40007810000 */
[----:B------:R-:W-:Y:S02]  /*a6d0*/  PLOP3.LUT P0, PT, PT, PT, UP0, 0x80, 0x0 ;  /* 0x000000000000781c */ /* 0x000fe40003f0f008 */
[----:B------:R-:W-:Y:S02]  /*a6e0*/  FMNMX.FTZ R4, R145, R0, !PT ;  /* 0x0000000091047209 */ /* 0x000fe40007810000 */
[----:B------:R-:W-:Y:S03]  /*a6f0*/  FMNMX.FTZ R0, R134, R9, !PT ;  /* 0x0000000986007209 */ /* 0x000fe60007810000 */
[----:B------:R-:W-:Y:S01]  /*a700*/  SHFL.BFLY PT, R9, R4, 0x2, 0x1f ;  /* 0x0c401f0004097f89 */ /* 0x000fe200000e0000 */
[----:B------:R-:W-:Y:S07]  /*a710*/  FMNMX.FTZ R7, R133, R0, !PT ;  /* 0x0000000085077209 */ /* 0x000fee0007810000 */
[----:B------:R-:W1:Y:S02]  /*a720*/  SHFL.BFLY PT, R0, R7, 0x2, 0x1f ;  /* 0x0c401f0007007f89 */ /* 0x000e6400000e0000 */
[----:B-1----:R-:W-:Y:S02]  /*a730*/  FMNMX.FTZ R5, R7, R0, !PT ;  /* 0x0000000007057209 */ /* 0x002fe40007810000 */
[----:B------:R-:W-:Y:S04]  /*a740*/  FMNMX.FTZ R11, R4, R9, !PT ;  /* 0x00000009040b7209 */ /* 0x000fe80007810000 */
[----:B------:R-:W1:Y:S08]  /*a750*/  SHFL.BFLY PT, R132, R5, 0x1, 0x1f ;  /* 0x0c201f0005847f89 */ /* 0x000e7000000e0000 */
[----:B------:R-:W2:Y:S01]  /*a760*/  SHFL.BFLY PT, R2, R11, 0x1, 0x1f ;  /* 0x0c201f000b027f89 */ /* 0x000ea200000e0000 */
[----:B-1----:R-:W-:Y:S02]  /*a770*/  FMNMX.FTZ R132, R5, R132, !PT ;  /* 0x0000008405847209 */ /* 0x002fe40007810000 */
[----:B--2---:R-:W-:Y:S05]  /*a780*/  FMNMX.FTZ R0, R11, R2, !PT ;  /* 0x000000020b007209 */ /* 0x004fea0007810000 */
[C---:B------:R-:W-:Y:S02]  /*a790*/  FMUL.FTZ R151, R0.reuse, c[0x0][0x2d0] ;  /* 0x0000b40000977a20 */ /* 0x040fe40000410000 */
[----:B------:R-:W-:Y:S02]  /*a7a0*/  FADD.FTZ R2, -R0, R3 ;  /* 0x0000000300027221 */ /* 0x000fe40000010100 */
[----:B------:R-:W-:Y:S02]  /*a7b0*/  FFMA.FTZ R173, R144, c[0x0][0x2d0], -R151 ;  /* 0x0000b40090ad7a23 */ /* 0x000fe40000010897 */
[----:B------:R-:W-:Y:S02]  /*a7c0*/  FMUL.FTZ R144, R132, c[0x0][0x2d0] ;  /* 0x0000b40084907a20 */ /* 0x000fe40000410000 */
[----:B------:R-:W-:Y:S02]  /*a7d0*/  FMUL.FTZ R3, R2, c[0x0][0x2d0] ;  /* 0x0000b40002037a20 */ /* 0x000fe40000410000 */
[----:B------:R-:W-:Y:S01]  /*a7e0*/  FADD.FTZ R2, -R132, R135 ;  /* 0x0000008784027221 */ /* 0x000fe20000010100 */
[----:B------:R-:W-:Y:S01]  /*a7f0*/  MUFU.EX2 R173, R173 ;  /* 0x000000ad00ad7308 */ /* 0x000fe20000000800 */
[--C-:B------:R-:W-:Y:S02]  /*a800*/  FFMA.FTZ R174, R172, c[0x0][0x2d0], -R151.reuse ;  /* 0x0000b400acae7a23 */ /* 0x100fe40000010897 */
[--C-:B------:R-:W-:Y:S02]  /*a810*/  FFMA.FTZ R172, R178, c[0x0][0x2d0], -R151.reuse ;  /* 0x0000b400b2ac7a23 */ /* 0x100fe40000010897 */
[--C-:B------:R-:W-:Y:S02]  /*a820*/  FFMA.FTZ R171, R180, c[0x0][0x2d0], -R151.reuse ;  /* 0x0000b400b4ab7a23 */ /* 0x100fe40000010897 */
[--C-:B------:R-:W-:Y:S02]  /*a830*/  FFMA.FTZ R170, R176, c[0x0][0x2d0], -R144.reuse ;  /* 0x0000b400b0aa7a23 */ /* 0x100fe40000010890 */
[--C-:B------:R-:W-:Y:S01]  /*a840*/  FFMA.FTZ R169, R175, c[0x0][0x2d0], -R144.reuse ;  /* 0x0000b400afa97a23 */ /* 0x100fe20000010890 */
[----:B------:R-:W1:Y:S01]  /*a850*/  MUFU.EX2 R3, R3 ;  /* 0x0000000300037308 */ /* 0x000e620000000800 */
[--C-:B------:R-:W-:Y:S02]  /*a860*/  FFMA.FTZ R168, R179, c[0x0][0x2d0], -R144.reuse ;  /* 0x0000b400b3a87a23 */ /* 0x100fe40000010890 */
[--C-:B------:R-:W-:Y:S02]  /*a870*/  FFMA.FTZ R135, R177, c[0x0][0x2d0], -R144.reuse ;  /* 0x0000b400b1877a23 */ /* 0x100fe40000010890 */
[----:B------:R-:W-:Y:S02]  /*a880*/  FMUL.FTZ R4, R2, c[0x0][0x2d0] ;  /* 0x0000b40002047a20 */ /* 0x000fe40000410000 */
[--C-:B------:R-:W-:Y:S02]  /*a890*/  FFMA.FTZ R175, R166, c[0x0][0x2d0], -R151.reuse ;  /* 0x0000b400a6af7a23 */ /* 0x100fe40000010897 */
[--C-:B------:R-:W-:Y:S01]  /*a8a0*/  FFMA.FTZ R176, R164, c[0x0][0x2d0], -R151.reuse ;  /* 0x0000b400a4b07a23 */ /* 0x100fe20000010897 */
[----:B------:R2:W3:Y:S01]  /*a8b0*/  MUFU.EX2 R2, R4 ;  /* 0x0000000400027308 */ /* 0x0004e20000000800 */
[--C-:B------:R-:W-:Y:S02]  /*a8c0*/  FFMA.FTZ R177, R167, c[0x0][0x2d0], -R144.reuse ;  /* 0x0000b400a7b17a23 */ /* 0x100fe40000010890 */
[--C-:B------:R-:W-:Y:S02]  /*a8d0*/  FFMA.FTZ R178, R165, c[0x0][0x2d0], -R144.reuse ;  /* 0x0000b400a5b27a23 */ /* 0x100fe40000010890 */
[----:B------:R-:W-:Y:S01]  /*a8e0*/  LDSM.16.MT88.4 R164, [R203+0x5900] ;  /* 0x00590000cba4783b */ /* 0x000fe20000004200 */
[--C-:B------:R-:W-:Y:S02]  /*a8f0*/  FFMA.FTZ R179, R162, c[0x0][0x2d0], -R151.reuse ;  /* 0x0000b400a2b37a23 */ /* 0x100fe40000010897 */
[--C-:B------:R-:W-:Y:S02]  /*a900*/  FFMA.FTZ R180, R160, c[0x0][0x2d0], -R151.reuse ;  /* 0x0000b400a0b47a23 */ /* 0x100fe40000010897 */
[----:B------:R-:W4:Y:S01]  /*a910*/  MUFU.EX2 R174, R174 ;  /* 0x000000ae00ae7308 */ /* 0x000f220000000800 */
[--C-:B------:R-:W-:Y:S02]  /*a920*/  FFMA.FTZ R181, R163, c[0x0][0x2d0], -R144.reuse ;  /* 0x0000b400a3b57a23 */ /* 0x100fe40000010890 */
[--C-:B------:R-:W-:Y:S02]  /*a930*/  FFMA.FTZ R182, R161, c[0x0][0x2d0], -R144.reuse ;  /* 0x0000b400a1b67a23 */ /* 0x100fe40000010890 */
[C---:B-1----:R-:W-:Y:S01]  /*a940*/  FMUL.FTZ R5, R3.reuse, R129 ;  /* 0x0000008103057220 */ /* 0x042fe20000410000 */
[----:B------:R-:W-:Y:S01]  /*a950*/  LDSM.16.MT88.4 R160, [R196+0x3900] ;  /* 0x00390000c4a0783b */ /* 0x000fe20000004200 */
[C---:B------:R-:W-:Y:S02]  /*a960*/  FMUL.FTZ R8, R3.reuse, R124 ;  /* 0x0000007c03087220 */ /* 0x040fe40000410000 */
[C---:B------:R-:W-:Y:S01]  /*a970*/  FMUL.FTZ R9, R3.reuse, R125 ;  /* 0x0000007d03097220 */ /* 0x040fe20000410000 */
[----:B------:R-:W-:Y:S01]  /*a980*/  MUFU.EX2 R172, R172 ;  /* 0x000000ac00ac7308 */ /* 0x000fe20000000800 */
[C---:B------:R-:W-:Y:S02]  /*a990*/  FMUL.FTZ R16, R3.reuse, R116 ;  /* 0x0000007403107220 */ /* 0x040fe40000410000 */
[C---:B------:R-:W-:Y:S02]  /*a9a0*/  FMUL.FTZ R17, R3.reuse, R117 ;  /* 0x0000007503117220 */ /* 0x040fe40000410000 */
[----:B--2---:R-:W-:Y:S02]  /*a9b0*/  FMUL.FTZ R4, R3, R128 ;  /* 0x0000008003047220 */ /* 0x004fe40000410000 */
[C---:B---3--:R-:W-:Y:S02]  /*a9c0*/  FMUL.FTZ R6, R2.reuse, R130 ;  /* 0x0000008202067220 */ /* 0x048fe40000410000 */
[C---:B------:R-:W-:Y:S01]  /*a9d0*/  FMUL.FTZ R7, R2.reuse, R131 ;  /* 0x0000008302077220 */ /* 0x040fe20000410000 */
[----:B------:R-:W1:Y:S01]  /*a9e0*/  MUFU.EX2 R171, R171 ;  /* 0x000000ab00ab7308 */ /* 0x000e620000000800 */
[C---:B------:R-:W-:Y:S02]  /*a9f0*/  FMUL.FTZ R10, R2.reuse, R126 ;  /* 0x0000007e020a7220 */ /* 0x040fe40000410000 */
[C---:B------:R-:W-:Y:S01]  /*aa00*/  FMUL.FTZ R11, R2.reuse, R127 ;  /* 0x0000007f020b7220 */ /* 0x040fe20000410000 */
[----:B----4-:R-:W-:Y:S01]  /*aa10*/  F2FP.PACK_AB R128, R173, R174 ;  /* 0x000000aead80723e */ /* 0x010fe200000000ff */
[C---:B------:R-:W-:Y:S01]  /*aa20*/  FMUL.FTZ R18, R2.reuse, R118 ;  /* 0x0000007602127220 */ /* 0x040fe20000410000 */
[----:B------:R-:W-:Y:S01]  /*aa30*/  LDSM.16.MT88.4 R124, [R203+0x2900] ;  /* 0x00290000cb7c783b */ /* 0x000fe20000004200 */
[C---:B------:R-:W-:Y:S02]  /*aa40*/  FMUL.FTZ R19, R2.reuse, R119 ;  /* 0x0000007702137220 */ /* 0x040fe40000410000 */
[C---:B------:R-:W-:Y:S01]  /*aa50*/  FMUL.FTZ R24, R3.reuse, R108 ;  /* 0x0000006c03187220 */ /* 0x040fe20000410000 */
[----:B------:R-:W-:Y:S01]  /*aa60*/  MUFU.EX2 R170, R170 ;  /* 0x000000aa00aa7308 */ /* 0x000fe20000000800 */
[C---:B------:R-:W-:Y:S02]  /*aa70*/  FMUL.FTZ R25, R3.reuse, R109 ;  /* 0x0000006d03197220 */ /* 0x040fe40000410000 */
[C---:B------:R-:W-:Y:S01]  /*aa80*/  FMUL.FTZ R26, R2.reuse, R110 ;  /* 0x0000006e021a7220 */ /* 0x040fe20000410000 */
[----:B------:R-:W-:Y:S01]  /*aa90*/  LDSM.16.MT88.4 R116, [R198+0x900] ;  /* 0x00090000c674783b */ /* 0x000fe20000004200 */
[C---:B------:R-:W-:Y:S02]  /*aaa0*/  FMUL.FTZ R27, R2.reuse, R111 ;  /* 0x0000006f021b7220 */ /* 0x040fe40000410000 */
[C---:B------:R-:W-:Y:S02]  /*aab0*/  FMUL.FTZ R32, R3.reuse, R100 ;  /* 0x0000006403207220 */ /* 0x040fe40000410000 */
[----:B------:R-:W-:Y:S01]  /*aac0*/  FMUL.FTZ R33, R3, R101 ;  /* 0x0000006503217220 */ /* 0x000fe20000410000 */
[----:B------:R-:W2:Y:S01]  /*aad0*/  MUFU.EX2 R169, R169 ;  /* 0x000000a900a97308 */ /* 0x000ea20000000800 */
[C---:B------:R-:W-:Y:S01]  /*aae0*/  FMUL.FTZ R34, R2.reuse, R102 ;  /* 0x0000006602227220 */ /* 0x040fe20000410000 */
[----:B------:R-:W-:Y:S01]  /*aaf0*/  LDSM.16.MT88.4 R108, [R196+0x2100] ;  /* 0x00210000c46c783b */ /* 0x000fe20000004200 */
[----:B------:R-:W-:Y:S01]  /*ab00*/  FMUL.FTZ R35, R2, R103 ;  /* 0x0000006702237220 */ /* 0x000fe20000410000 */
[----:B-1----:R-:W-:Y:S01]  /*ab10*/  F2FP.PACK_AB R130, R171, R172 ;  /* 0x000000acab82723e */ /* 0x002fe200000000ff */
[--C-:B------:R-:W-:Y:S02]  /*ab20*/  FFMA.FTZ R183, R158, c[0x0][0x2d0], -R151.reuse ;  /* 0x0000b4009eb77a23 */ /* 0x100fe40000010897 */
[--C-:B------:R-:W-:Y:S02]  /*ab30*/  FFMA.FTZ R230, R156, c[0x0][0x2d0], -R151.reuse ;  /* 0x0000b4009ce67a23 */ /* 0x100fe40000010897 */
[--C-:B------:R-:W-:Y:S01]  /*ab40*/  FFMA.FTZ R229, R159, c[0x0][0x2d0], -R144.reuse ;  /* 0x0000b4009fe57a23 */ /* 0x100fe20000010890 */
[----:B------:R-:W-:Y:S01]  /*ab50*/  MUFU.EX2 R168, R168 ;  /* 0x000000a800a87308 */ /* 0x000fe20000000800 */
[----:B------:R-:W-:Y:S01]  /*ab60*/  LDSM.16.MT88.4 R100, [R197+0x2100] ;  /* 0x00210000c564783b */ /* 0x000fe20000004200 */
[--C-:B------:R-:W-:Y:S02]  /*ab70*/  FFMA.FTZ R232, R157, c[0x0][0x2d0], -R144.reuse ;  /* 0x0000b4009de87a23 */ /* 0x100fe40000010890 */
[--C-:B------:R-:W-:Y:S02]  /*ab80*/  FFMA.FTZ R231, R154, c[0x0][0x2d0], -R151.reuse ;  /* 0x0000b4009ae77a23 */ /* 0x100fe40000010897 */
[--C-:B------:R-:W-:Y:S02]  /*ab90*/  FFMA.FTZ R234, R152, c[0x0][0x2d0], -R151.reuse ;  /* 0x0000b40098ea7a23 */ /* 0x100fe40000010897 */
[--C-:B------:R-:W-:Y:S01]  /*aba0*/  FFMA.FTZ R233, R155, c[0x0][0x2d0], -R144.reuse ;  /* 0x0000b4009be97a23 */ /* 0x100fe20000010890 */
[----:B------:R-:W-:Y:S01]  /*abb0*/  LDSM.16.MT88.4 R156, [R197+0x3900] ;  /* 0x00390000c59c783b */ /* 0x000fe20000004200 */
[----:B------:R-:W1:Y:S01]  /*abc0*/  MUFU.EX2 R135, R135 ;  /* 0x0000008700877308 */ /* 0x000e620000000800 */
[--C-:B------:R-:W-:Y:S02]  /*abd0*/  FFMA.FTZ R236, R153, c[0x0][0x2d0], -R144.reuse ;  /* 0x0000b40099ec7a23 */ /* 0x100fe40000010890 */
[--C-:B------:R-:W-:Y:S01]  /*abe0*/  FFMA.FTZ R235, R148, c[0x0][0x2d0], -R151.reuse ;  /* 0x0000b40094eb7a23 */ /* 0x100fe20000010897 */
[----:B--2---:R-:W-:Y:S01]  /*abf0*/  F2FP.PACK_AB R129, R169, R170 ;  /* 0x000000aaa981723e */ /* 0x004fe200000000ff */
[--C-:B------:R-:W-:Y:S02]  /*ac00*/  FFMA.FTZ R238, R150, c[0x0][0x2d0], -R151.reuse ;  /* 0x0000b40096ee7a23 */ /* 0x100fe40000010897 */
[----:B------:R-:W-:Y:S01]  /*ac10*/  LDSM.16.MT88.4 R152, [R198+0x3900] ;  /* 0x00390000c698783b */ /* 0x000fe20000004200 */
[--C-:B------:R-:W-:Y:S02]  /*ac20*/  FFMA.FTZ R237, R149, c[0x0][0x2d0], -R144.reuse ;  /* 0x0000b40095ed7a23 */ /* 0x100fe40000010890 */
[--C-:B------:R-:W-:Y:S01]  /*ac30*/  FFMA.FTZ R240, R147, c[0x0][0x2d0], -R144.reuse ;  /* 0x0000b40093f07a23 */ /* 0x100fe20000010890 */
[----:B------:R-:W-:Y:S01]  /*ac40*/  MUFU.EX2 R175, R175 ;  /* 0x000000af00af7308 */ /* 0x000fe20000000800 */
[--C-:B------:R-:W-:Y:S02]  /*ac50*/  FFMA.FTZ R239, R146, c[0x0][0x2d0], -R151.reuse ;  /* 0x0000b40092ef7a23 */ /* 0x100fe40000010897 */
[----:B------:R-:W-:Y:S02]  /*ac60*/  FFMA.FTZ R151, R145, c[0x0][0x2d0], -R151 ;  /* 0x0000b40091977a23 */ /* 0x000fe40000010897 */
[C---:B------:R-:W-:Y:S02]  /*ac70*/  FMUL.FTZ R36, R3.reuse, R36 ;  /* 0x0000002403247220 */ /* 0x040fe40000410000 */
[----:B------:R-:W-:Y:S02]  /*ac80*/  FMUL.FTZ R37, R3, R37 ;  /* 0x0000002503257220 */ /* 0x000fe40000410000 */
[C---:B------:R-:W-:Y:S01]  /*ac90*/  FMUL.FTZ R38, R2.reuse, R38 ;  /* 0x0000002602267220 */ /* 0x040fe20000410000 */
[----:B------:R2:W-:Y:S01]  /*aca0*/  MUFU.EX2 R242, R151 ;  /* 0x0000009700f27308 */ /* 0x0005e20000000800 */
[C---:B------:R-:W-:Y:S01]  /*acb0*/  FMUL.FTZ R39, R2.reuse, R39 ;  /* 0x0000002702277220 */ /* 0x040fe20000410000 */
[----:B-1----:R-:W-:Y:S01]  /*acc0*/  F2FP.PACK_AB R131, R135, R168 ;  /* 0x000000a88783723e */ /* 0x002fe200000000ff */
[C---:B------:R-:W-:Y:S02]  /*acd0*/  FMUL.FTZ R40, R3.reuse, R40 ;  /* 0x0000002803287220 */ /* 0x040fe40000410000 */
[C---:B------:R-:W-:Y:S02]  /*ace0*/  FMUL.FTZ R41, R3.reuse, R41 ;  /* 0x0000002903297220 */ /* 0x040fe40000410000 */
[C---:B------:R-:W-:Y:S02]  /*acf0*/  FMUL.FTZ R42, R2.reuse, R42 ;  /* 0x0000002a022a7220 */ /* 0x040fe40000410000 */
[C---:B------:R-:W-:Y:S01]  /*ad00*/  HMMA.16816.F32 R4, R128.reuse, R12, R4 ;  /* 0x0000000c8004723c */ /* 0x040fe20000001804 */
[----:B------:R-:W1:Y:S04]  /*ad10*/  MUFU.EX2 R176, R176 ;  /* 0x000000b000b07308 */ /* 0x000e680000000800 */
[C---:B------:R-:W-:Y:S02]  /*ad20*/  FMUL.FTZ R43, R2.reuse, R43 ;  /* 0x0000002b022b7220 */ /* 0x040fe40000410000 */
[C---:B------:R-:W-:Y:S01]  /*ad30*/  FMUL.FTZ R12, R3.reuse, R120 ;  /* 0x00000078030c7220 */ /* 0x040fe20000410000 */
[C---:B------:R-:W-:Y:S03]  /*ad40*/  HMMA.16816.F32 R8, R128.reuse, R14, R8 ;  /* 0x0000000e8008723c */ /* 0x040fe60000001808 */
[----:B------:R-:W-:Y:S01]  /*ad50*/  MUFU.EX2 R177, R177 ;  /* 0x000000b100b17308 */ /* 0x000fe20000000800 */
[C---:B------:R-:W-:Y:S01]  /*ad60*/  FMUL.FTZ R13, R3.reuse, R121 ;  /* 0x00000079030d7220 */ /* 0x040fe20000410000 */
[----:B--2---:R-:W-:Y:S02]  /*ad70*/  LDSM.16.MT88.4 R148, [R203+0x3900] ;  /* 0x00390000cb94783b */ /* 0x004fe40000004200 */
[C---:B------:R-:W-:Y:S02]  /*ad80*/  FMUL.FTZ R14, R2.reuse, R122 ;  /* 0x0000007a020e7220 */ /* 0x040fe40000410000 */
[C---:B------:R-:W-:Y:S03]  /*ad90*/  FMUL.FTZ R15, R2.reuse, R123 ;  /* 0x0000007b020f7220 */ /* 0x040fe60000410000 */
[C---:B------:R-:W-:Y:S01]  /*ada0*/  FMUL.FTZ R44, R3.reuse, R44 ;  /* 0x0000002c032c7220 */ /* 0x040fe20000410000 */
[----:B------:R-:W2:Y:S01]  /*adb0*/  MUFU.EX2 R178, R178 ;  /* 0x000000b200b27308 */ /* 0x000ea20000000800 */
[----:B------:R-:W3:Y:S01]  /*adc0*/  LDSM.16.MT88.4 R120, [R196+0x100] ;  /* 0x00010000c478783b */ /* 0x000ee20000004200 */
[C---:B------:R-:W-:Y:S01]  /*add0*/  FMUL.FTZ R45, R3.reuse, R45 ;  /* 0x0000002d032d7220 */ /* 0x040fe20000410000 */
[C---:B------:R-:W-:Y:S03]  /*ade0*/  HMMA.16816.F32 R12, R128.reuse, R20, R12 ;  /* 0x00000014800c723c */ /* 0x040fe6000000180c */
[C---:B------:R-:W-:Y:S02]  /*adf0*/  FMUL.FTZ R46, R2.reuse, R46 ;  /* 0x0000002e022e7220 */ /* 0x040fe40000410000 */
[C---:B------:R-:W-:Y:S02]  /*ae00*/  FMUL.FTZ R47, R2.reuse, R47 ;  /* 0x0000002f022f7220 */ /* 0x040fe40000410000 */
[C---:B------:R-:W-:Y:S01]  /*ae10*/  FMUL.FTZ R20, R3.reuse, R112 ;  /* 0x0000007003147220 */ /* 0x040fe20000410000 */
[C---:B------:R-:W-:Y:S01]  /*ae20*/  HMMA.16816.F32 R16, R128.reuse, R22, R16 ;  /* 0x000000168010723c */ /* 0x040fe20000001810 */
[----:B------:R-:W-:Y:S03]  /*ae30*/  MUFU.EX2 R179, R179 ;  /* 0x000000b300b37308 */ /* 0x000fe60000000800 */
[C---:B------:R-:W-:Y:S02]  /*ae40*/  FMUL.FTZ R21, R3.reuse, R113 ;  /* 0x0000007103157220 */ /* 0x040fe40000410000 */
[C---:B------:R-:W-:Y:S02]  /*ae50*/  FMUL.FTZ R48, R3.reuse, R48 ;  /* 0x0000003003307220 */ /* 0x040fe40000410000 */
[C---:B------:R-:W-:Y:S03]  /*ae60*/  FMUL.FTZ R22, R2.reuse, R114 ;  /* 0x0000007202167220 */ /* 0x040fe60000410000 */
[----:B------:R-:W4:Y:S01]  /*ae70*/  MUFU.EX2 R180, R180 ;  /* 0x000000b400b47308 */ /* 0x000f220000000800 */
[C---:B------:R-:W-:Y:S02]  /*ae80*/  FMUL.FTZ R23, R2.reuse, R115 ;  /* 0x0000007302177220 */ /* 0x040fe40000410000 */
[----:B------:R-:W5:Y:S01]  /*ae90*/  LDSM.16.MT88.4 R112, [R203+0x2100] ;  /* 0x00210000cb70783b */ /* 0x000f620000004200 */
[C---:B------:R-:W-:Y:S02]  /*aea0*/  FMUL.FTZ R49, R3.reuse, R49 ;  /* 0x0000003103317220 */ /* 0x040fe40000410000 */
[C---:B------:R-:W-:Y:S02]  /*aeb0*/  FMUL.FTZ R50, R2.reuse, R50 ;  /* 0x0000003202327220 */ /* 0x040fe40000410000 */
[C---:B------:R-:W-:Y:S02]  /*aec0*/  HMMA.16816.F32 R20, R128.reuse, R28, R20 ;  /* 0x0000001c8014723c */ /* 0x040fe40000001814 */
[----:B------:R-:W-:Y:S01]  /*aed0*/  MUFU.EX2 R181, R181 ;  /* 0x000000b500b57308 */ /* 0x000fe20000000800 */
[C---:B------:R-:W-:Y:S02]  /*aee0*/  FMUL.FTZ R51, R2.reuse, R51 ;  /* 0x0000003302337220 */ /* 0x040fe40000410000 */
[C---:B------:R-:W-:Y:S02]  /*aef0*/  FMUL.FTZ R52, R3.reuse, R52 ;  /* 0x0000003403347220 */ /* 0x040fe40000410000 */
[C---:B------:R-:W-:Y:S01]  /*af00*/  FMUL.FTZ R28, R3.reuse, R104 ;  /* 0x00000068031c7220 */ /* 0x040fe20000410000 */
[C---:B------:R-:W-:Y:S04]  /*af10*/  HMMA.16816.F32 R24, R128.reuse, R30, R24 ;  /* 0x0000001e8018723c */ /* 0x040fe80000001818 */
[C---:B------:R-:W-:Y:S01]  /*af20*/  FMUL.FTZ R29, R3.reuse, R105 ;  /* 0x00000069031d7220 */ /* 0x040fe20000410000 */
[----:B------:R-:W1:Y:S01]  /*af30*/  MUFU.EX2 R182, R182 ;  /* 0x000000b600b67308 */ /* 0x000e620000000800 */
[C---:B------:R-:W-:Y:S02]  /*af40*/  FMUL.FTZ R53, R3.reuse, R53 ;  /* 0x0000003503357220 */ /* 0x040fe40000410000 */
[C---:B------:R-:W-:Y:S04]  /*af50*/  FMUL.FTZ R30, R2.reuse, R106 ;  /* 0x0000006a021e7220 */ /* 0x040fe80000410000 */
[C---:B------:R-:W-:Y:S02]  /*af60*/  FMUL.FTZ R31, R2.reuse, R107 ;  /* 0x0000006b021f7220 */ /* 0x040fe40000410000 */
[----:B------:R-:W1:Y:S01]  /*af70*/  LDSM.16.MT88.4 R104, [R198+0x2100] ;  /* 0x00210000c668783b */ /* 0x000e620000004200 */
[C---:B------:R-:W-:Y:S01]  /*af80*/  FMUL.FTZ R54, R2.reuse, R54 ;  /* 0x0000003602367220 */ /* 0x040fe20000410000 */
[----:B------:R-:W-:Y:S01]  /*af90*/  MUFU.EX2 R183, R183 ;  /* 0x000000b700b77308 */ /* 0x000fe20000000800 */
[C---:B------:R-:W-:Y:S02]  /*afa0*/  FMUL.FTZ R55, R2.reuse, R55 ;  /* 0x0000003702377220 */ /* 0x040fe40000410000 */
[C---:B---3--:R-:W-:Y:S03]  /*afb0*/  HMMA.16816.F32 R28, R128.reuse, R120, R28 ;  /* 0x00000078801c723c */ /* 0x048fe6000000181c */
[C---:B------:R-:W-:Y:S02]  /*afc0*/  FMUL.FTZ R56, R3.reuse, R56 ;  /* 0x0000003803387220 */ /* 0x040fe40000410000 */
[C---:B------:R-:W-:Y:S02]  /*afd0*/  FMUL.FTZ R57, R3.reuse, R57 ;  /* 0x0000003903397220 */ /* 0x040fe40000410000 */
[C---:B------:R-:W-:Y:S01]  /*afe0*/  FMUL.FTZ R58, R2.reuse, R58 ;  /* 0x0000003a023a7220 */ /* 0x040fe20000410000 */
[C---:B------:R-:W-:Y:S01]  /*aff0*/  HMMA.16816.F32 R32, R128.reuse, R122, R32 ;  /* 0x0000007a8020723c */ /* 0x040fe20000001820 */
[----:B------:R-:W-:Y:S01]  /*b000*/  LDSM.16.MT88.4 R120, [R196+0x900] ;  /* 0x00090000c478783b */ /* 0x000fe20000004200 */
[----:B------:R-:W3:Y:S02]  /*b010*/  MUFU.EX2 R230, R230 ;  /* 0x000000e600e67308 */ /* 0x000ee40000000800 */
[C---:B------:R-:W-:Y:S02]  /*b020*/  FMUL.FTZ R59, R2.reuse, R59 ;  /* 0x0000003b023b7220 */ /* 0x040fe40000410000 */
[C---:B------:R-:W-:Y:S02]  /*b030*/  FMUL.FTZ R60, R3.reuse, R60 ;  /* 0x0000003c033c7220 */ /* 0x040fe40000410000 */
[C---:B-----5:R-:W-:Y:S04]  /*b040*/  HMMA.16816.F32 R36, R128.reuse, R112, R36 ;  /* 0x000000708024723c */ /* 0x060fe80000001824 */
[C---:B------:R-:W-:Y:S01]  /*b050*/  FMUL.FTZ R61, R3.reuse, R61 ;  /* 0x0000003d033d7220 */ /* 0x040fe20000410000 */
[----:B------:R-:W-:Y:S01]  /*b060*/  MUFU.EX2 R229, R229 ;  /* 0x000000e500e57308 */ /* 0x000fe20000000800 */
[C---:B------:R-:W-:Y:S02]  /*b070*/  FMUL.FTZ R62, R2.reuse, R62 ;  /* 0x0000003e023e7220 */ /* 0x040fe40000410000 */
[C---:B------:R-:W-:Y:S01]  /*b080*/  HMMA.16816.F32 R40, R128.reuse, R114, R40 ;  /* 0x000000728028723c */ /* 0x040fe20000001828 */
[----:B------:R-:W-:Y:S03]  /*b090*/  LDSM.16.MT88.4 R112, [R203+0x900] ;  /* 0x00090000cb70783b */ /* 0x000fe60000004200 */
[C---:B------:R-:W-:Y:S02]  /*b0a0*/  FMUL.FTZ R63, R2.reuse, R63 ;  /* 0x0000003f023f7220 */ /* 0x040fe40000410000 */
[C---:B------:R-:W-:Y:S01]  /*b0b0*/  FMUL.FTZ R64, R3.reuse, R64 ;  /* 0x0000004003407220 */ /* 0x040fe20000410000 */
[----:B------:R-:W5:Y:S01]  /*b0c0*/  MUFU.EX2 R232, R232 ;  /* 0x000000e800e87308 */ /* 0x000f620000000800 */
[C---:B------:R-:W-:Y:S01]  /*b0d0*/  FMUL.FTZ R65, R3.reuse, R65 ;  /* 0x0000004103417220 */ /* 0x040fe20000410000 */
[C---:B-1----:R-:W-:Y:S03]  /*b0e0*/  HMMA.16816.F32 R44, R128.reuse, R104, R44 ;  /* 0x00000068802c723c */ /* 0x042fe6000000182c */
[C---:B------:R-:W-:Y:S02]  /*b0f0*/  FMUL.FTZ R66, R2.reuse, R66 ;  /* 0x0000004202427220 */ /* 0x040fe40000410000 */
[C---:B------:R-:W-:Y:S03]  /*b100*/  FMUL.FTZ R67, R2.reuse, R67 ;  /* 0x0000004302437220 */ /* 0x040fe60000410000 */
[----:B------:R-:W-:Y:S01]  /*b110*/  MUFU.EX2 R231, R231 ;  /* 0x000000e700e77308 */ /* 0x000fe20000000800 */
[C---:B------:R-:W-:Y:S01]  /*b120*/  FMUL.FTZ R68, R3.reuse, R68 ;  /* 0x0000004403447220 */ /* 0x040fe20000410000 */
[C---:B------:R-:W-:Y:S01]  /*b130*/  HMMA.16816.F32 R48, R128.reuse, R106, R48 ;  /* 0x0000006a8030723c */ /* 0x040fe20000001830 */
[----:B------:R-:W1:Y:S02]  /*b140*/  LDSM.16.MT88.4 R104, [R203+0x4100] ;  /* 0x00410000cb68783b */ /* 0x000e640000004200 */
[C---:B------:R-:W-:Y:S02]  /*b150*/  FMUL.FTZ R69, R3.reuse, R69 ;  /* 0x0000004503457220 */ /* 0x040fe40000410000 */
[C---:B------:R-:W-:Y:S03]  /*b160*/  FMUL.FTZ R70, R2.reuse, R70 ;  /* 0x0000004602467220 */ /* 0x040fe60000410000 */
[C---:B------:R-:W-:Y:S01]  /*b170*/  HMMA.16816.F32 R52, R128.reuse, R100, R52 ;  /* 0x000000648034723c */ /* 0x040fe20000001834 */
[----:B------:R-:W1:Y:S03]  /*b180*/  MUFU.EX2 R234, R234 ;  /* 0x000000ea00ea7308 */ /* 0x000e660000000800 */
[C---:B------:R-:W-:Y:S02]  /*b190*/  FMUL.FTZ R71, R2.reuse, R71 ;  /* 0x0000004702477220 */ /* 0x040fe40000410000 */
[C---:B------:R-:W-:Y:S02]  /*b1a0*/  FMUL.FTZ R72, R3.reuse, R72 ;  /* 0x0000004803487220 */ /* 0x040fe40000410000 */
[C---:B------:R-:W-:Y:S01]  /*b1b0*/  HMMA.16816.F32 R56, R128.reuse, R102, R56 ;  /* 0x000000668038723c */ /* 0x040fe20000001838 */
[----:B------:R-:W2:Y:S02]  /*b1c0*/  LDSM.16.MT88.4 R100, [R198+0x4100] ;  /* 0x00410000c664783b */ /* 0x000ea40000004200 */
[----:B------:R-:W-:Y:S01]  /*b1d0*/  MUFU.EX2 R233, R233 ;  /* 0x000000e900e97308 */ /* 0x000fe20000000800 */
[C---:B------:R-:W-:Y:S02]  /*b1e0*/  FMUL.FTZ R73, R3.reuse, R73 ;  /* 0x0000004903497220 */ /* 0x040fe40000410000 */
[C---:B------:R-:W-:Y:S02]  /*b1f0*/  FMUL.FTZ R74, R2.reuse, R74 ;  /* 0x0000004a024a7220 */ /* 0x040fe40000410000 */
[C---:B------:R-:W-:Y:S04]  /*b200*/  HMMA.16816.F32 R60, R128.reuse, R108, R60 ;  /* 0x0000006c803c723c */ /* 0x040fe8000000183c */
[C---:B------:R-:W-:Y:S01]  /*b210*/  FMUL.FTZ R75, R2.reuse, R75 ;  /* 0x0000004b024b7220 */ /* 0x040fe20000410000 */
[----:B------:R-:W2:Y:S01]  /*b220*/  MUFU.EX2 R236, R236 ;  /* 0x000000ec00ec7308 */ /* 0x000ea20000000800 */
[C---:B------:R-:W-:Y:S02]  /*b230*/  FMUL.FTZ R76, R3.reuse, R76 ;  /* 0x0000004c034c7220 */ /* 0x040fe40000410000 */
[C---:B------:R-:W-:Y:S01]  /*b240*/  HMMA.16816.F32 R64, R128.reuse, R110, R64 ;  /* 0x0000006e8040723c */ /* 0x040fe20000001840 */
[----:B------:R-:W3:Y:S03]  /*b250*/  LDSM.16.MT88.4 R108, [R197+0x4100] ;  /* 0x00410000c56c783b */ /* 0x000ee60000004200 */
[C---:B------:R-:W-:Y:S02]  /*b260*/  FMUL.FTZ R77, R3.reuse, R77 ;  /* 0x0000004d034d7220 */ /* 0x040fe40000410000 */
[C---:B------:R-:W-:Y:S01]  /*b270*/  FMUL.FTZ R78, R2.reuse, R78 ;  /* 0x0000004e024e7220 */ /* 0x040fe20000410000 */
[----:B------:R-:W-:Y:S01]  /*b280*/  MUFU.EX2 R235, R235 ;  /* 0x000000eb00eb7308 */ /* 0x000fe20000000800 */
[C---:B------:R-:W-:Y:S01]  /*b290*/  FMUL.FTZ R79, R2.reuse, R79 ;  /* 0x0000004f024f7220 */ /* 0x040fe20000410000 */
[C---:B-1----:R-:W-:Y:S03]  /*b2a0*/  HMMA.16816.F32 R68, R128.reuse, R104, R68 ;  /* 0x000000688044723c */ /* 0x042fe60000001844 */
[C---:B------:R-:W-:Y:S02]  /*b2b0*/  FMUL.FTZ R80, R3.reuse, R80 ;  /* 0x0000005003507220 */ /* 0x040fe40000410000 */
[C---:B------:R-:W-:Y:S02]  /*b2c0*/  FMUL.FTZ R81, R3.reuse, R81 ;  /* 0x0000005103517220 */ /* 0x040fe40000410000 */
[C---:B------:R-:W-:Y:S01]  /*b2d0*/  FMUL.FTZ R82, R2.reuse, R82 ;  /* 0x0000005202527220 */ /* 0x040fe20000410000 */
[C---:B------:R-:W-:Y:S01]  /*b2e0*/  HMMA.16816.F32 R72, R128.reuse, R106, R72 ;  /* 0x0000006a8048723c */ /* 0x040fe20000001848 */
[----:B------:R-:W1:Y:S01]  /*b2f0*/  LDSM.16.MT88.4 R104, [R196+0x4100] ;  /* 0x00410000c468783b */ /* 0x000e620000004200 */
[----:B------:R-:W1:Y:S02]  /*b300*/  MUFU.EX2 R238, R238 ;  /* 0x000000ee00ee7308 */ /* 0x000e640000000800 */
[C---:B------:R-:W-:Y:S02]  /*b310*/  FMUL.FTZ R83, R2.reuse, R83 ;  /* 0x0000005302537220 */ /* 0x040fe40000410000 */
[C---:B------:R-:W-:Y:S02]  /*b320*/  FMUL.FTZ R84, R3.reuse, R84 ;  /* 0x0000005403547220 */ /* 0x040fe40000410000 */
[C---:B--2---:R-:W-:Y:S04]  /*b330*/  HMMA.16816.F32 R76, R128.reuse, R100, R76 ;  /* 0x00000064804c723c */ /* 0x044fe8000000184c */
[C---:B------:R-:W-:Y:S01]  /*b340*/  FMUL.FTZ R85, R3.reuse, R85 ;  /* 0x0000005503557220 */ /* 0x040fe20000410000 */
[----:B------:R-:W-:Y:S01]  /*b350*/  MUFU.EX2 R237, R237 ;  /* 0x000000ed00ed7308 */ /* 0x000fe20000000800 */
[----:B------:R-:W-:Y:S01]  /*b360*/  FMUL.FTZ R86, R2, R86 ;  /* 0x0000005602567220 */ /* 0x000fe20000410000 */
[----:B------:R-:W-:Y:S01]  /*b370*/  F2FP.PACK_AB R100, R176, R175 ;  /* 0x000000afb064723e */ /* 0x000fe200000000ff */
[C---:B------:R-:W-:Y:S04]  /*b380*/  HMMA.16816.F32 R80, R128.reuse, R102, R80 ;  /* 0x000000668050723c */ /* 0x040fe80000001850 */
[----:B------:R-:W-:Y:S01]  /*b390*/  FMUL.FTZ R87, R2, R87 ;  /* 0x0000005702577220 */ /* 0x000fe20000410000 */
[----:B------:R-:W-:Y:S01]  /*b3a0*/  F2FP.PACK_AB R101, R178, R177 ;  /* 0x000000b1b265723e */ /* 0x000fe200000000ff */
[C---:B------:R-:W-:Y:S01]  /*b3b0*/  FMUL.FTZ R88, R3.reuse, R88 ;  /* 0x0000005803587220 */ /* 0x040fe20000410000 */
[----:B----4-:R-:W-:Y:S01]  /*b3c0*/  F2FP.PACK_AB R102, R180, R179 ;  /* 0x000000b3b466723e */ /* 0x010fe200000000ff */
[C---:B------:R-:W-:Y:S01]  /*b3d0*/  FMUL.FTZ R89, R3.reuse, R89 ;  /* 0x0000005903597220 */ /* 0x040fe20000410000 */
[----:B------:R-:W-:Y:S01]  /*b3e0*/  F2FP.PACK_AB R103, R182, R181 ;  /* 0x000000b5b667723e */ /* 0x000fe200000000ff */
[----:B------:R-:W2:Y:S01]  /*b3f0*/  MUFU.EX2 R240, R240 ;  /* 0x000000f000f07308 */ /* 0x000ea20000000800 */
[C---:B---3--:R-:W-:Y:S03]  /*b400*/  HMMA.16816.F32 R84, R128.reuse, R108, R84 ;  /* 0x0000006c8054723c */ /* 0x048fe60000001854 */
[C---:B------:R-:W-:Y:S02]  /*b410*/  FMUL.FTZ R90, R2.reuse, R90 ;  /* 0x0000005a025a7220 */ /* 0x040fe40000410000 */
[C---:B------:R-:W-:Y:S02]  /*b420*/  FMUL.FTZ R91, R2.reuse, R91 ;  /* 0x0000005b025b7220 */ /* 0x040fe40000410000 */
[C---:B------:R-:W-:Y:S02]  /*b430*/  FMUL.FTZ R92, R3.reuse, R92 ;  /* 0x0000005c035c7220 */ /* 0x040fe40000410000 */
[C---:B------:R-:W-:Y:S01]  /*b440*/  FMUL.FTZ R93, R3.reuse, R93 ;  /* 0x0000005d035d7220 */ /* 0x040fe20000410000 */
[----:B------:R-:W3:Y:S02]  /*b450*/  MUFU.EX2 R239, R239 ;  /* 0x000000ef00ef7308 */ /* 0x000ee40000000800 */
[C---:B------:R-:W-:Y:S01]  /*b460*/  HMMA.16816.F32 R88, R128.reuse, R110, R88 ;  /* 0x0000006e8058723c */ /* 0x040fe20000001858 */
[----:B------:R-:W4:Y:S02]  /*b470*/  LDSM.16.MT88.4 R108, [R197+0x900] ;  /* 0x00090000c56c783b */ /* 0x000f240000004200 */
[C---:B------:R-:W-:Y:S02]  /*b480*/  FMUL.FTZ R94, R2.reuse, R94 ;  /* 0x0000005e025e7220 */ /* 0x040fe40000410000 */
[C---:B------:R-:W-:Y:S02]  /*b490*/  FMUL.FTZ R95, R2.reuse, R95 ;  /* 0x0000005f025f7220 */ /* 0x040fe40000410000 */
[C---:B------:R-:W-:Y:S02]  /*b4a0*/  FMUL.FTZ R96, R3.reuse, R96 ;  /* 0x0000006003607220 */ /* 0x040fe40000410000 */
[----:B------:R-:W-:Y:S03]  /*b4b0*/  FMUL.FTZ R97, R3, R97 ;  /* 0x0000006103617220 */ /* 0x000fe60000410000 */
[C---:B-1----:R-:W-:Y:S03]  /*b4c0*/  HMMA.16816.F32 R92, R128.reuse, R104, R92 ;  /* 0x00000068805c723c */ /* 0x042fe6000000185c */
[C---:B------:R-:W-:Y:S02]  /*b4d0*/  FMUL.FTZ R98, R2.reuse, R98 ;  /* 0x0000006202627220 */ /* 0x040fe40000410000 */
[----:B------:R-:W-:Y:S02]  /*b4e0*/  FMUL.FTZ R99, R2, R99 ;  /* 0x0000006302637220 */ /* 0x000fe40000410000 */
[--C-:B------:R-:W-:Y:S02]  /*b4f0*/  FFMA.FTZ R134, R134, c[0x0][0x2d0], -R144.reuse ;  /* 0x0000b40086867a23 */ /* 0x100fe40000010890 */
[----:B------:R-:W-:Y:S03]  /*b500*/  FFMA.FTZ R144, R133, c[0x0][0x2d0], -R144 ;  /* 0x0000b40085907a23 */ /* 0x000fe60000010890 */
[----:B------:R-:W-:Y:S01]  /*b510*/  HMMA.16816.F32 R96, R128, R106, R96 ;  /* 0x0000006a8060723c */ /* 0x000fe20000001860 */
[----:B------:R-:W1:Y:S01]  /*b520*/  LDSM.16.MT88.4 R104, [R196+0x2900] ;  /* 0x00290000c468783b */ /* 0x000e620000004200 */
[----:B------:R2:W-:Y:S01]  /*b530*/  MUFU.EX2 R133, R144 ;  /* 0x0000009000857308 */ /* 0x0005e20000000800 */
[----:B------:R-:W-:Y:S01]  /*b540*/  FFMA.FTZ R174, R3, R214, R174 ;  /* 0x000000d603ae7223 */ /* 0x000fe200000100ae */
[----:B------:R-:W-:Y:S01]  /*b550*/  MOV R3, R0 ;  /* 0x0000000000037202 */ /* 0x000fe20000000f00 */
[----:B------:R-:W-:Y:S02]  /*b560*/  FFMA.FTZ R170, R2, R215, R170 ;  /* 0x000000d702aa7223 */ /* 0x000fe400000100aa */
[----:B------:R-:W-:Y:S01]  /*b570*/  FADD.FTZ R173, R173, R174 ;  /* 0x000000aeadad7221 */ /* 0x000fe20000010000 */
[C---:B------:R-:W-:Y:S01]  /*b580*/  HMMA.16816.F32 R4, R100.reuse, R112, R4 ;  /* 0x000000706404723c */ /* 0x040fe20000001804 */
[----:B------:R-:W-:Y:S03]  /*b590*/  LDSM.16.MT88.4 R128, [R198+0x3100] ;  /* 0x00310000c680783b */ /* 0x000fe60000004200 */
[----:B------:R-:W1:Y:S01]  /*b5a0*/  MUFU.EX2 R134, R134 ;  /* 0x0000008600867308 */ /* 0x000e620000000800 */
[----:B------:R-:W-:Y:S02]  /*b5b0*/  FADD.FTZ R169, R169, R170 ;  /* 0x000000aaa9a97221 */ /* 0x000fe40000010000 */
[----:B------:R-:W-:Y:S01]  /*b5c0*/  FADD.FTZ R172, R172, R173 ;  /* 0x000000adacac7221 */ /* 0x000fe20000010000 */
[C---:B------:R-:W-:Y:S01]  /*b5d0*/  HMMA.16816.F32 R8, R100.reuse, R114, R8 ;  /* 0x000000726408723c */ /* 0x040fe20000001808 */
[----:B------:R-:W-:Y:S03]  /*b5e0*/  LDSM.16.MT88.4 R112, [R198+0x4900] ;  /* 0x00490000c670783b */ /* 0x000fe60000004200 */
[----:B------:R-:W-:Y:S02]  /*b5f0*/  FADD.FTZ R2, R168, R169 ;  /* 0x000000a9a8027221 */ /* 0x000fe40000010000 */
[----:B------:R-:W-:Y:S02]  /*b600*/  FADD.FTZ R172, R171, R172 ;  /* 0x000000acabac7221 */ /* 0x000fe40000010000 */
[C---:B------:R-:W-:Y:S01]  /*b610*/  HMMA.16816.F32 R12, R100.reuse, R116, R12 ;  /* 0x00000074640c723c */ /* 0x040fe2000000180c */
[----:B--2---:R-:W-:Y:S03]  /*b620*/  LDSM.16.MT88.4 R144, [R196+0x1900] ;  /* 0x00190000c490783b */ /* 0x004fe60000004200 */
[----:B------:R-:W-:Y:S01]  /*b630*/  FADD.FTZ R2, R135, R2 ;  /* 0x0000000287027221 */ /* 0x000fe20000010000 */
[----:B------:R-:W-:Y:S01]  /*b640*/  MOV R135, R132 ;  /* 0x0000008400877202 */ /* 0x000fe20000000f00 */
[----:B------:R-:W-:Y:S02]  /*b650*/  FADD.FTZ R175, R175, R172 ;  /* 0x000000acafaf7221 */ /* 0x000fe40000010000 */
[C---:B------:R-:W-:Y:S01]  /*b660*/  HMMA.16816.F32 R16, R100.reuse, R118, R16 ;  /* 0x000000766410723c */ /* 0x040fe20000001810 */
[----:B------:R-:W-:Y:S03]  /*b670*/  LDSM.16.MT88.4 R116, [R197+0x4900] ;  /* 0x00490000c574783b */ /* 0x000fe60000004200 */
[----:B------:R-:W-:Y:S02]  /*b680*/  FADD.FTZ R177, R177, R2 ;  /* 0x00000002b1b17221 */ /* 0x000fe40000010000 */
[----:B------:R-:W-:Y:S02]  /*b690*/  FADD.FTZ R176, R176, R175 ;  /* 0x000000afb0b07221 */ /* 0x000fe40000010000 */
[C---:B----4-:R-:W-:Y:S04]  /*b6a0*/  HMMA.16816.F32 R20, R100.reuse, R108, R20 ;  /* 0x0000006c6414723c */ /* 0x050fe80000001814 */
[----:B------:R-:W-:Y:S02]  /*b6b0*/  FADD.FTZ R178, R178, R177 ;  /* 0x000000b1b2b27221 */ /* 0x000fe40000010000 */
[----:B------:R-:W-:Y:S02]  /*b6c0*/  FADD.FTZ R179, R179, R176 ;  /* 0x000000b0b3b37221 */ /* 0x000fe40000010000 */
[C---:B------:R-:W-:Y:S01]  /*b6d0*/  HMMA.16816.F32 R24, R100.reuse, R110, R24 ;  /* 0x0000006e6418723c */ /* 0x040fe20000001818 */
[----:B------:R-:W2:Y:S03]  /*b6e0*/  LDSM.16.MT88.4 R108, [R203+0x4900] ;  /* 0x00490000cb6c783b */ /* 0x000ea60000004200 */
[----:B------:R-:W-:Y:S02]  /*b6f0*/  FADD.FTZ R181, R181, R178 ;  /* 0x000000b2b5b57221 */ /* 0x000fe40000010000 */
[----:B------:R-:W-:Y:S02]  /*b700*/  FADD.FTZ R180, R180, R179 ;  /* 0x000000b3b4b47221 */ /* 0x000fe40000010000 */
[C---:B------:R-:W-:Y:S04]  /*b710*/  HMMA.16816.F32 R28, R100.reuse, R120, R28 ;  /* 0x00000078641c723c */ /* 0x040fe8000000181c */
[----:B------:R-:W-:Y:S04]  /*b720*/  FADD.FTZ R182, R182, R181 ;  /* 0x000000b5b6b67221 */ /* 0x000fe80000010000 */
        /* <DEDUP_REMOVED lines=22> */
[----:B------:R-:W3:Y:S07]  /*b890*/  LDSM.16.MT88.4 R116, [R203+0x3100] ;  /* 0x00310000cb74783b */ /* 0x000eee0000004200 */
[C---:B-1----:R-:W-:Y:S08]  /*b8a0*/  HMMA.16816.F32 R92, R100.reuse, R104, R92 ;  /* 0x00000068645c723c */ /* 0x042ff0000000185c */
[----:B------:R-:W-:Y:S01]  /*b8b0*/  HMMA.16816.F32 R96, R100, R106, R96 ;  /* 0x0000006a6460723c */ /* 0x000fe20000001860 */
[----:B------:R-:W1:Y:S06]  /*b8c0*/  LDSM.16.MT88.4 R104, [R196+0x3100] ;  /* 0x00310000c468783b */ /* 0x000e6c0000004200 */
[----:B------:R-:W-:Y:S01]  /*b8d0*/  F2FP.PACK_AB R100, R230, R183 ;  /* 0x000000b7e664723e */ /* 0x000fe200000000ff */
[----:B------:R-:W-:Y:S01]  /*b8e0*/  FADD.FTZ R183, R183, R180 ;  /* 0x000000b4b7b77221 */ /* 0x000fe20000010000 */
[----:B-----5:R-:W-:Y:S03]  /*b8f0*/  F2FP.PACK_AB R101, R232, R229 ;  /* 0x000000e5e865723e */ /* 0x020fe600000000ff */
        /* <DEDUP_REMOVED lines=14> */
[C---:B----4-:R-:W-:Y:S08]  /*b9e0*/  HMMA.16816.F32 R20, R100.reuse, R112, R20 ;  /* 0x000000706414723c */ /* 0x050ff00000001814 */
[C---:B------:R-:W-:Y:S01]  /*b9f0*/  HMMA.16816.F32 R24, R100.reuse, R114, R24 ;  /* 0x000000726418723c */ /* 0x040fe20000001818 */
[----:B------:R-:W4:Y:S07]  /*ba00*/  LDSM.16.MT88.4 R112, [R198+0x5100] ;  /* 0x00510000c670783b */ /* 0x000f2e0000004200 */
[C---:B------:R-:W-:Y:S08]  /*ba10*/  HMMA.16816.F32 R28, R100.reuse, R124, R28 ;  /* 0x0000007c641c723c */ /* 0x040ff0000000181c */
[C---:B------:R-:W-:Y:S01]  /*ba20*/  HMMA.16816.F32 R32, R100.reuse, R126, R32 ;  /* 0x0000007e6420723c */ /* 0x040fe20000001820 */
[----:B------:R-:W-:Y:S07]  /*ba30*/  LDSM.16.MT88.4 R124, [R203+0x1900] ;  /* 0x00190000cb7c783b */ /* 0x000fee0000004200 */
[C---:B---3--:R-:W-:Y:S08]  /*ba40*/  HMMA.16816.F32 R36, R100.reuse, R116, R36 ;  /* 0x000000746424723c */ /* 0x048ff00000001824 */
[C---:B------:R-:W-:Y:S01]  /*ba50*/  HMMA.16816.F32 R40, R100.reuse, R118, R40 ;  /* 0x000000766428723c */ /* 0x040fe20000001828 */
[----:B------:R-:W3:Y:S07]  /*ba60*/  LDSM.16.MT88.4 R116, [R197+0x5100] ;  /* 0x00510000c574783b */ /* 0x000eee0000004200 */
        /* <DEDUP_REMOVED lines=8> */
[C---:B-1----:R-:W-:Y:S04]  /*baf0*/  HMMA.16816.F32 R60, R100.reuse, R104, R60 ;  /* 0x00000068643c723c */ /* 0x042fe8000000183c */
[----:B------:R-:W-:Y:S01]  /*bb00*/  F2FP.PACK_AB R139, R133, R134 ;  /* 0x00000086858b723e */ /* 0x000fe200000000ff */
[----:B------:R-:W-:Y:S02]  /*bb10*/  FADD.FTZ R237, R237, R236 ;  /* 0x000000eceded7221 */ /* 0x000fe40000010000 */
[----:B------:R-:W-:Y:S01]  /*bb20*/  FADD.FTZ R238, R238, R235 ;  /* 0x000000ebeeee7221 */ /* 0x000fe20000010000 */
[C---:B------:R-:W-:Y:S01]  /*bb30*/  HMMA.16816.F32 R64, R100.reuse, R106, R64 ;  /* 0x0000006a6440723c */ /* 0x040fe20000001840 */
[----:B------:R-:W1:Y:S03]  /*bb40*/  LDSM.16.MT88.4 R104, [R196+0x5100] ;  /* 0x00510000c468783b */ /* 0x000e660000004200 */
        /* <DEDUP_REMOVED lines=8> */
[C---:B----4-:R-:W-:Y:S08]  /*bbd0*/  HMMA.16816.F32 R76, R100.reuse, R112, R76 ;  /* 0x00000070644c723c */ /* 0x050ff0000000184c */
[C---:B------:R-:W-:Y:S08]  /*bbe0*/  HMMA.16816.F32 R80, R100.reuse, R114, R80 ;  /* 0x000000726450723c */ /* 0x040ff00000001850 */
[C---:B---3--:R-:W-:Y:S08]  /*bbf0*/  HMMA.16816.F32 R84, R100.reuse, R116, R84 ;  /* 0x000000746454723c */ /* 0x048ff00000001854 */
[C---:B------:R-:W-:Y:S08]  /*bc00*/  HMMA.16816.F32 R88, R100.reuse, R118, R88 ;  /* 0x000000766458723c */ /* 0x040ff00000001858 */
[C---:B-1----:R-:W-:Y:S08]  /*bc10*/  HMMA.16816.F32 R92, R100.reuse, R104, R92 ;  /* 0x00000068645c723c */ /* 0x042ff0000000185c */
        /* <DEDUP_REMOVED lines=29> */
.L_x_195:
[----:B------:R-:W-:-:S06]  /*bdf0*/  UISETP.GE.AND UP0, UPT, UR21, UR7, UPT ;  /* 0x000000071500728c */ /* 0x000fcc000bf06270 */
[----:B------:R-:W-:-:S13]  /*be00*/  PLOP3.LUT P0, PT, PT, PT, UP0, 0x40, 0x0 ;  /* 0x000000000000781c */ /* 0x000fda0003f0e808 */
[----:B------:R-:W-:Y:S05]  /*be10*/  @P0 BRA `(.L_x_199) ;  /* 0x00003ac000000947 */ /* 0x000fea0003800000 */
[----:B------:R-:W-:Y:S01]  /*be20*/  SHF.R.S32.HI R5, RZ, 0x1f, R218 ;  /* 0x0000001fff057819 */ /* 0x000fe200000114da */
[----:B------:R-:W-:Y:S01]  /*be30*/  IMAD.MOV.U32 R2, RZ, RZ, R132 ;  /* 0x000000ffff027224 */ /* 0x000fe200078e0084 */
[C---:B------:R-:W-:Y:S01]  /*be40*/  SHF.L.U64.HI R220, R217.reuse, 0x1, R220 ;  /* 0x00000001d9dc7819 */ /* 0x040fe200000102dc */
[----:B------:R-:W-:Y:S01]  /*be50*/  IMAD.MOV.U32 R3, RZ, RZ, R0 ;  /* 0x000000ffff037224 */ /* 0x000fe200078e0000 */
[----:B------:R-:W-:Y:S01]  /*be60*/  SHF.L.U64.HI R180, R218, 0x1, R5 ;  /* 0x00000001dab47819 */ /* 0x000fe20000010205 */
[----:B------:R-:W-:Y:S01]  /*be70*/  IMAD.SHL.U32 R217, R217, 0x2, RZ ;  /* 0x00000002d9d97824 */ /* 0x000fe200078e00ff */
[----:B------:R-:W-:Y:S02]  /*be80*/  SHF.L.U64.HI R219, R216, 0x1, R219 ;  /* 0x00000001d8db7819 */ /* 0x000fe400000102db */
[----:B------:R-:W-:Y:S02]  /*be90*/  SHF.L.U32 R218, R218, 0x1, RZ ;  /* 0x00000001dada7819 */ /* 0x000fe400000006ff */
[----:B------:R-:W-:-:S02]  /*bea0*/  SHF.L.U32 R216, R216, 0x1, RZ ;  /* 0x00000001d8d87819 */ /* 0x000fc400000006ff */
.L_x_209:
[----:B------:R-:W-:Y:S01]  /*beb0*/  SHF.R.S32.HI R5, RZ, 0x1f, R208 ;  /* 0x0000001fff057819 */ /* 0x000fe200000114d0 */
[----:B------:R-:W-:Y:S01]  /*bec0*/  IMAD.WIDE.U32 R8, R208, c[0x0][0x208], RZ ;  /* 0x00008200d0087a25 */ /* 0x000fe200078e00ff */
[----:B------:R-:W-:Y:S01]  /*bed0*/  SHF.R.S32.HI R6, RZ, 0x1f, R207 ;  /* 0x0000001fff067819 */ /* 0x000fe200000114cf */
[----:B------:R-:W-:Y:S04]  /*bee0*/  DEPBAR.LE SB0, 0x0 ;  /* 0x000080000000791a */ /* 0x000fe80000000000 */
[----:B------:R-:W-:Y:S01]  /*bef0*/  IMAD R5, R5, c[0x0][0x208], RZ ;  /* 0x0000820005057a24 */ /* 0x000fe200078e02ff */
[----:B------:R-:W-:Y:S01]  /*bf00*/  BAR.SYNC.DEFER_BLOCKING 0x0 ;  /* 0x0000000000007b1d */ /* 0x000fe20000010000 */
[----:B------:R-:W-:Y:S01]  /*bf10*/  IMAD R6, R6, c[0x0][0x218], RZ ;  /* 0x0000860006067a24 */ /* 0x000fe200078e02ff */
[----:B------:R-:W-:Y:S01]  /*bf20*/  UISETP.GT.AND UP0, UPT, UR21, UR7, UPT ;  /* 0x000000071500728c */ /* 0x000fe2000bf04270 */
[----:B------:R-:W-:Y:S02]  /*bf30*/  IMAD R5, R208, c[0x0][0x20c], R5 ;  /* 0x00008300d0057a24 */ /* 0x000fe400078e0205 */
[----:B------:R-:W-:Y:S03]  /*bf40*/  IMAD R6, R207, c[0x0][0x21c], R6 ;  /* 0x00008700cf067a24 */ /* 0x000fe600078e0206 */
[----:B------:R-:W-:Y:S05]  /*bf50*/  IADD3 R9, R9, R5, RZ ;  /* 0x0000000509097210 */ /* 0x000fea0007ffe0ff */
[----:B------:R-:W-:Y:S05]  /*bf60*/  IMAD.WIDE.U32 R8, R207, c[0x0][0x218], R8 ;  /* 0x00008600cf087a25 */ /* 0x000fea00078e0008 */
[----:B------:R-:W-:Y:S04]  /*bf70*/  IADD3 R5, P0, R8, UR16, RZ ;  /* 0x0000001008057c10 */ /* 0x000fe8000ff1e0ff */
[----:B------:R-:W-:Y:S02]  /*bf80*/  IADD3.X R6, R9, UR9, R6, P0, !PT ;  /* 0x0000000909067c10 */ /* 0x000fe400087fe406 */
[C---:B------:R-:W-:Y:S01]  /*bf90*/  LEA R4, P0, R5.reuse, c[0x0][0x1f8], 0x1 ;  /* 0x00007e0005047a11 */ /* 0x040fe200078008ff */
[----:B------:R-:W-:Y:S03]  /*bfa0*/  LDSM.16.M88.4 R32, [R206+0xc100] ;  /* 0x00c10000ce20783b */ /* 0x000fe60000000200 */
[----:B------:R-:W-:Y:S04]  /*bfb0*/  LEA.HI.X R0, R5, c[0x0][0x1fc], R6, 0x1, P0 ;  /* 0x00007f0005007a11 */ /* 0x000fe800000f0c06 */
[----:B------:R-:W1:Y:S07]  /*bfc0*/  SHFL.IDX PT, R21, R4, RZ, 0x181f ;  /* 0x00181fff04157589 */ /* 0x000e6e00000e0000 */
[----:B------:R-:W2:Y:S07]  /*bfd0*/  SHFL.IDX PT, R7, R0, RZ, 0x181f ;  /* 0x00181fff00077589 */ /* 0x000eae00000e0000 */
[----:B------:R-:W-:Y:S07]  /*bfe0*/  LDSM.16.M88.4 R8, [R205+0x6100] ;  /* 0x00610000cd08783b */ /* 0x000fee0000000200 */
[----:B------:R-:W3:Y:S07]  /*bff0*/  SHFL.IDX PT, R165, R4, 0x1, 0x181f ;  /* 0x00381f0004a57f89 */ /* 0x000eee00000e0000 */
[----:B------:R-:W4:Y:S07]  /*c000*/  SHFL.IDX PT, R5, R0, 0x1, 0x181f ;  /* 0x00381f0000057f89 */ /* 0x000f2e00000e0000 */
[----:B------:R-:W5:Y:S07]  /*c010*/  LDSM.16.M88.4 R16, [R205+0x6900] ;  /* 0x00690000cd10783b */ /* 0x000f6e0000000200 */
[----:B------:R-:W1:Y:S07]  /*c020*/  LDSM.16.M88.4 R24, [R205+0x7100] ;  /* 0x00710000cd18783b */ /* 0x000e6e0000000200 */
[----:B------:R-:W2:Y:S07]  /*c030*/  LDSM.16.M88.4 R132, [R205+0x7900] ;  /* 0x00790000cd84783b */ /* 0x000eae0000000200 */
[----:B------:R-:W-:Y:S07]  /*c040*/  LDSM.16.M88.4 R136, [R202+0xc100] ;  /* 0x00c10000ca88783b */ /* 0x000fee0000000200 */
[----:B------:R-:W5:Y:S07]  /*c050*/  LDSM.16.M88.4 R140, [R204] ;  /* 0x00000000cc8c783b */ /* 0x000f6e0000000200 */
[----:B------:R-:W5:Y:S07]  /*c060*/  LDSM.16.M88.4 R144, [R195] ;  /* 0x00000000c390783b */ /* 0x000f6e0000000200 */
[----:B------:R-:W5:Y:S07]  /*c070*/  LDSM.16.M88.4 R148, [R194] ;  /* 0x00000000c294783b */ /* 0x000f6e0000000200 */
[----:B------:R-:W5:Y:S01]  /*c080*/  LDSM.16.M88.4 R152, [R193] ;  /* 0x00000000c198783b */ /* 0x000f620000000200 */
[C---:B-1----:R-:W-:Y:S02]  /*c090*/  IADD3 R14, P2, R21.reuse, R218, RZ ;  /* 0x000000da150e7210 */ /* 0x042fe40007f5e0ff */
[----:B------:R-:W-:Y:S02]  /*c0a0*/  IADD3 R12, P0, R21, R217, RZ ;  /* 0x000000d9150c7210 */ /* 0x000fe40007f1e0ff */
[C---:B--2---:R-:W-:Y:S02]  /*c0b0*/  IADD3.X R15, R7.reuse, R180, RZ, P2, !PT ;  /* 0x000000b4070f7210 */ /* 0x044fe400017fe4ff */
[----:B------:R-:W-:Y:S02]  /*c0c0*/  IADD3.X R13, R7, R220, RZ, P0, !PT ;  /* 0x000000dc070d7210 */ /* 0x000fe400007fe4ff */
[----:B------:R-:W-:Y:S01]  /*c0d0*/  IADD3 R20, P2, R21, R216, RZ ;  /* 0x000000d815147210 */ /* 0x000fe20007f5e0ff */
[----:B------:R-:W-:Y:S01]  /*c0e0*/  @!PT LDS RZ, [RZ] ;  /* 0x00000000fffff984 */ /* 0x000fe20000000800 */
[----:B------:R-:W-:Y:S01]  /*c0f0*/  @!PT LDS RZ, [RZ] ;  /* 0x00000000fffff984 */ /* 0x000fe20000000800 */
[----:B------:R-:W-:Y:S01]  /*c100*/  @!PT LDS RZ, [RZ] ;  /* 0x00000000fffff984 */ /* 0x000fe20000000800 */
[----:B------:R5:W-:Y:S01]  /*c110*/  LDGSTS.E.BYPASS.LTC128B.128 [R213], [R14.64], !P6 ;  /* 0x000000000ed57fae */ /* 0x000be2000f101d56 */
[----:B---3--:R-:W-:Y:S02]  /*c120*/  IADD3 R168, P0, R165, R218, RZ ;  /* 0x000000daa5a87210 */ /* 0x008fe40007f1e0ff */
[----:B------:R-:W-:Y:S02]  /*c130*/  IADD3.X R21, R7, R219, RZ, P2, !PT ;  /* 0x000000db07157210 */ /* 0x000fe400017fe4ff */
[----:B------:R-:W-:Y:S02]  /*c140*/  IADD3 R166, P2, R165, R217, RZ ;  /* 0x000000d9a5a67210 */ /* 0x000fe40007f5e0ff */
[----:B------:R5:W-:Y:S01]  /*c150*/  LDGSTS.E.BYPASS.LTC128B.128 [R213+0x2000], [R12.64], !P5 ;  /* 0x020000000cd57fae */ /* 0x000be2000e901d56 */
[----:B----4-:R-:W-:Y:S02]  /*c160*/  IADD3.X R169, R5, R180, RZ, P0, !PT ;  /* 0x000000b405a97210 */ /* 0x010fe400007fe4ff */
[----:B------:R-:W-:Y:S02]  /*c170*/  IADD3 R164, P0, R165, R216, RZ ;  /* 0x000000d8a5a47210 */ /* 0x000fe40007f1e0ff */
[C---:B------:R-:W-:Y:S02]  /*c180*/  IADD3.X R167, R5.reuse, R220, RZ, P2, !PT ;  /* 0x000000dc05a77210 */ /* 0x040fe400017fe4ff */
[----:B------:R-:W-:Y:S01]  /*c190*/  IADD3.X R165, R5, R219, RZ, P0, !PT ;  /* 0x000000db05a57210 */ /* 0x000fe200007fe4ff */
[----:B------:R1:W-:Y:S01]  /*c1a0*/  LDGSTS.E.BYPASS.LTC128B.128 [R213+0x4000], [R20.64], !P4 ;  /* 0x0400000014d57fae */ /* 0x0003e2000e101d56 */
[C---:B------:R-:W-:Y:S01]  /*c1b0*/  HMMA.16816.F32 R4, R32.reuse, R8, RZ ;  /* 0x000000082004723c */ /* 0x040fe200000018ff */
[----:B------:R-:W-:Y:S05]  /*c1c0*/  PLOP3.LUT P0, PT, PT, PT, UP0, 0x40, 0x0 ;  /* 0x000000000000781c */ /* 0x000fea0003f0e808 */
[----:B------:R2:W-:Y:S02]  /*c1d0*/  LDGSTS.E.BYPASS.LTC128B.128 [R213+0x1000], [R168.64], !P6 ;  /* 0x01000000a8d57fae */ /* 0x0005e4000f101d56 */
[C---:B------:R-:W-:Y:S05]  /*c1e0*/  HMMA.16816.F32 R8, R32.reuse, R10, RZ ;  /* 0x0000000a2008723c */ /* 0x040fea00000018ff */
[----:B------:R3:W-:Y:S03]  /*c1f0*/  LDGSTS.E.BYPASS.LTC128B.128 [R213+0x3000], [R166.64], !P5 ;  /* 0x03000000a6d57fae */ /* 0x0007e6000e901d56 */
[C---:B-----5:R-:W-:Y:S04]  /*c200*/  HMMA.16816.F32 R12, R32.reuse, R16, RZ ;  /* 0x00000010200c723c */ /* 0x060fe800000018ff */
[----:B------:R3:W-:Y:S04]  /*c210*/  LDGSTS.E.BYPASS.LTC128B.128 [R213+0x5000], [R164.64], !P4 ;  /* 0x05000000a4d57fae */ /* 0x0007e8000e101d56 */
[C---:B------:R-:W-:Y:S03]  /*c220*/  HMMA.16816.F32 R16, R32.reuse, R18, RZ ;  /* 0x000000122010723c */ /* 0x040fe600000018ff */
[----:B------:R-:W-:Y:S05]  /*c230*/  LDSM.16.M88.4 R156, [R201+0xc100] ;  /* 0x00c10000c99c783b */ /* 0x000fea0000000200 */
[C---:B-1----:R-:W-:Y:S02]  /*c240*/  HMMA.16816.F32 R20, R32.reuse, R24, RZ ;  /* 0x000000182014723c */ /* 0x042fe400000018ff */
[----:B------:R-:W0:Y:S06]  /*c250*/  LDGDEPBAR ;  /* 0x00000000000079af */ /* 0x000e2c0000000000 */
[C---:B------:R-:W-:Y:S01]  /*c260*/  HMMA.16816.F32 R24, R32.reuse, R26, RZ ;  /* 0x0000001a2018723c */ /* 0x040fe200000018ff */
[----:B------:R-:W1:Y:S07]  /*c270*/  LDSM.16.M88.4 R160, [R200+0x6100] ;  /* 0x00610000c8a0783b */ /* 0x000e6e0000000200 */
[C---:B------:R-:W-:Y:S01]  /*c280*/  HMMA.16816.F32 R28, R32.reuse, R132, RZ ;  /* 0x00000084201c723c */ /* 0x040fe200000018ff */
[----:B---3--:R-:W-:Y:S07]  /*c290*/  LDSM.16.M88.4 R164, [R200+0x7100] ;  /* 0x00710000c8a4783b */ /* 0x008fee0000000200 */
[----:B------:R-:W-:Y:S01]  /*c2a0*/  HMMA.16816.F32 R32, R32, R134, RZ ;  /* 0x000000862020723c */ /* 0x000fe200000018ff */
[----:B------:R-:W3:Y:S07]  /*c2b0*/  LDSM.16.M88.4 R132, [R200+0x6900] ;  /* 0x00690000c884783b */ /* 0x000eee0000000200 */
[C---:B------:R-:W-:Y:S01]  /*c2c0*/  HMMA.16816.F32 R4, R136.reuse, R140, R4 ;  /* 0x0000008c8804723c */ /* 0x040fe20000001804 */
[----:B--2---:R-:W2:Y:S07]  /*c2d0*/  LDSM.16.M88.4 R168, [R200+0x7900] ;  /* 0x00790000c8a8783b */ /* 0x004eae0000000200 */
[C---:B------:R-:W-:Y:S01]  /*c2e0*/  HMMA.16816.F32 R8, R136.reuse, R142, R8 ;  /* 0x0000008e8808723c */ /* 0x040fe20000001808 */
[----:B------:R-:W-:Y:S07]  /*c2f0*/  LDSM.16.M88.4 R172, [R199+0xc100] ;  /* 0x00c10000c7ac783b */ /* 0x000fee0000000200 */
[C---:B------:R-:W-:Y:S01]  /*c300*/  HMMA.16816.F32 R12, R136.reuse, R144, R12 ;  /* 0x00000090880c723c */ /* 0x040fe2000000180c */
[----:B------:R-:W4:Y:S07]  /*c310*/  LDSM.16.M88.4 R176, [R192] ;  /* 0x00000000c0b0783b */ /* 0x000f2e0000000200 */
        /* <DEDUP_REMOVED lines=8> */
[----:B------:R-:W5:Y:S07]  /*c3a0*/  LDSM.16.M88.4 R136, [R192+0x800] ;  /* 0x00080000c088783b */ /* 0x000f6e0000000200 */
[C---:B-1----:R-:W-:Y:S01]  /*c3b0*/  HMMA.16816.F32 R4, R156.reuse, R160, R4 ;  /* 0x000000a09c04723c */ /* 0x042fe20000001804 */
        /* <DEDUP_REMOVED lines=8> */
[----:B------:R-:W-:Y:S07]  /*c440*/  LDSM.16.M88.4 R164, [R202+0x10100] ;  /* 0x01010000caa4783b */ /* 0x000fee0000000200 */
[C---:B--2---:R-:W-:Y:S08]  /*c450*/  HMMA.16816.F32 R28, R156.reuse, R168, R28 ;  /* 0x000000a89c1c723c */ /* 0x044ff0000000181c */
[----:B------:R-:W-:Y:S01]  /*c460*/  HMMA.16816.F32 R32, R156, R170, R32 ;  /* 0x000000aa9c20723c */ /* 0x000fe20000001820 */
[----:B------:R-:W2:Y:S07]  /*c470*/  LDSM.16.M88.4 R156, [R205+0x9100] ;  /* 0x00910000cd9c783b */ /* 0x000eae0000000200 */
[C---:B----4-:R-:W-:Y:S01]  /*c480*/  HMMA.16816.F32 R4, R172.reuse, R176, R4 ;  /* 0x000000b0ac04723c */ /* 0x050fe20000001804 */
[----:B------:R-:W4:Y:S07]  /*c490*/  LDSM.16.M88.4 R168, [R191] ;  /* 0x00000000bfa8783b */ /* 0x000f2e0000000200 */
[C---:B------:R-:W-:Y:S01]  /*c4a0*/  HMMA.16816.F32 R8, R172.reuse, R178, R8 ;  /* 0x000000b2ac08723c */ /* 0x040fe20000001808 */
[----:B------:R-:W-:Y:S07]  /*c4b0*/  LDSM.16.M88.4 R176, [R200+0x8100] ;  /* 0x00810000c8b0783b */ /* 0x000fee0000000200 */
[C---:B-----5:R-:W-:Y:S08]  /*c4c0*/  HMMA.16816.F32 R12, R172.reuse, R136, R12 ;  /* 0x00000088ac0c723c */ /* 0x060ff0000000180c */
[C---:B------:R-:W-:Y:S01]  /*c4d0*/  HMMA.16816.F32 R16, R172.reuse, R138, R16 ;  /* 0x0000008aac10723c */ /* 0x040fe20000001810 */
[----:B------:R-:W5:Y:S07]  /*c4e0*/  LDSM.16.M88.4 R136, [R190] ;  /* 0x00000000be88783b */ /* 0x000f6e0000000200 */
[C---:B------:R-:W-:Y:S08]  /*c4f0*/  HMMA.16816.F32 R20, R172.reuse, R140, R20 ;  /* 0x0000008cac14723c */ /* 0x040ff00000001814 */
[C---:B------:R-:W-:Y:S01]  /*c500*/  HMMA.16816.F32 R24, R172.reuse, R142, R24 ;  /* 0x0000008eac18723c */ /* 0x040fe20000001818 */
[----:B------:R-:W2:Y:S07]  /*c510*/  LDSM.16.M88.4 R140, [R189] ;  /* 0x00000000bd8c783b */ /* 0x000eae0000000200 */
[C---:B------:R-:W-:Y:S08]  /*c520*/  HMMA.16816.F32 R28, R172.reuse, R144, R28 ;  /* 0x00000090ac1c723c */ /* 0x040ff0000000181c */
[----:B------:R-:W-:Y:S01]  /*c530*/  HMMA.16816.F32 R32, R172, R146, R32 ;  /* 0x00000092ac20723c */ /* 0x000fe20000001820 */
[----:B------:R-:W4:Y:S07]  /*c540*/  LDSM.16.M88.4 R144, [R188] ;  /* 0x00000000bc90783b */ /* 0x000f2e0000000200 */
[C---:B-1----:R-:W-:Y:S01]  /*c550*/  HMMA.16816.F32 R4, R148.reuse, R152, R4 ;  /* 0x000000989404723c */ /* 0x042fe20000001804 */
[----:B------:R-:W1:Y:S07]  /*c560*/  LDSM.16.M88.4 R172, [R201+0x10100] ;  /* 0x01010000c9ac783b */ /* 0x000e6e0000000200 */
[C---:B------:R-:W-:Y:S01]  /*c570*/  HMMA.16816.F32 R8, R148.reuse, R154, R8 ;  /* 0x0000009a9408723c */ /* 0x040fe20000001808 */
[----:B------:R-:W-:Y:S07]  /*c580*/  LDSM.16.M88.4 R152, [R200+0x9900] ;  /* 0x00990000c898783b */ /* 0x000fee0000000200 */
[C---:B---3--:R-:W-:Y:S08]  /*c590*/  HMMA.16816.F32 R12, R148.reuse, R132, R12 ;  /* 0x00000084940c723c */ /* 0x048ff0000000180c */
[C---:B------:R-:W-:Y:S01]  /*c5a0*/  HMMA.16816.F32 R16, R148.reuse, R134, R16 ;  /* 0x000000869410723c */ /* 0x040fe20000001810 */
[----:B------:R-:W3:Y:S07]  /*c5b0*/  LDSM.16.M88.4 R132, [R200+0x8900] ;  /* 0x00890000c884783b */ /* 0x000eee0000000200 */
[C---:B--2---:R-:W-:Y:S08]  /*c5c0*/  HMMA.16816.F32 R20, R148.reuse, R156, R20 ;  /* 0x0000009c9414723c */ /* 0x044ff00000001814 */
[C---:B------:R-:W-:Y:S01]  /*c5d0*/  HMMA.16816.F32 R24, R148.reuse, R158, R24 ;  /* 0x0000009e9418723c */ /* 0x040fe20000001818 */
[----:B------:R-:W-:Y:S07]  /*c5e0*/  LDSM.16.M88.4 R156, [R199+0x10100] ;  /* 0x01010000c79c783b */ /* 0x000fee0000000200 */
[C---:B------:R-:W-:Y:S08]  /*c5f0*/  HMMA.16816.F32 R28, R148.reuse, R160, R28 ;  /* 0x000000a0941c723c */ /* 0x040ff0000000181c */
[----:B------:R-:W-:Y:S01]  /*c600*/  HMMA.16816.F32 R32, R148, R162, R32 ;  /* 0x000000a29420723c */ /* 0x000fe20000001820 */
[----:B------:R-:W2:Y:S07]  /*c610*/  LDSM.16.M88.4 R148, [R200+0x9100] ;  /* 0x00910000c894783b */ /* 0x000eae0000000200 */
[C---:B----4-:R-:W-:Y:S01]  /*c620*/  HMMA.16816.F32 R4, R164.reuse, R168, R4 ;  /* 0x000000a8a404723c */ /* 0x050fe20000001804 */
[----:B------:R-:W4:Y:S07]  /*c630*/  LDSM.16.M88.4 R160, [R192+0x2000] ;  /* 0x00200000c0a0783b */ /* 0x000f2e0000000200 */
[C---:B------:R-:W-:Y:S01]  /*c640*/  HMMA.16816.F32 R8, R164.reuse, R170, R8 ;  /* 0x000000aaa408723c */ /* 0x040fe20000001808 */
[----:B------:R-:W-:Y:S07]  /*c650*/  LDSM.16.M88.4 R168, [R205+0xa100] ;  /* 0x00a10000cda8783b */ /* 0x000fee0000000200 */
[C---:B-----5:R-:W-:Y:S08]  /*c660*/  HMMA.16816.F32 R12, R164.reuse, R136, R12 ;  /* 0x00000088a40c723c */ /* 0x060ff0000000180c */
[C---:B------:R-:W-:Y:S01]  /*c670*/  HMMA.16816.F32 R16, R164.reuse, R138, R16 ;  /* 0x0000008aa410723c */ /* 0x040fe20000001810 */
[----:B------:R-:W5:Y:S07]  /*c680*/  LDSM.16.M88.4 R136, [R192+0x2800] ;  /* 0x00280000c088783b */ /* 0x000f6e0000000200 */
[C---:B------:R-:W-:Y:S08]  /*c690*/  HMMA.16816.F32 R20, R164.reuse, R140, R20 ;  /* 0x0000008ca414723c */ /* 0x040ff00000001814 */
[C---:B------:R-:W-:Y:S01]  /*c6a0*/  HMMA.16816.F32 R24, R164.reuse, R142, R24 ;  /* 0x0000008ea418723c */ /* 0x040fe20000001818 */
[----:B------:R-:W2:Y:S07]  /*c6b0*/  LDSM.16.M88.4 R140, [R192+0x3000] ;  /* 0x00300000c08c783b */ /* 0x000eae0000000200 */
[C---:B------:R-:W-:Y:S08]  /*c6c0*/  HMMA.16816.F32 R28, R164.reuse, R144, R28 ;  /* 0x00000090a41c723c */ /* 0x040ff0000000181c */
[----:B------:R-:W-:Y:S01]  /*c6d0*/  HMMA.16816.F32 R32, R164, R146, R32 ;  /* 0x00000092a420723c */ /* 0x000fe20000001820 */
[----:B------:R-:W4:Y:S07]  /*c6e0*/  LDSM.16.M88.4 R144, [R192+0x3800] ;  /* 0x00380000c090783b */ /* 0x000f2e0000000200 */
[C---:B-1----:R-:W-:Y:S01]  /*c6f0*/  HMMA.16816.F32 R4, R172.reuse, R176, R4 ;  /* 0x000000b0ac04723c */ /* 0x042fe20000001804 */
[----:B------:R-:W1:Y:S07]  /*c700*/  LDSM.16.M88.4 R164, [R206+0x14100] ;  /* 0x01410000cea4783b */ /* 0x000e6e0000000200 */
[C---:B------:R-:W-:Y:S01]  /*c710*/  HMMA.16816.F32 R8, R172.reuse, R178, R8 ;  /* 0x000000b2ac08723c */ /* 0x040fe20000001808 */
[----:B------:R-:W-:Y:S07]  /*c720*/  LDSM.16.M88.4 R176, [R187] ;  /* 0x00000000bbb0783b */ /* 0x000fee0000000200 */
[C---:B---3--:R-:W-:Y:S08]  /*c730*/  HMMA.16816.F32 R12, R172.reuse, R132, R12 ;  /* 0x00000084ac0c723c */ /* 0x048ff0000000180c */
[C---:B------:R-:W-:Y:S01]  /*c740*/  HMMA.16816.F32 R16, R172.reuse, R134, R16 ;  /* 0x00000086ac10723c */ /* 0x040fe20000001810 */
[----:B------:R-:W3:Y:S07]  /*c750*/  LDSM.16.M88.4 R132, [R205+0xa900] ;  /* 0x00a90000cd84783b */ /* 0x000eee0000000200 */
[C---:B--2---:R-:W-:Y:S08]  /*c760*/  HMMA.16816.F32 R20, R172.reuse, R148, R20 ;  /* 0x00000094ac14723c */ /* 0x044ff00000001814 */
[C---:B------:R-:W-:Y:S01]  /*c770*/  HMMA.16816.F32 R24, R172.reuse, R150, R24 ;  /* 0x00000096ac18723c */ /* 0x040fe20000001818 */
[----:B------:R-:W2:Y:S07]  /*c780*/  LDSM.16.M88.4 R148, [R205+0xb100] ;  /* 0x00b10000cd94783b */ /* 0x000eae0000000200 */
[C---:B------:R-:W-:Y:S08]  /*c790*/  HMMA.16816.F32 R28, R172.reuse, R152, R28 ;  /* 0x00000098ac1c723c */ /* 0x040ff0000000181c */
[----:B------:R-:W-:Y:S01]  /*c7a0*/  HMMA.16816.F32 R32, R172, R154, R32 ;  /* 0x0000009aac20723c */ /* 0x000fe20000001820 */
[----:B------:R-:W1:Y:S07]  /*c7b0*/  LDSM.16.M88.4 R152, [R205+0xb900] ;  /* 0x00b90000cd98783b */ /* 0x000e6e0000000200 */
[C---:B----4-:R-:W-:Y:S01]  /*c7c0*/  HMMA.16816.F32 R4, R156.reuse, R160, R4 ;  /* 0x000000a09c04723c */ /* 0x050fe20000001804 */
[----:B------:R-:W4:Y:S07]  /*c7d0*/  LDSM.16.M88.4 R172, [R202+0x14100] ;  /* 0x01410000caac783b */ /* 0x000f2e0000000200 */
        /* <DEDUP_REMOVED lines=24> */
[----:B------:R-:W1:Y:S01]  /*c960*/  LDSM.16.M88.4 R164, [R199+0x14100] ;  /* 0x01410000c7a4783b */ /* 0x000e620000000200 */
[C---:B----4-:R-:W-:Y:S08]  /*c970*/  HMMA.16816.F32 R4, R172.reuse, R176, R4 ;  /* 0x000000b0ac04723c */ /* 0x050ff00000001804 */
[C---:B------:R-:W-:Y:S08]  /*c980*/  HMMA.16816.F32 R8, R172.reuse, R178, R8 ;  /* 0x000000b2ac08723c */ /* 0x040ff00000001808 */
[C---:B-----5:R-:W-:Y:S08]  /*c990*/  HMMA.16816.F32 R12, R172.reuse, R136, R12 ;  /* 0x00000088ac0c723c */ /* 0x060ff0000000180c */
[C---:B------:R-:W-:Y:S08]  /*c9a0*/  HMMA.16816.F32 R16, R172.reuse, R138, R16 ;  /* 0x0000008aac10723c */ /* 0x040ff00000001810 */
[C---:B------:R-:W-:Y:S08]  /*c9b0*/  HMMA.16816.F32 R20, R172.reuse, R140, R20 ;  /* 0x0000008cac14723c */ /* 0x040ff00000001814 */
[C---:B------:R-:W-:Y:S08]  /*c9c0*/  HMMA.16816.F32 R24, R172.reuse, R142, R24 ;  /* 0x0000008eac18723c */ /* 0x040ff00000001818 */
[C---:B------:R-:W-:Y:S08]  /*c9d0*/  HMMA.16816.F32 R28, R172.reuse, R144, R28 ;  /* 0x00000090ac1c723c */ /* 0x040ff0000000181c */
[----:B------:R-:W-:Y:S08]  /*c9e0*/  HMMA.16816.F32 R32, R172, R146, R32 ;  /* 0x00000092ac20723c */ /* 0x000ff00000001820 */
[C---:B-1----:R-:W-:Y:S08]  /*c9f0*/  HMMA.16816.F32 R4, R156.reuse, R160, R4 ;  /* 0x000000a09c04723c */ /* 0x042ff00000001804 */
[C---:B------:R-:W-:Y:S08]  /*ca00*/  HMMA.16816.F32 R8, R156.reuse, R162, R8 ;  /* 0x000000a29c08723c */ /* 0x040ff00000001808 */
[C---:B---3--:R-:W-:Y:S08]  /*ca10*/  HMMA.16816.F32 R12, R156.reuse, R132, R12 ;  /* 0x000000849c0c723c */ /* 0x048ff0000000180c */
[C---:B------:R-:W-:Y:S01]  /*ca20*/  HMMA.16816.F32 R16, R156.reuse, R134, R16 ;  /* 0x000000869c10723c */ /* 0x040fe20000001810 */
[----:B------:R-:W1:Y:S07]  /*ca30*/  LDSM.16.M88.4 R132, [R192+0x4800] ;  /* 0x00480000c084783b */ /* 0x000e6e0000000200 */
[C---:B--2---:R-:W-:Y:S08]  /*ca40*/  HMMA.16816.F32 R20, R156.reuse, R148, R20 ;  /* 0x000000949c14723c */ /* 0x044ff00000001814 */
[C---:B------:R-:W-:Y:S08]  /*ca50*/  HMMA.16816.F32 R24, R156.reuse, R150, R24 ;  /* 0x000000969c18723c */ /* 0x040ff00000001818 */
[C---:B------:R-:W-:Y:S08]  /*ca60*/  HMMA.16816.F32 R28, R156.reuse, R152, R28 ;  /* 0x000000989c1c723c */ /* 0x040ff0000000181c */
[----:B------:R-:W-:Y:S08]  /*ca70*/  HMMA.16816.F32 R32, R156, R154, R32 ;  /* 0x0000009a9c20723c */ /* 0x000ff00000001820 */
[C---:B------:R-:W-:Y:S08]  /*ca80*/  HMMA.16816.F32 R4, R164.reuse, R168, R4 ;  /* 0x000000a8a404723c */ /* 0x040ff00000001804 */
[C---:B------:R-:W-:Y:S08]  /*ca90*/  HMMA.16816.F32 R8, R164.reuse, R170, R8 ;  /* 0x000000aaa408723c */ /* 0x040ff00000001808 */
[C---:B-1----:R-:W-:Y:S08]  /*caa0*/  HMMA.16816.F32 R12, R164.reuse, R132, R12 ;  /* 0x00000084a40c723c */ /* 0x042ff0000000180c */
[----:B------:R-:W-:Y:S01]  /*cab0*/  FMUL.FTZ R137, R4, c[0x0][0x320] ;  /* 0x0000c80004897a20 */ /* 0x000fe20000410000 */
[C---:B------:R-:W-:Y:S03]  /*cac0*/  HMMA.16816.F32 R16, R164.reuse, R134, R16 ;  /* 0x00000086a410723c */ /* 0x040fe60000001810 */
[----:B------:R-:W-:Y:S02]  /*cad0*/  FMUL.FTZ R138, R5, c[0x0][0x320] ;  /* 0x0000c800058a7a20 */ /* 0x000fe40000410000 */
[----:B------:R-:W1:Y:S01]  /*cae0*/  MUFU.TANH R137, R137 ;  /* 0x0000008900897308 */ /* 0x000e620000002400 */
[----:B------:R-:W-:Y:S02]  /*caf0*/  FMUL.FTZ R0, R6, c[0x0][0x320] ;  /* 0x0000c80006007a20 */ /* 0x000fe40000410000 */
[----:B------:R-:W-:Y:S04]  /*cb00*/  FMUL.FTZ R9, R9, c[0x0][0x320] ;  /* 0x0000c80009097a20 */ /* 0x000fe80000410000 */
[----:B------:R-:W-:Y:S02]  /*cb10*/  FMUL.FTZ R10, R10, c[0x0][0x320] ;  /* 0x0000c8000a0a7a20 */ /* 0x000fe40000410000 */
[----:B------:R-:W-:Y:S01]  /*cb20*/  FMUL.FTZ R11, R11, c[0x0][0x320] ;  /* 0x0000c8000b0b7a20 */ /* 0x000fe20000410000 */
[----:B------:R-:W2:Y:S01]  /*cb30*/  MUFU.TANH R140, R9 ;  /* 0x00000009008c7308 */ /* 0x000ea20000002400 */
[----:B------:R-:W-:Y:S02]  /*cb40*/  FMUL.FTZ R136, R7, c[0x0][0x320] ;  /* 0x0000c80007887a20 */ /* 0x000fe40000410000 */
[----:B------:R-:W3:Y:S01]  /*cb50*/  LDSM.16.M88.4 R4, [R192+0x5000] ;  /* 0x00500000c004783b */ /* 0x000ee20000000200 */
[----:B------:R-:W-:Y:S02]  /*cb60*/  FMUL.FTZ R139, R8, c[0x0][0x320] ;  /* 0x0000c800088b7a20 */ /* 0x000fe40000410000 */
[----:B------:R-:W-:Y:S02]  /*cb70*/  FMUL.FTZ R8, R12, c[0x0][0x320] ;  /* 0x0000c8000c087a20 */ /* 0x000fe40000410000 */
[----:B------:R-:W-:Y:S02]  /*cb80*/  FMUL.FTZ R13, R13, c[0x0][0x320] ;  /* 0x0000c8000d0d7a20 */ /* 0x000fe40000410000 */
[----:B------:R-:W4:Y:S01]  /*cb90*/  MUFU.TANH R132, R10 ;  /* 0x0000000a00847308 */ /* 0x000f220000002400 */
[----:B------:R-:W-:Y:S02]  /*cba0*/  FMUL.FTZ R142, R16, c[0x0][0x320] ;  /* 0x0000c800108e7a20 */ /* 0x000fe40000410000 */
[----:B------:R-:W-:Y:S02]  /*cbb0*/  FMUL.FTZ R14, R14, c[0x0][0x320] ;  /* 0x0000c8000e0e7a20 */ /* 0x000fe40000410000 */
[----:B------:R-:W-:Y:S02]  /*cbc0*/  FMUL.FTZ R15, R15, c[0x0][0x320] ;  /* 0x0000c8000f0f7a20 */ /* 0x000fe40000410000 */
[----:B------:R-:W-:Y:S02]  /*cbd0*/  FMUL.FTZ R18, R18, c[0x0][0x320] ;  /* 0x0000c80012127a20 */ /* 0x000fe40000410000 */
[----:B------:R-:W-:Y:S01]  /*cbe0*/  FMUL.FTZ R19, R19, c[0x0][0x320] ;  /* 0x0000c80013137a20 */ /* 0x000fe20000410000 */
[----:B------:R-:W1:Y:S10]  /*cbf0*/  MUFU.TANH R133, R11 ;  /* 0x0000000b00857308 */ /* 0x000e740000002400 */
[----:B------:R5:W1:Y:S10]  /*cc00*/  MUFU.TANH R12, R8 ;  /* 0x00000008000c7308 */ /* 0x000a740000002400 */
[----:B------:R-:W1:Y:S01]  /*cc10*/  MUFU.TANH R138, R138 ;  /* 0x0000008a008a7308 */ /* 0x000e620000002400 */
[C---:B---3--:R-:W-:Y:S09]  /*cc20*/  HMMA.16816.F32 R20, R164.reuse, R4, R20 ;  /* 0x00000004a414723c */ /* 0x048ff20000001814 */
[----:B------:R-:W3:Y:S01]  /*cc30*/  MUFU.TANH R0, R0 ;  /* 0x0000000000007308 */ /* 0x000ee20000002400 */
[C---:B------:R-:W-:Y:S01]  /*cc40*/  HMMA.16816.F32 R24, R164.reuse, R6, R24 ;  /* 0x00000006a418723c */ /* 0x040fe20000001818 */
[----:B-----5:R-:W5:Y:S01]  /*cc50*/  LDSM.16.M88.4 R8, [R192+0x5800] ;  /* 0x00580000c008783b */ /* 0x020f620000000200 */
[----:B------:R-:W-:Y:S04]  /*cc60*/  DEPBAR.LE SB0, 0x0 ;  /* 0x000080000000791a */ /* 0x000fe80000000000 */
[----:B------:R-:W-:Y:S03]  /*cc70*/  FMUL.FTZ R4, R17, c[0x0][0x320] ;  /* 0x0000c80011047a20 */ /* 0x000fe60000410000 */
[----:B------:R-:W1:Y:S01]  /*cc80*/  MUFU.TANH R136, R136 ;  /* 0x0000008800887308 */ /* 0x000e620000002400 */
[----:B------:R-:W-:Y:S04]  /*cc90*/  BAR.SYNC.DEFER_BLOCKING 0x0 ;  /* 0x0000000000007b1d */ /* 0x000fe80000010000 */
[----:B------:R-:W-:Y:S02]  /*cca0*/  FMUL.FTZ R160, R20, c[0x0][0x320] ;  /* 0x0000c80014a07a20 */ /* 0x000fe40000410000 */
[----:B------:R-:W-:Y:S03]  /*ccb0*/  FMUL.FTZ R21, R21, c[0x0][0x320] ;  /* 0x0000c80015157a20 */ /* 0x000fe60000410000 */
[----:B------:R-:W1:Y:S01]  /*ccc0*/  MUFU.TANH R139, R139 ;  /* 0x0000008b008b7308 */ /* 0x000e620000002400 */
[----:B------:R-:W-:Y:S02]  /*ccd0*/  FMUL.FTZ R22, R22, c[0x0][0x320] ;  /* 0x0000c80016167a20 */ /* 0x000fe40000410000 */
[----:B------:R-:W-:Y:S02]  /*cce0*/  FMUL.FTZ R23, R23, c[0x0][0x320] ;  /* 0x0000c80017177a20 */ /* 0x000fe40000410000 */
[----:B------:R-:W-:Y:S02]  /*ccf0*/  FMUL.FTZ R156, R24, c[0x0][0x320] ;  /* 0x0000c800189c7a20 */ /* 0x000fe40000410000 */
[----:B------:R-:W-:Y:S02]  /*cd00*/  FMUL.FTZ R25, R25, c[0x0][0x320] ;  /* 0x0000c80019197a20 */ /* 0x000fe40000410000 */
[----:B------:R-:W-:Y:S01]  /*cd10*/  FMUL.FTZ R26, R26, c[0x0][0x320] ;  /* 0x0000c8001a1a7a20 */ /* 0x000fe20000410000 */
[----:B------:R1:W1:Y:S01]  /*cd20*/  MUFU.TANH R162, R13 ;  /* 0x0000000d00a27308 */ /* 0x0002620000002400 */
[----:B------:R-:W-:Y:S09]  /*cd30*/  FMUL.FTZ R27, R27, c[0x0][0x320] ;  /* 0x0000c8001b1b7a20 */ /* 0x000ff20000410000 */
[----:B------:R1:W1:Y:S01]  /*cd40*/  MUFU.TANH R163, R14 ;  /* 0x0000000e00a37308 */ /* 0x0002620000002400 */
[C---:B-----5:R-:W-:Y:S09]  /*cd50*/  HMMA.16816.F32 R28, R164.reuse, R8, R28 ;  /* 0x00000008a41c723c */ /* 0x060ff2000000181c */
[----:B------:R1:W1:Y:S01]  /*cd60*/  MUFU.TANH R161, R15 ;  /* 0x0000000f00a17308 */ /* 0x0002620000002400 */
[----:B------:R-:W-:Y:S09]  /*cd70*/  HMMA.16816.F32 R32, R164, R10, R32 ;  /* 0x0000000aa420723c */ /* 0x000ff20000001820 */
[----:B------:R-:W1:Y:S05]  /*cd80*/  MUFU.TANH R142, R142 ;  /* 0x0000008e008e7308 */ /* 0x000e6a0000002400 */
        /* <DEDUP_REMOVED lines=26> */
[----:B------:R-:W1:Y:S01]  /*cf30*/  MUFU.TANH R5, R5 ;  /* 0x0000000500057308 */ /* 0x000e620000002400 */
[----:B------:R-:W-:-:S05]  /*cf40*/  @P0 BRA `(.L_x_200) ;  /* 0x0000031000000947 */ /* 0x000fca0003800000 */
[----:B--234-:R-:W-:Y:S01]  /*cf50*/  ULEA UR4, UR21, UR13, 0x6 ;  /* 0x0000000d15047291 */ /* 0x01cfe2000f8e303f */
[----:B------:R-:W-:Y:S05]  /*cf60*/  IMAD.MOV.U32 R207, RZ, RZ, RZ ;  /* 0x000000ffffcf7224 */ /* 0x000fea00078e00ff */
        /* <DEDUP_REMOVED lines=25> */
[----:B------:R-:W2:Y:S04]  /*d100*/  SHFL.IDX PT, R11, R20, RZ, 0x181f ;  /* 0x00181fff140b7589 */ /* 0x000ea800000e0000 */
[----:B-1----:R-:W1:Y:S04]  /*d110*/  SHFL.IDX PT, R13, R8, RZ, 0x181f ;  /* 0x00181fff080d7589 */ /* 0x002e6800000e0000 */
[----:B------:R-:W3:Y:S04]  /*d120*/  SHFL.IDX PT, R7, R20, 0x1, 0x181f ;  /* 0x00381f0014077f89 */ /* 0x000ee800000e0000 */
[----:B------:R-:W4:Y:S01]  /*d130*/  SHFL.IDX PT, R9, R8, 0x1, 0x181f ;  /* 0x00381f0008097f89 */ /* 0x000f2200000e0000 */
[C---:B--2---:R-:W-:Y:S02]  /*d140*/  IADD3 R14, P2, R11.reuse, R218, RZ ;  /* 0x000000da0b0e7210 */ /* 0x044fe40007f5e0ff */
[-C--:B------:R-:W-:Y:S02]  /*d150*/  IADD3 R10, P0, R11, R217.reuse, RZ ;  /* 0x000000d90b0a7210 */ /* 0x080fe40007f1e0ff */
[----:B-1----:R-:W-:Y:S02]  /*d160*/  IADD3.X R15, R13, R180, RZ, P2, !PT ;  /* 0x000000b40d0f7210 */ /* 0x002fe400017fe4ff */
[----:B------:R-:W-:Y:S01]  /*d170*/  IADD3 R18, P2, R11, R216, RZ ;  /* 0x000000d80b127210 */ /* 0x000fe20007f5e0ff */
[----:B------:R-:W-:Y:S01]  /*d180*/  IMAD.X R11, R13, 0x1, R220, P0 ;  /* 0x000000010d0b7824 */ /* 0x000fe200000e06dc */
[----:B---3--:R-:W-:Y:S01]  /*d190*/  IADD3 R16, P0, R7, R218, RZ ;  /* 0x000000da07107210 */ /* 0x008fe20007f1e0ff */
[----:B------:R1:W-:Y:S02]  /*d1a0*/  LDGSTS.E.BYPASS.LTC128B.128 [R209+0x6100], [R14.64], !P6 ;  /* 0x061000000ed17fae */ /* 0x0003e4000f101d56 */
[--C-:B------:R-:W-:Y:S01]  /*d1b0*/  IMAD.X R19, R13, 0x1, R219.reuse, P2 ;  /* 0x000000010d137824 */ /* 0x100fe200010e06db */
[----:B------:R-:W-:Y:S01]  /*d1c0*/  IADD3 R6, P2, R7, R217, RZ ;  /* 0x000000d907067210 */ /* 0x000fe20007f5e0ff */
[----:B------:R1:W-:Y:S01]  /*d1d0*/  LDGSTS.E.BYPASS.LTC128B.128 [R209+0x8100], [R10.64], !P5 ;  /* 0x081000000ad17fae */ /* 0x0003e2000e901d56 */
[----:B----4-:R-:W-:Y:S01]  /*d1e0*/  IMAD.X R17, R9, 0x1, R180, P0 ;  /* 0x0000000109117824 */ /* 0x010fe200000e06b4 */
[----:B------:R-:W-:Y:S02]  /*d1f0*/  IADD3 R8, P0, R7, R216, RZ ;  /* 0x000000d807087210 */ /* 0x000fe40007f1e0ff */
[----:B------:R1:W-:Y:S01]  /*d200*/  LDGSTS.E.BYPASS.LTC128B.128 [R209+0xa100], [R18.64], !P4 ;  /* 0x0a10000012d17fae */ /* 0x0003e2000e101d56 */
[C---:B------:R-:W-:Y:S02]  /*d210*/  IADD3.X R7, R9.reuse, R220, RZ, P2, !PT ;  /* 0x000000dc09077210 */ /* 0x040fe400017fe4ff */
[----:B------:R-:W-:Y:S01]  /*d220*/  IMAD.X R9, R9, 0x1, R219, P0 ;  /* 0x0000000109097824 */ /* 0x000fe200000e06db */
[----:B------:R1:W-:Y:S04]  /*d230*/  LDGSTS.E.BYPASS.LTC128B.128 [R209+0x7100], [R16.64], !P6 ;  /* 0x0710000010d17fae */ /* 0x0003e8000f101d56 */
[----:B------:R1:W-:Y:S04]  /*d240*/  LDGSTS.E.BYPASS.LTC128B.128 [R209+0x9100], [R6.64], !P5 ;  /* 0x0910000006d17fae */ /* 0x0003e8000e901d56 */
[----:B------:R1:W-:Y:S02]  /*d250*/  LDGSTS.E.BYPASS.LTC128B.128 [R209+0xb100], [R8.64], !P4 ;  /* 0x0b10000008d17fae */ /* 0x0003e4000e101d56 */
.L_x_200:
[----:B--234-:R-:W-:Y:S01]  /*d260*/  PLOP3.LUT P2, PT, PT, PT, UP2, 0x80, 0x0 ;  /* 0x000000000000781c */ /* 0x01cfe20003f4f028 */
[----:B------:R-:W0:Y:S01]  /*d270*/  LDGDEPBAR ;  /* 0x00000000000079af */ /* 0x000e220000000000 */
[----:B------:R-:W-:Y:S01]  /*d280*/  PLOP3.LUT P0, PT, PT, PT, UP2, 0x80, 0x0 ;  /* 0x000000000000781c */ /* 0x000fe20003f0f028 */
[----:B-1----:R-:W-:Y:S01]  /*d290*/  IMAD.MOV.U32 R15, RZ, RZ, R211 ;  /* 0x000000ffff0f7224 */ /* 0x002fe200078e00d3 */
[----:B------:R-:W-:Y:S01]  /*d2a0*/  USHF.L.U32 UR4, UR21, 0x6, URZ ;  /* 0x0000000615047899 */ /* 0x000fe2000800063f */
[----:B------:R-:W-:Y:S05]  /*d2b0*/  IMAD.U32 R9, RZ, RZ, UR10 ;  /* 0x0000000aff097e24 */ /* 0x000fea000f8e00ff */
[----:B------:R-:W-:Y:S03]  /*d2c0*/  IMAD.U32 R7, RZ, RZ, UR4 ;  /* 0x00000004ff077e24 */ /* 0x000fe6000f8e00ff */
[----:B------:R-:W-:Y:S05]  /*d2d0*/  @P2 IMAD.HI.U32 R6, R211, c[0x0][0x2c8], RZ ;  /* 0x0000b200d3062a27 */ /* 0x000fea00078e00ff */
[----:B------:R-:W-:Y:S02]  /*d2e0*/  @P0 SHF.R.U32.HI R15, RZ, c[0x0][0x2cc], R6 ;  /* 0x0000b300ff0f0a19 */ /* 0x000fe40000011606 */
[----:B------:R-:W-:Y:S02]  /*d2f0*/  PLOP3.LUT P0, PT, PT, PT, UP1, 0x40, 0x0 ;  /* 0x000000000000781c */ /* 0x000fe40003f0e818 */
[----:B------:R-:W-:Y:S01]  /*d300*/  IADD3 R6, -R212, 0x1, -R7 ;  /* 0x00000001d4067810 */ /* 0x000fe20007ffe907 */
[----:B------:R-:W1:Y:S03]  /*d310*/  SHFL.IDX PT, R8, R15, RZ, 0x1c1f ;  /* 0x001c1fff0f087589 */ /* 0x000e6600000e0000 */
[----:B------:R-:W-:Y:S04]  /*d320*/  IADD3 R9, R6, -c[0x0][0x168], R9 ;  /* 0x80005a0006097a10 */ /* 0x000fe80007ffe009 */
[C---:B------:R-:W-:Y:S02]  /*d330*/  IADD3 R11, R9.reuse, c[0x0][0x328], RZ ;  /* 0x0000ca00090b7a10 */ /* 0x040fe40007ffe0ff */
[----:B------:R-:W-:Y:S03]  /*d340*/  IADD3 R9, R9, UR12, RZ ;  /* 0x0000000c09097c10 */ /* 0x000fe6000fffe0ff */
[--C-:B-1----:R-:W-:Y:S02]  /*d350*/  IMAD.IADD R14, R11, 0x1, R8.reuse ;  /* 0x000000010b0e7824 */ /* 0x102fe400078e0208 */
[----:B------:R-:W-:Y:S01]  /*d360*/  IMAD.IADD R13, R9, 0x1, R8 ;  /* 0x00000001090d7824 */ /* 0x000fe200078e0208 */
[----:B------:R-:W-:-:S05]  /*d370*/  @P0 BRA `(.L_x_201) ;  /* 0x000001a000000947 */ /* 0x000fca0003800000 */
[----:B------:R-:W-:Y:S01]  /*d380*/  MOV R6, c[0x0][0x2ac] ;  /* 0x0000ab0000067a02 */ /* 0x000fe20000000f00 */
        /* <DEDUP_REMOVED lines=14> */
.L_x_203:
[----:B------:R-:W-:Y:S04]  /*d470*/  MOV R6, c[0x0][0x32c] ;  /* 0x0000cb0000067a02 */ /* 0x000fe80000000f00 */
[----:B------:R-:W-:Y:S11]  /*d480*/  ISETP.NE.AND P0, PT, R6, 0x1, PT ;  /* 0x000000010600780c */ /* 0x000ff60003f05270 */
[----:B------:R-:W-:Y:S02]  /*d490*/  @!UPT UIADD3 URZ, URZ, URZ, URZ ;  /* 0x0000003f3f3ff290 */ /* 0x000fe4000fffe03f */
[----:B------:R-:W-:Y:S05]  /*d4a0*/  @P0 IMAD.HI.U32 R6, R8, c[0x0][0x330], RZ ;  /* 0x0000cc0008060a27 */ /* 0x000fea00078e00ff */
[----:B------:R-:W-:Y:S02]  /*d4b0*/  @P0 SHF.R.U32.HI R8, RZ, c[0x0][0x334], R6 ;  /* 0x0000cd00ff080a19 */ /* 0x000fe40000011606 */
.L_x_204:
[----:B------:R-:W-:Y:S05]  /*d4c0*/  BSYNC B0 ;  /* 0x0000000000007941 */ /* 0x000fea0003800000 */
.L_x_202:
[----:B------:R-:W-:Y:S04]  /*d4d0*/  IMAD R17, R8, c[0x0][0x32c], -R7 ;  /* 0x0000cb0008117a24 */ /* 0x000fe800078e0a07 */
[----:B------:R-:W-:Y:S05]  /*d4e0*/  IMAD.IADD R6, R17, 0x1, -R212 ;  /* 0x0000000111067824 */ /* 0x000fea00078e0ad4 */
[----:B------:R-:W-:Y:S02]  /*d4f0*/  IADD3 R17, R6, c[0x0][0x32c], RZ ;  /* 0x0000cb0006117a10 */ /* 0x000fe40007ffe0ff */
[----:B------:R-:W-:Y:S02]  /*d500*/  IMNMX R13, R13, R6, !PT ;  /* 0x000000060d0d7217 */ /* 0x000fe40007800200 */
[----:B------:R-:W-:Y:S02]  /*d510*/  IMNMX R14, R14, R17, PT ;  /* 0x000000110e0e7217 */ /* 0x000fe40003800200 */
.L_x_201:
[----:B------:R-:W-:Y:S01]  /*d520*/  UISETP.GT.AND UP0, UPT, UR21, -0x1, UPT ;  /* 0xffffffff1500788c */ /* 0x000fe2000bf04270 */
[----:B------:R-:W1:Y:S05]  /*d530*/  SHFL.IDX PT, R16, R15, 0x1, 0x1c1f ;  /* 0x003c1f000f107f89 */ /* 0x000e6a00000e0000 */
        /* <DEDUP_REMOVED lines=9> */
[C---:B------:R-:W-:Y:S02]  /*d5d0*/  ISETP.GT.AND P0, PT, R13.reuse, 0x8, P0 ;  /* 0x000000080d00780c */ /* 0x040fe40000704270 */
[----:B------:R-:W-:Y:S02]  /*d5e0*/  PLOP3.LUT P2, PT, PT, PT, UP0, 0x80, 0x0 ;  /* 0x000000000000781c */ /* 0x000fe40003f4f008 */
[C---:B------:R-:W-:Y:S02]  /*d5f0*/  ISETP.LT.OR P0, PT, R14.reuse, 0x9, P0 ;  /* 0x000000090e00780c */ /* 0x040fe40000701670 */
[----:B------:R-:W-:Y:S02]  /*d600*/  ISETP.GT.AND P2, PT, R13, 0x9, P2 ;  /* 0x000000090d00780c */ /* 0x000fe40001744270 */
[----:B------:R-:W-:Y:S02]  /*d610*/  FSEL R8, R139, -INF , !P0 ;  /* 0xff8000008b087808 */ /* 0x000fe40004000000 */
[----:B------:R-:W-:Y:S02]  /*d620*/  PLOP3.LUT P0, PT, PT, PT, UP0, 0x80, 0x0 ;  /* 0x000000000000781c */ /* 0x000fe40003f0f008 */
[----:B------:R-:W-:Y:S02]  /*d630*/  ISETP.LT.OR P2, PT, R14, 0xa, P2 ;  /* 0x0000000a0e00780c */ /* 0x000fe40001741670 */
[----:B------:R-:W-:Y:S02]  /*d640*/  ISETP.GT.AND P0, PT, R13, 0x10, P0 ;  /* 0x000000100d00780c */ /* 0x000fe40000704270 */
[----:B------:R-:W-:Y:S02]  /*d650*/  FSEL R6, R140, -INF , !P2 ;  /* 0xff8000008c067808 */ /* 0x000fe40005000000 */
[----:B------:R-:W-:Y:S02]  /*d660*/  ISETP.LT.OR P0, PT, R14, 0x11, P0 ;  /* 0x000000110e00780c */ /* 0x000fe40000701670 */
[----:B------:R-:W-:Y:S02]  /*d670*/  PLOP3.LUT P2, PT, PT, PT, UP0, 0x80, 0x0 ;  /* 0x000000000000781c */ /* 0x000fe40003f4f008 */
[----:B------:R-:W-:Y:S01]  /*d680*/  FSEL R164, R12, -INF , !P0 ;  /* 0xff8000000ca47808 */ /* 0x000fe20004000000 */
[--C-:B-1----:R-:W-:Y:S01]  /*d690*/  IMAD.IADD R12, R9, 0x1, R16.reuse ;  /* 0x00000001090c7824 */ /* 0x102fe200078e0210 */
[----:B------:R-:W-:Y:S02]  /*d6a0*/  PLOP3.LUT P0, PT, PT, PT, UP0, 0x80, 0x0 ;  /* 0x000000000000781c */ /* 0x000fe40003f0f008 */
[C---:B------:R-:W-:Y:S02]  /*d6b0*/  ISETP.GT.AND P2, PT, R13.reuse, 0x11, P2 ;  /* 0x000000110d00780c */ /* 0x040fe40001744270 */
[C---:B------:R-:W-:Y:S02]  /*d6c0*/  ISETP.GT.AND P0, PT, R13.reuse, 0x18, P0 ;  /* 0x000000180d00780c */ /* 0x040fe40000704270 */
        /* <DEDUP_REMOVED lines=12> */
[----:B------:R-:W-:Y:S01]  /*d790*/  FSEL R140, R4, -INF , !P2 ;  /* 0xff800000048c7808 */ /* 0x000fe20005000000 */
[----:B------:R-:W-:Y:S01]  /*d7a0*/  IMAD.IADD R4, R11, 0x1, R16 ;  /* 0x000000010b047824 */ /* 0x000fe200078e0210 */
[----:B------:R-:W-:Y:S02]  /*d7b0*/  PLOP3.LUT P2, PT, PT, PT, UP0, 0x80, 0x0 ;  /* 0x000000000000781c */ /* 0x000fe40003f4f008 */
[C---:B------:R-:W-:Y:S02]  /*d7c0*/  ISETP.GT.AND P0, PT, R13.reuse, 0x28, P0 ;  /* 0x000000280d00780c */ /* 0x040fe40000704270 */
[C---:B------:R-:W-:Y:S02]  /*d7d0*/  ISETP.GT.AND P2, PT, R13.reuse, 0x21, P2 ;  /* 0x000000210d00780c */ /* 0x040fe40001744270 */
[C---:B------:R-:W-:Y:S02]  /*d7e0*/  ISETP.LT.OR P0, PT, R14.reuse, 0x29, P0 ;  /* 0x000000290e00780c */ /* 0x040fe40000701670 */
[----:B------:R-:W-:Y:S02]  /*d7f0*/  ISETP.LT.OR P2, PT, R14, 0x22, P2 ;  /* 0x000000220e00780c */ /* 0x000fe40001741670 */
[----:B------:R-:W-:Y:S02]  /*d800*/  FSEL R156, R156, -INF , !P0 ;  /* 0xff8000009c9c7808 */ /* 0x000fe40004000000 */
[----:B------:R-:W-:Y:S02]  /*d810*/  PLOP3.LUT P0, PT, PT, PT, UP0, 0x80, 0x0 ;  /* 0x000000000000781c */ /* 0x000fe40003f0f008 */
[----:B------:R-:W-:Y:S02]  /*d820*/  FSEL R158, R158, -INF , !P2 ;  /* 0xff8000009e9e7808 */ /* 0x000fe40005000000 */
        /* <DEDUP_REMOVED lines=36> */
.L_x_207:
[----:B------:R-:W-:Y:S04]  /*da70*/  MOV R9, c[0x0][0x32c] ;  /* 0x0000cb0000097a02 */ /* 0x000fe80000000f00 */
[----:B------:R-:W-:Y:S11]  /*da80*/  ISETP.NE.AND P0, PT, R9, 0x1, PT ;  /* 0x000000010900780c */ /* 0x000ff60003f05270 */
[----:B------:R-:W-:Y:S02]  /*da90*/  @!UPT UIADD3 URZ, URZ, URZ, URZ ;  /* 0x0000003f3f3ff290 */ /* 0x000fe4000fffe03f */
[----:B------:R-:W-:Y:S05]  /*daa0*/  @P0 IMAD.HI.U32 R9, R16, c[0x0][0x330], RZ ;  /* 0x0000cc0010090a27 */ /* 0x000fea00078e00ff */
[----:B------:R-:W-:Y:S02]  /*dab0*/  @P0 SHF.R.U32.HI R16, RZ, c[0x0][0x334], R9 ;  /* 0x0000cd00ff100a19 */ /* 0x000fe40000011609 */
.L_x_208:
[----:B------:R-:W-:Y:S05]  /*dac0*/  BSYNC B0 ;  /* 0x0000000000007941 */ /* 0x000fea0003800000 */
.L_x_206:
[----:B------:R-:W-:Y:S04]  /*dad0*/  IMAD R7, R16, c[0x0][0x32c], -R7 ;  /* 0x0000cb0010077a24 */ /* 0x000fe800078e0a07 */
[----:B------:R-:W-:Y:S05]  /*dae0*/  IMAD.IADD R9, R7, 0x1, -R212 ;  /* 0x0000000107097824 */ /* 0x000fea00078e0ad4 */
[----:B------:R-:W-:Y:S02]  /*daf0*/  IADD3 R7, R9, c[0x0][0x32c], RZ ;  /* 0x0000cb0009077a10 */ /* 0x000fe40007ffe0ff */
[----:B------:R-:W-:Y:S02]  /*db00*/  IMNMX R12, R12, R9, !PT ;  /* 0x000000090c0c7217 */ /* 0x000fe40007800200 */
[----:B------:R-:W-:Y:S02]  /*db10*/  IMNMX R4, R4, R7, PT ;  /* 0x0000000704047217 */ /* 0x000fe40003800200 */
.L_x_205:
[----:B------:R-:W-:Y:S01]  /*db20*/  PLOP3.LUT P2, PT, PT, PT, UP0, 0x80, 0x0 ;  /* 0x000000000000781c */ /* 0x000fe20003f4f008 */
[----:B------:R-:W-:Y:S01]  /*db30*/  LDSM.16.MT88.4 R20, [R198+0x100] ;  /* 0x00010000c614783b */ /* 0x000fe20000004200 */
[----:B------:R-:W-:Y:S02]  /*db40*/  PLOP3.LUT P0, PT, PT, PT, UP0, 0x80, 0x0 ;  /* 0x000000000000781c */ /* 0x000fe40003f0f008 */
[----:B------:R-:W-:Y:S02]  /*db50*/  ISETP.GT.AND P2, PT, R12, RZ, P2 ;  /* 0x000000ff0c00720c */ /* 0x000fe40001744270 */
[----:B------:R-:W-:Y:S02]  /*db60*/  FMNMX.FTZ R7, R10, R3, !PT ;  /* 0x000000030a077209 */ /* 0x000fe40007810000 */
[----:B------:R-:W-:Y:S01]  /*db70*/  ISETP.GT.AND P0, PT, R12, 0x1, P0 ;  /* 0x000000010c00780c */ /* 0x000fe20000704270 */
[----:B------:R-:W-:Y:S01]  /*db80*/  LDSM.16.MT88.4 R28, [R197+0x100] ;  /* 0x00010000c51c783b */ /* 0x000fe20000004200 */
[----:B------:R-:W-:Y:S02]  /*db90*/  ISETP.LT.OR P2, PT, R4, 0x1, P2 ;  /* 0x000000010400780c */ /* 0x000fe40001741670 */
        /* <DEDUP_REMOVED lines=36> */
[----:B------:R-:W-:Y:S02]  /*dde0*/  FMNMX.FTZ R0, R13, R0, !PT ;  /* 0x000000000d007209 */ /* 0x000fe40007810000 */
[----:B------:R-:W-:Y:S02]  /*ddf0*/  ISETP.LT.OR P0, PT, R4, 0x1a, P0 ;  /* 0x0000001a0400780c */ /* 0x000fe40000701670 */
        /* <DEDUP_REMOVED lines=24> */
[C---:B------:R-:W-:Y:S02]  /*df80*/  ISETP.LT.OR P2, PT, R4.reuse, 0x29, P2 ;  /* 0x000000290400780c */ /* 0x040fe40001741670 */
        /* <DEDUP_REMOVED lines=20> */
[----:B------:R-:W-:Y:S01]  /*e0d0*/  FMNMX.FTZ R14, R149, R14, !PT ;  /* 0x0000000e950e7209 */ /* 0x000fe20007810000 */
[----:B------:R-:W-:Y:S01]  /*e0e0*/  UIADD3 UR21, UR21, -0x1, URZ ;  /* 0xffffffff15157890 */ /* 0x000fe2000fffe03f */
[----:B------:R-:W-:Y:S02]  /*e0f0*/  ISETP.GT.AND P0, PT, R12, 0x39, P0 ;  /* 0x000000390c00780c */ /* 0x000fe40000704270 */
[----:B------:R-:W-:Y:S02]  /*e100*/  ISETP.LT.OR P2, PT, R4, 0x39, P2 ;  /* 0x000000390400780c */ /* 0x000fe40001741670 */
        /* <DEDUP_REMOVED lines=47> */
[--C-:B------:R-:W-:Y:S02]  /*e400*/  FFMA.FTZ R172, R13, c[0x0][0x2d0], -R144.reuse ;  /* 0x0000b4000dac7a23 */ /* 0x100fe40000010890 */
[----:B------:R-:W2:Y:S01]  /*e410*/  LDSM.16.MT88.4 R12, [R203+0x100] ;  /* 0x00010000cb0c783b */ /* 0x000ea20000004200 */
[--C-:B------:R-:W-:Y:S01]  /*e420*/  FFMA.FTZ R171, R11, c[0x0][0x2d0], -R144.reuse ;  /* 0x0000b4000bab7a23 */ /* 0x100fe20000010890 */
[----:B------:R-:W3:Y:S01]  /*e430*/  MUFU.EX2 R3, R6 ;  /* 0x0000000600037308 */ /* 0x000ee20000000800 */
[--C-:B------:R-:W-:Y:S02]  /*e440*/  FFMA.FTZ R170, R9, c[0x0][0x2d0], -R144.reuse ;  /* 0x0000b40009aa7a23 */ /* 0x100fe40000010890 */
[----:B------:R-:W-:Y:S02]  /*e450*/  FMUL.FTZ R2, R5, c[0x0][0x2d0] ;  /* 0x0000b40005027a20 */ /* 0x000fe40000410000 */
[--C-:B------:R-:W-:Y:S02]  /*e460*/  FFMA.FTZ R178, R163, c[0x0][0x2d0], -R144.reuse ;  /* 0x0000b400a3b27a23 */ /* 0x100fe40000010890 */
[--C-:B------:R-:W-:Y:S02]  /*e470*/  FFMA.FTZ R179, R161, c[0x0][0x2d0], -R144.reuse ;  /* 0x0000b400a1b37a23 */ /* 0x100fe40000010890 */
[----:B------:R-:W-:Y:S01]  /*e480*/  LDSM.16.MT88.4 R160, [R196+0x3900] ;  /* 0x00390000c4a0783b */ /* 0x000fe20000004200 */
[----:B------:R-:W-:Y:S01]  /*e490*/  MUFU.EX2 R173, R173 ;  /* 0x000000ad00ad7308 */ /* 0x000fe20000000800 */
[--C-:B------:R-:W-:Y:S01]  /*e4a0*/  FFMA.FTZ R181, R143, c[0x0][0x2d0], -R144.reuse ;  /* 0x0000b4008fb57a23 */ /* 0x100fe20000010890 */
[----:B-1----:R-:W-:Y:S01]  /*e4b0*/  F2FP.PACK_AB R138, R169, R134 ;  /* 0x00000086a98a723e */ /* 0x002fe200000000ff */
[--C-:B------:R-:W-:Y:S02]  /*e4c0*/  FFMA.FTZ R182, R141, c[0x0][0x2d0], -R144.reuse ;  /* 0x0000b4008db67a23 */ /* 0x100fe40000010890 */
[--C-:B------:R-:W-:Y:S02]  /*e4d0*/  FFMA.FTZ R223, R159, c[0x0][0x2d0], -R144.reuse ;  /* 0x0000b4009fdf7a23 */ /* 0x100fe40000010890 */
[----:B------:R-:W-:Y:S01]  /*e4e0*/  LDSM.16.MT88.4 R140, [R197+0x2900] ;  /* 0x00290000c58c783b */ /* 0x000fe20000004200 */
[--C-:B------:R-:W-:Y:S02]  /*e4f0*/  FFMA.FTZ R226, R157, c[0x0][0x2d0], -R144.reuse ;  /* 0x0000b4009de27a23 */ /* 0x100fe40000010890 */
[----:B------:R-:W1:Y:S01]  /*e500*/  MUFU.EX2 R172, R172 ;  /* 0x000000ac00ac7308 */ /* 0x000e620000000800 */
[--C-:B------:R-:W-:Y:S02]  /*e510*/  FFMA.FTZ R225, R155, c[0x0][0x2d0], -R144.reuse ;  /* 0x0000b4009be17a23 */ /* 0x100fe40000010890 */
[--C-:B------:R-:W-:Y:S02]  /*e520*/  FFMA.FTZ R228, R153, c[0x0][0x2d0], -R144.reuse ;  /* 0x0000b40099e47a23 */ /* 0x100fe40000010890 */
[C---:B---3--:R-:W-:Y:S01]  /*e530*/  FMUL.FTZ R4, R3.reuse, R128 ;  /* 0x0000008003047220 */ /* 0x048fe20000410000 */
        /* <DEDUP_REMOVED lines=15> */
[--C-:B------:R-:W-:Y:S02]  /*e630*/  FFMA.FTZ R234, R147, c[0x0][0x2d0], -R144.reuse ;  /* 0x0000b40093ea7a23 */ /* 0x100fe40000010890 */
[--C-:B------:R-:W-:Y:S01]  /*e640*/  FFMA.FTZ R233, R145, c[0x0][0x2d0], -R144.reuse ;  /* 0x0000b40091e97a23 */ /* 0x100fe20000010890 */
[----:B------:R-:W1:Y:S01]  /*e650*/  MUFU.EX2 R2, R2 ;  /* 0x0000000200027308 */ /* 0x000e620000000800 */
[----:B------:R-:W-:Y:S02]  /*e660*/  FFMA.FTZ R151, R146, c[0x0][0x2d0], -R151 ;  /* 0x0000b40092977a23 */ /* 0x000fe40000010897 */
[----:B------:R-:W-:Y:S02]  /*e670*/  FFMA.FTZ R144, R133, c[0x0][0x2d0], -R144 ;  /* 0x0000b40085907a23 */ /* 0x000fe40000010890 */
[C---:B------:R-:W-:Y:S02]  /*e680*/  FMUL.FTZ R36, R3.reuse, R36 ;  /* 0x0000002403247220 */ /* 0x040fe40000410000 */
[C---:B------:R-:W-:Y:S02]  /*e690*/  FMUL.FTZ R37, R3.reuse, R37 ;  /* 0x0000002503257220 */ /* 0x040fe40000410000 */
        /* <DEDUP_REMOVED lines=123> */
[----:B------:R-:W3:Y:S01]  /*ee50*/  MUFU.EX2 R230, R230 ;  /* 0x000000e600e67308 */ /* 0x000ee20000000800 */
[C---:B-1----:R-:W-:Y:S04]  /*ee60*/  HMMA.16816.F32 R76, R136.reuse, R100, R76 ;  /* 0x00000064884c723c */ /* 0x042fe8000000184c */
[----:B------:R-:W-:Y:S02]  /*ee70*/  FMUL.FTZ R85, R3, R85 ;  /* 0x0000005503557220 */ /* 0x000fe40000410000 */
[C---:B------:R-:W-:Y:S01]  /*ee80*/  FMUL.FTZ R86, R2.reuse, R86 ;  /* 0x0000005602567220 */ /* 0x040fe20000410000 */
[----:B------:R-:W-:Y:S01]  /*ee90*/  F2FP.PACK_AB R100, R175, R174 ;  /* 0x000000aeaf64723e */ /* 0x000fe200000000ff */
[C---:B------:R-:W-:Y:S01]  /*eea0*/  HMMA.16816.F32 R80, R136.reuse, R102, R80 ;  /* 0x000000668850723c */ /* 0x040fe20000001850 */
[----:B------:R-:W-:Y:S03]  /*eeb0*/  MUFU.EX2 R229, R229 ;  /* 0x000000e500e57308 */ /* 0x000fe60000000800 */
[----:B------:R-:W-:Y:S01]  /*eec0*/  FMUL.FTZ R87, R2, R87 ;  /* 0x0000005702577220 */ /* 0x000fe20000410000 */
[----:B----4-:R-:W-:Y:S01]  /*eed0*/  F2FP.PACK_AB R101, R179, R178 ;  /* 0x000000b2b365723e */ /* 0x010fe200000000ff */
[----:B------:R-:W-:Y:S01]  /*eee0*/  FMUL.FTZ R88, R3, R88 ;  /* 0x0000005803587220 */ /* 0x000fe20000410000 */
[----:B------:R-:W-:Y:S01]  /*eef0*/  F2FP.PACK_AB R102, R177, R176 ;  /* 0x000000b0b166723e */ /* 0x000fe200000000ff */
[C---:B------:R-:W-:Y:S01]  /*ef00*/  FMUL.FTZ R89, R3.reuse, R89 ;  /* 0x0000005903597220 */ /* 0x040fe20000410000 */
[----:B-----5:R-:W-:Y:S02]  /*ef10*/  F2FP.PACK_AB R103, R182, R181 ;  /* 0x000000b5b667723e */ /* 0x020fe400000000ff */
[C---:B--2---:R-:W-:Y:S01]  /*ef20*/  HMMA.16816.F32 R84, R136.reuse, R108, R84 ;  /* 0x0000006c8854723c */ /* 0x044fe20000001854 */
[----:B------:R-:W-:Y:S02]  /*ef30*/  MUFU.EX2 R231, R231 ;  /* 0x000000e700e77308 */ /* 0x000fe40000000800 */
[C---:B------:R-:W-:Y:S02]  /*ef40*/  FMUL.FTZ R90, R2.reuse, R90 ;  /* 0x0000005a025a7220 */ /* 0x040fe40000410000 */
[C---:B------:R-:W-:Y:S02]  /*ef50*/  FMUL.FTZ R91, R2.reuse, R91 ;  /* 0x0000005b025b7220 */ /* 0x040fe40000410000 */
[C---:B------:R-:W-:Y:S02]  /*ef60*/  FMUL.FTZ R92, R3.reuse, R92 ;  /* 0x0000005c035c7220 */ /* 0x040fe40000410000 */
[C---:B------:R-:W-:Y:S02]  /*ef70*/  FMUL.FTZ R93, R3.reuse, R93 ;  /* 0x0000005d035d7220 */ /* 0x040fe40000410000 */
[----:B------:R-:W1:Y:S01]  /*ef80*/  MUFU.EX2 R234, R234 ;  /* 0x000000ea00ea7308 */ /* 0x000e620000000800 */
[C---:B------:R-:W-:Y:S01]  /*ef90*/  HMMA.16816.F32 R88, R136.reuse, R110, R88 ;  /* 0x0000006e8858723c */ /* 0x040fe20000001858 */
[----:B------:R-:W2:Y:S02]  /*efa0*/  LDSM.16.MT88.4 R108, [R197+0x900] ;  /* 0x00090000c56c783b */ /* 0x000ea40000004200 */
[C---:B------:R-:W-:Y:S02]  /*efb0*/  FMUL.FTZ R94, R2.reuse, R94 ;  /* 0x0000005e025e7220 */ /* 0x040fe40000410000 */
[C---:B------:R-:W-:Y:S02]  /*efc0*/  FMUL.FTZ R95, R2.reuse, R95 ;  /* 0x0000005f025f7220 */ /* 0x040fe40000410000 */
[C---:B------:R-:W-:Y:S02]  /*efd0*/  FMUL.FTZ R96, R3.reuse, R96 ;  /* 0x0000006003607220 */ /* 0x040fe40000410000 */
[C---:B------:R-:W-:Y:S01]  /*efe0*/  FMUL.FTZ R97, R3.reuse, R97 ;  /* 0x0000006103617220 */ /* 0x040fe20000410000 */
[----:B------:R-:W4:Y:S02]  /*eff0*/  MUFU.EX2 R233, R233 ;  /* 0x000000e900e97308 */ /* 0x000f240000000800 */
        /* <DEDUP_REMOVED lines=142> */
.L_x_199:
[----:B------:R-:W1:Y:S01]  /*f8e0*/  SHFL.BFLY PT, R3, R214, 0x2, 0x1f ;  /* 0x0c401f00d6037f89 */ /* 0x000e6200000e0000 */
[----:B------:R-:W-:Y:S01]  /*f8f0*/  CS2R R4, SRZ ;  /* 0x0000000000047805 */ /* 0x000fe2000001ff00 */
[----:B------:R-:W-:-:S02]  /*f900*/  MOV R8, 0xff800000 ;  /* 0xff80000000087802 */ /* 0x000fc40000000f00 */
[----:B------:R-:W2:Y:S01]  /*f910*/  SHFL.BFLY PT, R2, R215, 0x2, 0x1f ;  /* 0x0c401f00d7027f89 */ /* 0x000ea200000e0000 */
        /* <DEDUP_REMOVED lines=8> */
[----:B------:R-:W-:Y:S02]  /*f9a0*/  MOV R7, 0xff800000 ;  /* 0xff80000000077802 */ /* 0x000fe40000000f00 */
[----:B------:R-:W-:-:S09]  /*f9b0*/  FSETP.NE.FTZ.AND P0, PT, R2, RZ, PT ;  /* 0x000000ff0200720b */ /* 0x000fd20003f15000 */
[----:B------:R-:W1:Y:S01]  /*f9c0*/  @P1 MUFU.RCP R5, R3 ;  /* 0x0000000300051308 */ /* 0x000e620000001000 */
[----:B------:R-:W-:-:S03]  /*f9d0*/  @P1 MOV R10, 0x3f317218 ;  /* 0x3f317218000a1802 */ /* 0x000fc60000000f00 */
[----:B------:R-:W-:Y:S02]  /*f9e0*/  @P0 MOV R9, 0x3f317218 ;  /* 0x3f31721800090802 */ /* 0x000fe40000000f00 */
[----:B------:R-:W-:Y:S02]  /*f9f0*/  @P1 FMUL.FTZ R10, R10, c[0x0][0x2d0] ;  /* 0x0000b4000a0a1a20 */ /* 0x000fe40000410000 */
[----:B------:R-:W-:Y:S01]  /*fa00*/  @P0 MUFU.RCP R4, R2 ;  /* 0x0000000200040308 */ /* 0x000fe20000001000 */
[----:B------:R-:W-:-:S07]  /*fa10*/  @P0 FMUL.FTZ R9, R9, c[0x0][0x2d0] ;  /* 0x0000b40009090a20 */ /* 0x000fce0000410000 */
[----:B------:R-:W2:Y:S01]  /*fa20*/  @P1 MUFU.LG2 R3, R3 ;  /* 0x0000000300031308 */ /* 0x000ea20000000c00 */
[C---:B-1----:R-:W-:Y:S02]  /*fa30*/  FMUL.FTZ R128, R5.reuse, R128 ;  /* 0x0000008005807220 */ /* 0x042fe40000410000 */
[C---:B------:R-:W-:Y:S02]  /*fa40*/  FMUL.FTZ R129, R5.reuse, R129 ;  /* 0x0000008105817220 */ /* 0x040fe40000410000 */
[C---:B------:R-:W-:Y:S02]  /*fa50*/  FMUL.FTZ R124, R5.reuse, R124 ;  /* 0x0000007c057c7220 */ /* 0x040fe40000410000 */
[C---:B------:R-:W-:Y:S01]  /*fa60*/  FMUL.FTZ R125, R5.reuse, R125 ;  /* 0x0000007d057d7220 */ /* 0x040fe20000410000 */
[----:B------:R-:W1:Y:S01]  /*fa70*/  @P0 MUFU.LG2 R2, R2 ;  /* 0x0000000200020308 */ /* 0x000e620000000c00 */
[C---:B------:R-:W-:Y:S02]  /*fa80*/  FMUL.FTZ R120, R5.reuse, R120 ;  /* 0x0000007805787220 */ /* 0x040fe40000410000 */
[----:B------:R-:W-:-:S02]  /*fa90*/  FMUL.FTZ R121, R5, R121 ;  /* 0x0000007905797220 */ /* 0x000fc40000410000 */
[C---:B------:R-:W-:Y:S02]  /*faa0*/  FMUL.FTZ R116, R5.reuse, R116 ;  /* 0x0000007405747220 */ /* 0x040fe40000410000 */
[----:B------:R-:W-:Y:S02]  /*fab0*/  FMUL.FTZ R117, R5, R117 ;  /* 0x0000007505757220 */ /* 0x000fe40000410000 */
[----:B--2---:R-:W-:Y:S02]  /*fac0*/  @P1 FMUL.FTZ R3, R3, 0.69314718246459960938 ;  /* 0x3f31721803031820 */ /* 0x004fe40000410000 */
[C---:B------:R-:W-:Y:S02]  /*fad0*/  FMUL.FTZ R112, R5.reuse, R112 ;  /* 0x0000007005707220 */ /* 0x040fe40000410000 */
[C---:B------:R-:W-:Y:S02]  /*fae0*/  FMUL.FTZ R113, R5.reuse, R113 ;  /* 0x0000007105717220 */ /* 0x040fe40000410000 */
[----:B------:R-:W-:-:S02]  /*faf0*/  FMUL.FTZ R108, R5, R108 ;  /* 0x0000006c056c7220 */ /* 0x000fc40000410000 */
[----:B-1----:R-:W-:Y:S02]  /*fb00*/  @P0 FMUL.FTZ R11, R2, 0.69314718246459960938 ;  /* 0x3f317218020b0820 */ /* 0x002fe40000410000 */
        /* <DEDUP_REMOVED lines=87> */
.L_x_167:
[----:B------:R-:W-:Y:S01]  /*10080*/  USHF.R.S32.HI UR6, URZ, 0x1f, UR11 ;  /* 0x0000001f3f067899 */ /* 0x000fe2000801140b */
[----:B------:R-:W-:Y:S05]  /*10090*/  @P2 BRA `(.L_x_210) ;  /* 0x0000157000002947 */ /* 0x000fea0003800000 */
[----:B------:R-:W3:Y:S01]  /*100a0*/  S2R R0, SR_TID.X ;  /* 0x0000000000007919 */ /* 0x000ee20000002100 */
[----:B------:R-:W-:Y:S01]  /*100b0*/  ULDC.64 UR4, c[0x0][0x490] ;  /* 0x0001240000047ab9 */ /* 0x000fe20000000a00 */
[----:B------:R-:W-:Y:S01]  /*100c0*/  IMAD.MOV.U32 R12, RZ, RZ, c[0x0][0x4e8] ;  /* 0x00013a00ff0c7624 */ /* 0x000fe200078e00ff */
[----:B------:R-:W-:Y:S01]  /*100d0*/  UIMAD UR7, UR6, UR4, URZ ;  /* 0x00000004060772a4 */ /* 0x000fe2000f8e023f */
[----:B------:R-:W4:Y:S01]  /*100e0*/  S2R R22, SR_CTAID.Z ;  /* 0x0000000000167919 */ /* 0x000f220000002700 */
[----:B------:R-:W-:Y:S01]  /*100f0*/  UIMAD.WIDE.U32 UR8, UR11, UR4, URZ ;  /* 0x000000040b0872a5 */ /* 0x000fe2000f8e003f */
[----:B------:R-:W-:Y:S01]  /*10100*/  F2FP.PACK_AB R128, R129, R128 ;  /* 0x000000808180723e */ /* 0x000fe200000000ff */
[----:B------:R-:W-:Y:S01]  /*10110*/  UIMAD UR7, UR11, UR5, UR7 ;  /* 0x000000050b0772a4 */ /* 0x000fe2000f8e0207 */
[C---:B------:R-:W-:Y:S01]  /*10120*/  ISETP.NE.AND P0, PT, R12.reuse, 0x1, PT ;  /* 0x000000010c00780c */ /* 0x040fe20003f05270 */
[----:B------:R-:W-:Y:S01]  /*10130*/  IMAD R12, R12, c[0x0][0x388], RZ ;  /* 0x0000e2000c0c7a24 */ /* 0x000fe200078e02ff */
[----:B------:R-:W-:Y:S01]  /*10140*/  ULDC.64 UR4, c[0x0][0x3e8] ;  /* 0x0000fa0000047ab9 */ /* 0x000fe20000000a00 */
[----:B------:R-:W-:Y:S01]  /*10150*/  IMAD.U32 R25, RZ, RZ, UR9 ;  /* 0x00000009ff197e24 */ /* 0x000fe2000f8e00ff */
[----:B------:R-:W-:Y:S01]  /*10160*/  UIMAD UR6, UR6, UR4, URZ ;  /* 0x00000004060672a4 */ /* 0x000fe2000f8e023f */
[----:B------:R-:W-:Y:S01]  /*10170*/  IMAD.U32 R24, RZ, RZ, UR8 ;  /* 0x00000008ff187e24 */ /* 0x000fe2000f8e00ff */
[----:B--2---:R-:W-:Y:S01]  /*10180*/  UIMAD.WIDE.U32 UR12, UR11, UR4, URZ ;  /* 0x000000040b0c72a5 */ /* 0x004fe2000f8e003f */
[----:B------:R-:W-:Y:S01]  /*10190*/  F2FP.PACK_AB R130, R131, R130 ;  /* 0x000000828382723e */ /* 0x000fe200000000ff */
[----:B------:R-:W-:Y:S01]  /*101a0*/  UIMAD UR5, UR11, UR5, UR6 ;  /* 0x000000050b0572a4 */ /* 0x000fe2000f8e0206 */
[----:B------:R-:W-:Y:S01]  /*101b0*/  F2FP.PACK_AB R124, R125, R124 ;  /* 0x0000007c7d7c723e */ /* 0x000fe200000000ff */
[----:B------:R-:W-:Y:S01]  /*101c0*/  UIADD3 UR7, UR9, UR7, URZ ;  /* 0x0000000709077290 */ /* 0x000fe2000fffe03f */
[----:B------:R-:W-:Y:S01]  /*101d0*/  F2FP.PACK_AB R126, R127, R126 ;  /* 0x0000007e7f7e723e */ /* 0x000fe200000000ff */
[----:B------:R-:W-:Y:S01]  /*101e0*/  UIADD3 UR5, UR13, UR5, URZ ;  /* 0x000000050d057290 */ /* 0x000fe2000fffe03f */
[----:B------:R-:W-:Y:S01]  /*101f0*/  IMAD.U32 R17, RZ, RZ, UR13 ;  /* 0x0000000dff117e24 */ /* 0x000fe2000f8e00ff */
[----:B------:R-:W-:Y:S01]  /*10200*/  F2FP.PACK_AB R120, R121, R120 ;  /* 0x000000787978723e */ /* 0x000fe200000000ff */
[----:B------:R-:W-:Y:S01]  /*10210*/  IMAD.U32 R16, RZ, RZ, UR12 ;  /* 0x0000000cff107e24 */ /* 0x000fe2000f8e00ff */
[----:B---3--:R-:W-:Y:S01]  /*10220*/  SHF.R.S32.HI R3, RZ, 0x1f, R0 ;  /* 0x0000001fff037819 */ /* 0x008fe20000011400 */
[----:B------:R-:W-:Y:S01]  /*10230*/  IMAD.U32 R25, RZ, RZ, UR7 ;  /* 0x00000007ff197e24 */ /* 0x000fe2000f8e00ff */
[----:B------:R-:W-:Y:S01]  /*10240*/  F2FP.PACK_AB R122, R123, R122 ;  /* 0x0000007a7b7a723e */ /* 0x000fe200000000ff */
[----:B------:R-:W-:Y:S01]  /*10250*/  IMAD.U32 R17, RZ, RZ, UR5 ;  /* 0x00000005ff117e24 */ /* 0x000fe2000f8e00ff */
[CC--:B------:R-:W-:Y:S01]  /*10260*/  LEA.HI R9, R3.reuse, R0.reuse, RZ, 0x2 ;  /* 0x0000000003097211 */ /* 0x0c0fe200078f10ff */
[----:B----4-:R-:W-:Y:S01]  /*10270*/  IMAD.WIDE.U32 R24, R22, c[0x0][0x498], R24 ;  /* 0x0001260016187a25 */ /* 0x010fe200078e0018 */
[----:B------:R-:W-:Y:S01]  /*10280*/  LEA.HI R19, R3, R0, RZ, 0x5 ;  /* 0x0000000003137211 */ /* 0x000fe200078f28ff */
[----:B------:R-:W-:Y:S01]  /*10290*/  BSSY B0, `(.L_x_211) ;  /* 0x00000ef000007945 */ /* 0x000fe20003800000 */
[----:B------:R-:W-:-:S02]  /*102a0*/  SHF.R.S32.HI R21, RZ, 0x2, R9 ;  /* 0x00000002ff157819 */ /* 0x000fc40000011409 */
[----:B------:R-:W-:Y:S02]  /*102b0*/  SHF.R.S32.HI R10, RZ, 0x1f, R9 ;  /* 0x0000001fff0a7819 */ /* 0x000fe40000011409 */
[----:B------:R-:W-:Y:S02]  /*102c0*/  LOP3.LUT R11, R19, 0xffffffe0, RZ, 0xc0, !PT ;  /* 0xffffffe0130b7812 */ /* 0x000fe400078ec0ff */
[CC--:B------:R-:W-:Y:S02]  /*102d0*/  LEA.HI R4, R3.reuse, R0.reuse, RZ, 0x3 ;  /* 0x0000000003047211 */ /* 0x0c0fe400078f18ff */
[----:B-1----:R-:W-:Y:S02]  /*102e0*/  LEA.HI R2, R3, R0, RZ, 0x6 ;  /* 0x0000000003027211 */ /* 0x002fe400078f30ff */
[----:B------:R-:W-:Y:S01]  /*102f0*/  LEA.HI R3, R10, R21, RZ, 0x3 ;  /* 0x000000150a037211 */ /* 0x000fe200078f18ff */
[----:B------:R-:W-:Y:S01]  /*10300*/  IMAD.IADD R10, R0, 0x1, -R11 ;  /* 0x00000001000a7824 */ /* 0x000fe200078e0a0b */
[----:B------:R-:W-:Y:S01]  /*10310*/  LOP3.LUT R9, R9, 0xfffffffc, RZ, 0xc0, !PT ;  /* 0xfffffffc09097812 */ /* 0x000fe200078ec0ff */
[----:B------:R-:W1:Y:S01]  /*10320*/  S2R R11, SR_CTAID.X ;  /* 0x00000000000b7919 */ /* 0x000e620000002500 */
[----:B------:R-:W-:-:S02]  /*10330*/  LOP3.LUT R15, R4, 0xfffffff8, RZ, 0xc0, !PT ;  /* 0xfffffff8040f7812 */ /* 0x000fc400078ec0ff */
[----:B------:R-:W-:Y:S01]  /*10340*/  SHF.R.S32.HI R13, RZ, 0x1f, R22 ;  /* 0x0000001fff0d7819 */ /* 0x000fe20000011416 */
[----:B------:R-:W-:Y:S01]  /*10350*/  IMAD.IADD R9, R0, 0x1, -R9 ;  /* 0x0000000100097824 */ /* 0x000fe200078e0a09 */
[----:B------:R-:W-:Y:S01]  /*10360*/  LOP3.LUT P4, RZ, R10, 0x3, RZ, 0xc0, !PT ;  /* 0x000000030aff7812 */ /* 0x000fe2000788c0ff */
[----:B------:R-:W-:Y:S01]  /*10370*/  IMAD.IADD R15, R0, 0x1, -R15 ;  /* 0x00000001000f7824 */ /* 0x000fe200078e0a0f */
[----:B------:R-:W-:Y:S02]  /*10380*/  LOP3.LUT R0, R3, 0xfffffff8, RZ, 0xc0, !PT ;  /* 0xfffffff803007812 */ /* 0x000fe400078ec0ff */
[----:B------:R-:W-:Y:S02]  /*10390*/  SHF.R.S32.HI R3, RZ, 0x1f, R10 ;  /* 0x0000001fff037819 */ /* 0x000fe4000001140a */
[----:B------:R-:W-:Y:S01]  /*103a0*/  SHF.R.S32.HI R4, RZ, 0x3, R4 ;  /* 0x00000003ff047819 */ /* 0x000fe20000011404 */
[----:B------:R-:W-:Y:S01]  /*103b0*/  IMAD.IADD R21, R21, 0x1, -R0 ;  /* 0x0000000115157824 */ /* 0x000fe200078e0a00 */
[----:B------:R-:W-:Y:S01]  /*103c0*/  LEA.HI R10, R3, R10, RZ, 0x2 ;  /* 0x0000000a030a7211 */ /* 0x000fe200078f10ff */
[C---:B------:R-:W-:Y:S01]  /*103d0*/  IMAD R3, R13.reuse, c[0x0][0x498], RZ ;  /* 0x000126000d037a24 */ /* 0x040fe200078e02ff */
[--C-:B------:R-:W-:Y:S01]  /*103e0*/  SHF.R.S32.HI R20, RZ, 0x5, R19.reuse ;  /* 0x00000005ff147819 */ /* 0x100fe20000011413 */
[----:B------:R-:W-:Y:S01]  /*103f0*/  IMAD R13, R13, c[0x0][0x3f0], RZ ;  /* 0x0000fc000d0d7a24 */ /* 0x000fe200078e02ff */
[----:B------:R-:W-:Y:S01]  /*10400*/  SHF.R.S32.HI R19, RZ, 0x1f, R19 ;  /* 0x0000001fff137819 */ /* 0x000fe20000011413 */
[C---:B------:R-:W-:Y:S01]  /*10410*/  IMAD R14, R22.reuse, c[0x0][0x49c], R3 ;  /* 0x00012700160e7a24 */ /* 0x040fe200078e0203 */
[----:B------:R-:W-:Y:S01]  /*10420*/  SHF.R.S32.HI R10, RZ, 0x2, R10 ;  /* 0x00000002ff0a7819 */ /* 0x000fe2000001140a */
[C---:B------:R-:W-:Y:S01]  /*10430*/  IMAD R13, R22.reuse, c[0x0][0x3f4], R13 ;  /* 0x0000fd00160d7a24 */ /* 0x040fe200078e020d */
[----:B------:R-:W-:Y:S01]  /*10440*/  LEA.HI R19, R19, R20, RZ, 0x3 ;  /* 0x0000001413137211 */ /* 0x000fe200078f18ff */
[----:B------:R-:W-:Y:S01]  /*10450*/  IMAD.WIDE.U32 R22, R22, c[0x0][0x3f0], R16 ;  /* 0x0000fc0016167a25 */ /* 0x000fe200078e0010 */
[----:B------:R-:W-:-:S02]  /*10460*/  LEA.HI R16, R9, R9, RZ, 0x1 ;  /* 0x0000000909107211 */ /* 0x000fc400078f08ff */
[----:B------:R-:W-:Y:S01]  /*10470*/  LOP3.LUT R19, R19, 0xffffff8, RZ, 0xc0, !PT ;  /* 0x0ffffff813137812 */ /* 0x000fe200078ec0ff */
[----:B------:R-:W-:Y:S01]  /*10480*/  IMAD.SHL.U32 R26, R4, 0x40, RZ ;  /* 0x00000040041a7824 */ /* 0x000fe200078e00ff */
[----:B------:R-:W-:Y:S01]  /*10490*/  LOP3.LUT R16, R16, 0x1ffffffe, RZ, 0xc0, !PT ;  /* 0x1ffffffe10107812 */ /* 0x000fe200078ec0ff */
[----:B------:R-:W-:Y:S01]  /*104a0*/  IMAD R18, R15, 0x20, R4 ;  /* 0x000000200f127824 */ /* 0x000fe200078e0204 */
[----:B------:R-:W-:Y:S01]  /*104b0*/  R2P PR, R21, 0x6 ;  /* 0x0000000615007804 */ /* 0x000fe20000000000 */
[----:B------:R-:W-:Y:S01]  /*104c0*/  IMAD.SHL.U32 R3, R15, 0x8, RZ ;  /* 0x000000080f037824 */ /* 0x000fe200078e00ff */
[----:B------:R-:W-:Y:S01]  /*104d0*/  LOP3.LUT R26, R26, 0x1c0, RZ, 0xc0, !PT ;  /* 0x000001c01a1a7812 */ /* 0x000fe200078ec0ff */
[----:B-1----:R-:W-:Y:S01]  /*104e0*/  IMAD R18, R11, 0x80, R18 ;  /* 0x000000800b127824 */ /* 0x002fe200078e0212 */
[----:B------:R-:W-:Y:S01]  /*104f0*/  F2FP.PACK_AB R116, R117, R116 ;  /* 0x000000747574723e */ /* 0x000fe200000000ff */
[----:B------:R-:W-:Y:S01]  /*10500*/  IMAD R15, R20, 0x200, R9 ;  /* 0x00000200140f7824 */ /* 0x000fe200078e0209 */
[----:B------:R-:W-:Y:S01]  /*10510*/  SHF.R.U32.HI R0, RZ, 0x3, R26 ;  /* 0x00000003ff007819 */ /* 0x000fe2000001161a */
[----:B------:R-:W-:Y:S01]  /*10520*/  IMAD.IADD R9, R9, 0x1, -R16 ;  /* 0x0000000109097824 */ /* 0x000fe200078e0a10 */
[----:B------:R-:W-:Y:S01]  /*10530*/  LOP3.LUT R17, R26, 0x38, R3, 0xf8, !PT ;  /* 0x000000381a117812 */ /* 0x000fe200078ef803 */
[----:B------:R-:W-:Y:S01]  /*10540*/  @P0 IMAD.HI.U32 R16, R18, c[0x0][0x4ec], RZ ;  /* 0x00013b0012100a27 */ /* 0x000fe200078e00ff */
[----:B------:R-:W-:-:S02]  /*10550*/  F2FP.PACK_AB R118, R119, R118 ;  /* 0x000000767776723e */ /* 0x000fc400000000ff */
[----:B------:R-:W-:Y:S01]  /*10560*/  LOP3.LUT R0, R17, R0, RZ, 0x3c, !PT ;  /* 0x0000000011007212 */ /* 0x000fe200078e3cff */
[----:B------:R-:W-:Y:S01]  /*10570*/  IMAD.IADD R23, R23, 0x1, R13 ;  /* 0x0000000117177824 */ /* 0x000fe200078e020d */
[----:B------:R-:W-:Y:S01]  /*10580*/  F2FP.PACK_AB R112, R113, R112 ;  /* 0x000000707170723e */ /* 0x000fe200000000ff */
[----:B------:R-:W-:Y:S01]  /*10590*/  IMAD.IADD R19, R20, 0x1, -R19 ;  /* 0x0000000114137824 */ /* 0x000fe200078e0a13 */
[----:B------:R-:W-:Y:S01]  /*105a0*/  LOP3.LUT R20, R21, 0x1, RZ, 0xc0, !PT ;  /* 0x0000000115147812 */ /* 0x000fe200078ec0ff */
[----:B------:R-:W-:Y:S01]  /*105b0*/  IMAD.SHL.U32 R13, R2, 0x8, RZ ;  /* 0x00000008020d7824 */ /* 0x000fe200078e00ff */
[----:B------:R-:W-:Y:S01]  /*105c0*/  F2FP.PACK_AB R114, R115, R114 ;  /* 0x000000727372723e */ /* 0x000fe200000000ff */
[----:B------:R-:W-:Y:S01]  /*105d0*/  IMAD.MOV.U32 R17, RZ, RZ, R18 ;  /* 0x000000ffff117224 */ /* 0x000fe200078e0012 */
[----:B------:R-:W-:Y:S01]  /*105e0*/  @P0 SHF.R.U32.HI R17, RZ, c[0x0][0x4f0], R16 ;  /* 0x00013c00ff110a19 */ /* 0x000fe20000011610 */
[----:B------:R-:W-:Y:S01]  /*105f0*/  IMAD.SHL.U32 R21, R21, 0x40, RZ ;  /* 0x0000004015157824 */ /* 0x000fe200078e00ff */
[----:B------:R-:W-:Y:S01]  /*10600*/  LOP3.LUT R13, R0, 0x7ffffe00, R13, 0xf8, !PT ;  /* 0x7ffffe00000d7812 */ /* 0x000fe200078ef80d */
[----:B------:R-:W-:Y:S01]  /*10610*/  IMAD R10, R19, 0x10, R10 ;  /* 0x00000010130a7824 */ /* 0x000fe200078e020a */
[--C-:B------:R-:W-:Y:S01]  /*10620*/  SHF.R.S32.HI R0, RZ, 0x1f, R17.reuse ;  /* 0x0000001fff007819 */ /* 0x100fe20000011411 */
[----:B------:R-:W-:Y:S01]  /*10630*/  IMAD.MOV R19, RZ, RZ, -R17 ;  /* 0x000000ffff137224 */ /* 0x000fe200078e0a11 */
[----:B------:R-:W-:Y:S01]  /*10640*/  LOP3.LUT R21, R21, 0x1c0, RZ, 0xc0, !PT ;  /* 0x000001c015157812 */ /* 0x000fe200078ec0ff */
[----:B------:R-:W-:Y:S01]  /*10650*/  IMAD R16, R9, 0x8, R10 ;  /* 0x0000000809107824 */ /* 0x000fe200078e020a */
[----:B------:R-:W-:Y:S01]  /*10660*/  ISETP.NE.U32.AND P3, PT, R20, 0x1, PT ;  /* 0x000000011400780c */ /* 0x000fe20003f65070 */
[----:B------:R-:W-:Y:S01]  /*10670*/  IMAD R0, R0, c[0x0][0x3e0], RZ ;  /* 0x0000f80000007a24 */ /* 0x000fe200078e02ff */
[----:B------:R-:W-:Y:S01]  /*10680*/  LEA.HI R2, R21, R21, RZ, 0x1d ;  /* 0x0000001515027211 */ /* 0x000fe200078fe8ff */
[----:B------:R-:W-:Y:S01]  /*10690*/  IMAD R16, R11, 0x80, R16 ;  /* 0x000000800b107824 */ /* 0x000fe200078e0210 */
[----:B------:R-:W-:Y:S01]  /*106a0*/  F2FP.PACK_AB R108, R109, R108 ;  /* 0x0000006c6d6c723e */ /* 0x000fe200000000ff */
[----:B------:R-:W-:Y:S01]  /*106b0*/  IMAD R9, R11, 0x80, R10 ;  /* 0x000000800b097824 */ /* 0x000fe200078e020a */
[----:B------:R-:W-:Y:S01]  /*106c0*/  F2FP.PACK_AB R110, R111, R110 ;  /* 0x0000006e6f6e723e */ /* 0x000fe200000000ff */
[----:B------:R-:W-:Y:S01]  /*106d0*/  IMAD.WIDE.U32 R22, R17, c[0x0][0x3e0], R22 ;  /* 0x0000f80011167a25 */ /* 0x000fe200078e0016 */
[----:B------:R-:W-:-:S02]  /*106e0*/  F2FP.PACK_AB R104, R105, R104 ;  /* 0x000000686968723e */ /* 0x000fc400000000ff */
[----:B------:R-:W-:Y:S01]  /*106f0*/  ISETP.GE.OR P5, PT, R9, R12, P4 ;  /* 0x0000000c0900720c */ /* 0x000fe200027a6670 */
[----:B------:R-:W-:Y:S01]  /*10700*/  IMAD R17, R17, c[0x0][0x3e4], R0 ;  /* 0x0000f90011117a24 */ /* 0x000fe200078e0200 */
[----:B------:R-:W-:Y:S01]  /*10710*/  IADD3 R9, R9, 0x8, RZ ;  /* 0x0000000809097810 */ /* 0x000fe20007ffe0ff */
[----:B------:R-:W-:Y:S01]  /*10720*/  @P0 IMAD.HI.U32 R0, R16, c[0x0][0x4ec], RZ ;  /* 0x00013b0010000a27 */ /* 0x000fe200078e00ff */
[----:B------:R-:W-:Y:S02]  /*10730*/  F2FP.PACK_AB R106, R107, R106 ;  /* 0x0000006a6b6a723e */ /* 0x000fe400000000ff */
[----:B------:R-:W-:Y:S01]  /*10740*/  ISETP.GE.OR P4, PT, R9, R12, P4 ;  /* 0x0000000c0900720c */ /* 0x000fe20002786670 */
[----:B------:R-:W-:Y:S01]  /*10750*/  IMAD.U32 R2, R15, 0x2, R2 ;  /* 0x000000020f027824 */ /* 0x000fe200078e0002 */
[----:B------:R-:W-:Y:S01]  /*10760*/  F2FP.PACK_AB R100, R101, R100 ;  /* 0x000000646564723e */ /* 0x000fe200000000ff */
[----:B------:R-:W-:Y:S01]  /*10770*/  IMAD.MOV.U32 R15, RZ, RZ, R16 ;  /* 0x000000ffff0f7224 */ /* 0x000fe200078e0010 */
[----:B------:R-:W-:Y:S01]  /*10780*/  @P0 SHF.R.U32.HI R15, RZ, c[0x0][0x4f0], R0 ;  /* 0x00013c00ff0f0a19 */ /* 0x000fe20000011600 */
[----:B------:R-:W-:Y:S01]  /*10790*/  IMAD.SHL.U32 R21, R2, 0x2, RZ ;  /* 0x0000000202157824 */ /* 0x000fe200078e00ff */
[----:B------:R-:W-:Y:S01]  /*107a0*/  BAR.SYNC.DEFER_BLOCKING 0x1, 0x100 ;  /* 0x0044000000007b1d */ /* 0x000fe20000010000 */
[----:B------:R-:W-:Y:S01]  /*107b0*/  IMAD.IADD R23, R23, 0x1, R17 ;  /* 0x0000000117177824 */ /* 0x000fe200078e0211 */
[----:B------:R-:W-:Y:S01]  /*107c0*/  SHF.R.S32.HI R9, RZ, 0x1f, R15 ;  /* 0x0000001fff097819 */ /* 0x000fe2000001140f */
[----:B------:R-:W-:Y:S01]  /*107d0*/  IMAD R19, R19, c[0x0][0x4e8], R18 ;  /* 0x00013a0013137a24 */ /* 0x000fe200078e0212 */
[----:B------:R-:W-:-:S02]  /*107e0*/  IADD3 R24, P0, R15, R24, RZ ;  /* 0x000000180f187210 */ /* 0x000fc40007f1e0ff */
[C---:B------:R-:W-:Y:S02]  /*107f0*/  IADD3 R0, R21.reuse, 0x80, RZ ;  /* 0x0000008015007810 */ /* 0x040fe40007ffe0ff */
[----:B------:R-:W-:Y:S02]  /*10800*/  IADD3 R17, R21, 0x70, RZ ;  /* 0x0000007015117810 */ /* 0x000fe40007ffe0ff */
[----:B------:R-:W-:Y:S01]  /*10810*/  IADD3.X R25, R9, R25, R14, P0, !PT ;  /* 0x0000001909197210 */ /* 0x000fe200007fe40e */
[----:B------:R-:W-:Y:S01]  /*10820*/  IMAD.MOV R9, RZ, RZ, -R15 ;  /* 0x000000ffff097224 */ /* 0x000fe200078e0a0f */
[----:B------:R-:W-:Y:S01]  /*10830*/  @P3 IADD3 R17, R0, 0x10, RZ ;  /* 0x0000001000113810 */ /* 0x000fe20007ffe0ff */
[----:B------:R-:W-:Y:S01]  /*10840*/  IMAD.MOV.U32 R0, RZ, RZ, 0x20 ;  /* 0x00000020ff007424 */ /* 0x000fe200078e00ff */
[----:B------:R-:W-:Y:S01]  /*10850*/  SHF.R.S32.HI R2, RZ, 0x1f, R19 ;  /* 0x0000001fff027819 */ /* 0x000fe20000011413 */
[----:B------:R-:W-:Y:S01]  /*10860*/  IMAD R27, R9, c[0x0][0x4e8], R16 ;  /* 0x00013a00091b7a24 */ /* 0x000fe200078e0210 */
[----:B------:R-:W-:Y:S01]  /*10870*/  F2FP.PACK_AB R102, R103, R102 ;  /* 0x000000666766723e */ /* 0x000fe200000000ff */
[----:B------:R-:W-:Y:S01]  /*10880*/  IMAD.MOV.U32 R9, RZ, RZ, 0x40 ;  /* 0x00000040ff097424 */ /* 0x000fe200078e00ff */
[----:B------:R-:W-:Y:S01]  /*10890*/  SEL R0, R0, 0xffffffe0, !P1 ;  /* 0xffffffe000007807 */ /* 0x000fe20004800000 */
[----:B------:R-:W-:Y:S01]  /*108a0*/  IMAD R2, R2, c[0x0][0x3d8], RZ ;  /* 0x0000f60002027a24 */ /* 0x000fe200078e02ff */
[----:B------:R-:W-:Y:S01]  /*108b0*/  F2FP.PACK_AB R36, R37, R36 ;  /* 0x000000242524723e */ /* 0x000fe200000000ff */
[----:B------:R-:W-:Y:S01]  /*108c0*/  IMAD.WIDE.U32 R24, R27, c[0x0][0x488], R24 ;  /* 0x000122001b187a25 */ /* 0x000fe200078e0018 */
[----:B------:R-:W-:Y:S01]  /*108d0*/  SEL R10, R9, 0xffffffc0, !P2 ;  /* 0xffffffc0090a7807 */ /* 0x000fe20005000000 */
[----:B------:R-:W-:Y:S02]  /*108e0*/  STS [R21+0x80], R128 ;  /* 0x0000808015007388 */ /* 0x000fe40000000800 */
[----:B------:R-:W-:Y:S01]  /*108f0*/  IMAD.IADD R15, R21, 0x1, R0 ;  /* 0x00000001150f7824 */ /* 0x000fe200078e0200 */
[----:B------:R-:W-:Y:S01]  /*10900*/  F2FP.PACK_AB R38, R39, R38 ;  /* 0x000000262726723e */ /* 0x000fe200000000ff */
[----:B------:R-:W-:Y:S01]  /*10910*/  IMAD.IADD R9, R0, 0x1, R17 ;  /* 0x0000000100097824 */ /* 0x000fe200078e0211 */
[----:B------:R-:W-:Y:S01]  /*10920*/  SHF.R.S32.HI R0, RZ, 0x1f, R27 ;  /* 0x0000001fff007819 */ /* 0x000fe2000001141b */
[C---:B------:R-:W-:Y:S01]  /*10930*/  IMAD R2, R19.reuse, c[0x0][0x3dc], R2 ;  /* 0x0000f70013027a24 */ /* 0x040fe200078e0202 */
[----:B------:R-:W-:Y:S01]  /*10940*/  STS [R21+0x480], R130 ;  /* 0x0004808215007388 */ /* 0x000fe20000000800 */
[----:B------:R-:W-:Y:S01]  /*10950*/  IMAD.WIDE.U32 R18, R19, c[0x0][0x3d8], R22 ;  /* 0x0000f60013127a25 */ /* 0x000fe200078e0016 */
[----:B------:R-:W-:-:S02]  /*10960*/  F2FP.PACK_AB R40, R41, R40 ;  /* 0x000000282928723e */ /* 0x000fc400000000ff */
[----:B------:R-:W-:Y:S01]  /*10970*/  STS [R17], R124 ;  /* 0x0000007c11007388 */ /* 0x000fe20000000800 */
[----:B------:R-:W-:Y:S01]  /*10980*/  IMAD R0, R0, c[0x0][0x488], RZ ;  /* 0x0001220000007a24 */ /* 0x000fe200078e02ff */
[----:B------:R-:W-:Y:S01]  /*10990*/  F2FP.PACK_AB R42, R43, R42 ;  /* 0x0000002a2b2a723e */ /* 0x000fe200000000ff */
[----:B------:R-:W-:Y:S01]  /*109a0*/  IMAD.IADD R23, R21, 0x1, R10 ;  /* 0x0000000115177824 */ /* 0x000fe200078e020a */
[----:B------:R-:W-:Y:S01]  /*109b0*/  STS [R17+0x400], R126 ;  /* 0x0004007e11007388 */ /* 0x000fe20000000800 */
[----:B------:R-:W-:Y:S01]  /*109c0*/  IMAD R0, R27, c[0x0][0x48c], R0 ;  /* 0x000123001b007a24 */ /* 0x000fe200078e0200 */
[----:B------:R-:W-:Y:S01]  /*109d0*/  F2FP.PACK_AB R44, R45, R44 ;  /* 0x0000002c2d2c723e */ /* 0x000fe200000000ff */
[C---:B------:R-:W-:Y:S01]  /*109e0*/  IMAD.IADD R27, R10.reuse, 0x1, R17 ;  /* 0x000000010a1b7824 */ /* 0x040fe200078e0211 */
[----:B------:R-:W-:Y:S01]  /*109f0*/  STS [R15+0x80], R120 ;  /* 0x000080780f007388 */ /* 0x000fe20000000800 */
[----:B------:R-:W-:Y:S01]  /*10a00*/  IMAD.IADD R29, R10, 0x1, R15 ;  /* 0x000000010a1d7824 */ /* 0x000fe200078e020f */
[----:B------:R-:W-:Y:S01]  /*10a10*/  F2FP.PACK_AB R46, R47, R46 ;  /* 0x0000002e2f2e723e */ /* 0x000fe200000000ff */
[----:B------:R-:W-:Y:S01]  /*10a20*/  IMAD.IADD R31, R9, 0x1, R10 ;  /* 0x00000001091f7824 */ /* 0x000fe200078e020a */
[----:B------:R-:W-:Y:S01]  /*10a30*/  STS [R15+0x480], R122 ;  /* 0x0004807a0f007388 */ /* 0x000fe20000000800 */
[----:B------:R-:W-:Y:S01]  /*10a40*/  F2FP.PACK_AB R48, R49, R48 ;  /* 0x000000303130723e */ /* 0x000fe200000000ff */
[----:B------:R-:W-:Y:S01]  /*10a50*/  IMAD.IADD R25, R25, 0x1, R0 ;  /* 0x0000000119197824 */ /* 0x000fe200078e0200 */
[----:B------:R-:W-:Y:S01]  /*10a60*/  F2FP.PACK_AB R50, R51, R50 ;  /* 0x000000323332723e */ /* 0x000fe200000000ff */
[----:B------:R-:W-:Y:S01]  /*10a70*/  STS [R9], R116 ;  /* 0x0000007409007388 */ /* 0x000fe20000000800 */
[----:B------:R-:W-:-:S02]  /*10a80*/  F2FP.PACK_AB R52, R53, R52 ;  /* 0x000000343534723e */ /* 0x000fc400000000ff */
[----:B------:R-:W-:Y:S01]  /*10a90*/  F2FP.PACK_AB R54, R55, R54 ;  /* 0x000000363736723e */ /* 0x000fe200000000ff */
[----:B------:R-:W-:Y:S01]  /*10aa0*/  STS [R9+0x400], R118 ;  /* 0x0004007609007388 */ /* 0x000fe20000000800 */
[----:B------:R-:W-:Y:S01]  /*10ab0*/  F2FP.PACK_AB R56, R57, R56 ;  /* 0x000000383938723e */ /* 0x000fe200000000ff */
[----:B------:R-:W-:Y:S01]  /*10ac0*/  IMAD R57, R11, 0x80, R4 ;  /* 0x000000800b397824 */ /* 0x000fe200078e0204 */
        /* <DEDUP_REMOVED lines=23> */
[----:B------:R-:W-:-:S02]  /*10c40*/  LEA R14, P0, R24, c[0x0][0x450], 0x2 ;  /* 0x00011400180e7a11 */ /* 0x000fc400078010ff */
        /* <DEDUP_REMOVED lines=9> */
[----:B------:R-:W-:Y:S01]  /*10ce0*/  LEA.HI.X R25, R24, c[0x0][0x454], R25, 0x2, P0 ;  /* 0x0001150018197a11 */ /* 0x000fe200000f1419 */
[----:B------:R-:W-:Y:S01]  /*10cf0*/  STS [R17+0x4400], R42 ;  /* 0x0044002a11007388 */ /* 0x000fe20000000800 */
[----:B------:R-:W-:-:S03]  /*10d00*/  LEA R0, P0, R18, c[0x0][0x380], 0x1 ;  /* 0x0000e00012007a11 */ /* 0x000fc600078008ff */
        /* <DEDUP_REMOVED lines=14> */
[----:B-1----:R-:W-:-:S03]  /*10df0*/  IMAD.SHL.U32 R58, R13, 0x2, RZ ;  /* 0x000000020d3a7824 */ /* 0x002fc600078e00ff */
        /* <DEDUP_REMOVED lines=14> */
[----:B------:R-:W-:Y:S04]  /*10ee0*/  SHFL.IDX PT, R82, R14, RZ, 0x1c1f ;  /* 0x001c1fff0e527589 */ /* 0x000fe800000e0000 */
[----:B------:R-:W2:Y:S04]  /*10ef0*/  SHFL.IDX PT, R83, R25, RZ, 0x1c1f ;  /* 0x001c1fff19537589 */ /* 0x000ea800000e0000 */
[----:B------:R-:W-:Y:S06]  /*10f00*/  BAR.SYNC.DEFER_BLOCKING 0x1, 0x100 ;  /* 0x0044000000007b1d */ /* 0x000fec0000010000 */
[----:B------:R-:W-:Y:S01]  /*10f10*/  SHFL.IDX PT, R96, R14, 0x1, 0x1c1f ;  /* 0x003c1f000e607f89 */ /* 0x000fe200000e0000 */
[----:B-1----:R-:W-:-:S03]  /*10f20*/  IMAD.IADD R5, R19, 0x1, R2 ;  /* 0x0000000113057824 */ /* 0x002fc600078e0202 */
[----:B------:R-:W1:Y:S02]  /*10f30*/  SHFL.IDX PT, R97, R25, 0x1, 0x1c1f ;  /* 0x003c1f0019617f89 */ /* 0x000e6400000e0000 */
[----:B------:R-:W-:Y:S02]  /*10f40*/  LEA.HI.X R2, R18, c[0x0][0x384], R5, 0x1, P0 ;  /* 0x0000e10012027a11 */ /* 0x000fe400000f0c05 */
[----:B------:R3:W4:Y:S01]  /*10f50*/  SHFL.IDX PT, R60, R0, RZ, 0x181f ;  /* 0x00181fff003c7589 */ /* 0x00072200000e0000 */
[----:B------:R-:W-:-:S03]  /*10f60*/  ISETP.GE.AND P0, PT, R57, R12, PT ;  /* 0x0000000c3900720c */ /* 0x000fc60003f06270 */
[----:B------:R3:W3:Y:S04]  /*10f70*/  SHFL.IDX PT, R61, R2, RZ, 0x181f ;  /* 0x00181fff023d7589 */ /* 0x0006e800000e0000 */
[----:B--2---:R2:W-:Y:S04]  /*10f80*/  @!P5 ST.E [R82.64], R7 ;  /* 0x000000075200d985 */ /* 0x0045e8000c101916 */
[----:B-1----:R2:W-:Y:S04]  /*10f90*/  @!P4 ST.E [R96.64], R8 ;  /* 0x000000086000c985 */ /* 0x0025e8000c101916 */
[----:B------:R2:W1:Y:S04]  /*10fa0*/  LDS.128 R52, [R58+0x1080] ;  /* 0x001080003a347984 */ /* 0x0004680000000c00 */
[----:B------:R2:W1:Y:S04]  /*10fb0*/  LDS.128 R48, [R58+0x2080] ;  /* 0x002080003a307984 */ /* 0x0004680000000c00 */
[----:B------:R2:W1:Y:S04]  /*10fc0*/  LDS.128 R44, [R58+0x3080] ;  /* 0x003080003a2c7984 */ /* 0x0004680000000c00 */
[----:B------:R2:W1:Y:S04]  /*10fd0*/  LDS.128 R40, [R58+0x5080] ;  /* 0x005080003a287984 */ /* 0x0004680000000c00 */
[----:B------:R2:W1:Y:S04]  /*10fe0*/  LDS.128 R36, [R58+0x6080] ;  /* 0x006080003a247984 */ /* 0x0004680000000c00 */
[----:B------:R2:W1:Y:S04]  /*10ff0*/  LDS.128 R32, [R58+0x7080] ;  /* 0x007080003a207984 */ /* 0x0004680000000c00 */
[----:B------:R2:W1:Y:S04]  /*11000*/  LDS.128 R28, [R58+0x9080] ;  /* 0x009080003a1c7984 */ /* 0x0004680000000c00 */
[----:B------:R2:W1:Y:S04]  /*11010*/  LDS.128 R24, [R58+0xa080] ;  /* 0x00a080003a187984 */ /* 0x0004680000000c00 */
[----:B------:R2:W1:Y:S01]  /*11020*/  LDS.128 R20, [R58+0xb080] ;  /* 0x00b080003a147984 */ /* 0x0004620000000c00 */
[----:B------:R-:W-:Y:S05]  /*11030*/  @P0 BRA `(.L_x_212) ;  /* 0x0000014000000947 */ /* 0x000fea0003800000 */
[----:B---34-:R-:W3:Y:S01]  /*11040*/  LDS.128 R16, [R58+0x80] ;  /* 0x000080003a107984 */ /* 0x018ee20000000c00 */
[----:B------:R-:W-:-:S02]  /*11050*/  IADD3 R56, R3, 0x40, RZ ;  /* 0x0000004003387810 */ /* 0x000fc40007ffe0ff */
[C---:B------:R-:W-:Y:S01]  /*11060*/  IADD3 R14, R3.reuse, 0x80, RZ ;  /* 0x00000080030e7810 */ /* 0x040fe20007ffe0ff */
[----:B--2---:R-:W2:Y:S01]  /*11070*/  LDS.128 R8, [R58+0x4080] ;  /* 0x004080003a087984 */ /* 0x004ea20000000c00 */
[----:B------:R-:W-:Y:S02]  /*11080*/  ISETP.GE.AND P1, PT, R56, c[0x0][0x3c8], PT ;  /* 0x0000f20038007a0c */ /* 0x000fe40003f26270 */
[----:B------:R-:W-:Y:S01]  /*11090*/  ISETP.GE.AND P0, PT, R14, c[0x0][0x3c8], PT ;  /* 0x0000f2000e007a0c */ /* 0x000fe20003f06270 */
[----:B------:R4:W5:Y:S01]  /*110a0*/  LDS.128 R4, [R58+0x8080] ;  /* 0x008080003a047984 */ /* 0x0009620000000c00 */
[----:B------:R-:W-:-:S09]  /*110b0*/  ISETP.GE.AND P2, PT, R3, c[0x0][0x3c8], PT ;  /* 0x0000f20003007a0c */ /* 0x000fd20003f46270 */
[----:B------:R-:W-:Y:S02]  /*110c0*/  @!P1 SHF.R.S32.HI R15, RZ, 0x1f, R56 ;  /* 0x0000001fff0f9819 */ /* 0x000fe40000011438 */
[----:B------:R-:W-:Y:S02]  /*110d0*/  @!P0 SHF.R.S32.HI R13, RZ, 0x1f, R14 ;  /* 0x0000001fff0d8819 */ /* 0x000fe4000001140e */
[----:B------:R-:W-:Y:S02]  /*110e0*/  @!P1 LEA.HI R15, R15, R56, RZ, 0x3 ;  /* 0x000000380f0f9211 */ /* 0x000fe400078f18ff */
[----:B------:R-:W-:Y:S02]  /*110f0*/  @!P0 LEA.HI R13, R13, R14, RZ, 0x3 ;  /* 0x0000000e0d0d8211 */ /* 0x000fe400078f18ff */
[----:B------:R-:W-:Y:S02]  /*11100*/  @!P1 LOP3.LUT R15, R15, 0xfffffff8, RZ, 0xc0, !PT ;  /* 0xfffffff80f0f9812 */ /* 0x000fe400078ec0ff */
[----:B------:R-:W-:Y:S01]  /*11110*/  @!P0 LOP3.LUT R13, R13, 0xfffffff8, RZ, 0xc0, !PT ;  /* 0xfffffff80d0d8812 */ /* 0x000fe200078ec0ff */
[----:B----4-:R-:W-:-:S04]  /*11120*/  @!P2 IMAD.WIDE R58, R3, 0x2, R60 ;  /* 0x00000002033aa825 */ /* 0x010fc800078e023c */
[----:B------:R-:W-:-:S04]  /*11130*/  @!P1 IMAD.WIDE R14, R15, 0x2, R60 ;  /* 0x000000020f0e9825 */ /* 0x000fc800078e023c */
[----:B------:R-:W-:Y:S01]  /*11140*/  @!P0 IMAD.WIDE R60, R13, 0x2, R60 ;  /* 0x000000020d3c8825 */ /* 0x000fe200078e023c */
[----:B---3--:R3:W-:Y:S04]  /*11150*/  @!P2 ST.E.128 [R58.64], R16 ;  /* 0x000000103a00a985 */ /* 0x0087e8000c101d16 */
[----:B--2---:R3:W-:Y:S04]  /*11160*/  @!P1 ST.E.128 [R14.64], R8 ;  /* 0x000000080e009985 */ /* 0x0047e8000c101d16 */
[----:B-----5:R3:W-:Y:S02]  /*11170*/  @!P0 ST.E.128 [R60.64], R4 ;  /* 0x000000043c008985 */ /* 0x0207e4000c101d16 */
.L_x_212:
[----:B---34-:R-:W-:Y:S05]  /*11180*/  BSYNC B0 ;  /* 0x0000000000007941 */ /* 0x018fea0003800000 */
.L_x_211:
[----:B------:R-:W-:Y:S01]  /*11190*/  IADD3 R5, R57, 0x20, RZ ;  /* 0x0000002039057810 */ /* 0x000fe20007ffe0ff */
[----:B------:R3:W4:Y:S01]  /*111a0*/  SHFL.IDX PT, R9, R2, 0x1, 0x181f ;  /* 0x00381f0002097f89 */ /* 0x00072200000e0000 */
[----:B------:R-:W-:Y:S02]  /*111b0*/  BSSY B0, `(.L_x_213) ;  /* 0x0000015000007945 */ /* 0x000fe40003800000 */
[----:B------:R-:W-:Y:S01]  /*111c0*/  ISETP.GE.AND P0, PT, R5, R12, PT ;  /* 0x0000000c0500720c */ /* 0x000fe20003f06270 */
[----:B--2---:R3:W2:-:S12]  /*111d0*/  SHFL.IDX PT, R8, R0, 0x1, 0x181f ;  /* 0x00381f0000087f89 */ /* 0x00469800000e0000 */
        /* <DEDUP_REMOVED lines=13> */
[----:B-1----:R1:W-:Y:S02]  /*112b0*/  @!P2 ST.E.128 [R10.64], R52 ;  /* 0x000000340a00a985 */ /* 0x0023e4000c101d16 */
[----:B------:R-:W-:-:S04]  /*112c0*/  @!P1 IMAD.WIDE R6, R6, 0x2, R8 ;  /* 0x0000000206069825 */ /* 0x000fc800078e0208 */
[----:B------:R-:W-:Y:S01]  /*112d0*/  @!P0 IMAD.WIDE R4, R4, 0x2, R8 ;  /* 0x0000000204048825 */ /* 0x000fe200078e0208 */
[----:B------:R1:W-:Y:S04]  /*112e0*/  @!P1 ST.E.128 [R6.64], R40 ;  /* 0x0000002806009985 */ /* 0x0003e8000c101d16 */
[----:B------:R1:W-:Y:S02]  /*112f0*/  @!P0 ST.E.128 [R4.64], R28 ;  /* 0x0000001c04008985 */ /* 0x0003e4000c101d16 */
.L_x_214:
[----:B------:R-:W-:Y:S05]  /*11300*/  BSYNC B0 ;  /* 0x0000000000007941 */ /* 0x000fea0003800000 */
.L_x_213:
[----:B-1----:R-:W-:Y:S01]  /*11310*/  IADD3 R5, R57, 0x40, RZ ;  /* 0x0000004039057810 */ /* 0x002fe20007ffe0ff */
[----:B----4-:R1:W4:Y:S01]  /*11320*/  SHFL.IDX PT, R9, R2, 0x2, 0x181f ;  /* 0x00581f0002097f89 */ /* 0x01032200000e0000 */
        /* <DEDUP_REMOVED lines=21> */
.L_x_216:
[----:B------:R-:W-:Y:S05]  /*11480*/  BSYNC B0 ;  /* 0x0000000000007941 */ /* 0x000fea0003800000 */
.L_x_215:
[----:B------:R-:W-:Y:S01]  /*11490*/  IADD3 R57, R57, 0x60, RZ ;  /* 0x0000006039397810 */ /* 0x000fe20007ffe0ff */
[----:B--2---:R2:W1:Y:S03]  /*114a0*/  SHFL.IDX PT, R7, R2, 0x3, 0x181f ;  /* 0x00781f0002077f89 */ /* 0x00446600000e0000 */
[----:B------:R-:W-:Y:S01]  /*114b0*/  ISETP.GE.AND P0, PT, R57, R12, PT ;  /* 0x0000000c3900720c */ /* 0x000fe20003f06270 */
[----:B------:R2:W3:-:S12]  /*114c0*/  SHFL.IDX PT, R6, R0, 0x3, 0x181f ;  /* 0x00781f0000067f89 */ /* 0x0004d800000e0000 */
[----:B------:R-:W-:Y:S05]  /*114d0*/  @P0 EXIT ;  /* 0x000000000000094d */ /* 0x000fea0003800000 */
[C---:B------:R-:W-:Y:S02]  /*114e0*/  IADD3 R5, R3.reuse, 0x40, RZ ;  /* 0x0000004003057810 */ /* 0x040fe40007ffe0ff */
[----:B------:R-:W-:Y:S02]  /*114f0*/  ISETP.GE.AND P1, PT, R3, c[0x0][0x3c8], PT ;  /* 0x0000f20003007a0c */ /* 0x000fe40003f26270 */
[----:B------:R-:W-:-:S13]  /*11500*/  ISETP.GE.AND P0, PT, R5, c[0x0][0x3c8], PT ;  /* 0x0000f20005007a0c */ /* 0x000fda0003f06270 */
[----:B-123--:R-:W-:-:S04]  /*11510*/  @!P0 SHF.R.S32.HI R0, RZ, 0x1f, R5 ;  /* 0x0000001fff008819 */ /* 0x00efc80000011405 */
[----:B------:R-:W-:Y:S01]  /*11520*/  @!P0 LEA.HI R0, R0, R5, RZ, 0x3 ;  /* 0x0000000500008211 */ /* 0x000fe200078f18ff */
[C-C-:B------:R-:W-:Y:S01]  /*11530*/  @!P1 IMAD.WIDE R4, R3.reuse, 0x2, R6.reuse ;  /* 0x0000000203049825 */ /* 0x140fe200078e0206 */
[----:B------:R-:W-:Y:S02]  /*11540*/  IADD3 R3, R3, 0x80, RZ ;  /* 0x0000008003037810 */ /* 0x000fe40007ffe0ff */
[----:B------:R-:W-:Y:S02]  /*11550*/  @!P0 LOP3.LUT R0, R0, 0xfffffff8, RZ, 0xc0, !PT ;  /* 0xfffffff800008812 */ /* 0x000fe400078ec0ff */
[----:B------:R1:W-:Y:S03]  /*11560*/  @!P1 ST.E.128 [R4.64], R44 ;  /* 0x0000002c04009985 */ /* 0x0003e6000c101d16 */
[----:B----4-:R-:W-:-:S05]  /*11570*/  @!P0 IMAD.WIDE R8, R0, 0x2, R6 ;  /* 0x0000000200088825 */ /* 0x010fca00078e0206 */
        /* <DEDUP_REMOVED lines=9> */
.L_x_210:
[----:B------:R-:W3:Y:S01]  /*11610*/  S2R R7, SR_TID.X ;  /* 0x0000000000077919 */ /* 0x000ee20000002100 */
[----:B------:R-:W-:Y:S03]  /*11620*/  BSSY B0, `(.L_x_217) ;  /* 0x0000029000007945 */ /* 0x000fe60003800000 */
[----:B------:R-:W4:Y:S01]  /*11630*/  S2R R8, SR_CTAID.Z ;  /* 0x0000000000087919 */ /* 0x000f220000002700 */
[----:B---3--:R-:W-:Y:S02]  /*11640*/  ISETP.GT.AND P0, PT, R7, 0x7f, PT ;  /* 0x0000007f0700780c */ /* 0x008fe40003f04270 */
[----:B----4-:R-:W-:-:S11]  /*11650*/  SHF.R.S32.HI R11, RZ, 0x1f, R8 ;  /* 0x0000001fff0b7819 */ /* 0x010fd60000011408 */
[----:B------:R-:W-:Y:S05]  /*11660*/  @P0 BRA `(.L_x_218) ;  /* 0x0000024000000947 */ /* 0x000fea0003800000 */
[----:B------:R-:W3:Y:S01]  /*11670*/  S2R R4, SR_CTAID.X ;  /* 0x0000000000047919 */ /* 0x000ee20000002500 */
[----:B-1----:R-:W-:-:S05]  /*11680*/  MOV R2, c[0x0][0x4e8] ;  /* 0x00013a0000027a02 */ /* 0x002fca0000000f00 */
[----:B------:R-:W-:Y:S01]  /*11690*/  IMAD R0, R2, c[0x0][0x388], RZ ;  /* 0x0000e20002007a24 */ /* 0x000fe200078e02ff */
[----:B---3--:R-:W-:-:S04]  /*116a0*/  LEA R9, R4, R7, 0x7 ;  /* 0x0000000704097211 */ /* 0x008fc800078e38ff */
[----:B------:R-:W-:-:S13]  /*116b0*/  ISETP.GE.AND P0, PT, R9, R0, PT ;  /* 0x000000000900720c */ /* 0x000fda0003f06270 */
[----:B------:R-:W-:Y:S05]  /*116c0*/  @P0 BRA `(.L_x_218) ;  /* 0x000001e000000947 */ /* 0x000fea0003800000 */
[----:B------:R-:W-:Y:S01]  /*116d0*/  ISETP.NE.AND P0, PT, R2, 0x1, PT ;  /* 0x000000010200780c */ /* 0x000fe20003f05270 */
[----:B------:R-:W-:Y:S01]  /*116e0*/  ULDC.64 UR4, c[0x0][0x490] ;  /* 0x0001240000047ab9 */ /* 0x000fe20000000a00 */
[----:B------:R-:W-:Y:S01]  /*116f0*/  IMAD.MOV.U32 R5, RZ, RZ, R9 ;  /* 0x000000ffff057224 */ /* 0x000fe200078e0009 */
[----:B------:R-:W-:Y:S02]  /*11700*/  UIMAD UR7, UR6, UR4, URZ ;  /* 0x00000004060772a4 */ /* 0x000fe4000f8e023f */
[----:B------:R-:W-:Y:S02]  /*11710*/  UIMAD.WIDE.U32 UR8, UR11, UR4, URZ ;  /* 0x000000040b0872a5 */ /* 0x000fe4000f8e003f */
[----:B------:R-:W-:-:S04]  /*11720*/  UIMAD UR4, UR11, UR5, UR7 ;  /* 0x000000050b0472a4 */ /* 0x000fc8000f8e0207 */
[----:B------:R-:W-:Y:S01]  /*11730*/  UIADD3 UR4, UR9, UR4, URZ ;  /* 0x0000000409047290 */ /* 0x000fe2000fffe03f */
[----:B------:R-:W-:Y:S01]  /*11740*/  MOV R2, UR8 ;  /* 0x0000000800027c02 */ /* 0x000fe20008000f00 */
[----:B------:R-:W-:-:S04]  /*11750*/  @P0 IMAD.HI.U32 R0, R9, c[0x0][0x4ec], RZ ;  /* 0x00013b0009000a27 */ /* 0x000fc800078e00ff */
[----:B------:R-:W-:Y:S01]  /*11760*/  MOV R13, UR4 ;  /* 0x00000004000d7c02 */ /* 0x000fe20008000f00 */
[----:B------:R-:W-:Y:S01]  /*11770*/  IMAD.MOV.U32 R12, RZ, RZ, R2 ;  /* 0x000000ffff0c7224 */ /* 0x000fe200078e0002 */
[----:B------:R-:W-:Y:S01]  /*11780*/  @P0 SHF.R.U32.HI R5, RZ, c[0x0][0x4f0], R0 ;  /* 0x00013c00ff050a19 */ /* 0x000fe20000011600 */
[----:B------:R-:W-:Y:S02]  /*11790*/  IMAD.U32 R3, RZ, RZ, UR9 ;  /* 0x00000009ff037e24 */ /* 0x000fe4000f8e00ff */
[----:B------:R-:W-:Y:S02]  /*117a0*/  IMAD R3, R11, c[0x0][0x498], RZ ;  /* 0x000126000b037a24 */ /* 0x000fe400078e02ff */
[----:B------:R-:W-:Y:S02]  /*117b0*/  IMAD.MOV R4, RZ, RZ, -R5 ;  /* 0x000000ffff047224 */ /* 0x000fe400078e0a05 */
[----:B------:R-:W-:-:S04]  /*117c0*/  IMAD.WIDE.U32 R12, R8, c[0x0][0x498], R12 ;  /* 0x00012600080c7a25 */ /* 0x000fc800078e000c */
[----:B------:R-:W-:Y:S01]  /*117d0*/  IMAD R4, R4, c[0x0][0x4e8], R9 ;  /* 0x00013a0004047a24 */ /* 0x000fe200078e0209 */
[----:B------:R-:W-:Y:S01]  /*117e0*/  IADD3 R12, P0, R5, R12, RZ ;  /* 0x0000000c050c7210 */ /* 0x000fe20007f1e0ff */
[----:B------:R-:W-:Y:S01]  /*117f0*/  IMAD R0, R8, c[0x0][0x49c], R3 ;  /* 0x0001270008007a24 */ /* 0x000fe200078e0203 */
[----:B------:R-:W-:Y:S02]  /*11800*/  SHF.R.S32.HI R3, RZ, 0x1f, R5 ;  /* 0x0000001fff037819 */ /* 0x000fe40000011405 */
[----:B------:R-:W-:Y:S02]  /*11810*/  SHF.R.S32.HI R2, RZ, 0x1f, R4 ;  /* 0x0000001fff027819 */ /* 0x000fe40000011404 */
[----:B------:R-:W-:-:S03]  /*11820*/  IADD3.X R13, R3, R13, R0, P0, !PT ;  /* 0x0000000d030d7210 */ /* 0x000fc600007fe400 */
[----:B------:R-:W-:Y:S02]  /*11830*/  IMAD R5, R2, c[0x0][0x488], RZ ;  /* 0x0001220002057a24 */ /* 0x000fe400078e02ff */
[----:B------:R-:W-:-:S04]  /*11840*/  IMAD.WIDE.U32 R12, R4, c[0x0][0x488], R12 ;  /* 0x00012200040c7a25 */ /* 0x000fc800078e000c */
[----:B------:R-:W-:Y:S01]  /*11850*/  IMAD R5, R4, c[0x0][0x48c], R5 ;  /* 0x0001230004057a24 */ /* 0x000fe200078e0205 */
[----:B------:R-:W-:-:S04]  /*11860*/  LEA R2, P0, R12, c[0x0][0x450], 0x2 ;  /* 0x000114000c027a11 */ /* 0x000fc800078010ff */
[----:B------:R-:W-:-:S04]  /*11870*/  IADD3 R5, R13, R5, RZ ;  /* 0x000000050d057210 */ /* 0x000fc80007ffe0ff */
[----:B------:R-:W-:Y:S02]  /*11880*/  LEA.HI.X R3, R12, c[0x0][0x454], R5, 0x2, P0 ;  /* 0x000115000c037a11 */ /* 0x000fe400000f1405 */
[----:B------:R-:W-:-:S05]  /*11890*/  MOV R5, 0xff800000 ;  /* 0xff80000000057802 */ /* 0x000fca0000000f00 */
[----:B------:R1:W-:Y:S02]  /*118a0*/  STG.E [R2.64], R5 ;  /* 0x0000000502007986 */ /* 0x0003e4000c101916 */
.L_x_218:
[----:B------:R-:W-:Y:S05]  /*118b0*/  BSYNC B0 ;  /* 0x0000000000007941 */ /* 0x000fea0003800000 */
.L_x_217:
[----:B-1----:R-:W1:Y:S01]  /*118c0*/  S2R R5, SR_CTAID.X ;  /* 0x0000000000057919 */ /* 0x002e620000002500 */
[----:B------:R-:W-:Y:S01]  /*118d0*/  SHF.R.S32.HI R4, RZ, 0x1f, R7 ;  /* 0x0000001fff047819 */ /* 0x000fe20000011407 */
[----:B------:R-:W-:Y:S01]  /*118e0*/  IMAD.MOV.U32 R3, RZ, RZ, c[0x0][0x4e8] ;  /* 0x00013a00ff037624 */ /* 0x000fe200078e00ff */
[----:B------:R-:W-:Y:S01]  /*118f0*/  ULDC.64 UR4, c[0x0][0x3e8] ;  /* 0x0000fa0000047ab9 */ /* 0x000fe20000000a00 */
[----:B------:R-:W-:Y:S01]  /*11900*/  IMAD R11, R11, c[0x0][0x3f0], RZ ;  /* 0x0000fc000b0b7a24 */ /* 0x000fe200078e02ff */
[----:B------:R-:W-:Y:S01]  /*11910*/  LEA.HI R4, R4, R7, RZ, 0x3 ;  /* 0x0000000704047211 */ /* 0x000fe200078f18ff */
[----:B------:R-:W-:Y:S01]  /*11920*/  UIMAD UR6, UR6, UR4, URZ ;  /* 0x00000004060672a4 */ /* 0x000fe2000f8e023f */
[C---:B------:R-:W-:Y:S01]  /*11930*/  ISETP.NE.AND P0, PT, R3.reuse, 0x1, PT ;  /* 0x000000010300780c */ /* 0x040fe20003f05270 */
[----:B------:R-:W-:Y:S01]  /*11940*/  UIMAD.WIDE.U32 UR8, UR11, UR4, URZ ;  /* 0x000000040b0872a5 */ /* 0x000fe2000f8e003f */
[----:B------:R-:W-:Y:S01]  /*11950*/  LOP3.LUT R0, R4, 0xfffffff8, RZ, 0xc0, !PT ;  /* 0xfffffff804007812 */ /* 0x000fe200078ec0ff */
[----:B------:R-:W-:Y:S01]  /*11960*/  UIMAD UR4, UR11, UR5, UR6 ;  /* 0x000000050b0472a4 */ /* 0x000fe2000f8e0206 */
[----:B------:R-:W-:Y:S01]  /*11970*/  SHF.R.S32.HI R4, RZ, 0x3, R4 ;  /* 0x00000003ff047819 */ /* 0x000fe20000011404 */
[----:B------:R-:W-:Y:S01]  /*11980*/  IMAD R3, R3, c[0x0][0x388], RZ ;  /* 0x0000e20003037a24 */ /* 0x000fe200078e02ff */
[----:B------:R-:W-:Y:S01]  /*11990*/  BSSY B0, `(.L_x_219) ;  /* 0x0000033000007945 */ /* 0x000fe20003800000 */
[----:B------:R-:W-:Y:S01]  /*119a0*/  IMAD.IADD R7, R7, 0x1, -R0 ;  /* 0x0000000107077824 */ /* 0x000fe200078e0a00 */
[----:B------:R-:W-:Y:S01]  /*119b0*/  UIADD3 UR4, UR9, UR4, URZ ;  /* 0x0000000409047290 */ /* 0x000fe2000fffe03f */
[----:B------:R-:W-:Y:S01]  /*119c0*/  IMAD.U32 R13, RZ, RZ, UR9 ;  /* 0x00000009ff0d7e24 */ /* 0x000fe2000f8e00ff */
[----:B------:R-:W-:Y:S01]  /*119d0*/  MOV R12, UR8 ;  /* 0x00000008000c7c02 */ /* 0x000fe20008000f00 */
[----:B------:R-:W-:Y:S01]  /*119e0*/  IMAD R0, R8, c[0x0][0x3f4], R11 ;  /* 0x0000fd0008007a24 */ /* 0x000fe200078e020b */
[----:B------:R-:W-:-:S02]  /*119f0*/  LEA R6, R7, R4, 0x5 ;  /* 0x0000000407067211 */ /* 0x000fc400078e28ff */
[----:B------:R-:W-:Y:S02]  /*11a00*/  MOV R13, UR4 ;  /* 0x00000004000d7c02 */ /* 0x000fe40008000f00 */
[----:B------:R-:W-:Y:S01]  /*11a10*/  SHF.L.U32 R7, R7, 0x3, RZ ;  /* 0x0000000307077819 */ /* 0x000fe200000006ff */
[C---:B-1----:R-:W-:Y:S01]  /*11a20*/  IMAD R6, R5.reuse, 0x80, R6 ;  /* 0x0000008005067824 */ /* 0x042fe200078e0206 */
[----:B------:R-:W-:Y:S01]  /*11a30*/  LEA R4, R5, R4, 0x7 ;  /* 0x0000000405047211 */ /* 0x000fe200078e38ff */
[----:B------:R-:W-:Y:S01]  /*11a40*/  IMAD.WIDE.U32 R12, R8, c[0x0][0x3f0], R12 ;  /* 0x0000fc00080c7a25 */ /* 0x000fe200078e000c */
[----:B------:R-:W-:-:S03]  /*11a50*/  IADD3 R5, R7, 0x80, RZ ;  /* 0x0000008007057810 */ /* 0x000fc60007ffe0ff */
[----:B------:R-:W-:-:S04]  /*11a60*/  @P0 IMAD.HI.U32 R2, R6, c[0x0][0x4ec], RZ ;  /* 0x00013b0006020a27 */ /* 0x000fc800078e00ff */
[----:B------:R-:W-:Y:S01]  /*11a70*/  IMAD.MOV.U32 R9, RZ, RZ, R6 ;  /* 0x000000ffff097224 */ /* 0x000fe200078e0006 */
[----:B------:R-:W-:Y:S01]  /*11a80*/  @P0 SHF.R.U32.HI R9, RZ, c[0x0][0x4f0], R2 ;  /* 0x00013c00ff090a19 */ /* 0x000fe20000011602 */
[----:B------:R-:W-:-:S03]  /*11a90*/  IMAD.IADD R13, R13, 0x1, R0 ;  /* 0x000000010d0d7824 */ /* 0x000fc600078e0200 */
[----:B------:R-:W-:Y:S01]  /*11aa0*/  SHF.R.S32.HI R2, RZ, 0x1f, R9 ;  /* 0x0000001fff027819 */ /* 0x000fe20000011409 */
[C---:B------:R-:W-:Y:S01]  /*11ab0*/  IMAD.WIDE.U32 R12, R9.reuse, c[0x0][0x3e0], R12 ;  /* 0x0000f800090c7a25 */ /* 0x040fe200078e000c */
[----:B------:R-:W-:-:S03]  /*11ac0*/  IADD3 R11, -R9, RZ, RZ ;  /* 0x000000ff090b7210 */ /* 0x000fc60007ffe1ff */
[----:B------:R-:W-:Y:S02]  /*11ad0*/  IMAD R2, R2, c[0x0][0x3e0], RZ ;  /* 0x0000f80002027a24 */ /* 0x000fe400078e02ff */
[----:B------:R-:W-:Y:S01]  /*11ae0*/  IMAD R11, R11, c[0x0][0x4e8], R6 ;  /* 0x00013a000b0b7a24 */ /* 0x000fe200078e0206 */
[----:B------:R-:W-:Y:S01]  /*11af0*/  IADD3 R6, R7, 0x40, RZ ;  /* 0x0000004007067810 */ /* 0x000fe20007ffe0ff */
[----:B------:R-:W-:-:S03]  /*11b00*/  IMAD R9, R9, c[0x0][0x3e4], R2 ;  /* 0x0000f90009097a24 */ /* 0x000fc600078e0202 */
[----:B------:R-:W-:Y:S02]  /*11b10*/  SHF.R.S32.HI R0, RZ, 0x1f, R11 ;  /* 0x0000001fff007819 */ /* 0x000fe4000001140b */
[----:B------:R-:W-:-:S03]  /*11b20*/  IADD3 R13, R13, R9, RZ ;  /* 0x000000090d0d7210 */ /* 0x000fc60007ffe0ff */
[----:B------:R-:W-:Y:S02]  /*11b30*/  IMAD R0, R0, c[0x0][0x3d8], RZ ;  /* 0x0000f60000007a24 */ /* 0x000fe400078e02ff */
[----:B------:R-:W-:-:S04]  /*11b40*/  IMAD.WIDE.U32 R8, R11, c[0x0][0x3d8], R12 ;  /* 0x0000f6000b087a25 */ /* 0x000fc800078e000c */
[----:B------:R-:W-:-:S04]  /*11b50*/  IMAD R0, R11, c[0x0][0x3dc], R0 ;  /* 0x0000f7000b007a24 */ /* 0x000fc800078e0200 */
[----:B------:R-:W-:Y:S01]  /*11b60*/  IMAD.IADD R11, R9, 0x1, R0 ;  /* 0x00000001090b7824 */ /* 0x000fe200078e0200 */
[----:B------:R-:W-:-:S04]  /*11b70*/  LEA R9, P0, R8, c[0x0][0x380], 0x1 ;  /* 0x0000e00008097a11 */ /* 0x000fc800078008ff */
[----:B------:R-:W-:Y:S01]  /*11b80*/  LEA.HI.X R8, R8, c[0x0][0x384], R11, 0x1, P0 ;  /* 0x0000e10008087a11 */ /* 0x000fe200000f0c0b */
[----:B------:R1:W3:Y:S01]  /*11b90*/  SHFL.IDX PT, R10, R9, RZ, 0x181f ;  /* 0x00181fff090a7589 */ /* 0x0002e200000e0000 */
[----:B------:R-:W-:-:S03]  /*11ba0*/  ISETP.GE.AND P0, PT, R4, R3, PT ;  /* 0x000000030400720c */ /* 0x000fc60003f06270 */
[----:B------:R1:W4:Y:S10]  /*11bb0*/  SHFL.IDX PT, R11, R8, RZ, 0x181f ;  /* 0x00181fff080b7589 */ /* 0x00033400000e0000 */
[----:B------:R-:W-:Y:S05]  /*11bc0*/  @P0 BRA `(.L_x_220) ;  /* 0x000000f000000947 */ /* 0x000fea0003800000 */
[----:B------:R-:W-:Y:S02]  /*11bd0*/  ISETP.GE.AND P1, PT, R6, c[0x0][0x3c8], PT ;  /* 0x0000f20006007a0c */ /* 0x000fe40003f26270 */
[----:B------:R-:W-:-:S02]  /*11be0*/  ISETP.GE.AND P0, PT, R5, c[0x0][0x3c8], PT ;  /* 0x0000f20005007a0c */ /* 0x000fc40003f06270 */
        /* <DEDUP_REMOVED lines=13> */
.L_x_220:
[----:B------:R-:W-:Y:S05]  /*11cc0*/  BSYNC B0 ;  /* 0x0000000000007941 */ /* 0x000fea0003800000 */
.L_x_219:
[----:B------:R-:W-:Y:S01]  /*11cd0*/  IADD3 R0, R4, 0x20, RZ ;  /* 0x0000002004007810 */ /* 0x000fe20007ffe0ff */
[----:B---34-:R3:W4:Y:S01]  /*11ce0*/  SHFL.IDX PT, R11, R8, 0x1, 0x181f ;  /* 0x00381f00080b7f89 */ /* 0x01872200000e0000 */
[----:B------:R-:W-:Y:S02]  /*11cf0*/  BSSY B0, `(.L_x_221) ;  /* 0x0000013000007945 */ /* 0x000fe40003800000 */
[----:B------:R-:W-:Y:S01]  /*11d00*/  ISETP.GE.AND P0, PT, R0, R3, PT ;  /* 0x000000030000720c */ /* 0x000fe20003f06270 */
[----:B------:R3:W1:-:S12]  /*11d10*/  SHFL.IDX PT, R10, R9, 0x1, 0x181f ;  /* 0x00381f00090a7f89 */ /* 0x00065800000e0000 */
        /* <DEDUP_REMOVED lines=16> */
.L_x_222:
[----:B------:R-:W-:Y:S05]  /*11e20*/  BSYNC B0 ;  /* 0x0000000000007941 */ /* 0x000fea0003800000 */
.L_x_221:
[----:B------:R-:W-:Y:S01]  /*11e30*/  IADD3 R0, R4, 0x40, RZ ;  /* 0x0000004004007810 */ /* 0x000fe20007ffe0ff */
[----:B-1--4-:R1:W4:Y:S01]  /*11e40*/  SHFL.IDX PT, R11, R8, 0x2, 0x181f ;  /* 0x00581f00080b7f89 */ /* 0x01232200000e0000 */
[----:B------:R-:W-:Y:S02]  /*11e50*/  BSSY B0, `(.L_x_223) ;  /* 0x0000013000007945 */ /* 0x000fe40003800000 */
[----:B------:R-:W-:Y:S01]  /*11e60*/  ISETP.GE.AND P0, PT, R0, R3, PT ;  /* 0x000000030000720c */ /* 0x000fe20003f06270 */
[----:B------:R1:W3:-:S12]  /*11e70*/  SHFL.IDX PT, R10, R9, 0x2, 0x181f ;  /* 0x00581f00090a7f89 */ /* 0x0002d800000e0000 */
        /* <DEDUP_REMOVED lines=16> */
.L_x_224:
[----:B------:R-:W-:Y:S05]  /*11f80*/  BSYNC B0 ;  /* 0x0000000000007941 */ /* 0x000fea0003800000 */
.L_x_223:
[----:B------:R-:W-:Y:S01]  /*11f90*/  IADD3 R4, R4, 0x60, RZ ;  /* 0x0000006004047810 */ /* 0x000fe20007ffe0ff */
[----:B---34-:R3:W4:Y:S03]  /*11fa0*/  SHFL.IDX PT, R11, R8, 0x3, 0x181f ;  /* 0x00781f00080b7f89 */ /* 0x01872600000e0000 */
[----:B------:R-:W-:Y:S01]  /*11fb0*/  ISETP.GE.AND P0, PT, R4, R3, PT ;  /* 0x000000030400720c */ /* 0x000fe20003f06270 */
[----:B------:R3:W1:-:S12]  /*11fc0*/  SHFL.IDX PT, R10, R9, 0x3, 0x181f ;  /* 0x00781f00090a7f89 */ /* 0x00065800000e0000 */
[----:B------:R-:W-:Y:S05]  /*11fd0*/  @P0 EXIT ;  /* 0x000000000000094d */ /* 0x000fea0003800000 */
[----:B------:R-:W-:Y:S02]  /*11fe0*/  ISETP.GE.AND P0, PT, R6, c[0x0][0x3c8], PT ;  /* 0x0000f20006007a0c */ /* 0x000fe40003f06270 */
[----:B------:R-:W-:-:S11]  /*11ff0*/  ISETP.GE.AND P1, PT, R7, c[0x0][0x3c8], PT ;  /* 0x0000f20007007a0c */ /* 0x000fd60003f26270 */
[----:B------:R-:W-:-:S04]  /*12000*/  @!P0 SHF.R.S32.HI R3, RZ, 0x1f, R6 ;  /* 0x0000001fff038819 */ /* 0x000fc80000011406 */
[----:B------:R-:W-:Y:S01]  /*12010*/  @!P0 LEA.HI R3, R3, R6, RZ, 0x3 ;  /* 0x0000000603038211 */ /* 0x000fe200078f18ff */
[----:B-1--4-:R-:W-:-:S03]  /*12020*/  @!P1 IMAD.WIDE R6, R7, 0x2, R10 ;  /* 0x0000000207069825 */ /* 0x012fc600078e020a */
        /* <DEDUP_REMOVED lines=8> */
[----:B-1----:R-:W-:-:S05]  /*120b0*/  LOP3.LUT R3, R0, 0xfffffff8, RZ, 0xc0, !PT ;  /* 0xfffffff800037812 */ /* 0x002fca00078ec0ff */
[----:B------:R-:W-:-:S05]  /*120c0*/  IMAD.WIDE R10, R3, 0x2, R10 ;  /* 0x00000002030a7825 */ /* 0x000fca00078e020a */
[----:B------:R-:W-:Y:S01]  /*120d0*/  ST.E.128 [R10.64], RZ ;  /* 0x000000ff0a007985 */ /* 0x000fe2000c101d16 */
[----:B------:R-:W-:Y:S05]  /*120e0*/  EXIT ;  /* 0x000000000000794d */ /* 0x000fea0003800000 */
.L_x_225:
        /* <DEDUP_REMOVED lines=9> */
.L_x_1497:


//--------------------- .text._ZN7cutlass13device_kernelIN5flash19enable_sm80_to_sm89INS1_16FlashAttnFwdSm80INS1_25CollectiveMainloopFwdSm80ILi8ELi1ELb0EN4cute5tupleIJNS5_1CILi128EEENS7_ILi64EEENS7_ILi192EEEEEELi192ENS_6half_tEfNS_4arch4Sm80ELb0ELb1ELb1ELb1ELb1ELb0ELb1ELb0EEENS1_21CollectiveEpilogueFwdINS6_IJS8_SA_S9_EEENS6_IJNS7_ILi1EEESI_SI_EEESC_SE_Li256ELb1ELb1ELb0ELb0EEENS1_19SingleTileSchedulerILb1ELb0ELb1ELi128EEEEEEEEEvNT_6ParamsE --------------------------
	.section	.text._ZN7cutlass13device_kernelIN5flash19enable_sm80_to_sm89INS1_16FlashAttnFwdSm80INS1_25CollectiveMainloopFwdSm80ILi8ELi1ELb0EN4cute5tupleIJNS5_1CILi128EEENS7_ILi64EEENS7_ILi192EEEEEELi192ENS_6half_tEfNS_4arch4Sm80ELb0ELb1ELb1ELb1ELb1ELb0ELb1ELb0EEENS1_21CollectiveEpilogueFwdINS6_IJS8_SA_S9_EEENS6_IJNS7_ILi1EEESI_SI_EEESC_SE_Li256ELb1ELb1ELb0ELb0EEENS1_19SingleTileSchedulerILb1ELb0ELb1ELi128EEEEEEEEEvNT_6ParamsE,"ax",@progbits
	.sectioninfo	@"SHI_REGISTERS=255"
	.align	128
.text._ZN7cutlass13device_kernelIN5flash19enable_sm80_to_sm89INS1_16FlashAttnFwdSm80INS1_25CollectiveMainloopFwdSm80ILi8ELi1ELb0EN4cute5tupleIJNS5_1CILi128EEENS7_ILi64EEENS7_ILi192EEEEEELi192ENS_6half_tEfNS_4arch4Sm80ELb0ELb1ELb1ELb1ELb1ELb0ELb1ELb0EEENS1_21CollectiveEpilogueFwdINS6_IJS8_SA_S9_EEENS6_IJNS7_ILi1EEESI_SI_EEESC_SE_Li256ELb1ELb1ELb0ELb0EEENS1_19SingleTileSchedulerILb1ELb0ELb1ELi128EEEEEEEEEvNT_6ParamsE:
        .type           _ZN7cutlass13device_kernelIN5flash19enable_sm80_to_sm89INS1_16FlashAttnFwdSm80INS1_25CollectiveMainloopFwdSm80ILi8ELi1ELb0EN4cute5tupleIJNS5_1CILi128EEENS7_ILi64EEENS7_ILi192EEEEEELi192ENS_6half_tEfNS_4arch4Sm80ELb0ELb1ELb1ELb1ELb1ELb0ELb1ELb0EEENS1_21CollectiveEpilogueFwdINS6_IJS8_SA_S9_EEENS6_IJNS7_ILi1EEESI_SI_EEESC_SE_Li256ELb1ELb1ELb0ELb0EEENS1_19SingleTileSchedulerILb1ELb0ELb1ELi128EEEEEEEEEvNT_6ParamsE,@function
        .size           _ZN7cutlass13device_kernelIN5flash19enable_sm80_to_sm89INS1_16FlashAttnFwdSm80INS1_25CollectiveMainloopFwdSm80ILi8ELi1ELb0EN4cute5tupleIJNS5_1CILi128EEENS7_ILi64EEENS7_ILi192EEEEEELi192ENS_6half_tEfNS_4arch4Sm80ELb0ELb1ELb1ELb1ELb1ELb0ELb1ELb0EEENS1_21CollectiveEpilogueFwdINS6_IJS8_SA_S9_EEENS6_IJNS7_ILi1EEESI_SI_EEESC_SE_Li256ELb1ELb1ELb0ELb0EEENS1_19SingleTileSchedulerILb1ELb0ELb1ELi128EEEEEEEEEvNT_6ParamsE,(.L_x_1498 - _ZN7cutlass13device_kernelIN5flash19enable_sm80_to_sm89INS1_16FlashAttnFwdSm80INS1_25CollectiveMainloopFwdSm80ILi8ELi1ELb0EN4cute5tupleIJNS5_1CILi128EEENS7_ILi64EEENS7_ILi192EEEEEELi192ENS_6half_tEfNS_4arch4Sm80ELb0ELb1ELb1ELb1ELb1ELb0ELb1ELb0EEENS1_21CollectiveEpilogueFwdINS6_IJS8_SA_S9_EEENS6_IJNS7_ILi1EEESI_SI_EEESC_SE_Li256ELb1ELb1ELb0ELb0EEENS1_19SingleTileSchedulerILb1ELb0ELb1ELi128EEEEEEEEEvNT_6ParamsE)
        .other          _ZN7cutlass13device_kernelIN5flash19enable_sm80_to_sm89INS1_16FlashAttnFwdSm80INS1_25CollectiveMainloopFwdSm80ILi8ELi1ELb0EN4cute5tupleIJNS5_1CILi128EEENS7_ILi64EEENS7_ILi192EEEEEELi192ENS_6half_tEfNS_4arch4Sm80ELb0ELb1ELb1ELb1ELb1ELb0ELb1ELb0EEENS1_21CollectiveEpilogueFwdINS6_IJS8_SA_S9_EEENS6_IJNS7_ILi1EEESI_SI_EEESC_SE_Li256ELb1ELb1ELb0ELb0EEENS1_19SingleTileSchedulerILb1ELb0ELb1ELi128EEEEEEEEEvNT_6ParamsE,@"STO_CUDA_ENTRY STV_DEFAULT"
_ZN7cutlass13device_kernelIN5flash19enable_sm80_to_sm89INS1_16FlashAttnFwdSm80INS1_25CollectiveMainloopFwdSm80ILi8ELi1ELb0EN4cute5tupleIJNS5_1CILi128EEENS7_ILi64EEENS7_ILi192EEEEEELi192ENS_6half_tEfNS_4arch4Sm80ELb0ELb1ELb1ELb1ELb1ELb0ELb1ELb0EEENS1_21CollectiveEpilogueFwdINS6_IJS8_SA_S9_EEENS6_IJNS7_ILi1EEESI_SI_EEESC_SE_Li256ELb1ELb1ELb0ELb0EEENS1_19SingleTileSchedulerILb1ELb0ELb1ELi128EEEEEEEEEvNT_6ParamsE:
        /* <DEDUP_REMOVED lines=11> */
[----:B------:R-:W-:Y:S05]  /*00b0*/  @!P0 BRA `(.L_x_226) ;  /* 0x000001c000008947 */ /* 0x000fea0003800000 */
[----:B---3--:R-:W-:-:S04]  /*00c0*/  ISETP.NE.U32.AND P0, PT, RZ, c[0x0][0x568], PT ;  /* 0x00015a00ff007a0c */ /* 0x008fc80003f05070 */
[----:B------:R-:W-:-:S13]  /*00d0*/  ISETP.NE.AND.EX P0, PT, RZ, c[0x0][0x56c], PT, P0 ;  /* 0x00015b00ff007a0c */ /* 0x000fda0003f05300 */
[----:B------:R-:W-:Y:S05]  /*00e0*/  @!P0 BRA `(.L_x_227) ;  /* 0x0000005000008947 */ /* 0x000fea0003800000 */
[----:B------:R-:W-:Y:S02]  /*00f0*/  MOV R2, UR4 ;  /* 0x0000000400027c02 */ /* 0x000fe40008000f00 */
[----:B------:R-:W-:-:S05]  /*0100*/  MOV R3, UR5 ;  /* 0x0000000500037c02 */ /* 0x000fca0008000f00 */
[----:B------:R-:W2:Y:S02]  /*0110*/  LDG.E R2, [R2.64] ;  /* 0x0000001402027981 */ /* 0x000ea4000c1e1900 */
[----:B--2---:R1:W2:Y:S02]  /*0120*/  R2UR UR5, R2 ;  /* 0x00000000020573c2 */ /* 0x0042a400000e0000 */
[----:B-12---:R-:W-:Y:S05]  /*0130*/  BRA `(.L_x_228) ;  /* 0x000000e000007947 */ /* 0x006fea0003800000 */
.L_x_227:
        /* <DEDUP_REMOVED lines=13> */
.L_x_229:
[----:B------:R-:W-:Y:S02]  /*0210*/  ULDC UR5, c[0x0][0x54c] ;  /* 0x0001530000057ab9 */ /* 0x000fe40000000800 */
.L_x_228:
[----:B------:R-:W-:Y:S02]  /*0220*/  ULDC UR4, c[0x0][0x548] ;  /* 0x0001520000047ab9 */ /* 0x000fe40000000800 */
[----:B------:R-:W-:-:S02]  /*0230*/  USHF.L.U32 UR26, UR27, 0x7, URZ ;  /* 0x000000071b1a7899 */ /* 0x000fc4000800063f */
[----:B------:R-:W-:-:S04]  /*0240*/  UIMAD UR4, UR5, UR4, URZ ;  /* 0x00000004050472a4 */ /* 0x000fc8000f8e023f */
[----:B------:R-:W-:-:S04]  /*0250*/  UISETP.GE.AND UP0, UPT, UR26, UR4, UPT ;  /* 0x000000041a00728c */ /* 0x000fc8000bf06270 */
[----:B------:R-:W-:Y:S01]  /*0260*/  USEL UR13, UR13, 0xffffffff, !UP0 ;  /* 0xffffffff0d0d7887 */ /* 0x000fe2000c000000 */
[----:B------:R-:W-:Y:S05]  /*0270*/  BRA `(.L_x_230) ;  /* 0x000001b000007947 */ /* 0x000fea0003800000 */
.L_x_226:
        /* <DEDUP_REMOVED lines=8> */
.L_x_231:
        /* <DEDUP_REMOVED lines=13> */
.L_x_233:
[----:B------:R-:W-:Y:S02]  /*03d0*/  ULDC UR5, c[0x0][0x54c] ;  /* 0x0001530000057ab9 */ /* 0x000fe40000000800 */
.L_x_232:
[----:B------:R-:W-:Y:S02]  /*03e0*/  ULDC UR4, c[0x0][0x548] ;  /* 0x0001520000047ab9 */ /* 0x000fe40000000800 */
[----:B------:R-:W-:-:S02]  /*03f0*/  USHF.L.U32 UR26, UR27, 0x7, URZ ;  /* 0x000000071b1a7899 */ /* 0x000fc4000800063f */
[----:B------:R-:W-:-:S04]  /*0400*/  UIMAD UR4, UR5, UR4, URZ ;  /* 0x00000004050472a4 */ /* 0x000fc8000f8e023f */
[----:B------:R-:W-:-:S04]  /*0410*/  UISETP.GE.AND UP0, UPT, UR26, UR4, UPT ;  /* 0x000000041a00728c */ /* 0x000fc8000bf06270 */
[----:B------:R-:W-:-:S06]  /*0420*/  USEL UR13, UR13, 0xffffffff, !UP0 ;  /* 0xffffffff0d0d7887 */ /* 0x000fcc000c000000 */
.L_x_230:
[----:B------:R-:W-:-:S13]  /*0430*/  ISETP.LE.AND P0, PT, RZ, UR13, PT ;  /* 0x0000000dff007c0c */ /* 0x000fda000bf03270 */
[----:B------:R-:W-:Y:S05]  /*0440*/  @!P0 EXIT ;  /* 0x000000000000894d */ /* 0x000fea0003800000 */
[----:B------:R-:W-:Y:S02]  /*0450*/  ULDC.64 UR8, c[0x0][0x370] ;  /* 0x0000dc0000087ab9 */ /* 0x000fe40000000a00 */
[----:B------:R-:W-:Y:S02]  /*0460*/  ULDC.64 UR4, c[0x0][0x360] ;  /* 0x0000d80000047ab9 */ /* 0x000fe40000000a00 */
[----:B------:R-:W-:Y:S02]  /*0470*/  UISETP.NE.U32.AND UP1, UPT, URZ, UR8, UPT ;  /* 0x000000083f00728c */ /* 0x000fe4000bf25070 */
[----:B------:R-:W-:Y:S02]  /*0480*/  UISETP.NE.U32.AND UP0, UPT, URZ, UR4, UPT ;  /* 0x000000043f00728c */ /* 0x000fe4000bf05070 */
[----:B------:R-:W-:Y:S02]  /*0490*/  ULDC.64 UR6, c[0x0][0x348] ;  /* 0x0000d20000067ab9 */ /* 0x000fe40000000a00 */
[----:B------:R-:W-:-:S02]  /*04a0*/  UISETP.NE.U32.AND UP3, UPT, URZ, UR6, UPT ;  /* 0x000000063f00728c */ /* 0x000fc4000bf65070 */
[----:B------:R-:W-:Y:S02]  /*04b0*/  UISETP.NE.AND.EX UP1, UPT, URZ, UR9, UPT, UP1 ;  /* 0x000000093f00728c */ /* 0x000fe4000bf25310 */
[----:B------:R-:W-:Y:S02]  /*04c0*/  UISETP.NE.AND.EX UP0, UPT, URZ, UR5, UPT, UP0 ;  /* 0x000000053f00728c */ /* 0x000fe4000bf05300 */
[----:B------:R-:W-:Y:S02]  /*04d0*/  UISETP.NE.AND.EX UP3, UPT, URZ, UR7, UPT, UP3 ;  /* 0x000000073f00728c */ /* 0x000fe4000bf65330 */
[----:B------:R-:W-:Y:S01]  /*04e0*/  ULDC.64 UR8, c[0x0][0x370] ;  /* 0x0000dc0000087ab9 */ /* 0x000fe20000000a00 */
[----:B------:R-:W-:Y:S01]  /*04f0*/  PLOP3.LUT P2, PT, PT, PT, UP1, 0x80, 0x0 ;  /* 0x000000000000781c */ /* 0x000fe20003f4f018 */
[----:B------:R-:W-:Y:S01]  /*0500*/  ULDC.64 UR6, c[0x0][0x348] ;  /* 0x0000d20000067ab9 */ /* 0x000fe20000000a00 */
[----:B------:R-:W-:Y:S01]  /*0510*/  PLOP3.LUT P0, PT, PT, PT, UP0, 0x80, 0x0 ;  /* 0x000000000000781c */ /* 0x000fe20003f0f008 */
[----:B------:R-:W-:Y:S01]  /*0520*/  ULDC.64 UR4, c[0x0][0x360] ;  /* 0x0000d80000047ab9 */ /* 0x000fe20000000a00 */
[----:B------:R-:W-:Y:S01]  /*0530*/  PLOP3.LUT P1, PT, PT, PT, UP3, 0x80, 0x0 ;  /* 0x000000000000781c */ /* 0x000fe20003f2f038 */
[----:B------:R-:W-:-:S02]  /*0540*/  @UP1 UIMAD.WIDE UR8, UR13, UR14, UR8 ;  /* 0x0000000e0d0812a5 */ /* 0x000fc4000f8e0208 */
[----:B------:R-:W-:Y:S02]  /*0550*/  @UP0 UIMAD.WIDE UR4, UR13, UR14, UR4 ;  /* 0x0000000e0d0402a5 */ /* 0x000fe4000f8e0204 */
[----:B------:R-:W-:Y:S02]  /*0560*/  UIMAD.WIDE UR6, UR13, UR14, UR6 ;  /* 0x0000000e0d0672a5 */ /* 0x000fe4000f8e0206 */
[----:B------:R-:W-:Y:S02]  /*0570*/  IMAD.U32 R8, RZ, RZ, UR8 ;  /* 0x00000008ff087e24 */ /* 0x000fe4000f8e00ff */
[----:B------:R-:W-:Y:S01]  /*0580*/  IMAD.U32 R9, RZ, RZ, UR9 ;  /* 0x00000009ff097e24 */ /* 0x000fe2000f8e00ff */
[----:B------:R-:W-:Y:S01]  /*0590*/  MOV R6, UR4 ;  /* 0x0000000400067c02 */ /* 0x000fe20008000f00 */
[----:B------:R-:W-:Y:S01]  /*05a0*/  IMAD.U32 R7, RZ, RZ, UR5 ;  /* 0x00000005ff077e24 */ /* 0x000fe2000f8e00ff */
[----:B------:R-:W-:Y:S01]  /*05b0*/  MOV R4, UR6 ;  /* 0x0000000600047c02 */ /* 0x000fe20008000f00 */
[----:B------:R-:W-:Y:S01]  /*05c0*/  IMAD.U32 R5, RZ, RZ, UR7 ;  /* 0x00000007ff057e24 */ /* 0x000fe2000f8e00ff */
[----:B------:R-:W2:Y:S04]  /*05d0*/  @P2 LDG.E R3, [R8.64] ;  /* 0x0000001408032981 */ /* 0x000ea8000c1e1900 */
[----:B------:R-:W3:Y:S04]  /*05e0*/  @P0 LDG.E R0, [R6.64] ;  /* 0x0000001406000981 */ /* 0x000ee8000c1e1900 */
[----:B------:R-:W4:Y:S01]  /*05f0*/  @P1 LDG.E R2, [R4.64] ;  /* 0x0000001404021981 */ /* 0x000f22000c1e1900 */
[----:B------:R-:W1:Y:S01]  /*0600*/  S2UR UR10, SR_CTAID.Y ;  /* 0x00000000000a79c3 */ /* 0x000e620000002600 */
[----:B------:R-:W-:-:S02]  /*0610*/  UMOV UR11, URZ ;  /* 0x0000003f000b7c82 */ /* 0x000fc40008000000 */
[----:B------:R-:W-:Y:S02]  /*0620*/  ULDC UR12, c[0x0][0x168] ;  /* 0x00005a00000c7ab9 */ /* 0x000fe40000000800 */
[----:B------:R-:W-:Y:S02]  /*0630*/  UMOV UR9, URZ ;  /* 0x0000003f00097c82 */ /* 0x000fe40008000000 */
[----:B------:R-:W-:Y:S02]  /*0640*/  ULDC UR4, c[0x0][0x2ac] ;  /* 0x0000ab0000047ab9 */ /* 0x000fe40000000800 */
[----:B------:R-:W-:Y:S02]  /*0650*/  ULDC UR8, c[0x0][0x1d0] ;  /* 0x0000740000087ab9 */ /* 0x000fe40000000800 */
[----:B------:R-:W-:Y:S02]  /*0660*/  UIMAD UR8, UR4, UR8, URZ ;  /* 0x00000008040872a4 */ /* 0x000fe4000f8e023f */
[----:B-1----:R-:W-:Y:S01]  /*0670*/  USHF.R.S32.HI UR18, URZ, 0x1f, UR10 ;  /* 0x0000001f3f127899 */ /* 0x002fe2000801140a */
[----:B--2---:R1:W2:Y:S08]  /*0680*/  @P2 R2UR UR11, R3 ;  /* 0x00000000030b23c2 */ /* 0x0042b000000e0000 */
[----:B---3--:R1:W3:Y:S08]  /*0690*/  @P0 R2UR UR12, R0 ;  /* 0x00000000000c03c2 */ /* 0x0082f000000e0000 */
[----:B----4-:R1:W4:Y:S02]  /*06a0*/  @P1 R2UR UR9, R2 ;  /* 0x00000000020913c2 */ /* 0x01032400000e0000 */
[----:B-1--4-:R-:W-:Y:S05]  /*06b0*/  @P0 BRA `(.L_x_234) ;  /* 0x0000006000000947 */ /* 0x012fea0003800000 */
[----:B------:R-:W-:Y:S05]  /*06c0*/  @!P1 BRA `(.L_x_234) ;  /* 0x0000005000009947 */ /* 0x000fea0003800000 */
[----:B------:R-:W4:Y:S04]  /*06d0*/  LDG.E R0, [R4.64] ;  /* 0x0000001404007981 */ /* 0x000f28000c1e1900 */
[----:B------:R-:W5:Y:S01]  /*06e0*/  LDG.E R2, [R4.64+0x4] ;  /* 0x0000041404027981 */ /* 0x000f62000c1e1900 */
[----:B---34-:R-:W1:Y:S08]  /*06f0*/  R2UR UR12, R0 ;  /* 0x00000000000c73c2 */ /* 0x018e7000000e0000 */
[----:B-----5:R-:W1:Y:S02]  /*0700*/  R2UR UR4, R2 ;  /* 0x00000000020473c2 */ /* 0x020e6400000e0000 */
[----:B-1----:R-:W-:-:S06]  /*0710*/  UIADD3 UR12, -UR12, UR4, URZ ;  /* 0x000000040c0c7290 */ /* 0x002fcc000fffe13f */
.L_x_234:
[----:B------:R-:W-:-:S04]  /*0720*/  ISETP.NE.U32.AND P0, PT, RZ, c[0x0][0x368], PT ;  /* 0x0000da00ff007a0c */ /* 0x000fc80003f05070 */
[----:B------:R-:W-:-:S13]  /*0730*/  ISETP.NE.AND.EX P0, PT, RZ, c[0x0][0x36c], PT, P0 ;  /* 0x0000db00ff007a0c */ /* 0x000fda0003f05300 */
[----:B------:R-:W-:Y:S05]  /*0740*/  @!P0 BRA `(.L_x_235) ;  /* 0x0000007000008947 */ /* 0x000fea0003800000 */
[----:B------:R-:W-:Y:S02]  /*0750*/  ULDC.64 UR4, c[0x0][0x368] ;  /* 0x0000da0000047ab9 */ /* 0x000fe40000000a00 */
[----:B------:R-:W-:-:S06]  /*0760*/  UIMAD.WIDE UR4, UR13, UR14, UR4 ;  /* 0x0000000e0d0472a5 */ /* 0x000fcc000f8e0204 */
[----:B------:R-:W-:Y:S02]  /*0770*/  MOV R2, UR4 ;  /* 0x0000000400027c02 */ /* 0x000fe40008000f00 */
[----:B------:R-:W-:-:S05]  /*0780*/  MOV R3, UR5 ;  /* 0x0000000500037c02 */ /* 0x000fca0008000f00 */
[----:B------:R-:W4:Y:S02]  /*0790*/  LDG.E R2, [R2.64] ;  /* 0x0000001402027981 */ /* 0x000f24000c1e1900 */
[----:B----4-:R1:W4:Y:S02]  /*07a0*/  R2UR UR8, R2 ;  /* 0x00000000020873c2 */ /* 0x01032400000e0000 */
[----:B-1--4-:R-:W-:Y:S05]  /*07b0*/  BRA `(.L_x_236) ;  /* 0x000000c000007947 */ /* 0x012fea0003800000 */
.L_x_235:
[----:B------:R-:W-:-:S04]  /*07c0*/  ISETP.NE.U32.AND P0, PT, RZ, c[0x0][0x350], PT ;  /* 0x0000d400ff007a0c */ /* 0x000fc80003f05070 */
[----:B------:R-:W-:-:S13]  /*07d0*/  ISETP.NE.AND.EX P0, PT, RZ, c[0x0][0x354], PT, P0 ;  /* 0x0000d500ff007a0c */ /* 0x000fda0003f05300 */
[----:B------:R-:W-:Y:S05]  /*07e0*/  @!P0 BRA `(.L_x_236) ;  /* 0x0000009000008947 */ /* 0x000fea0003800000 */
[----:B------:R-:W-:Y:S02]  /*07f0*/  ULDC.64 UR4, c[0x0][0x350] ;  /* 0x0000d40000047ab9 */ /* 0x000fe40000000a00 */
[----:B------:R-:W-:-:S06]  /*0800*/  UIMAD.WIDE UR4, UR13, UR14, UR4 ;  /* 0x0000000e0d0472a5 */ /* 0x000fcc000f8e0204 */
[----:B------:R-:W-:Y:S02]  /*0810*/  MOV R4, UR4 ;  /* 0x0000000400047c02 */ /* 0x000fe40008000f00 */
[----:B------:R-:W-:-:S05]  /*0820*/  MOV R5, UR5 ;  /* 0x0000000500057c02 */ /* 0x000fca0008000f00 */
[----:B------:R-:W4:Y:S04]  /*0830*/  LDG.E R2, [R4.64] ;  /* 0x0000001404027981 */ /* 0x000f28000c1e1900 */
[----:B------:R-:W5:Y:S01]  /*0840*/  LDG.E R0, [R4.64+0x4] ;  /* 0x0000041404007981 */ /* 0x000f62000c1e1900 */
[----:B----4-:R-:W1:Y:S08]  /*0850*/  R2UR UR4, R2 ;  /* 0x00000000020473c2 */ /* 0x010e7000000e0000 */
[----:B-----5:R-:W1:Y:S02]  /*0860*/  R2UR UR8, R0 ;  /* 0x00000000000873c2 */ /* 0x020e6400000e0000 */
[----:B-1----:R-:W-:-:S06]  /*0870*/  UIADD3 UR8, -UR4, UR8, URZ ;  /* 0x0000000804087290 */ /* 0x002fcc000fffe13f */
.L_x_236:
[----:B------:R-:W-:Y:S02]  /*0880*/  ULDC UR4, c[0x0][0x2c4] ;  /* 0x0000b10000047ab9 */ /* 0x000fe40000000800 */
[----:B------:R-:W-:-:S02]  /*0890*/  UISETP.NE.AND UP2, UPT, UR4, 0x1, UPT ;  /* 0x000000010400788c */ /* 0x000fc4000bf45270 */
[----:B------:R-:W-:Y:S02]  /*08a0*/  ULDC.64 UR6, c[0x0][0x2c8] ;  /* 0x0000b20000067ab9 */ /* 0x000fe40000000a00 */
[----:B------:R-:W-:Y:S02]  /*08b0*/  ULDC.64 UR4, c[0x0][0x328] ;  /* 0x0000ca0000047ab9 */ /* 0x000fe40000000a00 */
[----:B------:R-:W-:Y:S02]  /*08c0*/  UISETP.GE.AND UP1, UPT, UR5, 0x1, UPT ;  /* 0x000000010500788c */ /* 0x000fe4000bf26270 */
[----:B--2---:R-:W-:Y:S02]  /*08d0*/  UIADD3 UR8, -UR11, UR8, URZ ;  /* 0x000000080b087290 */ /* 0x004fe4000fffe13f */
[----:B------:R-:W-:Y:S02]  /*08e0*/  UIADD3 UR15, UR26, 0x7f, URZ ;  /* 0x0000007f1a0f7890 */ /* 0x000fe4000fffe03f */
[----:B------:R-:W-:Y:S01]  /*08f0*/  @UP2 UIADD3 UR16, UR26, 0x7f, URZ ;  /* 0x0000007f1a102890 */ /* 0x000fe2000fffe03f */
[----:B------:R-:W-:-:S03]  /*0900*/  PLOP3.LUT P0, PT, PT, PT, UP1, 0x40, 0x0 ;  /* 0x000000000000781c */ /* 0x000fc60003f0e818 */
[----:B------:R-:W-:Y:S02]  /*0910*/  UIMAD.WIDE.U32 UR16, UR16, UR6, URZ ;  /* 0x00000006101072a5 */ /* 0x000fe4000f8e003f */
[----:B---3--:R-:W-:Y:S02]  /*0920*/  UIADD3 UR6, UR8, 0x1, -UR12 ;  /* 0x0000000108067890 */ /* 0x008fe4000fffe80c */
[----:B------:R-:W-:-:S04]  /*0930*/  @UP2 USHF.R.U32.HI UR15, URZ, UR7, UR17 ;  /* 0x000000073f0f2299 */ /* 0x000fc80008011611 */
[----:B------:R-:W-:-:S04]  /*0940*/  UIADD3 UR6, UR6, UR15, URZ ;  /* 0x0000000f06067290 */ /* 0x000fc8000fffe03f */
[----:B------:R-:W-:Y:S01]  /*0950*/  UIADD3 UR4, UR6, UR4, URZ ;  /* 0x0000000406047290 */ /* 0x000fe2000fffe03f */
[----:B------:R-:W-:Y:S05]  /*0960*/  @P0 BRA `(.L_x_237) ;  /* 0x0000012000000947 */ /* 0x000fea0003800000 */
[----:B------:R-:W-:Y:S01]  /*0970*/  ISETP.LT.AND P0, PT, RZ, UR6, PT ;  /* 0x00000006ff007c0c */ /* 0x000fe2000bf01270 */
[----:B------:R-:W-:-:S12]  /*0980*/  UIADD3 UR15, UR6, -0x1, URZ ;  /* 0xffffffff060f7890 */ /* 0x000fd8000fffe03f */
[----:B------:R-:W-:Y:S05]  /*0990*/  @P0 BRA `(.L_x_238) ;  /* 0x0000007000000947 */ /* 0x000fea0003800000 */
[----:B------:R-:W-:Y:S02]  /*09a0*/  UISETP.NE.AND UP0, UPT, UR5, 0x1, UPT ;  /* 0x000000010500788c */ /* 0x000fe4000bf05270 */
[----:B------:R-:W-:-:S03]  /*09b0*/  UIADD3 UR15, -UR6, URZ, URZ ;  /* 0x0000003f060f7290 */ /* 0x000fc6000fffe13f */
[----:B------:R-:W-:Y:S02]  /*09c0*/  ULDC.64 UR6, c[0x0][0x330] ;  /* 0x0000cc0000067ab9 */ /* 0x000fe40000000a00 */
[----:B------:R-:W-:-:S04]  /*09d0*/  UIMAD.WIDE.U32 UR16, UR15, UR6, URZ ;  /* 0x000000060f1072a5 */ /* 0x000fc8000f8e003f */
[----:B------:R-:W-:-:S04]  /*09e0*/  @UP0 USHF.R.U32.HI UR15, URZ, UR7, UR17 ;  /* 0x000000073f0f0299 */ /* 0x000fc80008011611 */
[----:B------:R-:W-:Y:S01]  /*09f0*/  ULOP3.LUT UR15, URZ, UR15, URZ, 0x33, !UPT ;  /* 0x0000000f3f0f7292 */ /* 0x000fe2000f8e333f */
[----:B------:R-:W-:Y:S05]  /*0a00*/  BRA `(.L_x_239) ;  /* 0x0000004000007947 */ /* 0x000fea0003800000 */
.L_x_238:
[----:B------:R-:W-:Y:S02]  /*0a10*/  UISETP.NE.AND UP0, UPT, UR5, 0x1, UPT ;  /* 0x000000010500788c */ /* 0x000fe4000bf05270 */
[----:B------:R-:W-:Y:S02]  /*0a20*/  ULDC.64 UR6, c[0x0][0x330] ;  /* 0x0000cc0000067ab9 */ /* 0x000fe40000000a00 */
[----:B------:R-:W-:-:S07]  /*0a30*/  UIMAD.WIDE.U32 UR16, UR15, UR6, URZ ;  /* 0x000000060f1072a5 */ /* 0x000fce000f8e003f */
[----:B------:R-:W-:Y:S02]  /*0a40*/  @UP0 USHF.R.U32.HI UR15, URZ, UR7, UR17 ;  /* 0x000000073f0f0299 */ /* 0x000fe40008011611 */
.L_x_239:
[----:B------:R-:W-:Y:S02]  /*0a50*/  ULDC UR6, c[0x0][0x32c] ;  /* 0x0000cb0000067ab9 */ /* 0x000fe40000000800 */
[----:B------:R-:W-:-:S04]  /*0a60*/  UIMAD UR6, UR15, UR5, UR6 ;  /* 0x000000050f0672a4 */ /* 0x000fc8000f8e0206 */
[----:B------:R-:W-:-:S04]  /*0a70*/  UISETP.LT.AND UP0, UPT, UR4, UR6, UPT ;  /* 0x000000060400728c */ /* 0x000fc8000bf01270 */
[----:B------:R-:W-:Y:S02]  /*0a80*/  USEL UR4, UR4, UR6, UP0 ;  /* 0x0000000604047287 */ /* 0x000fe40008000000 */
.L_x_237:
[----:B------:R-:W-:Y:S01]  /*0a90*/  UIADD3 UR17, UR8, 0x3f, URZ ;  /* 0x0000003f08117890 */ /* 0x000fe2000fffe03f */
[----:B------:R-:W-:Y:S01]  /*0aa0*/  PLOP3.LUT P0, PT, PT, PT, UP1, 0x40, 0x0 ;  /* 0x000000000000781c */ /* 0x000fe20003f0e818 */
[----:B------:R-:W-:Y:S02]  /*0ab0*/  UIADD3 UR15, UR4, 0x3f, URZ ;  /* 0x0000003f040f7890 */ /* 0x000fe4000fffe03f */
[----:B------:R-:W-:Y:S02]  /*0ac0*/  ULDC.64 UR6, c[0x0][0x2c8] ;  /* 0x0000b20000067ab9 */ /* 0x000fe40000000a00 */
[----:B------:R-:W-:Y:S02]  /*0ad0*/  UIMAD.WIDE.U32 UR22, UR26, UR6, URZ ;  /* 0x000000061a1672a5 */ /* 0x000fe4000f8e003f */
[----:B------:R-:W-:Y:S02]  /*0ae0*/  USHF.R.S32.HI UR16, URZ, 0x1f, UR17 ;  /* 0x0000001f3f107899 */ /* 0x000fe40008011411 */
[----:B------:R-:W-:-:S02]  /*0af0*/  USHF.R.S32.HI UR6, URZ, 0x1f, UR15 ;  /* 0x0000001f3f067899 */ /* 0x000fc4000801140f */
[----:B------:R-:W-:Y:S02]  /*0b00*/  ULEA.HI UR16, UR16, UR17, URZ, 0x6 ;  /* 0x0000001110107291 */ /* 0x000fe4000f8f303f */
[----:B------:R-:W-:Y:S02]  /*0b10*/  ULEA.HI UR6, UR6, UR15, URZ, 0x6 ;  /* 0x0000000f06067291 */ /* 0x000fe4000f8f303f */
[----:B------:R-:W-:Y:S02]  /*0b20*/  UMOV UR4, UR26 ;  /* 0x0000001a00047c82 */ /* 0x000fe40008000000 */
[----:B------:R-:W-:Y:S02]  /*0b30*/  @UP2 USHF.R.U32.HI UR4, URZ, UR7, UR23 ;  /* 0x000000073f042299 */ /* 0x000fe40008011617 */
[----:B------:R-:W-:Y:S02]  /*0b40*/  USHF.R.S32.HI UR16, URZ, 0x6, UR16 ;  /* 0x000000063f107899 */ /* 0x000fe40008011410 */
[----:B------:R-:W-:-:S02]  /*0b50*/  USHF.R.S32.HI UR22, URZ, 0x6, UR6 ;  /* 0x000000063f167899 */ /* 0x000fc40008011406 */
[----:B------:R-:W-:Y:S02]  /*0b60*/  UIADD3 UR23, UR8, -UR12, URZ ;  /* 0x8000000c08177290 */ /* 0x000fe4000fffe03f */
[----:B------:R-:W-:Y:S02]  /*0b70*/  UISETP.LT.AND UP0, UPT, UR16, UR22, UPT ;  /* 0x000000161000728c */ /* 0x000fe4000bf01270 */
[----:B------:R-:W-:Y:S02]  /*0b80*/  UIADD3 UR7, UR23, UR4, URZ ;  /* 0x0000000417077290 */ /* 0x000fe4000fffe03f */
[----:B------:R-:W-:Y:S02]  /*0b90*/  ULDC UR6, c[0x0][0x324] ;  /* 0x0000c90000067ab9 */ /* 0x000fe40000000800 */
[----:B------:R-:W-:Y:S02]  /*0ba0*/  USEL UR22, UR16, UR22, UP0 ;  /* 0x0000001610167287 */ /* 0x000fe40008000000 */
[----:B------:R-:W-:Y:S01]  /*0bb0*/  UIADD3 UR6, UR7, -UR6, URZ ;  /* 0x8000000607067290 */ /* 0x000fe2000fffe03f */
[----:B------:R-:W-:Y:S05]  /*0bc0*/  @P0 BRA `(.L_x_240) ;  /* 0x0000014000000947 */ /* 0x000fea0003800000 */
[----:B------:R-:W-:-:S06]  /*0bd0*/  UISETP.GT.AND UP0, UPT, UR7, -0x1, UPT ;  /* 0xffffffff0700788c */ /* 0x000fcc000bf04270 */
[----:B------:R-:W-:-:S13]  /*0be0*/  PLOP3.LUT P0, PT, PT, PT, UP0, 0x80, 0x0 ;  /* 0x000000000000781c */ /* 0x000fda0003f0f008 */
[----:B------:R-:W-:Y:S05]  /*0bf0*/  @P0 BRA `(.L_x_241) ;  /* 0x0000008000000947 */ /* 0x000fea0003800000 */
        /* <DEDUP_REMOVED lines=8> */
.L_x_241:
[----:B------:R-:W-:-:S03]  /*0c80*/  UISETP.NE.AND UP0, UPT, UR5, 0x1, UPT ;  /* 0x000000010500788c */ /* 0x000fc6000bf05270 */
[----:B------:R-:W-:Y:S02]  /*0c90*/  ULDC.64 UR4, c[0x0][0x330] ;  /* 0x0000cc0000047ab9 */ /* 0x000fe40000000a00 */
[----:B------:R-:W-:-:S07]  /*0ca0*/  UIMAD.WIDE.U32 UR16, UR7, UR4, URZ ;  /* 0x00000004071072a5 */ /* 0x000fce000f8e003f */
[----:B------:R-:W-:Y:S02]  /*0cb0*/  @UP0 UMOV UR15, UR17 ;  /* 0x00000011000f0c82 */ /* 0x000fe40008000000 */
[----:B------:R-:W-:Y:S02]  /*0cc0*/  @UP0 USHF.R.U32.HI UR7, URZ, UR5, UR15 ;  /* 0x000000053f070299 */ /* 0x000fe4000801160f */
.L_x_242:
[----:B------:R-:W-:Y:S02]  /*0cd0*/  ULDC UR4, c[0x0][0x32c] ;  /* 0x0000cb0000047ab9 */ /* 0x000fe40000000800 */
[----:B------:R-:W-:-:S04]  /*0ce0*/  UIMAD UR4, UR7, UR4, URZ ;  /* 0x00000004070472a4 */ /* 0x000fc8000f8e023f */
[----:B------:R-:W-:-:S04]  /*0cf0*/  UISETP.LT.AND UP0, UPT, UR6, UR4, UPT ;  /* 0x000000040600728c */ /* 0x000fc8000bf01270 */
[----:B------:R-:W-:-:S04]  /*0d00*/  USEL UR6, UR6, UR4, !UP0 ;  /* 0x0000000406067287 */ /* 0x000fc8000c000000 */
.L_x_240:
[----:B------:R-:W-:Y:S01]  /*0d10*/  USHF.R.S32.HI UR4, URZ, 0x1f, UR6 ;  /* 0x0000001f3f047899 */ /* 0x000fe20008011406 */
[----:B------:R-:W-:Y:S01]  /*0d20*/  PLOP3.LUT P2, PT, PT, PT, PT, 0x80, 0x0 ;  /* 0x000000000000781c */ /* 0x000fe20003f4f070 */
[----:B------:R-:W-:Y:S01]  /*0d30*/  IMAD.MOV.U32 R3, RZ, RZ, RZ ;  /* 0x000000ffff037224 */ /* 0x000fe200078e00ff */
[----:B------:R-:W-:Y:S01]  /*0d40*/  CS2R R96, SRZ ;  /* 0x0000000000607805 */ /* 0x000fe2000001ff00 */
[----:B------:R-:W-:Y:S01]  /*0d50*/  ULEA.HI UR4, UR4, UR6, URZ, 0x6 ;  /* 0x0000000604047291 */ /* 0x000fe2000f8f303f */
[----:B------:R-:W-:Y:S01]  /*0d60*/  IMAD.MOV.U32 R98, RZ, RZ, RZ ;  /* 0x000000ffff627224 */ /* 0x000fe200078e00ff */
[----:B------:R-:W-:Y:S01]  /*0d70*/  CS2R R94, SRZ ;  /* 0x00000000005e7805 */ /* 0x000fe2000001ff00 */
[----:B------:R-:W-:Y:S01]  /*0d80*/  CS2R R92, SRZ ;  /* 0x00000000005c7805 */ /* 0x000fe2000001ff00 */
[----:B------:R-:W-:Y:S01]  /*0d90*/  USHF.R.S32.HI UR7, URZ, 0x6, UR4 ;  /* 0x000000063f077899 */ /* 0x000fe20008011404 */
[----:B------:R-:W-:Y:S01]  /*0da0*/  CS2R R90, SRZ ;  /* 0x00000000005a7805 */ /* 0x000fe2000001ff00 */
[----:B------:R-:W-:Y:S01]  /*0db0*/  CS2R R88, SRZ ;  /* 0x0000000000587805 */ /* 0x000fe2000001ff00 */
[----:B------:R-:W-:Y:S01]  /*0dc0*/  MOV R87, RZ ;  /* 0x000000ff00577202 */ /* 0x000fe20000000f00 */
[----:B------:R-:W-:Y:S01]  /*0dd0*/  UISETP.LT.AND UP0, UPT, URZ, UR7, UPT ;  /* 0x000000073f00728c */ /* 0x000fe2000bf01270 */
[----:B------:R-:W-:Y:S01]  /*0de0*/  IMAD.MOV.U32 R4, RZ, RZ, RZ ;  /* 0x000000ffff047224 */ /* 0x000fe200078e00ff */
[----:B------:R-:W-:Y:S01]  /*0df0*/  CS2R R84, SRZ ;  /* 0x0000000000547805 */ /* 0x000fe2000001ff00 */
        /* <DEDUP_REMOVED lines=44> */
[----:B------:R-:W-:Y:S05]  /*10c0*/  @!P0 BRA `(.L_x_243) ;  /* 0x0000f8e000008947 */ /* 0x000fea0003800000 */
[----:B------:R-:W-:Y:S02]  /*10d0*/  ULDC.64 UR4, c[0x0][0x340] ;  /* 0x0000d00000047ab9 */ /* 0x000fe40000000a00 */
[----:B------:R-:W-:-:S04]  /*10e0*/  UISETP.NE.U32.AND UP0, UPT, URZ, UR4, UPT ;  /* 0x000000043f00728c */ /* 0x000fc8000bf05070 */
[----:B------:R-:W-:-:S03]  /*10f0*/  UISETP.NE.AND.EX UP0, UPT, URZ, UR5, UPT, UP0 ;  /* 0x000000053f00728c */ /* 0x000fc6000bf05300 */
[----:B------:R-:W-:-:S03]  /*1100*/  ULDC.64 UR4, c[0x0][0x340] ;  /* 0x0000d00000047ab9 */ /* 0x000fc60000000a00 */
[----:B------:R-:W-:-:S05]  /*1110*/  PLOP3.LUT P2, PT, PT, PT, UP0, 0x80, 0x0 ;  /* 0x000000000000781c */ /* 0x000fca0003f4f008 */
[----:B------:R-:W-:-:S06]  /*1120*/  @UP0 UIMAD.WIDE UR4, UR13, UR14, UR4 ;  /* 0x0000000e0d0402a5 */ /* 0x000fcc000f8e0204 */
[----:B------:R-:W-:Y:S02]  /*1130*/  IMAD.U32 R3, RZ, RZ, UR5 ;  /* 0x00000005ff037e24 */ /* 0x000fe4000f8e00ff */
[----:B------:R-:W-:Y:S01]  /*1140*/  IMAD.U32 R2, RZ, RZ, UR4 ;  /* 0x00000004ff027e24 */ /* 0x000fe2000f8e00ff */
[----:B------:R-:W-:Y:S01]  /*1150*/  SHF.R.S32.HI R89, RZ, 0x1f, R86 ;  /* 0x0000001fff597819 */ /* 0x000fe20000011456 */
[----:B------:R-:W-:Y:S02]  /*1160*/  USHF.R.S32.HI UR6, URZ, 0x1f, UR9 ;  /* 0x0000001f3f067899 */ /* 0x000fe40008011409 */
[----:B------:R-:W-:Y:S01]  /*1170*/  ULDC.64 UR4, c[0x0][0x178] ;  /* 0x00005e0000047ab9 */ /* 0x000fe20000000a00 */
[----:B------:R1:W2:Y:S01]  /*1180*/  @P2 LDG.E R3, [R2.64] ;  /* 0x0000001402032981 */ /* 0x0002a2000c1e1900 */
[-C--:B------:R-:W-:Y:S01]  /*1190*/  LEA.HI R13, R89, R86.reuse, RZ, 0x3 ;  /* 0x00000056590d7211 */ /* 0x080fe200078f18ff */
[----:B------:R-:W-:Y:S01]  /*11a0*/  UIMAD UR6, UR6, UR4, URZ ;  /* 0x00000004060672a4 */ /* 0x000fe2000f8e023f */
[----:B------:R-:W-:Y:S01]  /*11b0*/  PLOP3.LUT P1, PT, PT, PT, UP2, 0x80, 0x0 ;  /* 0x000000000000781c */ /* 0x000fe20003f2f028 */
[----:B------:R-:W-:Y:S01]  /*11c0*/  UIMAD.WIDE.U32 UR14, UR9, UR4, URZ ;  /* 0x00000004090e72a5 */ /* 0x000fe2000f8e003f */
[----:B------:R-:W-:Y:S01]  /*11d0*/  LOP3.LUT R5, R13, 0xfffffff8, RZ, 0xc0, !PT ;  /* 0xfffffff80d057812 */ /* 0x000fe200078ec0ff */
[----:B------:R-:W-:Y:S01]  /*11e0*/  UIMAD UR6, UR9, UR5, UR6 ;  /* 0x00000005090672a4 */ /* 0x000fe2000f8e0206 */
[----:B------:R-:W-:Y:S01]  /*11f0*/  SHF.R.S32.HI R13, RZ, 0x3, R13 ;  /* 0x00000003ff0d7819 */ /* 0x000fe2000001140d */
[----:B------:R-:W-:Y:S01]  /*1200*/  USHF.R.S32.HI UR9, URZ, 0x1f, UR13 ;  /* 0x0000001f3f097899 */ /* 0x000fe2000801140d */
[----:B------:R-:W-:Y:S01]  /*1210*/  PLOP3.LUT P0, PT, PT, PT, UP2, 0x80, 0x0 ;  /* 0x000000000000781c */ /* 0x000fe20003f0f028 */
[----:B------:R-:W-:Y:S01]  /*1220*/  IMAD.IADD R12, R86, 0x1, -R5 ;  /* 0x00000001560c7824 */ /* 0x000fe200078e0a05 */
[----:B------:R-:W-:Y:S01]  /*1230*/  ULDC.64 UR4, c[0x0][0x1b8] ;  /* 0x00006e0000047ab9 */ /* 0x000fe20000000a00 */
[----:B------:R-:W-:Y:S01]  /*1240*/  IMAD.SHL.U32 R207, R13, 0x40, RZ ;  /* 0x000000400dcf7824 */ /* 0x000fe200078e00ff */
[----:B------:R-:W-:Y:S01]  /*1250*/  UIADD3 UR15, UR15, UR6, URZ ;  /* 0x000000060f0f7290 */ /* 0x000fe2000fffe03f */
[C---:B------:R-:W-:Y:S01]  /*1260*/  IMAD R210, R12.reuse, 0x20, R13 ;  /* 0x000000200cd27824 */ /* 0x040fe200078e020d */
[----:B------:R-:W-:Y:S01]  /*1270*/  UIMAD UR6, UR18, UR4, URZ ;  /* 0x00000004120672a4 */ /* 0x000fe2000f8e023f */
[----:B------:R-:W-:Y:S01]  /*1280*/  IMAD.SHL.U32 R218, R12, 0x8, RZ ;  /* 0x000000080cda7824 */ /* 0x000fe200078e00ff */
[----:B------:R-:W-:Y:S01]  /*1290*/  USEL UR9, UR9, URZ, !UP3 ;  /* 0x0000003f09097287 */ /* 0x000fe2000d800000 */
[----:B------:R-:W-:Y:S01]  /*12a0*/  LOP3.LUT R207, R207, 0x1c0, RZ, 0xc0, !PT ;  /* 0x000001c0cfcf7812 */ /* 0x000fe200078ec0ff */
[----:B------:R-:W-:Y:S01]  /*12b0*/  UIMAD UR6, UR10, UR5, UR6 ;  /* 0x000000050a0672a4 */ /* 0x000fe2000f8e0206 */
[----:B------:R-:W-:Y:S01]  /*12c0*/  IADD3 R0, R210, UR26, RZ ;  /* 0x0000001ad2007c10 */ /* 0x000fe2000fffe0ff */
[----:B------:R-:W-:Y:S01]  /*12d0*/  UIMAD.WIDE.U32 UR16, UR10, UR4, UR14 ;  /* 0x000000040a1072a5 */ /* 0x000fe2000f8e000e */
[----:B------:R-:W-:Y:S01]  /*12e0*/  IADD3 R4, R218, 0x40, RZ ;  /* 0x00000040da047810 */ /* 0x000fe20007ffe0ff */
[----:B------:R-:W-:Y:S01]  /*12f0*/  USEL UR14, UR13, URZ, !UP3 ;  /* 0x0000003f0d0e7287 */ /* 0x000fe2000d800000 */
[-C--:B------:R-:W-:Y:S01]  /*1300*/  LEA.HI R10, R89, R86.reuse, RZ, 0x6 ;  /* 0x00000056590a7211 */ /* 0x080fe200078f30ff */
[----:B------:R-:W-:Y:S01]  /*1310*/  ULDC.64 UR4, c[0x0][0x1c0] ;  /* 0x0000700000047ab9 */ /* 0x000fe20000000a00 */
[----:B-1----:R-:W-:Y:S01]  /*1320*/  @P1 IMAD.HI.U32 R2, R0, c[0x0][0x2c8], RZ ;  /* 0x0000b20000021a27 */ /* 0x002fe200078e00ff */
[----:B------:R-:W-:Y:S01]  /*1330*/  UIMAD UR9, UR9, UR4, URZ ;  /* 0x00000004090972a4 */ /* 0x000fe2000f8e023f */
[----:B------:R-:W-:Y:S01]  /*1340*/  ISETP.GE.AND P4, PT, R218, c[0x0][0x198], PT ;  /* 0x00006600da007a0c */ /* 0x000fe20003f86270 */
[----:B------:R-:W-:Y:S01]  /*1350*/  UIADD3 UR17, UR17, UR6, URZ ;  /* 0x0000000611117290 */ /* 0x000fe2000fffe03f */
[----:B------:R-:W-:Y:S01]  /*1360*/  IMAD.MOV.U32 R7, RZ, RZ, R0 ;  /* 0x000000ffff077224 */ /* 0x000fe200078e0000 */
[----:B------:R-:W-:Y:S01]  /*1370*/  UIMAD UR5, UR14, UR5, UR9 ;  /* 0x000000050e0572a4 */ /* 0x000fe2000f8e0209 */
[----:B------:R-:W-:Y:S01]  /*1380*/  @P0 SHF.R.U32.HI R7, RZ, c[0x0][0x2cc], R2 ;  /* 0x0000b300ff070a19 */ /* 0x000fe20000011602 */
[----:B------:R-:W-:Y:S01]  /*1390*/  UIMAD.WIDE.U32 UR14, UR14, UR4, UR16 ;  /* 0x000000040e0e72a5 */ /* 0x000fe2000f8e0010 */
[----:B------:R-:W-:Y:S01]  /*13a0*/  ISETP.GE.AND P3, PT, R4, c[0x0][0x198], PT ;  /* 0x0000660004007a0c */ /* 0x000fe20003f66270 */
[----:B------:R-:W-:Y:S01]  /*13b0*/  IMAD.SHL.U32 R10, R10, 0x8, RZ ;  /* 0x000000080a0a7824 */ /* 0x000fe200078e00ff */
[--C-:B------:R-:W-:Y:S01]  /*13c0*/  SHF.R.S32.HI R2, RZ, 0x1f, R7.reuse ;  /* 0x0000001fff027819 */ /* 0x100fe20000011407 */
[----:B------:R-:W-:Y:S01]  /*13d0*/  UIADD3 UR5, UR15, UR5, URZ ;  /* 0x000000050f057290 */ /* 0x000fe2000fffe03f */
[----:B------:R-:W-:Y:S01]  /*13e0*/  IMAD.MOV R5, RZ, RZ, -R7 ;  /* 0x000000ffff057224 */ /* 0x000fe200078e0a07 */
[----:B------:R-:W-:Y:S01]  /*13f0*/  ULDC UR4, c[0x0][0x2c4] ;  /* 0x0000b10000047ab9 */ /* 0x000fe20000000800 */
[----:B------:R-:W-:Y:S01]  /*1400*/  IMAD.U32 R9, RZ, RZ, UR15 ;  /* 0x0000000fff097e24 */ /* 0x000fe2000f8e00ff */
[----:B------:R-:W-:Y:S01]  /*1410*/  UIMAD UR4, UR12, UR4, URZ ;  /* 0x000000040c0472a4 */ /* 0x000fe2000f8e023f */
[----:B------:R-:W-:Y:S01]  /*1420*/  IMAD R0, R5, c[0x0][0x2c4], R0 ;  /* 0x0000b10005007a24 */ /* 0x000fe200078e0200 */
[----:B------:R-:W-:Y:S01]  /*1430*/  LEA.HI R5, R89, R86, RZ, 0x4 ;  /* 0x0000005659057211 */ /* 0x000fe200078f20ff */
[----:B------:R-:W-:Y:S01]  /*1440*/  IMAD R2, R2, c[0x0][0x1b0], RZ ;  /* 0x00006c0002027a24 */ /* 0x000fe200078e02ff */
[----:B------:R-:W-:Y:S01]  /*1450*/  BSSY B0, `(.L_x_244) ;  /* 0x0000033000007945 */ /* 0x000fe20003800000 */
[----:B------:R-:W-:Y:S01]  /*1460*/  IMAD.U32 R8, RZ, RZ, UR14 ;  /* 0x0000000eff087e24 */ /* 0x000fe2000f8e00ff */
[----:B------:R-:W-:Y:S01]  /*1470*/  SHF.R.S32.HI R11, RZ, 0x1f, R0 ;  /* 0x0000001fff0b7819 */ /* 0x000fe20000011400 */
[----:B------:R-:W-:-:S02]  /*1480*/  IMAD.U32 R9, RZ, RZ, UR5 ;  /* 0x00000005ff097e24 */ /* 0x000fc4000f8e00ff */
[C---:B------:R-:W-:Y:S02]  /*1490*/  IMAD R2, R7.reuse, c[0x0][0x1b4], R2 ;  /* 0x00006d0007027a24 */ /* 0x040fe400078e0202 */
[----:B------:R-:W-:Y:S01]  /*14a0*/  IMAD.WIDE.U32 R6, R7, c[0x0][0x1b0], R8 ;  /* 0x00006c0007067a25 */ /* 0x000fe200078e0008 */
[----:B------:R-:W-:-:S03]  /*14b0*/  LOP3.LUT R9, R5, 0xfffffff0, RZ, 0xc0, !PT ;  /* 0xfffffff005097812 */ /* 0x000fc600078ec0ff */
[----:B------:R-:W-:Y:S01]  /*14c0*/  IMAD.IADD R7, R7, 0x1, R2 ;  /* 0x0000000107077824 */ /* 0x000fe200078e0202 */
[----:B------:R-:W-:Y:S01]  /*14d0*/  SHF.R.U32.HI R2, RZ, 0x3, R207 ;  /* 0x00000003ff027819 */ /* 0x000fe200000116cf */
[----:B------:R-:W-:Y:S01]  /*14e0*/  IMAD R11, R11, c[0x0][0x1a8], RZ ;  /* 0x00006a000b0b7a24 */ /* 0x000fe200078e02ff */
[----:B------:R-:W-:Y:S01]  /*14f0*/  LOP3.LUT R207, R207, 0x38, R218, 0xf8, !PT ;  /* 0x00000038cfcf7812 */ /* 0x000fe200078ef8da */
[----:B------:R-:W-:-:S03]  /*1500*/  IMAD.WIDE.U32 R6, R0, c[0x0][0x1a8], R6 ;  /* 0x00006a0000067a25 */ /* 0x000fc600078e0006 */
[----:B------:R-:W-:Y:S01]  /*1510*/  LOP3.LUT R207, R207, R2, RZ, 0x3c, !PT ;  /* 0x00000002cfcf7212 */ /* 0x000fe200078e3cff */
[----:B------:R-:W-:Y:S01]  /*1520*/  IMAD R11, R0, c[0x0][0x1ac], R11 ;  /* 0x00006b00000b7a24 */ /* 0x000fe200078e020b */
[----:B------:R-:W-:Y:S01]  /*1530*/  LEA R15, P0, R6, c[0x0][0x160], 0x1 ;  /* 0x00005800060f7a11 */ /* 0x000fe200078008ff */
[----:B------:R-:W-:Y:S01]  /*1540*/  IMAD.IADD R0, R86, 0x1, -R9 ;  /* 0x0000000156007824 */ /* 0x000fe200078e0a09 */
[----:B------:R-:W-:Y:S01]  /*1550*/  LOP3.LUT R207, R207, 0xfffffe00, R10, 0xf8, !PT ;  /* 0xfffffe00cfcf7812 */ /* 0x000fe200078ef80a */
[----:B------:R-:W-:Y:S02]  /*1560*/  IMAD.IADD R8, R7, 0x1, R11 ;  /* 0x0000000107087824 */ /* 0x000fe400078e020b */
[----:B------:R-:W-:Y:S01]  /*1570*/  IMAD.MOV.U32 R2, RZ, RZ, 0x10 ;  /* 0x00000010ff027424 */ /* 0x000fe200078e00ff */
[----:B------:R-:W-:Y:S01]  /*1580*/  SHF.R.S32.HI R7, RZ, 0x1f, R0 ;  /* 0x0000001fff077819 */ /* 0x000fe20000011400 */
[----:B------:R1:W3:Y:S01]  /*1590*/  SHFL.IDX PT, R16, R15, RZ, 0x181f ;  /* 0x00181fff0f107589 */ /* 0x0002e200000e0000 */
[----:B------:R-:W-:-:S02]  /*15a0*/  LEA.HI.X R8, R6, c[0x0][0x164], R8, 0x1, P0 ;  /* 0x0000590006087a11 */ /* 0x000fc400000f0c08 */
[----:B------:R-:W-:Y:S02]  /*15b0*/  LEA.HI R7, R7, R0, RZ, 0x3 ;  /* 0x0000000007077211 */ /* 0x000fe400078f18ff */
[----:B------:R-:W-:Y:S01]  /*15c0*/  IADD3 R6, R13, UR26, RZ ;  /* 0x0000001a0d067c10 */ /* 0x000fe2000fffe0ff */
[----:B------:R1:W4:Y:S01]  /*15d0*/  SHFL.IDX PT, R17, R8, RZ, 0x181f ;  /* 0x00181fff08117589 */ /* 0x00032200000e0000 */
[----:B------:R-:W-:Y:S02]  /*15e0*/  LOP3.LUT R9, R7, 0xfffffff8, RZ, 0xc0, !PT ;  /* 0xfffffff807097812 */ /* 0x000fe400078ec0ff */
[----:B------:R-:W-:-:S03]  /*15f0*/  ISETP.GE.AND P5, PT, R6, UR4, PT ;  /* 0x0000000406007c0c */ /* 0x000fc6000bfa6270 */
[----:B------:R-:W-:Y:S01]  /*1600*/  IMAD.IADD R9, R0, 0x1, -R9 ;  /* 0x0000000100097824 */ /* 0x000fe200078e0a09 */
[----:B------:R-:W-:-:S04]  /*1610*/  IADD3 R0, R218, 0x80, RZ ;  /* 0x00000080da007810 */ /* 0x000fc80007ffe0ff */
[----:B------:R-:W-:Y:S01]  /*1620*/  ISETP.GE.AND P0, PT, R0, c[0x0][0x198], PT ;  /* 0x0000660000007a0c */ /* 0x000fe20003f06270 */
[----:B--2---:R2:W5:Y:S03]  /*1630*/  @P2 R2UR UR9, R3 ;  /* 0x00000000030923c2 */ /* 0x00456600000e0000 */
[----:B------:R-:W-:Y:S01]  /*1640*/  R2P PR, R9, 0x6 ;  /* 0x0000000609007804 */ /* 0x000fe20000000000 */
[----:B-----5:R-:W-:-:S04]  /*1650*/  @!UP0 UMOV UR9, UR13 ;  /* 0x0000000d00098c82 */ /* 0x020fc80008000000 */
[----:B------:R-:W-:Y:S01]  /*1660*/  SEL R2, R2, 0xfffffff0, !P1 ;  /* 0xfffffff002027807 */ /* 0x000fe20004800000 */
[----:B--2---:R-:W-:-:S05]  /*1670*/  IMAD.MOV.U32 R3, RZ, RZ, 0x20 ;  /* 0x00000020ff037424 */ /* 0x004fca00078e00ff */
[----:B------:R-:W-:Y:S01]  /*1680*/  SEL R3, R3, 0xffffffe0, !P2 ;  /* 0xffffffe003037807 */ /* 0x000fe20005000000 */
[----:B------:R-:W-:Y:S05]  /*1690*/  @P5 BRA `(.L_x_245) ;  /* 0x000000e000005947 */ /* 0x000fea0003800000 */
[----:B-1-34-:R-:W-:Y:S01]  /*16a0*/  SHF.R.S32.HI R11, RZ, 0x1f, R4 ;  /* 0x0000001fff0b7819 */ /* 0x01afe20000011404 */
[----:B------:R-:W-:Y:S01]  /*16b0*/  IMAD.SHL.U32 R14, R207, 0x2, RZ ;  /* 0x00000002cf0e7824 */ /* 0x000fe200078e00ff */
[----:B------:R-:W-:Y:S02]  /*16c0*/  SHF.R.S32.HI R19, RZ, 0x1f, R0 ;  /* 0x0000001fff137819 */ /* 0x000fe40000011400 */
[----:B------:R-:W-:Y:S02]  /*16d0*/  LEA.HI R11, R11, R4, RZ, 0x3 ;  /* 0x000000040b0b7211 */ /* 0x000fe400078f18ff */
[----:B------:R-:W-:Y:S01]  /*16e0*/  LEA.HI R10, R19, R0, RZ, 0x3 ;  /* 0x00000000130a7211 */ /* 0x000fe200078f18ff */
[----:B------:R-:W-:Y:S01]  /*16f0*/  IMAD.WIDE R18, R218, 0x2, R16 ;  /* 0x00000002da127825 */ /* 0x000fe200078e0210 */
        /* <DEDUP_REMOVED lines=8> */
.L_x_245:
[----:B-1-34-:R-:W-:Y:S05]  /*1780*/  BSYNC B0 ;  /* 0x0000000000007941 */ /* 0x01afea0003800000 */
.L_x_244:
[----:B------:R-:W-:Y:S01]  /*1790*/  IADD3 R10, R6, 0x20, RZ ;  /* 0x00000020060a7810 */ /* 0x000fe20007ffe0ff */
[----:B------:R1:W2:Y:S01]  /*17a0*/  SHFL.IDX PT, R17, R8, 0x1, 0x181f ;  /* 0x00381f0008117f89 */ /* 0x0002a200000e0000 */
[----:B------:R-:W-:Y:S02]  /*17b0*/  BSSY B0, `(.L_x_246) ;  /* 0x0000012000007945 */ /* 0x000fe40003800000 */
[----:B------:R-:W-:Y:S01]  /*17c0*/  ISETP.GE.AND P1, PT, R10, UR4, PT ;  /* 0x000000040a007c0c */ /* 0x000fe2000bf26270 */
[----:B------:R1:W3:-:S12]  /*17d0*/  SHFL.IDX PT, R16, R15, 0x1, 0x181f ;  /* 0x00381f000f107f89 */ /* 0x0002d800000e0000 */
[----:B------:R-:W-:Y:S05]  /*17e0*/  @P1 BRA `(.L_x_247) ;  /* 0x000000e000001947 */ /* 0x000fea0003800000 */
[----:B------:R-:W-:Y:S01]  /*17f0*/  SHF.R.S32.HI R11, RZ, 0x1f, R4 ;  /* 0x0000001fff0b7819 */ /* 0x000fe20000011404 */
[----:B------:R-:W-:Y:S01]  /*1800*/  IMAD.SHL.U32 R14, R207, 0x2, RZ ;  /* 0x00000002cf0e7824 */ /* 0x000fe200078e00ff */
[----:B------:R-:W-:Y:S02]  /*1810*/  SHF.R.S32.HI R19, RZ, 0x1f, R0 ;  /* 0x0000001fff137819 */ /* 0x000fe40000011400 */
[----:B------:R-:W-:Y:S02]  /*1820*/  LEA.HI R11, R11, R4, RZ, 0x3 ;  /* 0x000000040b0b7211 */ /* 0x000fe400078f18ff */
[----:B------:R-:W-:Y:S01]  /*1830*/  LEA.HI R10, R19, R0, RZ, 0x3 ;  /* 0x00000000130a7211 */ /* 0x000fe200078f18ff */
[----:B--23--:R-:W-:Y:S01]  /*1840*/  IMAD.WIDE R18, R218, 0x2, R16 ;  /* 0x00000002da127825 */ /* 0x00cfe200078e0210 */
        /* <DEDUP_REMOVED lines=8> */
.L_x_247:
[----:B------:R-:W-:Y:S05]  /*18d0*/  BSYNC B0 ;  /* 0x0000000000007941 */ /* 0x000fea0003800000 */
.L_x_246:
[----:B--2---:R-:W-:Y:S01]  /*18e0*/  IADD3 R10, R6, 0x40, RZ ;  /* 0x00000040060a7810 */ /* 0x004fe20007ffe0ff */
[----:B------:R2:W4:Y:S01]  /*18f0*/  SHFL.IDX PT, R17, R8, 0x2, 0x181f ;  /* 0x00581f0008117f89 */ /* 0x00052200000e0000 */
[----:B------:R-:W-:Y:S02]  /*1900*/  BSSY B0, `(.L_x_248) ;  /* 0x0000012000007945 */ /* 0x000fe40003800000 */
[----:B------:R-:W-:Y:S01]  /*1910*/  ISETP.GE.AND P1, PT, R10, UR4, PT ;  /* 0x000000040a007c0c */ /* 0x000fe2000bf26270 */
[----:B---3--:R2:W3:-:S12]  /*1920*/  SHFL.IDX PT, R16, R15, 0x2, 0x181f ;  /* 0x00581f000f107f89 */ /* 0x0084d800000e0000 */
[----:B------:R-:W-:Y:S05]  /*1930*/  @P1 BRA `(.L_x_249) ;  /* 0x000000e000001947 */ /* 0x000fea0003800000 */
[----:B------:R-:W-:Y:S01]  /*1940*/  SHF.R.S32.HI R11, RZ, 0x1f, R4 ;  /* 0x0000001fff0b7819 */ /* 0x000fe20000011404 */
[----:B------:R-:W-:Y:S01]  /*1950*/  IMAD.SHL.U32 R14, R207, 0x2, RZ ;  /* 0x00000002cf0e7824 */ /* 0x000fe200078e00ff */
[----:B------:R-:W-:Y:S02]  /*1960*/  SHF.R.S32.HI R19, RZ, 0x1f, R0 ;  /* 0x0000001fff137819 */ /* 0x000fe40000011400 */
[----:B------:R-:W-:Y:S02]  /*1970*/  LEA.HI R11, R11, R4, RZ, 0x3 ;  /* 0x000000040b0b7211 */ /* 0x000fe400078f18ff */
[----:B------:R-:W-:Y:S01]  /*1980*/  LEA.HI R10, R19, R0, RZ, 0x3 ;  /* 0x00000000130a7211 */ /* 0x000fe200078f18ff */
[----:B---34-:R-:W-:Y:S01]  /*1990*/  IMAD.WIDE R18, R218, 0x2, R16 ;  /* 0x00000002da127825 */ /* 0x018fe200078e0210 */
        /* <DEDUP_REMOVED lines=8> */
.L_x_249:
[----:B------:R-:W-:Y:S05]  /*1a20*/  BSYNC B0 ;  /* 0x0000000000007941 */ /* 0x000fea0003800000 */
.L_x_248:
[----:B---3--:R-:W-:Y:S01]  /*1a30*/  SHFL.IDX PT, R18, R15, 0x3, 0x181f ;  /* 0x00781f000f127f89 */ /* 0x008fe200000e0000 */
[----:B------:R-:W-:Y:S01]  /*1a40*/  IMAD.MOV.U32 R10, RZ, RZ, c[0x0][0x2b8] ;  /* 0x0000ae00ff0a7624 */ /* 0x000fe200078e00ff */
[----:B------:R-:W-:Y:S01]  /*1a50*/  UIADD3 UR28, UR22, -0x1, URZ ;  /* 0xffffffff161c7890 */ /* 0x000fe2000fffe03f */
[----:B------:R-:W-:Y:S01]  /*1a60*/  SHF.R.S32.HI R217, RZ, 0x1f, R4 ;  /* 0x0000001fffd97819 */ /* 0x000fe20000011404 */
[----:B------:R-:W3:Y:S01]  /*1a70*/  SHFL.IDX PT, R19, R8, 0x3, 0x181f ;  /* 0x00781f0008137f89 */ /* 0x000ee200000e0000 */
[----:B------:R-:W-:Y:S01]  /*1a80*/  SHF.R.S32.HI R11, RZ, 0x1f, R0 ;  /* 0x0000001fff0b7819 */ /* 0x000fe20000011400 */
[----:B------:R-:W-:Y:S01]  /*1a90*/  USHF.L.U32 UR19, UR28, 0x6, URZ ;  /* 0x000000061c137899 */ /* 0x000fe2000800063f */
[----:B------:R-:W-:Y:S01]  /*1aa0*/  ISETP.NE.AND P2, PT, R10, 0x1, PT ;  /* 0x000000010a00780c */ /* 0x000fe20003f45270 */
[----:B------:R-:W-:Y:S01]  /*1ab0*/  IMAD.SHL.U32 R207, R207, 0x2, RZ ;  /* 0x00000002cfcf7824 */ /* 0x000fe200078e00ff */
[----:B------:R-:W-:Y:S01]  /*1ac0*/  IADD3 R10, R6, 0x60, RZ ;  /* 0x00000060060a7810 */ /* 0x000fe20007ffe0ff */
[----:B------:R-:W-:Y:S01]  /*1ad0*/  USHF.R.S32.HI UR6, URZ, 0x1f, UR9 ;  /* 0x0000001f3f067899 */ /* 0x000fe20008011409 */
[----:B------:R-:W-:Y:S01]  /*1ae0*/  LEA.HI R217, R217, R4, RZ, 0x3 ;  /* 0x00000004d9d97211 */ /* 0x000fe200078f18ff */
[----:B------:R-:W-:Y:S01]  /*1af0*/  IMAD.MOV.U32 R208, RZ, RZ, RZ ;  /* 0x000000ffffd07224 */ /* 0x000fe200078e00ff */
[----:B------:R-:W-:Y:S01]  /*1b00*/  ISETP.GE.AND P5, PT, R10, UR4, PT ;  /* 0x000000040a007c0c */ /* 0x000fe2000bfa6270 */
[----:B------:R-:W-:Y:S01]  /*1b10*/  ULDC.64 UR4, c[0x0][0x2b0] ;  /* 0x0000ac0000047ab9 */ /* 0x000fe20000000a00 */
[----:B------:R-:W-:Y:S01]  /*1b20*/  LEA.HI R216, R11, R0, RZ, 0x3 ;  /* 0x000000000bd87211 */ /* 0x000fe200078f18ff */
[----:B------:R-:W-:Y:S01]  /*1b30*/  UIMAD UR6, UR6, UR4, URZ ;  /* 0x00000004060672a4 */ /* 0x000fe2000f8e023f */
[----:B------:R-:W-:Y:S01]  /*1b40*/  LOP3.LUT R217, R217, 0xfffffff8, RZ, 0xc0, !PT ;  /* 0xfffffff8d9d97812 */ /* 0x000fe200078ec0ff */
[----:B------:R-:W-:Y:S01]  /*1b50*/  UIMAD.WIDE.U32 UR14, UR9, UR4, URZ ;  /* 0x00000004090e72a5 */ /* 0x000fe2000f8e003f */
[----:B------:R-:W-:Y:S01]  /*1b60*/  LOP3.LUT R216, R216, 0xfffffff8, RZ, 0xc0, !PT ;  /* 0xfffffff8d8d87812 */ /* 0x000fe200078ec0ff */
[----:B------:R-:W-:Y:S01]  /*1b70*/  UIMAD UR6, UR9, UR5, UR6 ;  /* 0x00000005090672a4 */ /* 0x000fe2000f8e0206 */
[----:B------:R-:W-:-:S02]  /*1b80*/  IADD3 R6, R210, UR19, RZ ;  /* 0x00000013d2067c10 */ /* 0x000fc4000fffe0ff */
[----:B------:R-:W-:Y:S02]  /*1b90*/  ULDC.64 UR4, c[0x0][0x1e8] ;  /* 0x00007a0000047ab9 */ /* 0x000fe40000000a00 */
[C---:B------:R-:W-:Y:S01]  /*1ba0*/  ISETP.GE.AND P6, PT, R6.reuse, UR8, PT ;  /* 0x0000000806007c0c */ /* 0x040fe2000bfc6270 */
[----:B------:R-:W-:Y:S01]  /*1bb0*/  UIADD3 UR6, UR15, UR6, URZ ;  /* 0x000000060f067290 */ /* 0x000fe2000fffe03f */
[----:B------:R-:W-:Y:S01]  /*1bc0*/  IADD3 R209, R6, UR11, RZ ;  /* 0x0000000b06d17c10 */ /* 0x000fe2000fffe0ff */
[----:B-123--:R-:W-:Y:S01]  /*1bd0*/  @!P5 IMAD.WIDE R14, R218, 0x2, R18 ;  /* 0x00000002da0ed825 */ /* 0x00efe200078e0212 */
[----:B------:R-:W-:-:S03]  /*1be0*/  ISETP.GT.OR P6, PT, R210, 0x3f, P6 ;  /* 0x0000003fd200780c */ /* 0x000fc600037c4670 */
[--C-:B----4-:R-:W-:Y:S01]  /*1bf0*/  @!P5 IMAD.WIDE R16, R217, 0x2, R18.reuse ;  /* 0x00000002d910d825 */ /* 0x110fe200078e0212 */
        /* <DEDUP_REMOVED lines=12> */
[----:B------:R-:W-:Y:S01]  /*1cc0*/  @!P6 LEA.HI.X R11, R11, c[0x0][0x2a4], R8, 0x2, P1 ;  /* 0x0000a9000b0bea11 */ /* 0x000fe200008f1408 */
[----:B------:R-:W-:Y:S06]  /*1cd0*/  BAR.SYNC.DEFER_BLOCKING 0x0 ;  /* 0x0000000000007b1d */ /* 0x000fec0000010000 */
[----:B------:R4:W5:Y:S01]  /*1ce0*/  @!P6 LDG.E R208, [R10.64] ;  /* 0x000000140ad0e981 */ /* 0x000962000c1e1900 */
[----:B------:R-:W-:Y:S01]  /*1cf0*/  IMAD.MOV R6, RZ, RZ, -R6 ;  /* 0x000000ffff067224 */ /* 0x000fe200078e0a06 */
[----:B------:R-:W-:Y:S01]  /*1d00*/  UIMAD UR9, UR18, UR4, URZ ;  /* 0x00000004120972a4 */ /* 0x000fe2000f8e023f */
[----:B-1----:R-:W-:Y:S01]  /*1d10*/  IMAD.SHL.U32 R15, R12, 0x40, RZ ;  /* 0x000000400c0f7824 */ /* 0x002fe200078e00ff */
[----:B------:R-:W-:Y:S01]  /*1d20*/  UIMAD.WIDE.U32 UR16, UR10, UR4, URZ ;  /* 0x000000040a1072a5 */ /* 0x000fe2000f8e003f */
[----:B------:R-:W-:Y:S01]  /*1d30*/  IMAD R209, R6, c[0x0][0x2b8], R209 ;  /* 0x0000ae0006d17a24 */ /* 0x000fe200078e02d1 */
[----:B------:R-:W-:Y:S01]  /*1d40*/  UIMAD UR9, UR10, UR5, UR9 ;  /* 0x000000050a0972a4 */ /* 0x000fe2000f8e0209 */
[----:B------:R-:W-:Y:S01]  /*1d50*/  IMAD.SHL.U32 R8, R13, 0x8, RZ ;  /* 0x000000080d087824 */ /* 0x000fe200078e00ff */
[----:B------:R-:W-:Y:S01]  /*1d60*/  LOP3.LUT R15, R15, 0x1c0, RZ, 0xc0, !PT ;  /* 0x000001c00f0f7812 */ /* 0x000fe200078ec0ff */
[----:B------:R-:W-:Y:S01]  /*1d70*/  IMAD.WIDE.U32 R20, R209, c[0x0][0x1e0], RZ ;  /* 0x00007800d1147a25 */ /* 0x000fe200078e00ff */
[----:B------:R-:W-:Y:S01]  /*1d80*/  SHF.R.S32.HI R14, RZ, 0x1f, R209 ;  /* 0x0000001fff0e7819 */ /* 0x000fe200000114d1 */
[----:B------:R-:W-:Y:S01]  /*1d90*/  UIADD3 UR9, UR17, UR9, URZ ;  /* 0x0000000911097290 */ /* 0x000fe2000fffe03f */
[----:B------:R-:W-:Y:S01]  /*1da0*/  LOP3.LUT R8, R15, 0x8, R8, 0xf8, !PT ;  /* 0x000000080f087812 */ /* 0x000fe200078ef808 */
[C---:B---3--:R-:W-:Y:S01]  /*1db0*/  IMAD.WIDE.U32 R18, R209.reuse, c[0x0][0x208], RZ ;  /* 0x00008200d1127a25 */ /* 0x048fe200078e00ff */
[----:B------:R-:W-:Y:S01]  /*1dc0*/  SHF.R.U32.HI R15, RZ, 0x3, R15 ;  /* 0x00000003ff0f7819 */ /* 0x000fe2000001160f */
[----:B------:R-:W-:Y:S01]  /*1dd0*/  ULDC.64 UR4, c[0x0][0x210] ;  /* 0x0000840000047ab9 */ /* 0x000fe20000000a00 */
[----:B------:R-:W-:Y:S01]  /*1de0*/  LOP3.LUT P3, RZ, R12, 0x2, RZ, 0xc0, !PT ;  /* 0x000000020cff7812 */ /* 0x000fe2000786c0ff */
[C---:B------:R-:W-:Y:S01]  /*1df0*/  IMAD R6, R14.reuse, c[0x0][0x1e0], RZ ;  /* 0x000078000e067a24 */ /* 0x040fe200078e02ff */
[----:B------:R-:W-:Y:S01]  /*1e00*/  UIMAD UR18, UR18, UR4, URZ ;  /* 0x00000004121272a4 */ /* 0x000fe2000f8e023f */
[----:B------:R-:W-:Y:S01]  /*1e10*/  IMAD R14, R14, c[0x0][0x208], RZ ;  /* 0x000082000e0e7a24 */ /* 0x000fe200078e02ff */
[----:B------:R-:W-:Y:S01]  /*1e20*/  LOP3.LUT R8, R8, R15, RZ, 0x3c, !PT ;  /* 0x0000000f08087212 */ /* 0x000fe200078e3cff */
[----:B--2---:R-:W-:Y:S01]  /*1e30*/  IMAD R16, R209, c[0x0][0x1e4], R6 ;  /* 0x00007900d1107a24 */ /* 0x004fe200078e0206 */
[----:B------:R-:W-:Y:S01]  /*1e40*/  UIMAD.WIDE.U32 UR24, UR10, UR4, URZ ;  /* 0x000000040a1872a5 */ /* 0x000fe2000f8e003f */
[----:B------:R-:W-:Y:S01]  /*1e50*/  IMAD.SHL.U32 R9, R9, 0x40, RZ ;  /* 0x0000004009097824 */ /* 0x000fe200078e00ff */
[----:B------:R-:W-:Y:S01]  /*1e60*/  UIMAD UR18, UR10, UR5, UR18 ;  /* 0x000000050a1272a4 */ /* 0x000fe2000f8e0212 */
[----:B------:R-:W-:Y:S01]  /*1e70*/  IMAD.IADD R17, R21, 0x1, R16 ;  /* 0x0000000115117824 */ /* 0x000fe200078e0210 */
[----:B----4-:R-:W-:Y:S01]  /*1e80*/  SHF.R.S32.HI R10, RZ, 0x4, R5 ;  /* 0x00000004ff0a7819 */ /* 0x010fe20000011405 */
[----:B------:R-:W-:Y:S01]  /*1e90*/  IMAD.MOV.U32 R16, RZ, RZ, R20 ;  /* 0x000000ffff107224 */ /* 0x000fe200078e0014 */
[----:B------:R-:W-:Y:S01]  /*1ea0*/  UIADD3 UR18, UR25, UR18, URZ ;  /* 0x0000001219127290 */ /* 0x000fe2000fffe03f */
[----:B------:R-:W-:Y:S01]  /*1eb0*/  IMAD R11, R209, c[0x0][0x20c], R14 ;  /* 0x00008300d10b7a24 */ /* 0x000fe200078e020e */
[----:B------:R-:W-:Y:S01]  /*1ec0*/  LEA.HI R5, R5, R10, RZ, 0x1 ;  /* 0x0000000a05057211 */ /* 0x000fe200078f08ff */
[----:B------:R-:W-:Y:S01]  /*1ed0*/  IMAD.U32 R85, RZ, RZ, UR19 ;  /* 0x00000013ff557e24 */ /* 0x000fe2000f8e00ff */
[----:B------:R-:W-:Y:S01]  /*1ee0*/  ISETP.GE.AND P5, PT, R218, c[0x0][0x1d4], PT ;  /* 0x00007500da007a0c */ /* 0x000fe20003fa6270 */
[----:B------:R-:W-:Y:S01]  /*1ef0*/  IMAD.IADD R11, R19, 0x1, R11 ;  /* 0x00000001130b7824 */ /* 0x000fe200078e020b */
[----:B------:R-:W-:Y:S01]  /*1f00*/  LOP3.LUT R5, R5, 0xfffffffe, RZ, 0xc0, !PT ;  /* 0xfffffffe05057812 */ /* 0x000fe200078ec0ff */
[----:B------:R-:W-:Y:S01]  /*1f10*/  IMAD.SHL.U32 R87, R7, 0x40, RZ ;  /* 0x0000004007577824 */ /* 0x000fe200078e00ff */
[----:B------:R-:W-:Y:S01]  /*1f20*/  IADD3 R13, -R13, UR8, -R85 ;  /* 0x000000080d0d7c10 */ /* 0x000fe2000fffe955 */
[----:B------:R-:W-:Y:S01]  /*1f30*/  UISETP.GT.AND UP0, UPT, UR28, UR7, UPT ;  /* 0x000000071c00728c */ /* 0x000fe2000bf04270 */
[----:B------:R-:W-:Y:S01]  /*1f40*/  ISETP.GE.AND P4, PT, R4, c[0x0][0x1d4], PT ;  /* 0x0000750004007a0c */ /* 0x000fe20003f86270 */
[----:B------:R-:W-:Y:S01]  /*1f50*/  IMAD.IADD R5, R10, 0x1, -R5 ;  /* 0x000000010a057824 */ /* 0x000fe200078e0a05 */
[----:B------:R-:W-:Y:S01]  /*1f60*/  ISETP.GE.AND P1, PT, R13, 0x1, PT ;  /* 0x000000010d00780c */ /* 0x000fe20003f26270 */
[----:B------:R-:W-:Y:S01]  /*1f70*/  IMAD.MOV.U32 R10, RZ, RZ, R18 ;  /* 0x000000ffff0a7224 */ /* 0x000fe200078e0012 */
[----:B------:R-:W-:Y:S01]  /*1f80*/  LEA.HI R90, R89, R86, RZ, 0x5 ;  /* 0x00000056595a7211 */ /* 0x000fe200078f28ff */
[----:B------:R-:W-:Y:S01]  /*1f90*/  IMAD R205, R5, 0x200, R8 ;  /* 0x0000020005cd7824 */ /* 0x000fe200078e0208 */
[----:B------:R-:W-:Y:S01]  /*1fa0*/  LOP3.LUT R87, R87, 0xfffffe00, RZ, 0xc0, !PT ;  /* 0xfffffe0057577812 */ /* 0x000fe200078ec0ff */
[----:B------:R-:W-:Y:S01]  /*1fb0*/  IMAD.SHL.U32 R84, R5, 0x8, RZ ;  /* 0x0000000805547824 */ /* 0x000fe200078e00ff */
[----:B------:R-:W-:Y:S01]  /*1fc0*/  SHF.R.S32.HI R88, RZ, 0x5, R90 ;  /* 0x00000005ff587819 */ /* 0x000fe2000001145a */
[----:B------:R-:W-:Y:S01]  /*1fd0*/  IMAD.SHL.U32 R205, R205, 0x2, RZ ;  /* 0x00000002cdcd7824 */ /* 0x000fe200078e00ff */
[----:B------:R-:W-:-:S02]  /*1fe0*/  SHF.R.S32.HI R133, RZ, 0x1f, R218 ;  /* 0x0000001fff857819 */ /* 0x000fc400000114da */
[----:B------:R-:W-:Y:S01]  /*1ff0*/  IADD3 R213, R207, 0x100, RZ ;  /* 0x00000100cfd57810 */ /* 0x000fe20007ffe0ff */
[----:B------:R-:W-:Y:S01]  /*2000*/  IMAD R7, R88, 0x400, R87 ;  /* 0x0000040058077824 */ /* 0x000fe200078e0257 */
[----:B------:R-:W-:Y:S02]  /*2010*/  IADD3 R204, R205, 0x6120, RZ ;  /* 0x00006120cdcc7810 */ /* 0x000fe40007ffe0ff */
[----:B------:R-:W-:Y:S02]  /*2020*/  SHF.R.S32.HI R220, RZ, 0x1f, R217 ;  /* 0x0000001fffdc7819 */ /* 0x000fe400000114d9 */
[----:B------:R-:W-:Y:S02]  /*2030*/  SHF.R.S32.HI R219, RZ, 0x1f, R216 ;  /* 0x0000001fffdb7819 */ /* 0x000fe400000114d8 */
[----:B-----5:R-:W-:Y:S01]  /*2040*/  SHF.R.S32.HI R6, RZ, 0x1f, R208 ;  /* 0x0000001fff067819 */ /* 0x020fe200000114d0 */
[----:B------:R-:W-:-:S04]  /*2050*/  IMAD.WIDE.U32 R16, R208, c[0x0][0x1f0], R16 ;  /* 0x00007c00d0107a25 */ /* 0x000fc800078e0010 */
[----:B------:R-:W-:Y:S01]  /*2060*/  IMAD R21, R6, c[0x0][0x1f0], RZ ;  /* 0x00007c0006157a24 */ /* 0x000fe200078e02ff */
[----:B------:R-:W-:-:S03]  /*2070*/  IADD3 R16, P0, R16, UR16, RZ ;  /* 0x0000001010107c10 */ /* 0x000fc6000ff1e0ff */
[----:B------:R-:W-:-:S05]  /*2080*/  IMAD R14, R208, c[0x0][0x1f4], R21 ;  /* 0x00007d00d00e7a24 */ /* 0x000fca00078e0215 */
[----:B------:R-:W-:Y:S01]  /*2090*/  IADD3.X R17, R17, UR9, R14, P0, !PT ;  /* 0x0000000911117c10 */ /* 0x000fe200087fe40e */
[----:B------:R-:W-:Y:S01]  /*20a0*/  IMAD.WIDE.U32 R14, R208, c[0x0][0x218], R10 ;  /* 0x00008600d00e7a25 */ /* 0x000fe200078e000a */
[----:B------:R-:W-:-:S04]  /*20b0*/  LEA R18, P0, R16, c[0x0][0x1c8], 0x1 ;  /* 0x0000720010127a11 */ /* 0x000fc800078008ff */
[----:B------:R-:W-:Y:S01]  /*20c0*/  LEA.HI.X R16, R16, c[0x0][0x1cc], R17, 0x1, P0 ;  /* 0x0000730010107a11 */ /* 0x000fe200000f0c11 */
[----:B------:R-:W-:Y:S01]  /*20d0*/  SHFL.IDX PT, R10, R18, RZ, 0x181f ;  /* 0x00181fff120a7589 */ /* 0x000fe200000e0000 */
[----:B------:R-:W-:Y:S01]  /*20e0*/  LOP3.LUT R17, R9, 0x1c0, RZ, 0xc0, !PT ;  /* 0x000001c009117812 */ /* 0x000fe200078ec0ff */
[----:B------:R-:W-:Y:S01]  /*20f0*/  IMAD R9, R6, c[0x0][0x218], RZ ;  /* 0x0000860006097a24 */ /* 0x000fe200078e02ff */
[----:B------:R-:W-:Y:S01]  /*2100*/  IADD3 R6, P0, R14, UR24, RZ ;  /* 0x000000180e067c10 */ /* 0x000fe2000ff1e0ff */
[----:B------:R-:W1:Y:S01]  /*2110*/  SHFL.IDX PT, R11, R16, RZ, 0x181f ;  /* 0x00181fff100b7589 */ /* 0x000e6200000e0000 */
[----:B------:R-:W-:Y:S01]  /*2120*/  LOP3.LUT R84, R17, 0x8, R84, 0xf8, !PT ;  /* 0x0000000811547812 */ /* 0x000fe200078ef854 */
[----:B------:R-:W-:Y:S01]  /*2130*/  IMAD R5, R208, c[0x0][0x21c], R9 ;  /* 0x00008700d0057a24 */ /* 0x000fe200078e0209 */
[----:B------:R-:W-:Y:S01]  /*2140*/  SHF.R.U32.HI R17, RZ, 0x3, R17 ;  /* 0x00000003ff117819 */ /* 0x000fe20000011611 */
[----:B------:R2:W-:Y:S03]  /*2150*/  SHFL.IDX PT, R8, R18, 0x1, 0x181f ;  /* 0x00381f0012087f89 */ /* 0x0005e600000e0000 */
[----:B------:R-:W-:Y:S01]  /*2160*/  IADD3.X R5, R15, UR18, R5, P0, !PT ;  /* 0x000000120f057c10 */ /* 0x000fe200087fe405 */
[----:B------:R3:W4:Y:S01]  /*2170*/  SHFL.IDX PT, R9, R16, 0x1, 0x181f ;  /* 0x00381f0010097f89 */ /* 0x00072200000e0000 */
[----:B------:R-:W-:-:S02]  /*2180*/  IADD3 R15, R205, 0x6100, RZ ;  /* 0x00006100cd0f7810 */ /* 0x000fc40007ffe0ff */
[C---:B------:R-:W-:Y:S02]  /*2190*/  LEA R14, P0, R6.reuse, c[0x0][0x1f8], 0x1 ;  /* 0x00007e00060e7a11 */ /* 0x040fe400078008ff */
[----:B------:R-:W-:Y:S02]  /*21a0*/  @P3 IADD3 R204, R15, -0x20, RZ ;  /* 0xffffffe00fcc3810 */ /* 0x000fe40007ffe0ff */
[----:B------:R-:W-:Y:S01]  /*21b0*/  LEA.HI.X R15, R6, c[0x0][0x1fc], R5, 0x1, P0 ;  /* 0x00007f00060f7a11 */ /* 0x000fe200000f0c05 */
[----:B------:R-:W5:Y:S01]  /*21c0*/  SHFL.IDX PT, R30, R14, RZ, 0x181f ;  /* 0x00181fff0e1e7589 */ /* 0x000f6200000e0000 */
[----:B------:R-:W-:Y:S02]  /*21d0*/  ISETP.GT.AND P0, PT, R13, 0x20, PT ;  /* 0x000000200d00780c */ /* 0x000fe40003f04270 */
[----:B------:R-:W-:Y:S01]  /*21e0*/  ISETP.GE.AND P3, PT, R0, c[0x0][0x1d4], PT ;  /* 0x0000750000007a0c */ /* 0x000fe20003f66270 */
[----:B------:R-:W5:Y:S01]  /*21f0*/  SHFL.IDX PT, R20, R14, 0x1, 0x181f ;  /* 0x00381f000e147f89 */ /* 0x000f6200000e0000 */
[----:B------:R-:W-:-:S02]  /*2200*/  LOP3.LUT R84, R84, R17, RZ, 0x3c, !PT ;  /* 0x0000001154547212 */ /* 0x000fc400078e3cff */
[----:B------:R-:W-:Y:S01]  /*2210*/  SEL R221, RZ, 0x10, P3 ;  /* 0x00000010ffdd7807 */ /* 0x000fe20001800000 */
[--C-:B-1----:R-:W-:Y:S01]  /*2220*/  @P1 IMAD.WIDE R24, R216, 0x2, R10.reuse ;  /* 0x00000002d8181825 */ /* 0x102fe200078e020a */
[----:B------:R-:W1:Y:S01]  /*2230*/  SHFL.IDX PT, R6, R15, RZ, 0x181f ;  /* 0x00181fff0f067589 */ /* 0x000e6200000e0000 */
[----:B------:R-:W-:Y:S02]  /*2240*/  IADD3 R195, R204, 0x800, RZ ;  /* 0x00000800ccc37810 */ /* 0x000fe40007ffe0ff */
[--C-:B--2---:R-:W-:Y:S01]  /*2250*/  @P1 IMAD.WIDE R18, R218, 0x2, R10.reuse ;  /* 0x00000002da121825 */ /* 0x104fe200078e020a */
[----:B------:R2:W1:Y:S01]  /*2260*/  SHFL.IDX PT, R5, R15, 0x1, 0x181f ;  /* 0x00381f000f057f89 */ /* 0x00046200000e0000 */
[C---:B------:R-:W-:Y:S02]  /*2270*/  IADD3 R194, R204.reuse, 0x1000, RZ ;  /* 0x00001000ccc27810 */ /* 0x040fe40007ffe0ff */
[----:B---3--:R-:W-:Y:S01]  /*2280*/  @P1 IMAD.WIDE R16, R217, 0x2, R10 ;  /* 0x00000002d9101825 */ /* 0x008fe200078e020a */
[----:B------:R3:W-:Y:S01]  /*2290*/  @P1 LDGSTS.E.BYPASS.LTC128B.128 [R207+0x6100], [R18.64], !P5 ;  /* 0x0610000012cf1fae */ /* 0x0007e2000e901d54 */
[----:B------:R-:W-:-:S02]  /*22a0*/  IADD3 R193, R204, 0x1800, RZ ;  /* 0x00001800ccc17810 */ /* 0x000fc40007ffe0ff */
[--C-:B----4-:R-:W-:Y:S01]  /*22b0*/  @P0 IMAD.WIDE R22, R218, 0x2, R8.reuse ;  /* 0x00000002da160825 */ /* 0x110fe200078e0208 */
[----:B------:R3:W-:Y:S01]  /*22c0*/  @P1 LDGSTS.E.BYPASS.LTC128B.128 [R207+0x8100], [R16.64], !P4 ;  /* 0x0810000010cf1fae */ /* 0x0007e2000e101d54 */
[C---:B------:R-:W-:Y:S02]  /*22d0*/  IADD3 R191, R204.reuse, 0x2000, RZ ;  /* 0x00002000ccbf7810 */ /* 0x040fe40007ffe0ff */
[--C-:B------:R-:W-:Y:S01]  /*22e0*/  @P0 IMAD.WIDE R26, R217, 0x2, R8.reuse ;  /* 0x00000002d91a0825 */ /* 0x100fe200078e0208 */
[----:B------:R4:W-:Y:S01]  /*22f0*/  @P1 LDGSTS.E.BYPASS.LTC128B.128 [R207+0xa100], [R24.64], !P3 ;  /* 0x0a10000018cf1fae */ /* 0x0009e2000d901d54 */
[----:B------:R-:W-:Y:S02]  /*2300*/  IADD3 R190, R204, 0x2800, RZ ;  /* 0x00002800ccbe7810 */ /* 0x000fe40007ffe0ff */
[----:B------:R-:W-:Y:S01]  /*2310*/  @P0 IMAD.WIDE R8, R216, 0x2, R8 ;  /* 0x00000002d8080825 */ /* 0x000fe200078e0208 */
[----:B------:R3:W-:Y:S01]  /*2320*/  @P0 LDGSTS.E.BYPASS.LTC128B.128 [R207+0x7100], [R22.64], !P5 ;  /* 0x0710000016cf0fae */ /* 0x0007e2000e901d54 */
[----:B------:R-:W-:-:S02]  /*2330*/  IADD3 R189, R204, 0x3000, RZ ;  /* 0x00003000ccbd7810 */ /* 0x000fc40007ffe0ff */
[----:B------:R-:W-:Y:S01]  /*2340*/  IMAD.WIDE R10, R217, 0x2, RZ ;  /* 0x00000002d90a7825 */ /* 0x000fe200078e02ff */
[----:B------:R4:W-:Y:S01]  /*2350*/  @P0 LDGSTS.E.BYPASS.LTC128B.128 [R207+0x9100], [R26.64], !P4 ;  /* 0x091000001acf0fae */ /* 0x0009e2000e101d54 */
[----:B------:R-:W-:Y:S02]  /*2360*/  IADD3 R188, R204, 0x3800, RZ ;  /* 0x00003800ccbc7810 */ /* 0x000fe40007ffe0ff */
[----:B--2---:R-:W-:Y:S01]  /*2370*/  IMAD.WIDE R14, R218, 0x2, RZ ;  /* 0x00000002da0e7825 */ /* 0x004fe200078e02ff */
[----:B------:R2:W-:Y:S01]  /*2380*/  @P0 LDGSTS.E.BYPASS.LTC128B.128 [R207+0xb100], [R8.64], !P3 ;  /* 0x0b10000008cf0fae */ /* 0x0005e2000d901d54 */
[----:B------:R-:W-:Y:S02]  /*2390*/  IADD3 R187, R204, 0x4000, RZ ;  /* 0x00004000ccbb7810 */ /* 0x000fe40007ffe0ff */
[----:B------:R-:W-:Y:S01]  /*23a0*/  IMAD.IADD R206, R84, 0x1, R7 ;  /* 0x0000000154ce7824 */ /* 0x000fe200078e0207 */
[----:B------:R-:W0:Y:S01]  /*23b0*/  LDGDEPBAR ;  /* 0x00000000000079af */ /* 0x000e220000000000 */
[----:B-----5:R-:W-:-:S02]  /*23c0*/  IADD3 R36, P0, R30, R14, RZ ;  /* 0x0000000e1e247210 */ /* 0x020fc40007f1e0ff */
[----:B------:R-:W-:Y:S01]  /*23d0*/  IADD3 R28, P1, R14, R20, RZ ;  /* 0x000000140e1c7210 */ /* 0x000fe20007f3e0ff */
[----:B------:R-:W-:Y:S01]  /*23e0*/  IMAD.SHL.U32 R206, R206, 0x2, RZ ;  /* 0x00000002cece7824 */ /* 0x000fe200078e00ff */
[----:B------:R-:W-:Y:S01]  /*23f0*/  IADD3 R14, P6, R30, R10, RZ ;  /* 0x0000000a1e0e7210 */ /* 0x000fe20007fde0ff */
[----:B-1----:R-:W-:Y:S01]  /*2400*/  IMAD.X R37, R6, 0x1, R15, P0 ;  /* 0x0000000106257824 */ /* 0x002fe200000e060f */
[C---:B------:R-:W-:Y:S01]  /*2410*/  IADD3 R186, R204.reuse, 0x4800, RZ ;  /* 0x00004800ccba7810 */ /* 0x040fe20007ffe0ff */
[----:B------:R-:W-:Y:S01]  /*2420*/  IMAD.X R29, R15, 0x1, R5, P1 ;  /* 0x000000010f1d7824 */ /* 0x000fe200008e0605 */
[----:B------:R-:W-:Y:S01]  /*2430*/  IADD3 R185, R204, 0x5000, RZ ;  /* 0x00005000ccb97810 */ /* 0x000fe20007ffe0ff */
[--C-:B------:R-:W-:Y:S01]  /*2440*/  IMAD R202, R2, 0x2, R206.reuse ;  /* 0x0000000202ca7824 */ /* 0x100fe200078e02ce */
[----:B------:R-:W-:Y:S01]  /*2450*/  IADD3 R184, R204, 0x5800, RZ ;  /* 0x00005800ccb87810 */ /* 0x000fe20007ffe0ff */
[----:B------:R-:W-:Y:S01]  /*2460*/  IMAD.X R15, R6, 0x1, R11, P6 ;  /* 0x00000001060f7824 */ /* 0x000fe200030e060b */
[----:B------:R-:W-:Y:S01]  /*2470*/  ISETP.GE.AND P6, PT, R4, c[0x0][0x1d4], PT ;  /* 0x0000750004007a0c */ /* 0x000fe20003fc6270 */
[C---:B------:R-:W-:Y:S01]  /*2480*/  IMAD R201, R3.reuse, 0x2, R206 ;  /* 0x0000000203c97824 */ /* 0x040fe200078e02ce */
[----:B---3--:R-:W-:Y:S01]  /*2490*/  IADD3 R22, P0, R10, R20, RZ ;  /* 0x000000140a167210 */ /* 0x008fe20007f1e0ff */
[----:B------:R-:W-:-:S04]  /*24a0*/  IMAD R199, R3, 0x2, R202 ;  /* 0x0000000203c77824 */ /* 0x000fc800078e02ca */
[----:B------:R-:W-:Y:S02]  /*24b0*/  IMAD.X R23, R11, 0x1, R5, P0 ;  /* 0x000000010b177824 */ /* 0x000fe400000e0605 */
[----:B--2---:R-:W-:Y:S01]  /*24c0*/  IMAD.WIDE R8, R216, 0x2, RZ ;  /* 0x00000002d8087825 */ /* 0x004fe200078e02ff */
[----:B------:R-:W-:-:S04]  /*24d0*/  DEPBAR.LE SB0, 0x1 ;  /* 0x000080400000791a */ /* 0x000fc80000000000 */
[----:B------:R-:W-:-:S04]  /*24e0*/  DEPBAR.LE SB0, 0x0 ;  /* 0x000080000000791a */ /* 0x000fc80000000000 */
[----:B------:R-:W-:Y:S01]  /*24f0*/  BAR.SYNC.DEFER_BLOCKING 0x0 ;  /* 0x0000000000007b1d */ /* 0x000fe20000010000 */
[----:B------:R-:W-:Y:S02]  /*2500*/  IADD3 R30, P1, R30, R8, RZ ;  /* 0x000000081e1e7210 */ /* 0x000fe40007f3e0ff */
[----:B------:R-:W-:-:S03]  /*2510*/  IADD3 R20, P0, R8, R20, RZ ;  /* 0x0000001408147210 */ /* 0x000fc60007f1e0ff */
[----:B------:R-:W-:Y:S01]  /*2520*/  IMAD.X R31, R6, 0x1, R9, P1 ;  /* 0x00000001061f7824 */ /* 0x000fe200008e0609 */
[----:B------:R-:W-:Y:S01]  /*2530*/  ISETP.GE.AND P1, PT, R218, c[0x0][0x1d4], PT ;  /* 0x00007500da007a0c */ /* 0x000fe20003f26270 */
[----:B------:R-:W-:-:S03]  /*2540*/  IMAD.X R21, R9, 0x1, R5, P0 ;  /* 0x0000000109157824 */ /* 0x000fc600000e0605 */
[C---:B------:R-:W-:Y:S02]  /*2550*/  ISETP.LT.OR P0, PT, R13.reuse, 0x1, P1 ;  /* 0x000000010d00780c */ /* 0x040fe40000f01670 */
[----:B------:R-:W-:Y:S01]  /*2560*/  ISETP.GE.AND P1, PT, R0, c[0x0][0x1d4], PT ;  /* 0x0000750000007a0c */ /* 0x000fe20003f26270 */
[----:B------:R-:W-:Y:S01]  /*2570*/  IMAD.MOV.U32 R0, RZ, RZ, 0x40 ;  /* 0x00000040ff007424 */ /* 0x000fe200078e00ff */
[----:B------:R-:W-:Y:S04]  /*2580*/  LDSM.16.M88.4 R4, [R206+0xc100] ;  /* 0x00c10000ce04783b */ /* 0x000fe80000000200 */
[----:B------:R-:W-:Y:S04]  /*2590*/  LDSM.16.M88.4 R16, [R202+0xc100] ;  /* 0x00c10000ca10783b */ /* 0x000fe80000000200 */
[----:B------:R-:W-:Y:S04]  /*25a0*/  LDSM.16.M88.4 R60, [R205+0x6100] ;  /* 0x00610000cd3c783b */ /* 0x000fe80000000200 */
[----:B------:R-:W1:Y:S04]  /*25b0*/  LDSM.16.M88.4 R52, [R205+0x6900] ;  /* 0x00690000cd34783b */ /* 0x000e680000000200 */
[----:B------:R-:W2:Y:S04]  /*25c0*/  LDSM.16.M88.4 R44, [R205+0x7100] ;  /* 0x00710000cd2c783b */ /* 0x000ea80000000200 */
[----:B------:R-:W3:Y:S04]  /*25d0*/  LDSM.16.M88.4 R8, [R205+0x7900] ;  /* 0x00790000cd08783b */ /* 0x000ee80000000200 */
[----:B------:R-:W5:Y:S04]  /*25e0*/  LDSM.16.M88.4 R76, [R204] ;  /* 0x00000000cc4c783b */ /* 0x000f680000000200 */
[----:B------:R-:W3:Y:S04]  /*25f0*/  LDSM.16.M88.4 R64, [R204+0x800] ;  /* 0x00080000cc40783b */ /* 0x000ee80000000200 */
[----:B------:R-:W-:Y:S04]  /*2600*/  LDSM.16.M88.4 R32, [R204+0x1000] ;  /* 0x00100000cc20783b */ /* 0x000fe80000000200 */
[----:B----4-:R-:W-:Y:S04]  /*2610*/  LDSM.16.M88.4 R24, [R204+0x1800] ;  /* 0x00180000cc18783b */ /* 0x010fe80000000200 */
[----:B------:R-:W-:Y:S01]  /*2620*/  @!PT LDS RZ, [RZ] ;  /* 0x00000000fffff984 */ /* 0x000fe20000000800 */
[----:B------:R-:W-:Y:S01]  /*2630*/  @!PT LDS RZ, [RZ] ;  /* 0x00000000fffff984 */ /* 0x000fe20000000800 */
[----:B------:R-:W-:Y:S01]  /*2640*/  @!PT LDS RZ, [RZ] ;  /* 0x00000000fffff984 */ /* 0x000fe20000000800 */
[----:B------:R4:W-:Y:S01]  /*2650*/  LDGSTS.E.BYPASS.LTC128B.128 [R207+0x100], [R36.64], !P0 ;  /* 0x0010000024cf7fae */ /* 0x0009e2000c101d54 */
[----:B------:R-:W-:-:S02]  /*2660*/  ISETP.LT.OR P0, PT, R13, 0x1, P6 ;  /* 0x000000010d00780c */ /* 0x000fc40003701670 */
[C---:B------:R-:W-:Y:S01]  /*2670*/  ISETP.LT.OR P6, PT, R13.reuse, 0x21, P6 ;  /* 0x000000210d00780c */ /* 0x040fe200037c1670 */
[----:B-1----:R-:W-:Y:S10]  /*2680*/  HMMA.16816.F32 R56, R4, R52, RZ ;  /* 0x000000340438723c */ /* 0x002ff400000018ff */
[----:B------:R1:W-:Y:S01]  /*2690*/  LDGSTS.E.BYPASS.LTC128B.128 [R207+0x2100], [R14.64], !P0 ;  /* 0x021000000ecf7fae */ /* 0x0003e2000c101d54 */
[----:B------:R-:W-:-:S02]  /*26a0*/  ISETP.LT.OR P0, PT, R13, 0x1, P1 ;  /* 0x000000010d00780c */ /* 0x000fc40000f01670 */
[C---:B------:R-:W-:Y:S01]  /*26b0*/  ISETP.LT.OR P1, PT, R13.reuse, 0x21, P1 ;  /* 0x000000210d00780c */ /* 0x040fe20000f21670 */
[C---:B--2---:R-:W-:Y:S10]  /*26c0*/  HMMA.16816.F32 R48, R4.reuse, R44, RZ ;  /* 0x0000002c0430723c */ /* 0x044ff400000018ff */
[----:B------:R2:W-:Y:S01]  /*26d0*/  LDGSTS.E.BYPASS.LTC128B.128 [R207+0x4100], [R30.64], !P0 ;  /* 0x041000001ecf7fae */ /* 0x0005e2000c101d54 */
[----:B------:R-:W-:Y:S01]  /*26e0*/  ISETP.GE.AND P0, PT, R218, c[0x0][0x1d4], PT ;  /* 0x00007500da007a0c */ /* 0x000fe20003f06270 */
[----:B------:R-:W-:Y:S03]  /*26f0*/  HMMA.16816.F32 R52, R4, R54, RZ ;  /* 0x000000360434723c */ /* 0x000fe600000018ff */
[----:B------:R-:W-:-:S05]  /*2700*/  ISETP.LT.OR P0, PT, R13, 0x21, P0 ;  /* 0x000000210d00780c */ /* 0x000fca0000701670 */
[C---:B------:R-:W-:Y:S08]  /*2710*/  HMMA.16816.F32 R44, R4.reuse, R46, RZ ;  /* 0x0000002e042c723c */ /* 0x040ff000000018ff */
[----:B------:R2:W-:Y:S01]  /*2720*/  LDGSTS.E.BYPASS.LTC128B.128 [R207+0x1100], [R28.64], !P0 ;  /* 0x011000001ccf7fae */ /* 0x0005e2000c101d54 */
[----:B------:R-:W-:Y:S01]  /*2730*/  LOP3.LUT P0, RZ, R12, 0x4, RZ, 0xc0, !PT ;  /* 0x000000040cff7812 */ /* 0x000fe2000780c0ff */
[----:B---3--:R-:W-:Y:S02]  /*2740*/  HMMA.16816.F32 R40, R4, R8, RZ ;  /* 0x000000080428723c */ /* 0x008fe400000018ff */
[----:B------:R3:W-:Y:S01]  /*2750*/  LDGSTS.E.BYPASS.LTC128B.128 [R207+0x3100], [R22.64], !P6 ;  /* 0x0310000016cf7fae */ /* 0x0007e2000f101d54 */
[----:B------:R-:W-:-:S02]  /*2760*/  SEL R0, R0, 0xffffffc0, !P0 ;  /* 0xffffffc000007807 */ /* 0x000fc40004000000 */
[----:B------:R-:W-:Y:S01]  /*2770*/  PLOP3.LUT P0, PT, PT, PT, UP0, 0x40, 0x0 ;  /* 0x000000000000781c */ /* 0x000fe20003f0e808 */
[----:B------:R3:W-:Y:S01]  /*2780*/  LDGSTS.E.BYPASS.LTC128B.128 [R207+0x5100], [R20.64], !P1 ;  /* 0x0510000014cf7fae */ /* 0x0007e2000c901d54 */
[----:B------:R-:W-:Y:S01]  /*2790*/  ISETP.GT.AND P1, PT, R210, 0x3f, PT ;  /* 0x0000003fd200780c */ /* 0x000fe20003f24270 */
[----:B-1----:R-:W-:Y:S01]  /*27a0*/  HMMA.16816.F32 R12, R4, R60, RZ ;  /* 0x0000003c040c723c */ /* 0x002fe200000018ff */
[----:B------:R-:W-:Y:S01]  /*27b0*/  IMAD.IADD R200, R205, 0x1, R0 ;  /* 0x00000001cdc87824 */ /* 0x000fe200078e0200 */
[----:B----4-:R-:W-:Y:S01]  /*27c0*/  LDSM.16.M88.4 R36, [R201+0xc100] ;  /* 0x00c10000c924783b */ /* 0x010fe20000000200 */
[----:B------:R-:W-:-:S03]  /*27d0*/  IMAD.IADD R192, R0, 0x1, R204 ;  /* 0x0000000100c07824 */ /* 0x000fc600078e02cc */
[----:B------:R-:W1:Y:S02]  /*27e0*/  LDSM.16.M88.4 R72, [R200+0x6100] ;  /* 0x00610000c848783b */ /* 0x000e640000000200 */
[C---:B------:R-:W-:Y:S02]  /*27f0*/  HMMA.16816.F32 R60, R4.reuse, R62, RZ ;  /* 0x0000003e043c723c */ /* 0x040fe400000018ff */
[----:B------:R-:W-:Y:S04]  /*2800*/  LDSM.16.M88.4 R80, [R192] ;  /* 0x00000000c050783b */ /* 0x000fe80000000200 */
[----:B------:R-:W-:Y:S02]  /*2810*/  LDSM.16.M88.4 R68, [R200+0x6900] ;  /* 0x00690000c844783b */ /* 0x000fe40000000200 */
[----:B------:R-:W-:Y:S02]  /*2820*/  HMMA.16816.F32 R4, R4, R10, RZ ;  /* 0x0000000a0404723c */ /* 0x000fe400000018ff */
[----:B------:R-:W4:Y:S04]  /*2830*/  LDSM.16.M88.4 R8, [R199+0xc100] ;  /* 0x00c10000c708783b */ /* 0x000f280000000200 */
[----:B--2---:R-:W2:Y:S02]  /*2840*/  LDSM.16.M88.4 R28, [R200+0x7100] ;  /* 0x00710000c81c783b */ /* 0x004ea40000000200 */
[C---:B-----5:R-:W-:Y:S02]  /*2850*/  HMMA.16816.F32 R12, R16.reuse, R76, R12 ;  /* 0x0000004c100c723c */ /* 0x060fe4000000180c */
[----:B---3--:R-:W3:Y:S04]  /*2860*/  LDSM.16.M88.4 R20, [R200+0x7900] ;  /* 0x00790000c814783b */ /* 0x008ee80000000200 */
[----:B------:R-:W0:Y:S02]  /*2870*/  LDGDEPBAR ;  /* 0x00000000000079af */ /* 0x000e240000000000 */
[C---:B------:R-:W-:Y:S02]  /*2880*/  HMMA.16816.F32 R60, R16.reuse, R78, R60 ;  /* 0x0000004e103c723c */ /* 0x040fe4000000183c */
[----:B------:R-:W-:Y:S06]  /*2890*/  LDSM.16.M88.4 R76, [R205+0x8100] ;  /* 0x00810000cd4c783b */ /* 0x000fec0000000200 */
[----:B------:R-:W-:Y:S08]  /*28a0*/  HMMA.16816.F32 R56, R16, R64, R56 ;  /* 0x000000401038723c */ /* 0x000ff00000001838 */
[----:B-1----:R-:W-:Y:S08]  /*28b0*/  HMMA.16816.F32 R12, R36, R72, R12 ;  /* 0x00000048240c723c */ /* 0x002ff0000000180c */
[C---:B------:R-:W-:Y:S01]  /*28c0*/  HMMA.16816.F32 R52, R16.reuse, R66, R52 ;  /* 0x000000421034723c */ /* 0x040fe20000001834 */
[----:B------:R-:W-:Y:S07]  /*28d0*/  LDSM.16.M88.4 R64, [R192+0x800] ;  /* 0x00080000c040783b */ /* 0x000fee0000000200 */
[C---:B------:R-:W-:Y:S08]  /*28e0*/  HMMA.16816.F32 R48, R16.reuse, R32, R48 ;  /* 0x000000201030723c */ /* 0x040ff00000001830 */
[C---:B------:R-:W-:Y:S01]  /*28f0*/  HMMA.16816.F32 R44, R16.reuse, R34, R44 ;  /* 0x00000022102c723c */ /* 0x040fe2000000182c */
[----:B------:R-:W-:Y:S07]  /*2900*/  LDSM.16.M88.4 R32, [R192+0x1000] ;  /* 0x00100000c020783b */ /* 0x000fee0000000200 */
[C---:B------:R-:W-:Y:S08]  /*2910*/  HMMA.16816.F32 R40, R16.reuse, R24, R40 ;  /* 0x000000181028723c */ /* 0x040ff00000001828 */
[----:B------:R-:W-:Y:S01]  /*2920*/  HMMA.16816.F32 R4, R16, R26, R4 ;  /* 0x0000001a1004723c */ /* 0x000fe20000001804 */
[----:B------:R-:W1:Y:S04]  /*2930*/  LDSM.16.M88.4 R16, [R206+0x10100] ;  /* 0x01010000ce10783b */ /* 0x000e680000000200 */
[----:B------:R-:W5:Y:S03]  /*2940*/  LDSM.16.M88.4 R24, [R192+0x1800] ;  /* 0x00180000c018783b */ /* 0x000f660000000200 */
[----:B------:R-:W-:Y:S01]  /*2950*/  HMMA.16816.F32 R60, R36, R74, R60 ;  /* 0x0000004a243c723c */ /* 0x000fe2000000183c */
[----:B------:R-:W-:Y:S07]  /*2960*/  LDSM.16.M88.4 R72, [R205+0x8900] ;  /* 0x00890000cd48783b */ /* 0x000fee0000000200 */
[----:B----4-:R-:W-:Y:S08]  /*2970*/  HMMA.16816.F32 R12, R8, R80, R12 ;  /* 0x00000050080c723c */ /* 0x010ff0000000180c */
[C---:B------:R-:W-:Y:S08]  /*2980*/  HMMA.16816.F32 R56, R36.reuse, R68, R56 ;  /* 0x000000442438723c */ /* 0x040ff00000001838 */
[C---:B------:R-:W-:Y:S01]  /*2990*/  HMMA.16816.F32 R52, R36.reuse, R70, R52 ;  /* 0x000000462434723c */ /* 0x040fe20000001834 */
[----:B------:R-:W-:Y:S07]  /*29a0*/  LDSM.16.M88.4 R68, [R204+0x2000] ;  /* 0x00200000cc44783b */ /* 0x000fee0000000200 */
[C---:B--2---:R-:W-:Y:S08]  /*29b0*/  HMMA.16816.F32 R48, R36.reuse, R28, R48 ;  /* 0x0000001c2430723c */ /* 0x044ff00000001830 */
[C---:B------:R-:W-:Y:S01]  /*29c0*/  HMMA.16816.F32 R44, R36.reuse, R30, R44 ;  /* 0x0000001e242c723c */ /* 0x040fe2000000182c */
[----:B------:R-:W-:Y:S07]  /*29d0*/  LDSM.16.M88.4 R28, [R205+0x9100] ;  /* 0x00910000cd1c783b */ /* 0x000fee0000000200 */
[C---:B---3--:R-:W-:Y:S08]  /*29e0*/  HMMA.16816.F32 R40, R36.reuse, R20, R40 ;  /* 0x000000142428723c */ /* 0x048ff00000001828 */
[----:B------:R-:W-:Y:S01]  /*29f0*/  HMMA.16816.F32 R36, R36, R22, R4 ;  /* 0x000000162424723c */ /* 0x000fe20000001804 */
[----:B------:R-:W2:Y:S04]  /*2a00*/  LDSM.16.M88.4 R4, [R202+0x10100] ;  /* 0x01010000ca04783b */ /* 0x000ea80000000200 */
[----:B------:R-:W3:Y:S03]  /*2a10*/  LDSM.16.M88.4 R20, [R205+0x9900] ;  /* 0x00990000cd14783b */ /* 0x000ee60000000200 */
[----:B------:R-:W-:Y:S01]  /*2a20*/  HMMA.16816.F32 R60, R8, R82, R60 ;  /* 0x00000052083c723c */ /* 0x000fe2000000183c */
[----:B------:R-:W-:Y:S07]  /*2a30*/  LDSM.16.M88.4 R80, [R200+0x8100] ;  /* 0x00810000c850783b */ /* 0x000fee0000000200 */
[----:B-1----:R-:W-:Y:S08]  /*2a40*/  HMMA.16816.F32 R12, R16, R76, R12 ;  /* 0x0000004c100c723c */ /* 0x002ff0000000180c */
[C---:B------:R-:W-:Y:S08]  /*2a50*/  HMMA.16816.F32 R56, R8.reuse, R64, R56 ;  /* 0x000000400838723c */ /* 0x040ff00000001838 */
[C---:B------:R-:W-:Y:S01]  /*2a60*/  HMMA.16816.F32 R52, R8.reuse, R66, R52 ;  /* 0x000000420834723c */ /* 0x040fe20000001834 */
[----:B------:R-:W-:Y:S07]  /*2a70*/  LDSM.16.M88.4 R64, [R204+0x2800] ;  /* 0x00280000cc40783b */ /* 0x000fee0000000200 */
[C---:B------:R-:W-:Y:S08]  /*2a80*/  HMMA.16816.F32 R48, R8.reuse, R32, R48 ;  /* 0x000000200830723c */ /* 0x040ff00000001830 */
[C---:B------:R-:W-:Y:S01]  /*2a90*/  HMMA.16816.F32 R44, R8.reuse, R34, R44 ;  /* 0x00000022082c723c */ /* 0x040fe2000000182c */
[----:B------:R-:W-:Y:S07]  /*2aa0*/  LDSM.16.M88.4 R32, [R204+0x3000] ;  /* 0x00300000cc20783b */ /* 0x000fee0000000200 */
[C---:B-----5:R-:W-:Y:S08]  /*2ab0*/  HMMA.16816.F32 R40, R8.reuse, R24, R40 ;  /* 0x000000180828723c */ /* 0x060ff00000001828 */
[----:B------:R-:W-:Y:S01]  /*2ac0*/  HMMA.16816.F32 R36, R8, R26, R36 ;  /* 0x0000001a0824723c */ /* 0x000fe20000001824 */
[----:B------:R-:W1:Y:S04]  /*2ad0*/  LDSM.16.M88.4 R8, [R201+0x10100] ;  /* 0x01010000c908783b */ /* 0x000e680000000200 */
[----:B------:R-:W4:Y:S03]  /*2ae0*/  LDSM.16.M88.4 R24, [R204+0x3800] ;  /* 0x00380000cc18783b */ /* 0x000f260000000200 */
[----:B------:R-:W-:Y:S01]  /*2af0*/  HMMA.16816.F32 R60, R16, R78, R60 ;  /* 0x0000004e103c723c */ /* 0x000fe2000000183c */
[----:B------:R-:W-:Y:S07]  /*2b00*/  LDSM.16.M88.4 R76, [R200+0x8900] ;  /* 0x00890000c84c783b */ /* 0x000fee0000000200 */
[----:B--2---:R-:W-:Y:S08]  /*2b10*/  HMMA.16816.F32 R12, R4, R68, R12 ;  /* 0x00000044040c723c */ /* 0x004ff0000000180c */
[C---:B------:R-:W-:Y:S08]  /*2b20*/  HMMA.16816.F32 R56, R16.reuse, R72, R56 ;  /* 0x000000481038723c */ /* 0x040ff00000001838 */
[C---:B------:R-:W-:Y:S01]  /*2b30*/  HMMA.16816.F32 R52, R16.reuse, R74, R52 ;  /* 0x0000004a1034723c */ /* 0x040fe20000001834 */
[----:B------:R-:W-:Y:S07]  /*2b40*/  LDSM.16.M88.4 R72, [R192+0x2000] ;  /* 0x00200000c048783b */ /* 0x000fee0000000200 */
[C---:B------:R-:W-:Y:S08]  /*2b50*/  HMMA.16816.F32 R48, R16.reuse, R28, R48 ;  /* 0x0000001c1030723c */ /* 0x040ff00000001830 */
[C---:B------:R-:W-:Y:S01]  /*2b60*/  HMMA.16816.F32 R44, R16.reuse, R30, R44 ;  /* 0x0000001e102c723c */ /* 0x040fe2000000182c */
[----:B------:R-:W2:Y:S07]  /*2b70*/  LDSM.16.M88.4 R28, [R199+0x10100] ;  /* 0x01010000c71c783b */ /* 0x000eae0000000200 */
[C---:B---3--:R-:W-:Y:S08]  /*2b80*/  HMMA.16816.F32 R40, R16.reuse, R20, R40 ;  /* 0x000000141028723c */ /* 0x048ff00000001828 */
[----:B------:R-:W-:Y:S01]  /*2b90*/  HMMA.16816.F32 R36, R16, R22, R36 ;  /* 0x000000161024723c */ /* 0x000fe20000001824 */
[----:B------:R-:W3:Y:S04]  /*2ba0*/  LDSM.16.M88.4 R20, [R200+0x9100] ;  /* 0x00910000c814783b */ /* 0x000ee80000000200 */
[----:B------:R-:W5:Y:S03]  /*2bb0*/  LDSM.16.M88.4 R16, [R200+0x9900] ;  /* 0x00990000c810783b */ /* 0x000f660000000200 */
        /* <DEDUP_REMOVED lines=9> */
[C---:B----4-:R-:W-:Y:S08]  /*2c50*/  HMMA.16816.F32 R40, R4.reuse, R24, R40 ;  /* 0x000000180428723c */ /* 0x050ff00000001828 */
[----:B------:R-:W-:Y:S01]  /*2c60*/  HMMA.16816.F32 R36, R4, R26, R36 ;  /* 0x0000001a0424723c */ /* 0x000fe20000001824 */
[----:B------:R-:W-:Y:S04]  /*2c70*/  LDSM.16.M88.4 R4, [R206+0x14100] ;  /* 0x01410000ce04783b */ /* 0x000fe80000000200 */
[----:B------:R-:W1:Y:S03]  /*2c80*/  LDSM.16.M88.4 R24, [R205+0xa100] ;  /* 0x00a10000cd18783b */ /* 0x000e660000000200 */
[----:B------:R-:W-:Y:S01]  /*2c90*/  HMMA.16816.F32 R60, R8, R82, R60 ;  /* 0x00000052083c723c */ /* 0x000fe2000000183c */
[----:B------:R-:W-:Y:S07]  /*2ca0*/  LDSM.16.M88.4 R80, [R204+0x4000] ;  /* 0x00400000cc50783b */ /* 0x000fee0000000200 */
[----:B--2---:R-:W-:Y:S08]  /*2cb0*/  HMMA.16816.F32 R12, R28, R72, R12 ;  /* 0x000000481c0c723c */ /* 0x004ff0000000180c */
[C---:B------:R-:W-:Y:S08]  /*2cc0*/  HMMA.16816.F32 R56, R8.reuse, R76, R56 ;  /* 0x0000004c0838723c */ /* 0x040ff00000001838 */
[C---:B------:R-:W-:Y:S01]  /*2cd0*/  HMMA.16816.F32 R52, R8.reuse, R78, R52 ;  /* 0x0000004e0834723c */ /* 0x040fe20000001834 */
[----:B------:R-:W2:Y:S07]  /*2ce0*/  LDSM.16.M88.4 R76, [R202+0x14100] ;  /* 0x01410000ca4c783b */ /* 0x000eae0000000200 */
[C---:B---3--:R-:W-:Y:S08]  /*2cf0*/  HMMA.16816.F32 R48, R8.reuse, R20, R48 ;  /* 0x000000140830723c */ /* 0x048ff00000001830 */
[C---:B------:R-:W-:Y:S01]  /*2d00*/  HMMA.16816.F32 R44, R8.reuse, R22, R44 ;  /* 0x00000016082c723c */ /* 0x040fe2000000182c */
[----:B------:R-:W3:Y:S07]  /*2d10*/  LDSM.16.M88.4 R20, [R205+0xa900] ;  /* 0x00a90000cd14783b */ /* 0x000eee0000000200 */
[C---:B-----5:R-:W-:Y:S08]  /*2d20*/  HMMA.16816.F32 R40, R8.reuse, R16, R40 ;  /* 0x000000100828723c */ /* 0x060ff00000001828 */
[----:B------:R-:W-:Y:S01]  /*2d30*/  HMMA.16816.F32 R36, R8, R18, R36 ;  /* 0x000000120824723c */ /* 0x000fe20000001824 */
[----:B------:R-:W4:Y:S04]  /*2d40*/  LDSM.16.M88.4 R16, [R205+0xb100] ;  /* 0x00b10000cd10783b */ /* 0x000f280000000200 */
        /* <DEDUP_REMOVED lines=12> */
[----:B------:R-:W-:Y:S04]  /*2e10*/  LDSM.16.M88.4 R32, [R201+0x14100] ;  /* 0x01410000c920783b */ /* 0x000fe80000000200 */
[----:B------:R-:W1:Y:S03]  /*2e20*/  LDSM.16.M88.4 R28, [R200+0xa100] ;  /* 0x00a10000c81c783b */ /* 0x000e660000000200 */
[----:B------:R-:W-:Y:S01]  /*2e30*/  HMMA.16816.F32 R60, R4, R26, R60 ;  /* 0x0000001a043c723c */ /* 0x000fe2000000183c */
[----:B------:R-:W-:Y:S07]  /*2e40*/  LDSM.16.M88.4 R24, [R200+0xa900] ;  /* 0x00a90000c818783b */ /* 0x000fee0000000200 */
[----:B--2---:R-:W-:Y:S08]  /*2e50*/  HMMA.16816.F32 R12, R76, R80, R12 ;  /* 0x000000504c0c723c */ /* 0x004ff0000000180c */
[C---:B---3--:R-:W-:Y:S08]  /*2e60*/  HMMA.16816.F32 R56, R4.reuse, R20, R56 ;  /* 0x000000140438723c */ /* 0x048ff00000001838 */
[C---:B------:R-:W-:Y:S01]  /*2e70*/  HMMA.16816.F32 R52, R4.reuse, R22, R52 ;  /* 0x000000160434723c */ /* 0x040fe20000001834 */
[----:B------:R-:W-:Y:S07]  /*2e80*/  LDSM.16.M88.4 R20, [R200+0xb100] ;  /* 0x00b10000c814783b */ /* 0x000fee0000000200 */
[C---:B----4-:R-:W-:Y:S08]  /*2e90*/  HMMA.16816.F32 R48, R4.reuse, R16, R48 ;  /* 0x000000100430723c */ /* 0x050ff00000001830 */
[C---:B------:R-:W-:Y:S01]  /*2ea0*/  HMMA.16816.F32 R44, R4.reuse, R18, R44 ;  /* 0x00000012042c723c */ /* 0x040fe2000000182c */
[----:B------:R-:W-:Y:S07]  /*2eb0*/  LDSM.16.M88.4 R16, [R200+0xb900] ;  /* 0x00b90000c810783b */ /* 0x000fee0000000200 */
[C---:B-----5:R-:W-:Y:S08]  /*2ec0*/  HMMA.16816.F32 R40, R4.reuse, R8, R40 ;  /* 0x000000080428723c */ /* 0x060ff00000001828 */
[----:B------:R-:W-:Y:S01]  /*2ed0*/  HMMA.16816.F32 R36, R4, R10, R36 ;  /* 0x0000000a0424723c */ /* 0x000fe20000001824 */
[----:B------:R-:W-:Y:S04]  /*2ee0*/  LDSM.16.M88.4 R8, [R199+0x14100] ;  /* 0x01410000c708783b */ /* 0x000fe80000000200 */
[----:B------:R-:W2:Y:S03]  /*2ef0*/  LDSM.16.M88.4 R4, [R192+0x4000] ;  /* 0x00400000c004783b */ /* 0x000ea60000000200 */
[----:B------:R-:W-:Y:S08]  /*2f00*/  HMMA.16816.F32 R60, R76, R82, R60 ;  /* 0x000000524c3c723c */ /* 0x000ff0000000183c */
[----:B-1----:R-:W-:Y:S08]  /*2f10*/  HMMA.16816.F32 R12, R32, R28, R12 ;  /* 0x0000001c200c723c */ /* 0x002ff0000000180c */
[C---:B------:R-:W-:Y:S08]  /*2f20*/  HMMA.16816.F32 R56, R76.reuse, R72, R56 ;  /* 0x000000484c38723c */ /* 0x040ff00000001838 */
[C---:B------:R-:W-:Y:S01]  /*2f30*/  HMMA.16816.F32 R52, R76.reuse, R74, R52 ;  /* 0x0000004a4c34723c */ /* 0x040fe20000001834 */
[----:B------:R-:W1:Y:S07]  /*2f40*/  LDSM.16.M88.4 R72, [R192+0x4800] ;  /* 0x00480000c048783b */ /* 0x000e6e0000000200 */
[C---:B------:R-:W-:Y:S08]  /*2f50*/  HMMA.16816.F32 R48, R76.reuse, R68, R48 ;  /* 0x000000444c30723c */ /* 0x040ff00000001830 */
[C---:B------:R-:W-:Y:S01]  /*2f60*/  HMMA.16816.F32 R44, R76.reuse, R70, R44 ;  /* 0x000000464c2c723c */ /* 0x040fe2000000182c */
[----:B------:R-:W3:Y:S07]  /*2f70*/  LDSM.16.M88.4 R68, [R192+0x5000] ;  /* 0x00500000c044783b */ /* 0x000eee0000000200 */
[C---:B------:R-:W-:Y:S08]  /*2f80*/  HMMA.16816.F32 R40, R76.reuse, R64, R40 ;  /* 0x000000404c28723c */ /* 0x040ff00000001828 */
[----:B------:R-:W-:Y:S01]  /*2f90*/  HMMA.16816.F32 R36, R76, R66, R36 ;  /* 0x000000424c24723c */ /* 0x000fe20000001824 */
[----:B------:R-:W4:Y:S01]  /*2fa0*/  LDSM.16.M88.4 R64, [R192+0x5800] ;  /* 0x00580000c040783b */ /* 0x000f220000000200 */
[----:B------:R-:W-:-:S06]  /*2fb0*/  DEPBAR.LE SB0, 0x0 ;  /* 0x000080000000791a */ /* 0x000fcc0000000000 */
[----:B------:R-:W-:Y:S08]  /*2fc0*/  HMMA.16816.F32 R60, R32, R30, R60 ;  /* 0x0000001e203c723c */ /* 0x000ff0000000183c */
[----:B--2---:R-:W-:Y:S08]  /*2fd0*/  HMMA.16816.F32 R12, R8, R4, R12 ;  /* 0x00000004080c723c */ /* 0x004ff0000000180c */
[C---:B------:R-:W-:Y:S08]  /*2fe0*/  HMMA.16816.F32 R56, R32.reuse, R24, R56 ;  /* 0x000000182038723c */ /* 0x040ff00000001838 */
[C---:B------:R-:W-:Y:S08]  /*2ff0*/  HMMA.16816.F32 R52, R32.reuse, R26, R52 ;  /* 0x0000001a2034723c */ /* 0x040ff00000001834 */
[----:B------:R-:W-:Y:S01]  /*3000*/  HMMA.16816.F32 R48, R32, R20, R48 ;  /* 0x000000142030723c */ /* 0x000fe20000001830 */
[----:B------:R-:W-:-:S02]  /*3010*/  FMUL.FTZ R0, R14, c[0x0][0x320] ;  /* 0x0000c8000e007a20 */ /* 0x000fc40000410000 */
[----:B------:R-:W-:-:S04]  /*3020*/  FMUL.FTZ R13, R13, c[0x0][0x320] ;  /* 0x0000c8000d0d7a20 */ /* 0x000fc80000410000 */
[----:B------:R-:W2:Y:S01]  /*3030*/  MUFU.TANH R0, R0 ;  /* 0x0000000000007308 */ /* 0x000ea20000002400 */
[C---:B------:R-:W-:Y:S08]  /*3040*/  HMMA.16816.F32 R44, R32.reuse, R22, R44 ;  /* 0x00000016202c723c */ /* 0x040ff0000000182c */
[C---:B------:R-:W-:Y:S08]  /*3050*/  HMMA.16816.F32 R40, R32.reuse, R16, R40 ;  /* 0x000000102028723c */ /* 0x040ff00000001828 */
[----:B------:R-:W-:Y:S01]  /*3060*/  HMMA.16816.F32 R36, R32, R18, R36 ;  /* 0x000000122024723c */ /* 0x000fe20000001824 */
[----:B------:R2:W2:Y:S07]  /*3070*/  MUFU.TANH R19, R13 ;  /* 0x0000000d00137308 */ /* 0x0004ae0000002400 */
[C---:B------:R-:W-:Y:S07]  /*3080*/  HMMA.16816.F32 R60, R8.reuse, R6, R60 ;  /* 0x00000006083c723c */ /* 0x040fee000000183c */
[----:B------:R-:W-:Y:S01]  /*3090*/  FMUL.FTZ R6, R12, c[0x0][0x320] ;  /* 0x0000c8000c067a20 */ /* 0x000fe20000410000 */
[C---:B-1----:R-:W-:Y:S05]  /*30a0*/  HMMA.16816.F32 R56, R8.reuse, R72, R56 ;  /* 0x000000480838723c */ /* 0x042fea0000001838 */
[----:B------:R-:W1:Y:S03]  /*30b0*/  MUFU.TANH R6, R6 ;  /* 0x0000000600067308 */ /* 0x000e660000002400 */
[C---:B------:R-:W-:Y:S08]  /*30c0*/  HMMA.16816.F32 R52, R8.reuse, R74, R52 ;  /* 0x0000004a0834723c */ /* 0x040ff00000001834 */
[C---:B---3--:R-:W-:Y:S08]  /*30d0*/  HMMA.16816.F32 R48, R8.reuse, R68, R48 ;  /* 0x000000440830723c */ /* 0x048ff00000001830 */
[C---:B------:R-:W-:Y:S08]  /*30e0*/  HMMA.16816.F32 R44, R8.reuse, R70, R44 ;  /* 0x00000046082c723c */ /* 0x040ff0000000182c */
[C---:B----4-:R-:W-:Y:S08]  /*30f0*/  HMMA.16816.F32 R40, R8.reuse, R64, R40 ;  /* 0x000000400828723c */ /* 0x050ff00000001828 */
[----:B------:R-:W-:Y:S01]  /*3100*/  HMMA.16816.F32 R36, R8, R66, R36 ;  /* 0x000000420824723c */ /* 0x000fe20000001824 */
        /* <DEDUP_REMOVED lines=14> */
[----:B------:R-:W-:Y:S01]  /*31f0*/  IADD3 R13, -R221, 0x10, RZ ;  /* 0x00000010dd0d7810 */ /* 0x000fe20007ffe1ff */
[----:B------:R-:W-:Y:S02]  /*3200*/  IMAD.SHL.U32 R7, R217, 0x2, RZ ;  /* 0x00000002d9077824 */ /* 0x000fe400078e00ff */
[----:B------:R-:W-:Y:S01]  /*3210*/  IMAD R209, R4, c[0x0][0x2b8], R209 ;  /* 0x0000ae0004d17a24 */ /* 0x000fe200078e02d1 */
[----:B------:R-:W-:-:S03]  /*3220*/  LOP3.LUT R13, R13, 0xf, RZ, 0xc0, !PT ;  /* 0x0000000f0d0d7812 */ /* 0x000fc600078ec0ff */
[----:B------:R-:W-:Y:S01]  /*3230*/  IMAD.WIDE.U32 R10, R209, c[0x0][0x1e0], RZ ;  /* 0x00007800d10a7a25 */ /* 0x000fe200078e00ff */
[----:B------:R-:W-:-:S05]  /*3240*/  SHF.R.S32.HI R4, RZ, 0x1f, R209 ;  /* 0x0000001fff047819 */ /* 0x000fca00000114d1 */
[----:B------:R-:W-:-:S04]  /*3250*/  IMAD R4, R4, c[0x0][0x1e0], RZ ;  /* 0x0000780004047a24 */ /* 0x000fc800078e02ff */
[----:B------:R-:W-:-:S04]  /*3260*/  IMAD R5, R209, c[0x0][0x1e4], R4 ;  /* 0x00007900d1057a24 */ /* 0x000fc800078e0204 */
[----:B------:R-:W-:Y:S01]  /*3270*/  IMAD.IADD R11, R11, 0x1, R5 ;  /* 0x000000010b0b7824 */ /* 0x000fe200078e0205 */
[----:B--2---:R-:W-:-:S03]  /*3280*/  SHF.R.S32.HI R5, RZ, 0x1f, R208 ;  /* 0x0000001fff057819 */ /* 0x004fc600000114d0 */
[----:B------:R-:W-:Y:S01]  /*3290*/  IMAD.WIDE.U32 R8, R208, c[0x0][0x1f0], R10 ;  /* 0x00007c00d0087a25 */ /* 0x000fe200078e000a */
[----:B------:R-:W-:-:S03]  /*32a0*/  SHF.L.U64.HI R11, R218, 0x1, R133 ;  /* 0x00000001da0b7819 */ /* 0x000fc60000010285 */
[----:B------:R-:W-:Y:S01]  /*32b0*/  IMAD R5, R5, c[0x0][0x1f0], RZ ;  /* 0x00007c0005057a24 */ /* 0x000fe200078e02ff */
[----:B------:R-:W-:Y:S01]  /*32c0*/  IADD3 R18, P0, R8, UR16, RZ ;  /* 0x0000001008127c10 */ /* 0x000fe2000ff1e0ff */
[----:B------:R-:W-:Y:S01]  /*32d0*/  IMAD.SHL.U32 R10, R218, 0x2, RZ ;  /* 0x00000002da0a7824 */ /* 0x000fe200078e00ff */
[----:B------:R-:W-:Y:S01]  /*32e0*/  SHF.L.U64.HI R8, R217, 0x1, R220 ;  /* 0x00000001d9087819 */ /* 0x000fe200000102dc */
[----:B------:R-:W-:Y:S01]  /*32f0*/  IMAD R4, R208, c[0x0][0x1f4], R5 ;  /* 0x00007d00d0047a24 */ /* 0x000fe200078e0205 */
[----:B------:R-:W-:-:S04]  /*3300*/  SEL R5, RZ, 0x10, P4 ;  /* 0x00000010ff057807 */ /* 0x000fc80002000000 */
[----:B------:R-:W-:Y:S02]  /*3310*/  IADD3.X R9, R9, UR9, R4, P0, !PT ;  /* 0x0000000909097c10 */ /* 0x000fe400087fe404 */
[C---:B------:R-:W-:Y:S02]  /*3320*/  LEA R4, P0, R18.reuse, c[0x0][0x1c8], 0x1 ;  /* 0x0000720012047a11 */ /* 0x040fe400078008ff */
[----:B------:R-:W-:Y:S02]  /*3330*/  IADD3 R20, -R5, 0x10, RZ ;  /* 0x0000001005147810 */ /* 0x000fe40007ffe1ff */
[----:B------:R-:W-:Y:S01]  /*3340*/  LEA.HI.X R18, R18, c[0x0][0x1cc], R9, 0x1, P0 ;  /* 0x0000730012127a11 */ /* 0x000fe200000f0c09 */
[----:B------:R-:W1:Y:S01]  /*3350*/  SHFL.IDX PT, R12, R4, 0x1, 0x181f ;  /* 0x00381f00040c7f89 */ /* 0x000e6200000e0000 */
[----:B------:R-:W-:Y:S02]  /*3360*/  SEL R9, RZ, 0x10, P5 ;  /* 0x00000010ff097807 */ /* 0x000fe40002800000 */
[----:B------:R-:W-:Y:S01]  /*3370*/  LOP3.LUT R20, R20, 0xf, RZ, 0xc0, !PT ;  /* 0x0000000f14147812 */ /* 0x000fe200078ec0ff */
[----:B------:R-:W2:Y:S01]  /*3380*/  SHFL.IDX PT, R14, R18, 0x1, 0x181f ;  /* 0x00381f00120e7f89 */ /* 0x000ea200000e0000 */
[----:B------:R-:W-:-:S03]  /*3390*/  IADD3 R23, -R9, 0x10, RZ ;  /* 0x0000001009177810 */ /* 0x000fc60007ffe1ff */
[----:B------:R3:W4:Y:S01]  /*33a0*/  SHFL.IDX PT, R17, R4, RZ, 0x181f ;  /* 0x00181fff04117589 */ /* 0x00072200000e0000 */
[----:B------:R-:W-:-:S03]  /*33b0*/  LOP3.LUT R23, R23, 0xf, RZ, 0xc0, !PT ;  /* 0x0000000f17177812 */ /* 0x000fc600078ec0ff */
[----:B------:R-:W5:Y:S01]  /*33c0*/  SHFL.IDX PT, R16, R18, RZ, 0x181f ;  /* 0x00181fff12107589 */ /* 0x000f6200000e0000 */
[----:B-1----:R-:W-:-:S04]  /*33d0*/  IADD3 R22, P6, P0, R23, R12, R10 ;  /* 0x0000000c17167210 */ /* 0x002fc800078de00a */
[----:B--2---:R-:W-:Y:S02]  /*33e0*/  IADD3.X R23, RZ, R14, R11, P6, P0 ;  /* 0x0000000eff177210 */ /* 0x004fe400037e040b */
[----:B------:R-:W-:Y:S01]  /*33f0*/  IADD3 R20, P6, P0, R20, R12, R7 ;  /* 0x0000000c14147210 */ /* 0x000fe200078de007 */
[----:B---3--:R-:W-:-:S03]  /*3400*/  IMAD.SHL.U32 R4, R216, 0x2, RZ ;  /* 0x00000002d8047824 */ /* 0x008fc600078e00ff */
[----:B------:R-:W-:Y:S02]  /*3410*/  IADD3.X R21, RZ, R14, R8, P6, P0 ;  /* 0x0000000eff157210 */ /* 0x000fe400037e0408 */
[----:B------:R-:W-:Y:S02]  /*3420*/  IADD3 R24, P6, P0, R13, R12, R4 ;  /* 0x0000000c0d187210 */ /* 0x000fe400078de004 */
[----:B------:R-:W-:-:S04]  /*3430*/  SHF.L.U64.HI R13, R216, 0x1, R219 ;  /* 0x00000001d80d7819 */ /* 0x000fc800000102db */
[----:B------:R-:W-:Y:S02]  /*3440*/  IADD3.X R25, RZ, R14, R13, P6, P0 ;  /* 0x0000000eff197210 */ /* 0x000fe400037e040d */
[C---:B----4-:R-:W-:Y:S02]  /*3450*/  IADD3 R10, P6, R17.reuse, R10, RZ ;  /* 0x0000000a110a7210 */ /* 0x050fe40007fde0ff */
[----:B------:R-:W-:-:S03]  /*3460*/  IADD3 R26, P0, R17, R7, RZ ;  /* 0x00000007111a7210 */ /* 0x000fc60007f1e0ff */
[C---:B-----5:R-:W-:Y:S01]  /*3470*/  IMAD.X R11, R16.reuse, 0x1, R11, P6 ;  /* 0x00000001100b7824 */ /* 0x060fe200030e060b */
        /* <DEDUP_REMOVED lines=12> */
.L_x_250:
[----:B-12---:R-:W-:Y:S01]  /*3540*/  LOP3.LUT R23, R90, 0xffffffe0, RZ, 0xc0, !PT ;  /* 0xffffffe05a177812 */ /* 0x006fe200078ec0ff */
[----:B------:R-:W-:Y:S01]  /*3550*/  UIADD3 UR19, UR8, 0x1, -UR19 ;  /* 0x0000000108137890 */ /* 0x000fe2000fffe813 */
[----:B------:R-:W-:Y:S01]  /*3560*/  LEA.HI R89, R89, R86, RZ, 0x2 ;  /* 0x0000005659597211 */ /* 0x000fe200078f10ff */
[----:B------:R-:W-:Y:S01]  /*3570*/  FMUL.FTZ R17, R60, c[0x0][0x320] ;  /* 0x0000c8003c117a20 */ /* 0x000fe20000410000 */
[----:B------:R-:W-:Y:S01]  /*3580*/  SHF.R.S32.HI R21, RZ, 0x1f, R88 ;  /* 0x0000001fff157819 */ /* 0x000fe20000011458 */
[----:B------:R-:W-:Y:S01]  /*3590*/  IMAD.IADD R8, R86, 0x1, -R23 ;  /* 0x0000000156087824 */ /* 0x000fe200078e0a17 */
[----:B------:R-:W-:Y:S01]  /*35a0*/  LOP3.LUT R89, R89, 0xfffffffc, RZ, 0xc0, !PT ;  /* 0xfffffffc59597812 */ /* 0x000fe200078ec0ff */
[----:B------:R-:W-:Y:S01]  /*35b0*/  FMUL.FTZ R13, R61, c[0x0][0x320] ;  /* 0x0000c8003d0d7a20 */ /* 0x000fe20000410000 */
        /* <DEDUP_REMOVED lines=8> */
[----:B------:R-:W-:Y:S01]  /*3640*/  LEA.HI R4, R89, R89, RZ, 0x1 ;  /* 0x0000005959047211 */ /* 0x000fe200078f08ff */
[----:B------:R-:W-:Y:S01]  /*3650*/  FMUL.FTZ R5, R53, c[0x0][0x320] ;  /* 0x0000c80035057a20 */ /* 0x000fe20000410000 */
[----:B------:R-:W-:Y:S01]  /*3660*/  IADD3 R21, -R21, R88, RZ ;  /* 0x0000005815157210 */ /* 0x000fe20007ffe1ff */
[----:B------:R-:W-:Y:S01]  /*3670*/  FMUL.FTZ R44, R44, c[0x0][0x320] ;  /* 0x0000c8002c2c7a20 */ /* 0x000fe20000410000 */
[----:B------:R-:W-:Y:S01]  /*3680*/  LEA.HI.SX32 R12, R10, UR26, 0x1e ;  /* 0x0000001a0a0c7c11 */ /* 0x000fe2000f8ff2ff */
[----:B------:R-:W-:Y:S01]  /*3690*/  FMUL.FTZ R45, R45, c[0x0][0x320] ;  /* 0x0000c8002d2d7a20 */ /* 0x000fe20000410000 */
[----:B------:R-:W-:Y:S01]  /*36a0*/  LOP3.LUT R4, R4, 0x1ffffffe, RZ, 0xc0, !PT ;  /* 0x1ffffffe04047812 */ /* 0x000fe200078ec0ff */
[----:B------:R-:W-:Y:S01]  /*36b0*/  FMUL.FTZ R40, R40, c[0x0][0x320] ;  /* 0x0000c80028287a20 */ /* 0x000fe20000410000 */
[----:B------:R-:W-:Y:S01]  /*36c0*/  PLOP3.LUT P6, PT, PT, PT, UP2, 0x80, 0x0 ;  /* 0x000000000000781c */ /* 0x000fe20003fcf028 */
[----:B------:R-:W-:Y:S01]  /*36d0*/  IMAD R12, R21, 0x10, R12 ;  /* 0x00000010150c7824 */ /* 0x000fe200078e020c */
[----:B------:R-:W-:Y:S01]  /*36e0*/  PLOP3.LUT P0, PT, PT, PT, UP2, 0x80, 0x0 ;  /* 0x000000000000781c */ /* 0x000fe20003f0f028 */
[----:B------:R-:W-:Y:S01]  /*36f0*/  IMAD.IADD R211, R89, 0x1, -R4 ;  /* 0x0000000159d37824 */ /* 0x000fe200078e0a04 */
[----:B------:R-:W-:Y:S01]  /*3700*/  LOP3.LUT R23, R10, 0x7ffffffc, RZ, 0xc0, !PT ;  /* 0x7ffffffc0a177812 */ /* 0x000fe200078ec0ff */
[----:B------:R-:W-:Y:S01]  /*3710*/  FMUL.FTZ R41, R41, c[0x0][0x320] ;  /* 0x0000c80029297a20 */ /* 0x000fe20000410000 */
[----:B------:R-:W1:Y:S01]  /*3720*/  MUFU.TANH R17, R17 ;  /* 0x0000001100117308 */ /* 0x000e620000002400 */
[----:B------:R-:W-:Y:S01]  /*3730*/  FMUL.FTZ R36, R36, c[0x0][0x320] ;  /* 0x0000c80024247a20 */ /* 0x000fe20000410000 */
[----:B------:R-:W-:Y:S01]  /*3740*/  LEA R211, R211, R12, 0x3 ;  /* 0x0000000cd3d37211 */ /* 0x000fe200078e18ff */
[----:B------:R-:W-:Y:S01]  /*3750*/  IMAD.IADD R212, R8, 0x1, -R23 ;  /* 0x0000000108d47824 */ /* 0x000fe200078e0a17 */
[----:B------:R-:W-:Y:S01]  /*3760*/  MOV R23, UR19 ;  /* 0x0000001300177c02 */ /* 0x000fe20008000f00 */
[----:B------:R-:W-:Y:S01]  /*3770*/  FMUL.FTZ R37, R37, c[0x0][0x320] ;  /* 0x0000c80025257a20 */ /* 0x000fe20000410000 */
[----:B------:R-:W-:Y:S01]  /*3780*/  ULDC UR19, c[0x0][0x324] ;  /* 0x0000c90000137ab9 */ /* 0x000fe20000000800 */
[----:B------:R-:W-:Y:S01]  /*3790*/  @P6 IMAD.HI.U32 R12, R211, c[0x0][0x2c8], RZ ;  /* 0x0000b200d30c6a27 */ /* 0x000fe200078e00ff */
[----:B------:R-:W2:Y:S01]  /*37a0*/  MUFU.TANH R13, R13 ;  /* 0x0000000d000d7308 */ /* 0x000ea20000002400 */
[----:B------:R-:W-:Y:S01]  /*37b0*/  ULOP3.LUT UR19, URZ, UR19, URZ, 0x33, !UPT ;  /* 0x000000133f137292 */ /* 0x000fe2000f8e333f */
[----:B------:R-:W0:Y:S01]  /*37c0*/  LDGDEPBAR ;  /* 0x00000000000079af */ /* 0x000e220000000000 */
[----:B------:R-:W-:Y:S01]  /*37d0*/  IMAD.MOV.U32 R4, RZ, RZ, R211 ;  /* 0x000000ffff047224 */ /* 0x000fe200078e00d3 */
[----:B------:R-:W-:Y:S01]  /*37e0*/  @P0 SHF.R.U32.HI R4, RZ, c[0x0][0x2cc], R12 ;  /* 0x0000b300ff040a19 */ /* 0x000fe2000001160c */
[----:B------:R-:W-:Y:S01]  /*37f0*/  IMAD.SHL.U32 R212, R212, 0x2, RZ ;  /* 0x00000002d4d47824 */ /* 0x000fe200078e00ff */
[----:B------:R-:W-:Y:S01]  /*3800*/  PLOP3.LUT P0, PT, PT, PT, UP1, 0x40, 0x0 ;  /* 0x000000000000781c */ /* 0x000fe20003f0e818 */
[----:B------:R-:W-:Y:S01]  /*3810*/  FMUL.FTZ R49, R49, c[0x0][0x320] ;  /* 0x0000c80031317a20 */ /* 0x000fe20000410000 */
[----:B------:R-:W3:Y:S01]  /*3820*/  MUFU.TANH R11, R11 ;  /* 0x0000000b000b7308 */ /* 0x000ee20000002400 */
[----:B------:R-:W4:Y:S01]  /*3830*/  SHFL.IDX PT, R21, R4, RZ, 0x1c1f ;  /* 0x001c1fff04157589 */ /* 0x000f2200000e0000 */
[----:B------:R-:W-:Y:S01]  /*3840*/  FMUL.FTZ R48, R48, c[0x0][0x320] ;  /* 0x0000c80030307a20 */ /* 0x000fe20000410000 */
[----:B------:R-:W-:Y:S01]  /*3850*/  IADD3 R10, R23, -UR12, -R212 ;  /* 0x8000000c170a7c10 */ /* 0x000fe2000fffe8d4 */
[----:B------:R-:W-:Y:S01]  /*3860*/  IMAD.IADD R203, R87, 0x1, R84 ;  /* 0x0000000157cb7824 */ /* 0x000fe200078e0254 */
[----:B------:R-:W-:-:S02]  /*3870*/  IADD3 R8, -R212, UR8, -R85 ;  /* 0x00000008d4087c10 */ /* 0x000fc4000fffe955 */
[C---:B------:R-:W-:Y:S01]  /*3880*/  IADD3 R12, R10.reuse, c[0x0][0x328], RZ ;  /* 0x0000ca000a0c7a10 */ /* 0x040fe20007ffe0ff */
[----:B------:R-:W1:Y:S01]  /*3890*/  MUFU.TANH R9, R9 ;  /* 0x0000000900097308 */ /* 0x000e620000002400 */
[----:B------:R-:W-:-:S07]  /*38a0*/  IADD3 R10, R10, UR19, RZ ;  /* 0x000000130a0a7c10 */ /* 0x000fce000fffe0ff */
[----:B------:R-:W1:Y:S08]  /*38b0*/  MUFU.TANH R7, R7 ;  /* 0x0000000700077308 */ /* 0x000e700000002400 */
[----:B------:R-:W1:Y:S01]  /*38c0*/  MUFU.TANH R5, R5 ;  /* 0x0000000500057308 */ /* 0x000e620000002400 */
[-C--:B----4-:R-:W-:Y:S02]  /*38d0*/  IADD3 R23, R12, R21.reuse, RZ ;  /* 0x000000150c177210 */ /* 0x090fe40007ffe0ff */
[----:B------:R-:W-:-:S02]  /*38e0*/  IADD3 R14, R10, R21, RZ ;  /* 0x000000150a0e7210 */ /* 0x000fc40007ffe0ff */
[----:B------:R-:W-:-:S03]  /*38f0*/  IMNMX R16, R23, R8, PT ;  /* 0x0000000817107217 */ /* 0x000fc60003800200 */
        /* <DEDUP_REMOVED lines=9> */
[----:B--23--:R-:W-:Y:S01]  /*3990*/  IMAD.U32 R18, RZ, RZ, UR12 ;  /* 0x0000000cff127e24 */ /* 0x00cfe2000f8e00ff */
[----:B------:R-:W-:Y:S04]  /*39a0*/  BSSY B0, `(.L_x_252) ;  /* 0x000000f000007945 */ /* 0x000fe80003800000 */
[----:B------:R-:W-:-:S04]  /*39b0*/  IADD3 R20, -R18, UR8, R21 ;  /* 0x0000000812147c10 */ /* 0x000fc8000fffe115 */
[----:B------:R-:W-:-:S13]  /*39c0*/  ISETP.GT.AND P0, PT, R20, -0x1, PT ;  /* 0xffffffff1400780c */ /* 0x000fda0003f04270 */
[----:B------:R-:W-:Y:S05]  /*39d0*/  @P0 BRA `(.L_x_253) ;  /* 0x0000007000000947 */ /* 0x000fea0003800000 */
[----:B------:R-:W-:Y:S01]  /*39e0*/  IMAD.MOV.U32 R18, RZ, RZ, 0x1 ;  /* 0x00000001ff127424 */ /* 0x000fe200078e00ff */
[----:B------:R-:W-:-:S04]  /*39f0*/  LOP3.LUT R20, RZ, R20, RZ, 0x33, !PT ;  /* 0x00000014ff147212 */ /* 0x000fc800078e33ff */
[----:B------:R-:W-:-:S13]  /*3a00*/  ISETP.NE.AND P0, PT, R18, c[0x0][0x32c], PT ;  /* 0x0000cb0012007a0c */ /* 0x000fda0003f05270 */
[----:B------:R-:W-:-:S05]  /*3a10*/  @P0 IMAD.HI.U32 R18, R20, c[0x0][0x330], RZ ;  /* 0x0000cc0014120a27 */ /* 0x000fca00078e00ff */
[----:B------:R-:W-:-:S04]  /*3a20*/  @P0 SHF.R.U32.HI R20, RZ, c[0x0][0x334], R18 ;  /* 0x0000cd00ff140a19 */ /* 0x000fc80000011612 */
[----:B------:R-:W-:Y:S01]  /*3a30*/  LOP3.LUT R20, RZ, R20, RZ, 0x33, !PT ;  /* 0x00000014ff147212 */ /* 0x000fe200078e33ff */
[----:B------:R-:W-:Y:S05]  /*3a40*/  BRA `(.L_x_254) ;  /* 0x0000004000007947 */ /* 0x000fea0003800000 */
.L_x_253:
[----:B------:R-:W-:-:S04]  /*3a50*/  MOV R18, 0x1 ;  /* 0x0000000100127802 */ /* 0x000fc80000000f00 */
[----:B------:R-:W-:-:S13]  /*3a60*/  ISETP.NE.AND P0, PT, R18, c[0x0][0x32c], PT ;  /* 0x0000cb0012007a0c */ /* 0x000fda0003f05270 */
[----:B------:R-:W-:-:S05]  /*3a70*/  @P0 IMAD.HI.U32 R18, R20, c[0x0][0x330], RZ ;  /* 0x0000cc0014120a27 */ /* 0x000fca00078e00ff */
[----:B------:R-:W-:Y:S02]  /*3a80*/  @P0 SHF.R.U32.HI R20, RZ, c[0x0][0x334], R18 ;  /* 0x0000cd00ff140a19 */ /* 0x000fe40000011612 */
.L_x_254:
[----:B------:R-:W-:Y:S05]  /*3a90*/  BSYNC B0 ;  /* 0x0000000000007941 */ /* 0x000fea0003800000 */
.L_x_252:
[----:B------:R-:W-:-:S04]  /*3aa0*/  IMAD R23, R20, c[0x0][0x32c], -R85 ;  /* 0x0000cb0014177a24 */ /* 0x000fc800078e0a55 */
[----:B------:R-:W-:-:S05]  /*3ab0*/  IMAD.IADD R23, R23, 0x1, -R212 ;  /* 0x0000000117177824 */ /* 0x000fca00078e0ad4 */
[----:B------:R-:W-:Y:S02]  /*3ac0*/  IADD3 R21, R23, c[0x0][0x32c], RZ ;  /* 0x0000cb0017157a10 */ /* 0x000fe40007ffe0ff */
[----:B------:R-:W-:Y:S02]  /*3ad0*/  IMNMX R14, R14, R23, !PT ;  /* 0x000000170e0e7217 */ /* 0x000fe40007800200 */
[----:B------:R-:W-:Y:S02]  /*3ae0*/  IMNMX R16, R16, R21, PT ;  /* 0x0000001510107217 */ /* 0x000fe40003800200 */
.L_x_251:
[----:B--23--:R-:W-:Y:S01]  /*3af0*/  ISETP.LT.AND P6, PT, RZ, UR22, PT ;  /* 0x00000016ff007c0c */ /* 0x00cfe2000bfc1270 */
[----:B------:R-:W2:Y:S01]  /*3b00*/  SHFL.IDX PT, R27, R4, 0x1, 0x1c1f ;  /* 0x003c1f00041b7f89 */ /* 0x000ea200000e0000 */
[----:B------:R-:W-:Y:S02]  /*3b10*/  FMUL.FTZ R22, R15, c[0x0][0x320] ;  /* 0x0000c8000f167a20 */ /* 0x000fe40000410000 */
        /* <DEDUP_REMOVED lines=20> */
[----:B------:R-:W-:Y:S01]  /*3c60*/  FMUL.FTZ R38, R38, c[0x0][0x320] ;  /* 0x0000c80026267a20 */ /* 0x000fe20000410000 */
[----:B------:R-:W-:Y:S01]  /*3c70*/  ISETP.LT.OR P0, PT, R16, 0x9, P0 ;  /* 0x000000091000780c */ /* 0x000fe20000701670 */
[----:B------:R-:W-:Y:S01]  /*3c80*/  FMUL.FTZ R39, R39, c[0x0][0x320] ;  /* 0x0000c80027277a20 */ /* 0x000fe20000410000 */
[----:B------:R4:W1:Y:S01]  /*3c90*/  MUFU.TANH R172, R51 ;  /* 0x0000003300ac7308 */ /* 0x0008620000002400 */
[----:B------:R-:W-:Y:S01]  /*3ca0*/  FMUL.FTZ R42, R42, c[0x0][0x320] ;  /* 0x0000c8002a2a7a20 */ /* 0x000fe20000410000 */
[----:B-1----:R-:W-:Y:S01]  /*3cb0*/  FSEL R17, R17, -INF , !P0 ;  /* 0xff80000011117808 */ /* 0x002fe20004000000 */
[----:B--2---:R-:W-:Y:S01]  /*3cc0*/  IMAD.IADD R25, R12, 0x1, R27 ;  /* 0x000000010c197824 */ /* 0x004fe200078e021b */
[----:B------:R-:W-:-:S04]  /*3cd0*/  ISETP.GT.AND P0, PT, R14, 0x9, P6 ;  /* 0x000000090e00780c */ /* 0x000fc80003704270 */
[----:B------:R-:W-:Y:S01]  /*3ce0*/  ISETP.LT.OR P0, PT, R16, 0xa, P0 ;  /* 0x0000000a1000780c */ /* 0x000fe20000701670 */
[----:B------:R-:W1:Y:S01]  /*3cf0*/  MUFU.TANH R20, R20 ;  /* 0x0000001400147308 */ /* 0x000e620000002400 */
[----:B------:R-:W-:Y:S01]  /*3d00*/  IMNMX R24, R25, R8, PT ;  /* 0x0000000819187217 */ /* 0x000fe20003800200 */
[----:B------:R-:W-:Y:S01]  /*3d10*/  IMAD.IADD R25, R10, 0x1, R27 ;  /* 0x000000010a197824 */ /* 0x000fe200078e021b */
[----:B------:R-:W-:Y:S02]  /*3d20*/  FSEL R13, R13, -INF , !P0 ;  /* 0xff8000000d0d7808 */ /* 0x000fe40004000000 */
[----:B------:R-:W-:-:S03]  /*3d30*/  ISETP.GT.AND P0, PT, R14, 0x10, P6 ;  /* 0x000000100e00780c */ /* 0x000fc60003704270 */
[----:B------:R-:W2:Y:S01]  /*3d40*/  MUFU.TANH R18, R18 ;  /* 0x0000001200127308 */ /* 0x000ea20000002400 */
[----:B------:R-:W-:-:S04]  /*3d50*/  ISETP.LT.OR P0, PT, R16, 0x11, P0 ;  /* 0x000000111000780c */ /* 0x000fc80000701670 */
[----:B------:R-:W-:Y:S02]  /*3d60*/  FSEL R11, R11, -INF , !P0 ;  /* 0xff8000000b0b7808 */ /* 0x000fe40004000000 */
[----:B------:R-:W-:Y:S01]  /*3d70*/  ISETP.GT.AND P0, PT, R14, 0x11, P6 ;  /* 0x000000110e00780c */ /* 0x000fe20003704270 */
[----:B------:R4:W1:Y:S03]  /*3d80*/  MUFU.TANH R164, R46 ;  /* 0x0000002e00a47308 */ /* 0x0008660000002400 */
[----:B------:R-:W-:-:S04]  /*3d90*/  ISETP.LT.OR P0, PT, R16, 0x12, P0 ;  /* 0x000000121000780c */ /* 0x000fc80000701670 */
[----:B------:R-:W-:Y:S01]  /*3da0*/  FSEL R9, R9, -INF , !P0 ;  /* 0xff80000009097808 */ /* 0x000fe20004000000 */
[----:B------:R4:W1:Y:S01]  /*3db0*/  MUFU.TANH R170, R47 ;  /* 0x0000002f00aa7308 */ /* 0x0008620000002400 */
[----:B------:R-:W-:-:S04]  /*3dc0*/  ISETP.GT.AND P0, PT, R14, 0x18, P6 ;  /* 0x000000180e00780c */ /* 0x000fc80003704270 */
[----:B------:R-:W-:-:S03]  /*3dd0*/  ISETP.LT.OR P0, PT, R16, 0x19, P0 ;  /* 0x000000191000780c */ /* 0x000fc60000701670 */
[----:B------:R-:W1:Y:S01]  /*3de0*/  MUFU.TANH R21, R21 ;  /* 0x0000001500157308 */ /* 0x000e620000002400 */
[----:B------:R-:W-:Y:S02]  /*3df0*/  FSEL R7, R7, -INF , !P0 ;  /* 0xff80000007077808 */ /* 0x000fe40004000000 */
[----:B------:R-:W-:-:S04]  /*3e00*/  ISETP.GT.AND P0, PT, R14, 0x19, P6 ;  /* 0x000000190e00780c */ /* 0x000fc80003704270 */
[----:B------:R-:W-:Y:S01]  /*3e10*/  ISETP.LT.OR P0, PT, R16, 0x1a, P0 ;  /* 0x0000001a1000780c */ /* 0x000fe20000701670 */
[----:B------:R4:W1:Y:S03]  /*3e20*/  MUFU.TANH R144, R63 ;  /* 0x0000003f00907308 */ /* 0x0008660000002400 */
[----:B------:R-:W-:Y:S02]  /*3e30*/  FSEL R5, R5, -INF , !P0 ;  /* 0xff80000005057808 */ /* 0x000fe40004000000 */
[----:B------:R-:W-:-:S03]  /*3e40*/  ISETP.GT.AND P0, PT, R14, 0x20, P6 ;  /* 0x000000200e00780c */ /* 0x000fc60003704270 */
[----:B------:R4:W1:Y:S01]  /*3e50*/  MUFU.TANH R142, R43 ;  /* 0x0000002b008e7308 */ /* 0x0008620000002400 */
        /* <DEDUP_REMOVED lines=28> */
[----:B------:R-:W-:-:S13]  /*4020*/  PLOP3.LUT P0, PT, PT, PT, UP1, 0x40, 0x0 ;  /* 0x000000000000781c */ /* 0x000fda0003f0e818 */
[----:B------:R-:W-:Y:S05]  /*4030*/  @P0 BRA `(.L_x_255) ;  /* 0x0000016000000947 */ /* 0x000fea0003800000 */
[----:B-1234-:R-:W-:Y:S01]  /*4040*/  IMAD.U32 R4, RZ, RZ, UR12 ;  /* 0x0000000cff047e24 */ /* 0x01efe2000f8e00ff */
        /* <DEDUP_REMOVED lines=11> */
.L_x_257:
[----:B------:R-:W-:-:S04]  /*4100*/  MOV R4, 0x1 ;  /* 0x0000000100047802 */ /* 0x000fc80000000f00 */
[----:B------:R-:W-:-:S13]  /*4110*/  ISETP.NE.AND P0, PT, R4, c[0x0][0x32c], PT ;  /* 0x0000cb0004007a0c */ /* 0x000fda0003f05270 */
[----:B------:R-:W-:-:S05]  /*4120*/  @P0 IMAD.HI.U32 R4, R8, c[0x0][0x330], RZ ;  /* 0x0000cc0008040a27 */ /* 0x000fca00078e00ff */
[----:B------:R-:W-:Y:S02]  /*4130*/  @P0 SHF.R.U32.HI R8, RZ, c[0x0][0x334], R4 ;  /* 0x0000cd00ff080a19 */ /* 0x000fe40000011604 */
.L_x_258:
[----:B------:R-:W-:Y:S05]  /*4140*/  BSYNC B0 ;  /* 0x0000000000007941 */ /* 0x000fea0003800000 */
.L_x_256:
[----:B------:R-:W-:-:S04]  /*4150*/  IMAD R85, R8, c[0x0][0x32c], -R85 ;  /* 0x0000cb0008557a24 */ /* 0x000fc800078e0a55 */
[----:B------:R-:W-:-:S05]  /*4160*/  IMAD.IADD R4, R85, 0x1, -R212 ;  /* 0x0000000155047824 */ /* 0x000fca00078e0ad4 */
[----:B------:R-:W-:Y:S02]  /*4170*/  IADD3 R27, R4, c[0x0][0x32c], RZ ;  /* 0x0000cb00041b7a10 */ /* 0x000fe40007ffe0ff */
[----:B------:R-:W-:Y:S02]  /*4180*/  IMNMX R25, R25, R4, !PT ;  /* 0x0000000419197217 */ /* 0x000fe40007800200 */
[----:B------:R-:W-:Y:S02]  /*4190*/  IMNMX R24, R24, R27, PT ;  /* 0x0000001b18187217 */ /* 0x000fe40003800200 */
.L_x_255:
[----:B-1234-:R-:W-:Y:S01]  /*41a0*/  ISETP.GT.AND P0, PT, R25, 0x1, P6 ;  /* 0x000000011900780c */ /* 0x01efe20003704270 */
[----:B------:R-:W-:Y:S01]  /*41b0*/  IMAD.SHL.U32 R203, R203, 0x2, RZ ;  /* 0x00000002cbcb7824 */ /* 0x000fe200078e00ff */
[----:B------:R-:W-:Y:S02]  /*41c0*/  @UP2 USHF.L.U32 UR27, UR27, 0x7, URZ ;  /* 0x000000071b1b2899 */ /* 0x000fe4000800063f */
[----:B------:R-:W-:Y:S01]  /*41d0*/  ISETP.LT.OR P0, PT, R24, 0x2, P0 ;  /* 0x000000021800780c */ /* 0x000fe20000701670 */
[--C-:B------:R-:W-:Y:S01]  /*41e0*/  IMAD R197, R3, 0x2, R203.reuse ;  /* 0x0000000203c57824 */ /* 0x100fe200078e02cb */
[----:B------:R-:W-:Y:S01]  /*41f0*/  LDSM.16.MT88.4 R40, [R203+0x2100] ;  /* 0x00210000cb28783b */ /* 0x000fe20000004200 */
[----:B------:R-:W-:Y:S01]  /*4200*/  IMAD R198, R2, 0x2, R203 ;  /* 0x0000000202c67824 */ /* 0x000fe200078e02cb */
[----:B------:R-:W-:Y:S01]  /*4210*/  FSEL R16, R22, -INF , !P0 ;  /* 0xff80000016107808 */ /* 0x000fe20004000000 */
[----:B------:R-:W-:Y:S01]  /*4220*/  ULDC.64 UR4, c[0x0][0x2c8] ;  /* 0x0000b20000047ab9 */ /* 0x000fe20000000a00 */
[----:B------:R-:W-:Y:S01]  /*4230*/  ISETP.GT.AND P0, PT, R25, 0x8, P6 ;  /* 0x000000081900780c */ /* 0x000fe20003704270 */
[----:B------:R-:W-:Y:S01]  /*4240*/  LDSM.16.MT88.4 R56, [R197+0x2100] ;  /* 0x00210000c538783b */ /* 0x000fe20000004200 */
[----:B------:R-:W-:Y:S01]  /*4250*/  IMAD R196, R3, 0x2, R198 ;  /* 0x0000000203c47824 */ /* 0x000fe200078e02c6 */
[----:B------:R-:W-:Y:S01]  /*4260*/  UIMAD.WIDE.U32 UR28, UR27, UR4, URZ ;  /* 0x000000041b1c72a5 */ /* 0x000fe2000f8e003f */
[----:B------:R-:W-:Y:S01]  /*4270*/  ISETP.LT.OR P0, PT, R24, 0x9, P0 ;  /* 0x000000091800780c */ /* 0x000fe20000701670 */
[----:B------:R-:W-:Y:S01]  /*4280*/  LDSM.16.MT88.4 R124, [R203+0x100] ;  /* 0x00010000cb7c783b */ /* 0x000fe20000004200 */
[----:B------:R-:W-:-:S02]  /*4290*/  UIADD3 UR22, UR22, -0x2, URZ ;  /* 0xfffffffe16167890 */ /* 0x000fc4000fffe03f */
[----:B------:R-:W-:Y:S01]  /*42a0*/  FSEL R4, R20, -INF , !P0 ;  /* 0xff80000014047808 */ /* 0x000fe20004000000 */
[----:B------:R-:W-:Y:S01]  /*42b0*/  LDSM.16.MT88.4 R116, [R198+0x100] ;  /* 0x00010000c674783b */ /* 0x000fe20000004200 */
[C---:B------:R-:W-:Y:S01]  /*42c0*/  ISETP.GT.AND P0, PT, R25.reuse, 0x9, P6 ;  /* 0x000000091900780c */ /* 0x040fe20003704270 */
[----:B------:R-:W-:Y:S02]  /*42d0*/  @UP2 UMOV UR27, UR29 ;  /* 0x0000001d001b2c82 */ /* 0x000fe40008000000 */
[----:B------:R-:W-:Y:S01]  /*42e0*/  LDSM.16.MT88.4 R108, [R197+0x100] ;  /* 0x00010000c56c783b */ /* 0x000fe20000004200 */
[----:B------:R-:W-:Y:S01]  /*42f0*/  ISETP.LT.OR P0, PT, R24, 0xa, P0 ;  /* 0x0000000a1800780c */ /* 0x000fe20000701670 */
[----:B------:R-:W-:Y:S02]  /*4300*/  @UP2 USHF.R.U32.HI UR26, URZ, UR5, UR27 ;  /* 0x000000053f1a2299 */ /* 0x000fe4000801161b */
[----:B------:R-:W-:Y:S01]  /*4310*/  LDSM.16.MT88.4 R100, [R196+0x100] ;  /* 0x00010000c464783b */ /* 0x000fe20000004200 */
[----:B------:R-:W-:Y:S01]  /*4320*/  FSEL R144, R144, -INF , !P0 ;  /* 0xff80000090907808 */ /* 0x000fe20004000000 */
[----:B------:R-:W-:Y:S01]  /*4330*/  UIADD3 UR4, UR23, UR26, URZ ;  /* 0x0000001a17047290 */ /* 0x000fe2000fffe03f */
[----:B------:R-:W-:Y:S01]  /*4340*/  ISETP.GT.AND P0, PT, R25, 0x10, P6 ;  /* 0x000000101900780c */ /* 0x000fe20003704270 */
[----:B------:R-:W-:Y:S01]  /*4350*/  LDSM.16.MT88.4 R48, [R198+0x2100] ;  /* 0x00210000c630783b */ /* 0x000fe20000004200 */
[----:B------:R-:W-:-:S02]  /*4360*/  ULDC UR23, c[0x0][0x328] ;  /* 0x0000ca0000177ab9 */ /* 0x000fc40000000800 */
[----:B------:R-:W-:Y:S01]  /*4370*/  ISETP.LT.OR P0, PT, R24, 0x11, P0 ;  /* 0x000000111800780c */ /* 0x000fe20000701670 */
[----:B------:R-:W-:Y:S01]  /*4380*/  LDSM.16.MT88.4 R64, [R196+0x2100] ;  /* 0x00210000c440783b */ /* 0x000fe20000004200 */
[----:B------:R-:W-:Y:S02]  /*4390*/  UIADD3 UR23, UR4, UR23, URZ ;  /* 0x0000001704177290 */ /* 0x000fe4000fffe03f */
[----:B------:R-:W-:Y:S01]  /*43a0*/  FSEL R14, R18, -INF , !P0 ;  /* 0xff800000120e7808 */ /* 0x000fe20004000000 */
[----:B------:R-:W-:Y:S01]  /*43b0*/  LDSM.16.MT88.4 R72, [R203+0x4100] ;  /* 0x00410000cb48783b */ /* 0x000fe20000004200 */
[----:B------:R-:W-:Y:S02]  /*43c0*/  ISETP.GT.AND P0, PT, R25, 0x11, P6 ;  /* 0x000000111900780c */ /* 0x000fe40003704270 */
[----:B------:R-:W-:Y:S01]  /*43d0*/  FMNMX.FTZ R18, R6, R19, !PT ;  /* 0x0000001306127209 */ /* 0x000fe20007810000 */
[----:B------:R-:W-:Y:S01]  /*43e0*/  LDSM.16.MT88.4 R80, [R198+0x4100] ;  /* 0x00410000c650783b */ /* 0x000fe20000004200 */
[----:B------:R-:W-:-:S02]  /*43f0*/  ISETP.LT.OR P0, PT, R24, 0x12, P0 ;  /* 0x000000121800780c */ /* 0x000fc40000701670 */
[----:B------:R-:W-:Y:S01]  /*4400*/  FMNMX.FTZ R18, R17, R18, !PT ;  /* 0x0000001211127209 */ /* 0x000fe20007810000 */
[----:B------:R-:W-:Y:S01]  /*4410*/  LDSM.16.MT88.4 R88, [R197+0x4100] ;  /* 0x00410000c558783b */ /* 0x000fe20000004200 */
[----:B------:R-:W-:Y:S02]  /*4420*/  FSEL R12, R21, -INF , !P0 ;  /* 0xff800000150c7808 */ /* 0x000fe40004000000 */
[----:B------:R-:W-:Y:S01]  /*4430*/  ISETP.GT.AND P0, PT, R25, 0x18, P6 ;  /* 0x000000181900780c */ /* 0x000fe20003704270 */
[----:B------:R-:W-:Y:S01]  /*4440*/  LDSM.16.MT88.4 R136, [R198+0x900] ;  /* 0x00090000c688783b */ /* 0x000fe20000004200 */
[----:B------:R-:W-:Y:S02]  /*4450*/  FMNMX.FTZ R18, R13, R18, !PT ;  /* 0x000000120d127209 */ /* 0x000fe40007810000 */
[----:B------:R-:W-:Y:S01]  /*4460*/  ISETP.LT.OR P0, PT, R24, 0x19, P0 ;  /* 0x000000191800780c */ /* 0x000fe20000701670 */
[----:B------:R-:W-:Y:S01]  /*4470*/  LDSM.16.MT88.4 R32, [R197+0x900] ;  /* 0x00090000c520783b */ /* 0x000fe20000004200 */
[----:B------:R-:W-:-:S02]  /*4480*/  FMNMX.FTZ R18, R11, R18, !PT ;  /* 0x000000120b127209 */ /* 0x000fc40007810000 */
[----:B------:R-:W-:Y:S01]  /*4490*/  FSEL R10, R15, -INF , !P0 ;  /* 0xff8000000f0a7808 */ /* 0x000fe20004000000 */
[----:B------:R-:W-:Y:S01]  /*44a0*/  LDSM.16.MT88.4 R28, [R196+0x900] ;  /* 0x00090000c41c783b */ /* 0x000fe20000004200 */
[----:B------:R-:W-:Y:S02]  /*44b0*/  ISETP.GT.AND P0, PT, R25, 0x19, P6 ;  /* 0x000000191900780c */ /* 0x000fe40003704270 */
[----:B------:R-:W-:Y:S02]  /*44c0*/  FMNMX.FTZ R18, R9, R18, !PT ;  /* 0x0000001209127209 */ /* 0x000fe40007810000 */
        /* <DEDUP_REMOVED lines=11> */
[----:B------:R-:W-:Y:S02]  /*4580*/  FMNMX.FTZ R0, R7, R18, !PT ;  /* 0x0000001207007209 */ /* 0x000fe40007810000 */
[----:B------:R-:W-:Y:S02]  /*4590*/  FMNMX.FTZ R23, R15, R16, !PT ;  /* 0x000000100f177209 */ /* 0x000fe40007810000 */
[----:B------:R-:W-:Y:S02]  /*45a0*/  FMNMX.FTZ R0, R5, R0, !PT ;  /* 0x0000000005007209 */ /* 0x000fe40007810000 */
[----:B------:R-:W-:Y:S02]  /*45b0*/  ISETP.GT.AND P0, PT, R25, 0x28, P6 ;  /* 0x000000281900780c */ /* 0x000fe40003704270 */
[----:B------:R-:W-:-:S02]  /*45c0*/  FMNMX.FTZ R0, R165, R0, !PT ;  /* 0x00000000a5007209 */ /* 0x000fc40007810000 */
[----:B------:R-:W-:Y:S02]  /*45d0*/  FMNMX.FTZ R23, R4, R23, !PT ;  /* 0x0000001704177209 */ /* 0x000fe40007810000 */
[----:B------:R-:W-:Y:S02]  /*45e0*/  FMNMX.FTZ R0, R159, R0, !PT ;  /* 0x000000009f007209 */ /* 0x000fe40007810000 */
[----:B------:R-:W-:Y:S02]  /*45f0*/  ISETP.LT.OR P0, PT, R24, 0x29, P0 ;  /* 0x000000291800780c */ /* 0x000fe40000701670 */
[----:B------:R-:W-:Y:S02]  /*4600*/  FMNMX.FTZ R23, R144, R23, !PT ;  /* 0x0000001790177209 */ /* 0x000fe40007810000 */
[----:B------:R-:W-:Y:S02]  /*4610*/  FMNMX.FTZ R0, R157, R0, !PT ;  /* 0x000000009d007209 */ /* 0x000fe40007810000 */
[----:B------:R-:W-:-:S02]  /*4620*/  FSEL R164, R164, -INF , !P0 ;  /* 0xff800000a4a47808 */ /* 0x000fc40004000000 */
[----:B------:R-:W-:Y:S02]  /*4630*/  FMNMX.FTZ R23, R14, R23, !PT ;  /* 0x000000170e177209 */ /* 0x000fe40007810000 */
[----:B------:R-:W-:Y:S02]  /*4640*/  ISETP.GT.AND P0, PT, R25, 0x29, P6 ;  /* 0x000000291900780c */ /* 0x000fe40003704270 */
[----:B------:R-:W-:Y:S02]  /*4650*/  FMNMX.FTZ R0, R163, R0, !PT ;  /* 0x00000000a3007209 */ /* 0x000fe40007810000 */
[----:B------:R-:W-:Y:S02]  /*4660*/  FMNMX.FTZ R23, R12, R23, !PT ;  /* 0x000000170c177209 */ /* 0x000fe40007810000 */
[----:B------:R-:W-:Y:S02]  /*4670*/  ISETP.LT.OR P0, PT, R24, 0x2a, P0 ;  /* 0x0000002a1800780c */ /* 0x000fe40000701670 */
[----:B------:R-:W-:-:S02]  /*4680*/  FMNMX.FTZ R0, R169, R0, !PT ;  /* 0x00000000a9007209 */ /* 0x000fc40007810000 */
[----:B------:R-:W-:Y:S02]  /*4690*/  FMNMX.FTZ R23, R10, R23, !PT ;  /* 0x000000170a177209 */ /* 0x000fe40007810000 */
[----:B------:R-:W-:Y:S02]  /*46a0*/  FSEL R170, R170, -INF , !P0 ;  /* 0xff800000aaaa7808 */ /* 0x000fe40004000000 */
[----:B------:R-:W-:Y:S02]  /*46b0*/  ISETP.GT.AND P0, PT, R25, 0x30, P6 ;  /* 0x000000301900780c */ /* 0x000fe40003704270 */
[----:B------:R-:W-:Y:S02]  /*46c0*/  FMNMX.FTZ R0, R167, R0, !PT ;  /* 0x00000000a7007209 */ /* 0x000fe40007810000 */
[----:B------:R-:W-:Y:S02]  /*46d0*/  FMNMX.FTZ R23, R8, R23, !PT ;  /* 0x0000001708177209 */ /* 0x000fe40007810000 */
[----:B------:R-:W-:-:S02]  /*46e0*/  ISETP.LT.OR P0, PT, R24, 0x31, P0 ;  /* 0x000000311800780c */ /* 0x000fc40000701670 */
[----:B------:R-:W-:Y:S02]  /*46f0*/  FMNMX.FTZ R0, R143, R0, !PT ;  /* 0x000000008f007209 */ /* 0x000fe40007810000 */
[----:B------:R-:W-:Y:S02]  /*4700*/  FMNMX.FTZ R23, R162, R23, !PT ;  /* 0x00000017a2177209 */ /* 0x000fe40007810000 */
[----:B------:R-:W-:Y:S02]  /*4710*/  FSEL R166, R166, -INF , !P0 ;  /* 0xff800000a6a67808 */ /* 0x000fe40004000000 */
[----:B------:R-:W-:Y:S02]  /*4720*/  ISETP.GT.AND P0, PT, R25, 0x31, P6 ;  /* 0x000000311900780c */ /* 0x000fe40003704270 */
[----:B------:R-:W-:Y:S02]  /*4730*/  FMNMX.FTZ R0, R141, R0, !PT ;  /* 0x000000008d007209 */ /* 0x000fe40007810000 */
[----:B------:R-:W-:-:S02]  /*4740*/  FMNMX.FTZ R23, R172, R23, !PT ;  /* 0x00000017ac177209 */ /* 0x000fc40007810000 */
[----:B------:R-:W-:Y:S01]  /*4750*/  ISETP.LT.OR P0, PT, R24, 0x32, P0 ;  /* 0x000000321800780c */ /* 0x000fe20000701670 */
[----:B------:R-:W1:Y:S01]  /*4760*/  SHFL.BFLY PT, R21, R0, 0x2, 0x1f ;  /* 0x0c401f0000157f89 */ /* 0x000e6200000e0000 */
[----:B------:R-:W-:Y:S02]  /*4770*/  FMNMX.FTZ R23, R164, R23, !PT ;  /* 0x00000017a4177209 */ /* 0x000fe40007810000 */
[----:B------:R-:W-:Y:S02]  /*4780*/  FSEL R142, R142, -INF , !P0 ;  /* 0xff8000008e8e7808 */ /* 0x000fe40004000000 */
[C---:B------:R-:W-:Y:S02]  /*4790*/  ISETP.GT.AND P0, PT, R25.reuse, 0x38, P6 ;  /* 0x000000381900780c */ /* 0x040fe40003704270 */
[----:B------:R-:W-:Y:S02]  /*47a0*/  FMNMX.FTZ R23, R170, R23, !PT ;  /* 0x00000017aa177209 */ /* 0x000fe40007810000 */
[----:B------:R-:W-:-:S02]  /*47b0*/  ISETP.GT.AND P6, PT, R25, 0x39, P6 ;  /* 0x000000391900780c */ /* 0x000fc400037c4270 */
[----:B------:R-:W-:Y:S02]  /*47c0*/  ISETP.LT.OR P0, PT, R24, 0x39, P0 ;  /* 0x000000391800780c */ /* 0x000fe40000701670 */
[----:B------:R-:W-:Y:S02]  /*47d0*/  FMNMX.FTZ R23, R166, R23, !PT ;  /* 0x00000017a6177209 */ /* 0x000fe40007810000 */
[----:B------:R-:W-:Y:S02]  /*47e0*/  ISETP.LT.OR P6, PT, R24, 0x3a, P6 ;  /* 0x0000003a1800780c */ /* 0x000fe400037c1670 */
[----:B------:R-:W-:Y:S01]  /*47f0*/  FSEL R140, R140, -INF , !P0 ;  /* 0xff8000008c8c7808 */ /* 0x000fe20004000000 */
[----:B------:R-:W-:Y:S01]  /*4800*/  LDSM.16.MT88.4 R24, [R198+0x2900] ;  /* 0x00290000c618783b */ /* 0x000fe20000004200 */
[----:B------:R-:W-:Y:S02]  /*4810*/  FMNMX.FTZ R23, R142, R23, !PT ;  /* 0x000000178e177209 */ /* 0x000fe40007810000 */
[----:B------:R-:W-:-:S02]  /*4820*/  FSEL R160, R160, -INF , !P6 ;  /* 0xff800000a0a07808 */ /* 0x000fc40007000000 */
        /* <DEDUP_REMOVED lines=30> */
[--C-:B------:R-:W-:Y:S01]  /*4a10*/  FFMA.FTZ R169, R169, c[0x0][0x2d0], -R168.reuse ;  /* 0x0000b400a9a97a23 */ /* 0x100fe200000108a8 */
[----:B------:R-:W-:Y:S01]  /*4a20*/  FSEL R161, R161, RZ, P0 ;  /* 0x000000ffa1a17208 */ /* 0x000fe20000000000 */
[----:B------:R-:W-:Y:S01]  /*4a30*/  FFMA.FTZ R214, R141, c[0x0][0x2d0], -R168 ;  /* 0x0000b4008dd67a23 */ /* 0x000fe200000108a8 */
        /* <DEDUP_REMOVED lines=24> */
[----:B------:R-:W-:Y:S02]  /*4bc0*/  FFMA.FTZ R167, R143, c[0x0][0x2d0], -R168 ;  /* 0x0000b4008fa77a23 */ /* 0x000fe400000108a8 */
[--C-:B------:R-:W-:Y:S01]  /*4bd0*/  FFMA.FTZ R166, R166, c[0x0][0x2d0], -R161.reuse ;  /* 0x0000b400a6a67a23 */ /* 0x100fe200000108a1 */
[----:B------:R-:W5:Y:S01]  /*4be0*/  MUFU.EX2 R144, R144 ;  /* 0x0000009000907308 */ /* 0x000f620000000800 */
[----:B----4-:R-:W-:Y:S01]  /*4bf0*/  F2FP.PACK_AB R97, R150, R149 ;  /* 0x000000959661723e */ /* 0x010fe200000000ff */
[--C-:B------:R-:W-:Y:S02]  /*4c00*/  FFMA.FTZ R171, R142, c[0x0][0x2d0], -R161.reuse ;  /* 0x0000b4008eab7a23 */ /* 0x100fe400000108a1 */
[--C-:B------:R-:W-:Y:S02]  /*4c10*/  FFMA.FTZ R168, R140, c[0x0][0x2d0], -R161.reuse ;  /* 0x0000b4008ca87a23 */ /* 0x100fe400000108a1 */
[----:B------:R-:W-:Y:S01]  /*4c20*/  FFMA.FTZ R215, R160, c[0x0][0x2d0], -R161 ;  /* 0x0000b400a0d77a23 */ /* 0x000fe200000108a1 */
[----:B------:R-:W-:Y:S01]  /*4c30*/  LDSM.16.MT88.4 R140, [R198+0x1900] ;  /* 0x00190000c68c783b */ /* 0x000fe20000004200 */
[----:B------:R-:W-:Y:S01]  /*4c40*/  MUFU.EX2 R152, R152 ;  /* 0x0000009800987308 */ /* 0x000fe20000000800 */
[----:B------:R-:W-:-:S02]  /*4c50*/  FADD.FTZ R154, R155, R154 ;  /* 0x0000009a9b9a7221 */ /* 0x000fc40000010000 */
[----:B------:R-:W-:Y:S02]  /*4c60*/  FADD.FTZ R150, R149, R150 ;  /* 0x0000009695967221 */ /* 0x000fe40000010000 */
[----:B------:R-:W-:Y:S01]  /*4c70*/  FADD.FTZ R153, R153, R154 ;  /* 0x0000009a99997221 */ /* 0x000fe20000010000 */
[----:B-----5:R-:W-:Y:S02]  /*4c80*/  F2FP.PACK_AB R99, R144, R151 ;  /* 0x000000979063723e */ /* 0x020fe400000000ff */
[----:B------:R-:W4:Y:S01]  /*4c90*/  MUFU.EX2 R147, R147 ;  /* 0x0000009300937308 */ /* 0x000f220000000800 */
        /* <DEDUP_REMOVED lines=186> */
[----:B------:R-:W-:-:S12]  /*5840*/  UIADD3 UR26, UR4, -0x1, URZ ;  /* 0xffffffff041a7890 */ /* 0x000fd8000fffe03f */
[----:B------:R-:W-:Y:S05]  /*5850*/  @P0 BRA `(.L_x_260) ;  /* 0x000000a000000947 */ /* 0x000fea0003800000 */
[----:B------:R-:W-:Y:S02]  /*5860*/  UMOV UR26, 0x1 ;  /* 0x00000001001a7882 */ /* 0x000fe40000000000 */
        /* <DEDUP_REMOVED lines=9> */
.L_x_260:
[----:B------:R-:W-:Y:S02]  /*5900*/  UMOV UR5, 0x1 ;  /* 0x0000000100057882 */ /* 0x000fe40000000000 */
[----:B------:R-:W-:Y:S02]  /*5910*/  ULDC UR4, c[0x0][0x32c] ;  /* 0x0000cb0000047ab9 */ /* 0x000fe40000000800 */
[----:B------:R-:W-:-:S03]  /*5920*/  UISETP.NE.AND UP0, UPT, UR5, UR4, UPT ;  /* 0x000000040500728c */ /* 0x000fc6000bf05270 */
[----:B------:R-:W-:Y:S02]  /*5930*/  ULDC.64 UR4, c[0x0][0x330] ;  /* 0x0000cc0000047ab9 */ /* 0x000fe40000000a00 */
[----:B------:R-:W-:-:S07]  /*5940*/  UIMAD.WIDE.U32 UR28, UR26, UR4, URZ ;  /* 0x000000041a1c72a5 */ /* 0x000fce000f8e003f */
[----:B------:R-:W-:Y:S02]  /*5950*/  @UP0 UMOV UR27, UR29 ;  /* 0x0000001d001b0c82 */ /* 0x000fe40008000000 */
[----:B------:R-:W-:Y:S02]  /*5960*/  @UP0 USHF.R.U32.HI UR26, URZ, UR5, UR27 ;  /* 0x000000053f1a0299 */ /* 0x000fe4000801161b */
.L_x_261:
[----:B------:R-:W-:Y:S02]  /*5970*/  ULDC UR4, c[0x0][0x32c] ;  /* 0x0000cb0000047ab9 */ /* 0x000fe40000000800 */
[----:B------:R-:W-:-:S04]  /*5980*/  UIMAD UR4, UR26, UR4, UR4 ;  /* 0x000000041a0472a4 */ /* 0x000fc8000f8e0204 */
[----:B------:R-:W-:-:S04]  /*5990*/  UISETP.LT.AND UP0, UPT, UR23, UR4, UPT ;  /* 0x000000041700728c */ /* 0x000fc8000bf01270 */
[----:B------:R-:W-:-:S04]  /*59a0*/  USEL UR23, UR23, UR4, UP0 ;  /* 0x0000000417177287 */ /* 0x000fc80008000000 */
.L_x_259:
        /* <DEDUP_REMOVED lines=17> */
.L_x_273:
        /* <DEDUP_REMOVED lines=23> */
[C---:B------:R-:W-:Y:S02]  /*5c30*/  IMAD R4, R208.reuse, c[0x0][0x21c], R4 ;  /* 0x00008700d0047a24 */ /* 0x040fe400078e0204 */
        /* <DEDUP_REMOVED lines=32> */
.L_x_263:
        /* <DEDUP_REMOVED lines=232> */
[----:B------:R-:W-:Y:S04]  /*6cc0*/  @!P1 LEA.HI.X R7, R8, c[0x0][0x2a4], R5, 0x2, P0 ;  /* 0x0000a90008079a11 */ /* 0x000fe800000f1405 */
[----:B------:R-:W-:Y:S01]  /*6cd0*/  SHF.R.S32.HI R5, RZ, 0x1f, R209 ;  /* 0x0000001fff057819 */ /* 0x000fe200000114d1 */
[----:B------:R2:W3:Y:S04]  /*6ce0*/  @!P1 LDG.E R208, [R6.64] ;  /* 0x0000001406d09981 */ /* 0x0004e8000c1e1900 */
[----:B------:R-:W-:Y:S04]  /*6cf0*/  IMAD R5, R5, c[0x0][0x1e0], RZ ;  /* 0x0000780005057a24 */ /* 0x000fe800078e02ff */
[C---:B------:R-:W-:Y:S02]  /*6d00*/  IMAD R5, R209.reuse, c[0x0][0x1e4], R5 ;  /* 0x00007900d1057a24 */ /* 0x040fe400078e0205 */
[----:B--2---:R-:W-:Y:S04]  /*6d10*/  IMAD.WIDE.U32 R6, R209, c[0x0][0x1e0], RZ ;  /* 0x00007800d1067a25 */ /* 0x004fe800078e00ff */
[----:B------:R-:W-:Y:S01]  /*6d20*/  IMAD.IADD R7, R7, 0x1, R5 ;  /* 0x0000000107077824 */ /* 0x000fe200078e0205 */
[----:B---3--:R-:W-:Y:S03]  /*6d30*/  SHF.R.S32.HI R4, RZ, 0x1f, R208 ;  /* 0x0000001fff047819 */ /* 0x008fe600000114d0 */
[----:B------:R-:W-:Y:S04]  /*6d40*/  IMAD.WIDE.U32 R6, R208, c[0x0][0x1f0], R6 ;  /* 0x00007c00d0067a25 */ /* 0x000fe800078e0006 */
        /* <DEDUP_REMOVED lines=30> */
.L_x_264:
[----:B--234-:R-:W-:Y:S01]  /*6f30*/  PLOP3.LUT P6, PT, PT, PT, UP2, 0x80, 0x0 ;  /* 0x000000000000781c */ /* 0x01cfe20003fcf028 */
[----:B------:R-:W0:Y:S01]  /*6f40*/  LDGDEPBAR ;  /* 0x00000000000079af */ /* 0x000e220000000000 */
[----:B------:R-:W-:Y:S01]  /*6f50*/  PLOP3.LUT P0, PT, PT, PT, UP2, 0x80, 0x0 ;  /* 0x000000000000781c */ /* 0x000fe20003f0f028 */
[----:B------:R-:W-:Y:S01]  /*6f60*/  IMAD.MOV.U32 R11, RZ, RZ, R211 ;  /* 0x000000ffff0b7224 */ /* 0x000fe200078e00d3 */
[----:B------:R-:W-:Y:S06]  /*6f70*/  USHF.L.U32 UR5, UR22, 0x6, URZ ;  /* 0x0000000616057899 */ /* 0x000fec000800063f */
[----:B------:R-:W-:Y:S03]  /*6f80*/  IMAD.U32 R5, RZ, RZ, UR5 ;  /* 0x00000005ff057e24 */ /* 0x000fe6000f8e00ff */
[----:B------:R-:W-:Y:S02]  /*6f90*/  @P6 IMAD.HI.U32 R4, R211, c[0x0][0x2c8], RZ ;  /* 0x0000b200d3046a27 */ /* 0x000fe400078e00ff */
[----:B------:R-:W-:Y:S03]  /*6fa0*/  IADD3 R5, -R212, 0x1, -R5 ;  /* 0x00000001d4057810 */ /* 0x000fe60007ffe905 */
[----:B------:R-:W-:Y:S01]  /*6fb0*/  @P0 SHF.R.U32.HI R11, RZ, c[0x0][0x2cc], R4 ;  /* 0x0000b300ff0b0a19 */ /* 0x000fe20000011604 */
[----:B------:R-:W-:Y:S01]  /*6fc0*/  IMAD.U32 R4, RZ, RZ, UR12 ;  /* 0x0000000cff047e24 */ /* 0x000fe2000f8e00ff */
[----:B------:R-:W-:Y:S03]  /*6fd0*/  PLOP3.LUT P0, PT, PT, PT, UP1, 0x40, 0x0 ;  /* 0x000000000000781c */ /* 0x000fe60003f0e818 */
[----:B------:R-:W2:Y:S01]  /*6fe0*/  SHFL.IDX PT, R6, R11, RZ, 0x1c1f ;  /* 0x001c1fff0b067589 */ /* 0x000ea200000e0000 */
[----:B------:R-:W-:Y:S04]  /*6ff0*/  IADD3 R4, -R4, UR8, R5 ;  /* 0x0000000804047c10 */ /* 0x000fe8000fffe105 */
[C---:B------:R-:W-:Y:S02]  /*7000*/  IADD3 R5, R4.reuse, c[0x0][0x328], RZ ;  /* 0x0000ca0004057a10 */ /* 0x040fe40007ffe0ff */
[----:B------:R-:W-:Y:S03]  /*7010*/  IADD3 R4, R4, UR19, RZ ;  /* 0x0000001304047c10 */ /* 0x000fe6000fffe0ff */
[--C-:B--2---:R-:W-:Y:S02]  /*7020*/  IMAD.IADD R9, R5, 0x1, R6.reuse ;  /* 0x0000000105097824 */ /* 0x104fe400078e0206 */
[----:B------:R-:W-:Y:S01]  /*7030*/  IMAD.IADD R7, R4, 0x1, R6 ;  /* 0x0000000104077824 */ /* 0x000fe200078e0206 */
[----:B------:R-:W-:-:S05]  /*7040*/  @P0 BRA `(.L_x_265) ;  /* 0x000001a000000947 */ /* 0x000fca0003800000 */
[----:B------:R-:W-:Y:S01]  /*7050*/  IMAD.U32 R13, RZ, RZ, UR12 ;  /* 0x0000000cff0d7e24 */ /* 0x000fe2000f8e00ff */
[----:B------:R-:W-:Y:S04]  /*7060*/  BSSY B0, `(.L_x_266) ;  /* 0x0000012000007945 */ /* 0x000fe80003800000 */
[----:B------:R-:W-:Y:S04]  /*7070*/  IADD3 R13, -R13, UR8, R6 ;  /* 0x000000080d0d7c10 */ /* 0x000fe8000fffe106 */
[----:B------:R-:W-:Y:S11]  /*7080*/  ISETP.GT.AND P0, PT, R13, -0x1, PT ;  /* 0xffffffff0d00780c */ /* 0x000ff60003f04270 */
[----:B------:R-:W-:Y:S02]  /*7090*/  @!UPT UIADD3 URZ, URZ, URZ, URZ ;  /* 0x0000003f3f3ff290 */ /* 0x000fe4000fffe03f */
[----:B------:R-:W-:-:S05]  /*70a0*/  @P0 BRA `(.L_x_267) ;  /* 0x0000008000000947 */ /* 0x000fca0003800000 */
[----:B------:R-:W-:Y:S01]  /*70b0*/  LOP3.LUT R13, RZ, R13, RZ, 0x33, !PT ;  /* 0x0000000dff0d7212 */ /* 0x000fe200078e33ff */
[----:B------:R-:W-:Y:S05]  /*70c0*/  IMAD.MOV.U32 R6, RZ, RZ, 0x1 ;  /* 0x00000001ff067424 */ /* 0x000fea00078e00ff */
[----:B------:R-:W-:Y:S11]  /*70d0*/  ISETP.NE.AND P0, PT, R6, c[0x0][0x32c], PT ;  /* 0x0000cb0006007a0c */ /* 0x000ff60003f05270 */
[----:B------:R-:W-:Y:S02]  /*70e0*/  @!UPT UIADD3 URZ, URZ, URZ, URZ ;  /* 0x0000003f3f3ff290 */ /* 0x000fe4000fffe03f */
[----:B------:R-:W-:Y:S05]  /*70f0*/  @P0 IMAD.HI.U32 R6, R13, c[0x0][0x330], RZ ;  /* 0x0000cc000d060a27 */ /* 0x000fea00078e00ff */
[----:B------:R-:W-:Y:S04]  /*7100*/  @P0 SHF.R.U32.HI R13, RZ, c[0x0][0x334], R6 ;  /* 0x0000cd00ff0d0a19 */ /* 0x000fe80000011606 */
[----:B------:R-:W-:Y:S01]  /*7110*/  LOP3.LUT R13, RZ, R13, RZ, 0x33, !PT ;  /* 0x0000000dff0d7212 */ /* 0x000fe200078e33ff */
[----:B------:R-:W-:-:S05]  /*7120*/  BRA `(.L_x_268) ;  /* 0x0000005000007947 */ /* 0x000fca0003800000 */
.L_x_267:
[----:B------:R-:W-:Y:S04]  /*7130*/  MOV R6, 0x1 ;  /* 0x0000000100067802 */ /* 0x000fe80000000f00 */
[----:B------:R-:W-:Y:S11]  /*7140*/  ISETP.NE.AND P0, PT, R6, c[0x0][0x32c], PT ;  /* 0x0000cb0006007a0c */ /* 0x000ff60003f05270 */
[----:B------:R-:W-:Y:S02]  /*7150*/  @!UPT UIADD3 URZ, URZ, URZ, URZ ;  /* 0x0000003f3f3ff290 */ /* 0x000fe4000fffe03f */
[----:B------:R-:W-:Y:S05]  /*7160*/  @P0 IMAD.HI.U32 R6, R13, c[0x0][0x330], RZ ;  /* 0x0000cc000d060a27 */ /* 0x000fea00078e00ff */
[----:B------:R-:W-:Y:S02]  /*7170*/  @P0 SHF.R.U32.HI R13, RZ, c[0x0][0x334], R6 ;  /* 0x0000cd00ff0d0a19 */ /* 0x000fe40000011606 */
.L_x_268:
[----:B------:R-:W-:Y:S05]  /*7180*/  BSYNC B0 ;  /* 0x0000000000007941 */ /* 0x000fea0003800000 */
.L_x_266:
[----:B------:R-:W-:Y:S04]  /*7190*/  IMAD.MOV.U32 R6, RZ, RZ, c[0x0][0x32c] ;  /* 0x0000cb00ff067624 */ /* 0x000fe800078e00ff */
[----:B------:R-:W-:Y:S04]  /*71a0*/  IMAD R13, R13, R6, -UR5 ;  /* 0x800000050d0d7e24 */ /* 0x000fe8000f8e0206 */
[----:B------:R-:W-:Y:S05]  /*71b0*/  IMAD.IADD R8, R13, 0x1, -R212 ;  /* 0x000000010d087824 */ /* 0x000fea00078e0ad4 */
[----:B------:R-:W-:Y:S02]  /*71c0*/  IADD3 R6, R8, c[0x0][0x32c], RZ ;  /* 0x0000cb0008067a10 */ /* 0x000fe40007ffe0ff */
[----:B------:R-:W-:Y:S02]  /*71d0*/  IMNMX R7, R7, R8, !PT ;  /* 0x0000000807077217 */ /* 0x000fe40007800200 */
[----:B------:R-:W-:Y:S02]  /*71e0*/  IMNMX R9, R9, R6, PT ;  /* 0x0000000609097217 */ /* 0x000fe40003800200 */
.L_x_265:
        /* <DEDUP_REMOVED lines=84> */
.L_x_271:
[----:B------:R-:W-:Y:S04]  /*7730*/  MOV R7, 0x1 ;  /* 0x0000000100077802 */ /* 0x000fe80000000f00 */
[----:B------:R-:W-:Y:S11]  /*7740*/  ISETP.NE.AND P0, PT, R7, c[0x0][0x32c], PT ;  /* 0x0000cb0007007a0c */ /* 0x000ff60003f05270 */
[----:B------:R-:W-:Y:S02]  /*7750*/  @!UPT UIADD3 URZ, URZ, URZ, URZ ;  /* 0x0000003f3f3ff290 */ /* 0x000fe4000fffe03f */
[----:B------:R-:W-:Y:S05]  /*7760*/  @P0 IMAD.HI.U32 R7, R12, c[0x0][0x330], RZ ;  /* 0x0000cc000c070a27 */ /* 0x000fea00078e00ff */
[----:B------:R-:W-:Y:S02]  /*7770*/  @P0 SHF.R.U32.HI R12, RZ, c[0x0][0x334], R7 ;  /* 0x0000cd00ff0c0a19 */ /* 0x000fe40000011607 */
.L_x_272:
[----:B------:R-:W-:Y:S05]  /*7780*/  BSYNC B0 ;  /* 0x0000000000007941 */ /* 0x000fea0003800000 */
.L_x_270:
[----:B------:R-:W-:Y:S04]  /*7790*/  IMAD.MOV.U32 R7, RZ, RZ, c[0x0][0x32c] ;  /* 0x0000cb00ff077624 */ /* 0x000fe800078e00ff */
[----:B------:R-:W-:Y:S04]  /*77a0*/  IMAD R7, R12, R7, -UR5 ;  /* 0x800000050c077e24 */ /* 0x000fe8000f8e0207 */
[----:B------:R-:W-:Y:S05]  /*77b0*/  IMAD.IADD R7, R7, 0x1, -R212 ;  /* 0x0000000107077824 */ /* 0x000fea00078e0ad4 */
[----:B------:R-:W-:Y:S02]  /*77c0*/  IADD3 R12, R7, c[0x0][0x32c], RZ ;  /* 0x0000cb00070c7a10 */ /* 0x000fe40007ffe0ff */
[----:B------:R-:W-:Y:S02]  /*77d0*/  IMNMX R4, R4, R7, !PT ;  /* 0x0000000704047217 */ /* 0x000fe40007800200 */
[----:B------:R-:W-:Y:S02]  /*77e0*/  IMNMX R5, R5, R12, PT ;  /* 0x0000000c05057217 */ /* 0x000fe40003800200 */
.L_x_269:
[----:B------:R-:W-:Y:S01]  /*77f0*/  PLOP3.LUT P6, PT, PT, PT, UP0, 0x80, 0x0 ;  /* 0x000000000000781c */ /* 0x000fe20003fcf008 */
[----:B------:R-:W-:Y:S01]  /*7800*/  LDSM.16.MT88.4 R20, [R198+0x100] ;  /* 0x00010000c614783b */ /* 0x000fe20000004200 */
[----:B------:R-:W-:Y:S02]  /*7810*/  PLOP3.LUT P0, PT, PT, PT, UP0, 0x80, 0x0 ;  /* 0x000000000000781c */ /* 0x000fe40003f0f008 */
[----:B------:R-:W-:Y:S02]  /*7820*/  ISETP.GT.AND P6, PT, R4, RZ, P6 ;  /* 0x000000ff0400720c */ /* 0x000fe400037c4270 */
[----:B------:R-:W-:Y:S02]  /*7830*/  FMNMX.FTZ R7, R10, R3, !PT ;  /* 0x000000030a077209 */ /* 0x000fe40007810000 */
[C---:B------:R-:W-:Y:S01]  /*7840*/  ISETP.LT.OR P6, PT, R5.reuse, 0x1, P6 ;  /* 0x000000010500780c */ /* 0x040fe200037c1670 */
[----:B------:R-:W-:Y:S01]  /*7850*/  LDSM.16.MT88.4 R28, [R197+0x100] ;  /* 0x00010000c51c783b */ /* 0x000fe20000004200 */
[----:B------:R-:W-:Y:S02]  /*7860*/  ISETP.GT.AND P0, PT, R4, 0x1, P0 ;  /* 0x000000010400780c */ /* 0x000fe40000704270 */
        /* <DEDUP_REMOVED lines=20> */
[C---:B------:R-:W-:Y:S02]  /*79b0*/  ISETP.LT.OR P6, PT, R5.reuse, 0x11, P6 ;  /* 0x000000110500780c */ /* 0x040fe400037c1670 */
        /* <DEDUP_REMOVED lines=11> */
[----:B------:R-:W-:Y:S02]  /*7a70*/  ISETP.LT.OR P6, PT, R5, 0x19, P6 ;  /* 0x000000190500780c */ /* 0x000fe400037c1670 */
[----:B------:R-:W-:Y:S02]  /*7a80*/  ISETP.GT.AND P0, PT, R4, 0x19, P0 ;  /* 0x000000190400780c */ /* 0x000fe40000704270 */
[----:B------:R-:W-:Y:S02]  /*7a90*/  FMNMX.FTZ R7, R156, R7, !PT ;  /* 0x000000079c077209 */ /* 0x000fe40007810000 */
[----:B------:R-:W-:Y:S02]  /*7aa0*/  FSEL R143, R235, -INF , !P6 ;  /* 0xff800000eb8f7808 */ /* 0x000fe40007000000 */
[----:B------:R-:W-:Y:S02]  /*7ab0*/  ISETP.LT.OR P0, PT, R5, 0x1a, P0 ;  /* 0x0000001a0500780c */ /* 0x000fe40000701670 */
[----:B------:R-:W-:Y:S02]  /*7ac0*/  FMNMX.FTZ R0, R225, R0, !PT ;  /* 0x00000000e1007209 */ /* 0x000fe40007810000 */
[----:B------:R-:W-:Y:S02]  /*7ad0*/  PLOP3.LUT P6, PT, PT, PT, UP0, 0x80, 0x0 ;  /* 0x000000000000781c */ /* 0x000fe40003fcf008 */
[----:B------:R-:W-:Y:S02]  /*7ae0*/  FMNMX.FTZ R7, R154, R7, !PT ;  /* 0x000000079a077209 */ /* 0x000fe40007810000 */
[----:B------:R-:W-:Y:S02]  /*7af0*/  FSEL R141, R234, -INF , !P0 ;  /* 0xff800000ea8d7808 */ /* 0x000fe40004000000 */
[----:B------:R-:W-:Y:S02]  /*7b00*/  FMNMX.FTZ R0, R11, R0, !PT ;  /* 0x000000000b007209 */ /* 0x000fe40007810000 */
[----:B------:R-:W-:Y:S02]  /*7b10*/  ISETP.GT.AND P6, PT, R4, 0x20, P6 ;  /* 0x000000200400780c */ /* 0x000fe400037c4270 */
[----:B------:R-:W-:Y:S02]  /*7b20*/  PLOP3.LUT P0, PT, PT, PT, UP0, 0x80, 0x0 ;  /* 0x000000000000781c */ /* 0x000fe40003f0f008 */
[----:B------:R-:W-:Y:S02]  /*7b30*/  FMNMX.FTZ R7, R152, R7, !PT ;  /* 0x0000000798077209 */ /* 0x000fe40007810000 */
[----:B------:R-:W-:Y:S02]  /*7b40*/  ISETP.LT.OR P6, PT, R5, 0x21, P6 ;  /* 0x000000210500780c */ /* 0x000fe400037c1670 */
[----:B------:R-:W-:Y:S02]  /*7b50*/  FMNMX.FTZ R0, R9, R0, !PT ;  /* 0x0000000009007209 */ /* 0x000fe40007810000 */
[----:B------:R-:W-:Y:S02]  /*7b60*/  ISETP.GT.AND P0, PT, R4, 0x21, P0 ;  /* 0x000000210400780c */ /* 0x000fe40000704270 */
        /* <DEDUP_REMOVED lines=12> */
[----:B------:R-:W-:Y:S01]  /*7c30*/  ISETP.LT.OR P6, PT, R5, 0x29, P6 ;  /* 0x000000290500780c */ /* 0x000fe200037c1670 */
[----:B------:R-:W1:Y:S01]  /*7c40*/  SHFL.BFLY PT, R7, R0, 0x2, 0x1f ;  /* 0x0c401f0000077f89 */ /* 0x000e6200000e0000 */
[----:B------:R-:W-:Y:S02]  /*7c50*/  ISETP.GT.AND P0, PT, R4, 0x29, P0 ;  /* 0x000000290400780c */ /* 0x000fe40000704270 */
[----:B------:R-:W-:Y:S02]  /*7c60*/  FSEL R155, R244, -INF , !P6 ;  /* 0xff800000f49b7808 */ /* 0x000fe40007000000 */
[----:B------:R-:W-:Y:S02]  /*7c70*/  FMNMX.FTZ R12, R141, R12, !PT ;  /* 0x0000000c8d0c7209 */ /* 0x000fe40007810000 */
[----:B------:R-:W-:Y:S02]  /*7c80*/  ISETP.LT.OR P0, PT, R5, 0x2a, P0 ;  /* 0x0000002a0500780c */ /* 0x000fe40000701670 */
[----:B------:R-:W-:Y:S02]  /*7c90*/  PLOP3.LUT P6, PT, PT, PT, UP0, 0x80, 0x0 ;  /* 0x000000000000781c */ /* 0x000fe40003fcf008 */
[----:B------:R-:W-:Y:S02]  /*7ca0*/  FSEL R153, R243, -INF , !P0 ;  /* 0xff800000f3997808 */ /* 0x000fe40004000000 */
[----:B------:R-:W-:Y:S02]  /*7cb0*/  FMNMX.FTZ R12, R159, R12, !PT ;  /* 0x0000000c9f0c7209 */ /* 0x000fe40007810000 */
[C---:B------:R-:W-:Y:S02]  /*7cc0*/  ISETP.GT.AND P6, PT, R4.reuse, 0x30, P6 ;  /* 0x000000300400780c */ /* 0x040fe400037c4270 */
[----:B------:R-:W-:Y:S02]  /*7cd0*/  PLOP3.LUT P0, PT, PT, PT, UP0, 0x80, 0x0 ;  /* 0x000000000000781c */ /* 0x000fe40003f0f008 */
[----:B------:R-:W-:Y:S02]  /*7ce0*/  FMNMX.FTZ R12, R157, R12, !PT ;  /* 0x0000000c9d0c7209 */ /* 0x000fe40007810000 */
[----:B------:R-:W-:Y:S02]  /*7cf0*/  ISETP.LT.OR P6, PT, R5, 0x31, P6 ;  /* 0x000000310500780c */ /* 0x000fe400037c1670 */
        /* <DEDUP_REMOVED lines=12> */
[----:B------:R-:W-:Y:S02]  /*7dc0*/  ISETP.LT.OR P6, PT, R5, 0x39, P6 ;  /* 0x000000390500780c */ /* 0x000fe400037c1670 */
[----:B------:R-:W-:Y:S02]  /*7dd0*/  ISETP.GT.AND P0, PT, R4, 0x39, P0 ;  /* 0x000000390400780c */ /* 0x000fe40000704270 */
        /* <DEDUP_REMOVED lines=381> */
.L_x_262:
[----:B------:R-:W1:Y:S01]  /*95b0*/  S2UR UR23, SR_CTAID.X ;  /* 0x00000000001779c3 */ /* 0x000e620000002500 */
[----:B------:R-:W-:Y:S01]  /*95c0*/  ULDC.64 UR4, c[0x0][0x2c8] ;  /* 0x0000b20000047ab9 */ /* 0x000fe20000000a00 */
[----:B------:R-:W-:Y:S01]  /*95d0*/  PLOP3.LUT P0, PT, PT, PT, UP1, 0x40, 0x0 ;  /* 0x000000000000781c */ /* 0x000fe20003f0e818 */
[----:B-1----:R-:W-:-:S04]  /*95e0*/  ULEA UR23, UR23, 0x7f, 0x7 ;  /* 0x0000007f17177891 */ /* 0x002fc8000f8e383f */
[----:B------:R-:W-:Y:S02]  /*95f0*/  UIMAD.WIDE.U32 UR28, UR23, UR4, URZ ;  /* 0x00000004171c72a5 */ /* 0x000fe4000f8e003f */
[----:B------:R-:W-:Y:S02]  /*9600*/  UIADD3 UR4, UR8, 0x1, -UR12 ;  /* 0x0000000108047890 */ /* 0x000fe4000fffe80c */
[----:B------:R-:W-:-:S03]  /*9610*/  UMOV UR26, UR23 ;  /* 0x00000017001a7c82 */ /* 0x000fc60008000000 */
[----:B------:R-:W-:Y:S02]  /*9620*/  @UP2 UMOV UR23, UR29 ;  /* 0x0000001d00172c82 */ /* 0x000fe40008000000 */
[----:B------:R-:W-:-:S03]  /*9630*/  @UP2 USHF.R.U32.HI UR26, URZ, UR5, UR23 ;  /* 0x000000053f1a2299 */ /* 0x000fc60008011617 */
[----:B------:R-:W-:Y:S02]  /*9640*/  ULDC UR23, c[0x0][0x324] ;  /* 0x0000c90000177ab9 */ /* 0x000fe40000000800 */
[----:B------:R-:W-:-:S04]  /*9650*/  UIADD3 UR26, UR4, UR26, URZ ;  /* 0x0000001a041a7290 */ /* 0x000fc8000fffe03f */
[----:B------:R-:W-:Y:S01]  /*9660*/  UIADD3 UR23, UR26, -UR23, URZ ;  /* 0x800000171a177290 */ /* 0x000fe2000fffe03f */
[----:B------:R-:W-:Y:S05]  /*9670*/  @P0 BRA `(.L_x_274) ;  /* 0x0000018000000947 */ /* 0x000fea0003800000 */
[----:B------:R-:W-:-:S06]  /*9680*/  UISETP.GT.AND UP0, UPT, UR26, -0x1, UPT ;  /* 0xffffffff1a00788c */ /* 0x000fcc000bf04270 */
[----:B------:R-:W-:-:S13]  /*9690*/  PLOP3.LUT P0, PT, PT, PT, UP0, 0x80, 0x0 ;  /* 0x000000000000781c */ /* 0x000fda0003f0f008 */
[----:B------:R-:W-:Y:S05]  /*96a0*/  @P0 BRA `(.L_x_275) ;  /* 0x000000a000000947 */ /* 0x000fea0003800000 */
[----:B------:R-:W-:Y:S02]  /*96b0*/  UMOV UR5, 0x1 ;  /* 0x0000000100057882 */ /* 0x000fe40000000000 */
[----:B------:R-:W-:Y:S02]  /*96c0*/  ULDC UR4, c[0x0][0x32c] ;  /* 0x0000cb0000047ab9 */ /* 0x000fe40000000800 */
[----:B------:R-:W-:Y:S02]  /*96d0*/  UISETP.NE.AND UP0, UPT, UR5, UR4, UPT ;  /* 0x000000040500728c */ /* 0x000fe4000bf05270 */
[----:B------:R-:W-:Y:S02]  /*96e0*/  ULOP3.LUT UR26, URZ, UR26, URZ, 0x33, !UPT ;  /* 0x0000001a3f1a7292 */ /* 0x000fe4000f8e333f */
[----:B------:R-:W-:Y:S02]  /*96f0*/  ULDC.64 UR4, c[0x0][0x330] ;  /* 0x0000cc0000047ab9 */ /* 0x000fe40000000a00 */
[----:B------:R-:W-:-:S07]  /*9700*/  UIMAD.WIDE.U32 UR28, UR26, UR4, URZ ;  /* 0x000000041a1c72a5 */ /* 0x000fce000f8e003f */
[----:B------:R-:W-:Y:S02]  /*9710*/  @UP0 UMOV UR27, UR29 ;  /* 0x0000001d001b0c82 */ /* 0x000fe40008000000 */
[----:B------:R-:W-:-:S04]  /*9720*/  @UP0 USHF.R.U32.HI UR26, URZ, UR5, UR27 ;  /* 0x000000053f1a0299 */ /* 0x000fc8000801161b */
[----:B------:R-:W-:Y:S01]  /*9730*/  ULOP3.LUT UR26, URZ, UR26, URZ, 0x33, !UPT ;  /* 0x0000001a3f1a7292 */ /* 0x000fe2000f8e333f */
[----:B------:R-:W-:Y:S05]  /*9740*/  BRA `(.L_x_276) ;  /* 0x0000007000007947 */ /* 0x000fea0003800000 */
.L_x_275:
[----:B------:R-:W-:Y:S02]  /*9750*/  UMOV UR5, 0x1 ;  /* 0x0000000100057882 */ /* 0x000fe40000000000 */
[----:B------:R-:W-:Y:S02]  /*9760*/  ULDC UR4, c[0x0][0x32c] ;  /* 0x0000cb0000047ab9 */ /* 0x000fe40000000800 */
[----:B------:R-:W-:-:S03]  /*9770*/  UISETP.NE.AND UP0, UPT, UR5, UR4, UPT ;  /* 0x000000040500728c */ /* 0x000fc6000bf05270 */
[----:B------:R-:W-:Y:S02]  /*9780*/  ULDC.64 UR4, c[0x0][0x330] ;  /* 0x0000cc0000047ab9 */ /* 0x000fe40000000a00 */
[----:B------:R-:W-:-:S07]  /*9790*/  UIMAD.WIDE.U32 UR28, UR26, UR4, URZ ;  /* 0x000000041a1c72a5 */ /* 0x000fce000f8e003f */
[----:B------:R-:W-:Y:S02]  /*97a0*/  @UP0 UMOV UR27, UR29 ;  /* 0x0000001d001b0c82 */ /* 0x000fe40008000000 */
[----:B------:R-:W-:Y:S02]  /*97b0*/  @UP0 USHF.R.U32.HI UR26, URZ, UR5, UR27 ;  /* 0x000000053f1a0299 */ /* 0x000fe4000801161b */
.L_x_276:
[----:B------:R-:W-:Y:S02]  /*97c0*/  ULDC UR4, c[0x0][0x32c] ;  /* 0x0000cb0000047ab9 */ /* 0x000fe40000000800 */
[----:B------:R-:W-:-:S04]  /*97d0*/  UIMAD UR4, UR26, UR4, URZ ;  /* 0x000000041a0472a4 */ /* 0x000fc8000f8e023f */
[----:B------:R-:W-:-:S04]  /*97e0*/  UISETP.LT.AND UP0, UPT, UR23, UR4, UPT ;  /* 0x000000041700728c */ /* 0x000fc8000bf01270 */
[----:B------:R-:W-:-:S04]  /*97f0*/  USEL UR23, UR23, UR4, !UP0 ;  /* 0x0000000417177287 */ /* 0x000fc8000c000000 */
.L_x_274:
        /* <DEDUP_REMOVED lines=19> */
.L_x_280:
        /* <DEDUP_REMOVED lines=56> */
.L_x_278:
        /* <DEDUP_REMOVED lines=223> */
[--C-:B------:R-:W-:Y:S01]  /*aaa0*/  IMAD.MOV.U32 R0, RZ, RZ, R209.reuse ;  /* 0x000000ffff007224 */ /* 0x100fe200078e00d1 */
[----:B------:R-:W-:Y:S04]  /*aab0*/  @P2 SHF.R.U32.HI R0, RZ, c[0x0][0x2c0], R2 ;  /* 0x0000b000ff002a19 */ /* 0x000fe80000011602 */
[C---:B------:R-:W-:Y:S04]  /*aac0*/  @!P1 IADD3 R7, P0, R0.reuse, UR14, RZ ;  /* 0x0000000e00079c10 */ /* 0x040fe8000ff1e0ff */
[----:B------:R-:W-:Y:S01]  /*aad0*/  @!P1 LEA.HI.X.SX32 R2, R0, UR6, 0x1, P0 ;  /* 0x0000000600029c11 */ /* 0x000fe200080f0eff */
[----:B------:R-:W-:Y:S01]  /*aae0*/  IMAD.MOV R0, RZ, RZ, -R0 ;  /* 0x000000ffff007224 */ /* 0x000fe200078e0a00 */
[C---:B------:R-:W-:Y:S03]  /*aaf0*/  @!P1 LEA R4, P0, R7.reuse, c[0x0][0x2a0], 0x2 ;  /* 0x0000a80007049a11 */ /* 0x040fe600078010ff */
        /* <DEDUP_REMOVED lines=42> */
.L_x_279:
        /* <DEDUP_REMOVED lines=407> */
.L_x_277:
        /* <DEDUP_REMOVED lines=12> */
.L_x_291:
        /* <DEDUP_REMOVED lines=9> */
[C---:B------:R-:W-:Y:S03]  /*c860*/  IMAD R6, R208.reuse, c[0x0][0x21c], R6 ;  /* 0x00008700d0067a24 */ /* 0x040fe600078e0206 */
        /* <DEDUP_REMOVED lines=305> */
.L_x_282:
[----:B--234-:R-:W-:Y:S01]  /*db80*/  PLOP3.LUT P6, PT, PT, PT, UP2, 0x80, 0x0 ;  /* 0x000000000000781c */ /* 0x01cfe20003fcf028 */
[----:B------:R-:W0:Y:S01]  /*db90*/  LDGDEPBAR ;  /* 0x00000000000079af */ /* 0x000e220000000000 */
[----:B------:R-:W-:Y:S01]  /*dba0*/  PLOP3.LUT P0, PT, PT, PT, UP2, 0x80, 0x0 ;  /* 0x000000000000781c */ /* 0x000fe20003f0f028 */
[----:B-1----:R-:W-:Y:S01]  /*dbb0*/  IMAD.MOV.U32 R14, RZ, RZ, R211 ;  /* 0x000000ffff0e7224 */ /* 0x002fe200078e00d3 */
[----:B------:R-:W-:Y:S01]  /*dbc0*/  USHF.L.U32 UR4, UR22, 0x6, URZ ;  /* 0x0000000616047899 */ /* 0x000fe2000800063f */
[----:B------:R-:W-:Y:S05]  /*dbd0*/  IMAD.U32 R7, RZ, RZ, UR12 ;  /* 0x0000000cff077e24 */ /* 0x000fea000f8e00ff */
[----:B------:R-:W-:Y:S03]  /*dbe0*/  IMAD.U32 R9, RZ, RZ, UR4 ;  /* 0x00000004ff097e24 */ /* 0x000fe6000f8e00ff */
[----:B------:R-:W-:Y:S02]  /*dbf0*/  @P6 IMAD.HI.U32 R6, R211, c[0x0][0x2c8], RZ ;  /* 0x0000b200d3066a27 */ /* 0x000fe400078e00ff */
[----:B------:R-:W-:Y:S03]  /*dc00*/  IADD3 R8, -R212, 0x1, -R9 ;  /* 0x00000001d4087810 */ /* 0x000fe60007ffe909 */
[----:B------:R-:W-:Y:S02]  /*dc10*/  @P0 SHF.R.U32.HI R14, RZ, c[0x0][0x2cc], R6 ;  /* 0x0000b300ff0e0a19 */ /* 0x000fe40000011606 */
[----:B------:R-:W-:Y:S02]  /*dc20*/  PLOP3.LUT P0, PT, PT, PT, UP1, 0x40, 0x0 ;  /* 0x000000000000781c */ /* 0x000fe40003f0e818 */
[----:B------:R-:W-:Y:S01]  /*dc30*/  IADD3 R7, -R7, UR8, R8 ;  /* 0x0000000807077c10 */ /* 0x000fe2000fffe108 */
[----:B------:R-:W1:Y:S03]  /*dc40*/  SHFL.IDX PT, R6, R14, RZ, 0x1c1f ;  /* 0x001c1fff0e067589 */ /* 0x000e6600000e0000 */
[C---:B------:R-:W-:Y:S02]  /*dc50*/  IADD3 R9, R7.reuse, c[0x0][0x328], RZ ;  /* 0x0000ca0007097a10 */ /* 0x040fe40007ffe0ff */
[----:B------:R-:W-:Y:S03]  /*dc60*/  IADD3 R7, R7, UR19, RZ ;  /* 0x0000001307077c10 */ /* 0x000fe6000fffe0ff */
[--C-:B-1----:R-:W-:Y:S02]  /*dc70*/  IMAD.IADD R13, R9, 0x1, R6.reuse ;  /* 0x00000001090d7824 */ /* 0x102fe400078e0206 */
        /* <DEDUP_REMOVED lines=16> */
.L_x_285:
[----:B------:R-:W-:Y:S04]  /*dd80*/  MOV R6, 0x1 ;  /* 0x0000000100067802 */ /* 0x000fe80000000f00 */
[----:B------:R-:W-:Y:S11]  /*dd90*/  ISETP.NE.AND P0, PT, R6, c[0x0][0x32c], PT ;  /* 0x0000cb0006007a0c */ /* 0x000ff60003f05270 */
[----:B------:R-:W-:Y:S02]  /*dda0*/  @!UPT UIADD3 URZ, URZ, URZ, URZ ;  /* 0x0000003f3f3ff290 */ /* 0x000fe4000fffe03f */
[----:B------:R-:W-:Y:S05]  /*ddb0*/  @P0 IMAD.HI.U32 R6, R15, c[0x0][0x330], RZ ;  /* 0x0000cc000f060a27 */ /* 0x000fea00078e00ff */
[----:B------:R-:W-:Y:S02]  /*ddc0*/  @P0 SHF.R.U32.HI R15, RZ, c[0x0][0x334], R6 ;  /* 0x0000cd00ff0f0a19 */ /* 0x000fe40000011606 */
.L_x_286:
[----:B------:R-:W-:Y:S05]  /*ddd0*/  BSYNC B0 ;  /* 0x0000000000007941 */ /* 0x000fea0003800000 */
.L_x_284:
[----:B------:R-:W-:Y:S04]  /*dde0*/  IMAD.MOV.U32 R6, RZ, RZ, c[0x0][0x32c] ;  /* 0x0000cb00ff067624 */ /* 0x000fe800078e00ff */
[----:B------:R-:W-:Y:S04]  /*ddf0*/  IMAD R15, R15, R6, -UR4 ;  /* 0x800000040f0f7e24 */ /* 0x000fe8000f8e0206 */
[----:B------:R-:W-:Y:S05]  /*de00*/  IMAD.IADD R8, R15, 0x1, -R212 ;  /* 0x000000010f087824 */ /* 0x000fea00078e0ad4 */
[----:B------:R-:W-:Y:S02]  /*de10*/  IADD3 R6, R8, c[0x0][0x32c], RZ ;  /* 0x0000cb0008067a10 */ /* 0x000fe40007ffe0ff */
[----:B------:R-:W-:Y:S02]  /*de20*/  IMNMX R11, R11, R8, !PT ;  /* 0x000000080b0b7217 */ /* 0x000fe40007800200 */
[----:B------:R-:W-:Y:S02]  /*de30*/  IMNMX R13, R13, R6, PT ;  /* 0x000000060d0d7217 */ /* 0x000fe40003800200 */
.L_x_283:
[----:B------:R-:W-:Y:S06]  /*de40*/  UISETP.GT.AND UP0, UPT, UR22, -0x1, UPT ;  /* 0xffffffff1600788c */ /* 0x000fec000bf04270 */
        /* <DEDUP_REMOVED lines=9> */
[----:B------:R-:W-:Y:S02]  /*dee0*/  ISETP.GT.AND P0, PT, R11, 0x8, P0 ;  /* 0x000000080b00780c */ /* 0x000fe40000704270 */
[----:B------:R-:W-:Y:S02]  /*def0*/  PLOP3.LUT P6, PT, PT, PT, UP0, 0x80, 0x0 ;  /* 0x000000000000781c */ /* 0x000fe40003fcf008 */
[----:B------:R-:W-:Y:S02]  /*df00*/  ISETP.LT.OR P0, PT, R13, 0x9, P0 ;  /* 0x000000090d00780c */ /* 0x000fe40000701670 */
        /* <DEDUP_REMOVED lines=8> */
[----:B------:R-:W-:Y:S02]  /*df90*/  FSEL R164, R12, -INF , !P0 ;  /* 0xff8000000ca47808 */ /* 0x000fe40004000000 */
[----:B------:R-:W-:Y:S01]  /*dfa0*/  PLOP3.LUT P0, PT, PT, PT, UP0, 0x80, 0x0 ;  /* 0x000000000000781c */ /* 0x000fe20003f0f008 */
[----:B------:R-:W1:Y:S01]  /*dfb0*/  SHFL.IDX PT, R12, R14, 0x1, 0x1c1f ;  /* 0x003c1f000e0c7f89 */ /* 0x000e6200000e0000 */
        /* <DEDUP_REMOVED lines=11> */
[----:B------:R-:W-:Y:S01]  /*e070*/  ISETP.LT.OR P6, PT, R13, 0x1a, P6 ;  /* 0x0000001a0d00780c */ /* 0x000fe200037c1670 */
[--C-:B-1----:R-:W-:Y:S01]  /*e080*/  IMAD.IADD R7, R7, 0x1, R12.reuse ;  /* 0x0000000107077824 */ /* 0x102fe200078e020c */
[----:B------:R-:W-:Y:S02]  /*e090*/  FSEL R160, R160, -INF , !P0 ;  /* 0xff800000a0a07808 */ /* 0x000fe40004000000 */
[----:B------:R-:W-:Y:S02]  /*e0a0*/  PLOP3.LUT P0, PT, PT, PT, UP0, 0x80, 0x0 ;  /* 0x000000000000781c */ /* 0x000fe40003f0f008 */
[----:B------:R-:W-:Y:S01]  /*e0b0*/  FSEL R140, R4, -INF , !P6 ;  /* 0xff800000048c7808 */ /* 0x000fe20007000000 */
[----:B------:R-:W-:Y:S01]  /*e0c0*/  IMAD.IADD R4, R9, 0x1, R12 ;  /* 0x0000000109047824 */ /* 0x000fe200078e020c */
        /* <DEDUP_REMOVED lines=43> */
.L_x_289:
[----:B------:R-:W-:Y:S04]  /*e380*/  MOV R9, 0x1 ;  /* 0x0000000100097802 */ /* 0x000fe80000000f00 */
[----:B------:R-:W-:Y:S11]  /*e390*/  ISETP.NE.AND P0, PT, R9, c[0x0][0x32c], PT ;  /* 0x0000cb0009007a0c */ /* 0x000ff60003f05270 */
[----:B------:R-:W-:Y:S02]  /*e3a0*/  @!UPT UIADD3 URZ, URZ, URZ, URZ ;  /* 0x0000003f3f3ff290 */ /* 0x000fe4000fffe03f */
[----:B------:R-:W-:Y:S05]  /*e3b0*/  @P0 IMAD.HI.U32 R9, R12, c[0x0][0x330], RZ ;  /* 0x0000cc000c090a27 */ /* 0x000fea00078e00ff */
[----:B------:R-:W-:Y:S02]  /*e3c0*/  @P0 SHF.R.U32.HI R12, RZ, c[0x0][0x334], R9 ;  /* 0x0000cd00ff0c0a19 */ /* 0x000fe40000011609 */
.L_x_290:
[----:B------:R-:W-:Y:S05]  /*e3d0*/  BSYNC B0 ;  /* 0x0000000000007941 */ /* 0x000fea0003800000 */
.L_x_288:
[----:B------:R-:W-:Y:S04]  /*e3e0*/  IMAD.MOV.U32 R9, RZ, RZ, c[0x0][0x32c] ;  /* 0x0000cb00ff097624 */ /* 0x000fe800078e00ff */
[----:B------:R-:W-:Y:S04]  /*e3f0*/  IMAD R9, R12, R9, -UR4 ;  /* 0x800000040c097e24 */ /* 0x000fe8000f8e0209 */
[----:B------:R-:W-:Y:S05]  /*e400*/  IMAD.IADD R12, R9, 0x1, -R212 ;  /* 0x00000001090c7824 */ /* 0x000fea00078e0ad4 */
[----:B------:R-:W-:Y:S02]  /*e410*/  IADD3 R9, R12, c[0x0][0x32c], RZ ;  /* 0x0000cb000c097a10 */ /* 0x000fe40007ffe0ff */
[----:B------:R-:W-:Y:S02]  /*e420*/  IMNMX R7, R7, R12, !PT ;  /* 0x0000000c07077217 */ /* 0x000fe40007800200 */
[----:B------:R-:W-:Y:S02]  /*e430*/  IMNMX R4, R4, R9, PT ;  /* 0x0000000904047217 */ /* 0x000fe40003800200 */
.L_x_287:
[----:B------:R-:W-:Y:S01]  /*e440*/  PLOP3.LUT P6, PT, PT, PT, UP0, 0x80, 0x0 ;  /* 0x000000000000781c */ /* 0x000fe20003fcf008 */
[----:B------:R-:W-:Y:S01]  /*e450*/  LDSM.16.MT88.4 R20, [R198+0x100] ;  /* 0x00010000c614783b */ /* 0x000fe20000004200 */
[----:B------:R-:W-:Y:S02]  /*e460*/  PLOP3.LUT P0, PT, PT, PT, UP0, 0x80, 0x0 ;  /* 0x000000000000781c */ /* 0x000fe40003f0f008 */
[C---:B------:R-:W-:Y:S02]  /*e470*/  ISETP.GT.AND P6, PT, R7.reuse, RZ, P6 ;  /* 0x000000ff0700720c */ /* 0x040fe400037c4270 */
[----:B------:R-:W-:Y:S02]  /*e480*/  FMNMX.FTZ R17, R10, R3, !PT ;  /* 0x000000030a117209 */ /* 0x000fe40007810000 */
[----:B------:R-:W-:Y:S01]  /*e490*/  ISETP.LT.OR P6, PT, R4, 0x1, P6 ;  /* 0x000000010400780c */ /* 0x000fe200037c1670 */
[----:B------:R-:W-:Y:S01]  /*e4a0*/  LDSM.16.MT88.4 R28, [R197+0x100] ;  /* 0x00010000c51c783b */ /* 0x000fe20000004200 */
[C---:B------:R-:W-:Y:S02]  /*e4b0*/  ISETP.GT.AND P0, PT, R7.reuse, 0x1, P0 ;  /* 0x000000010700780c */ /* 0x040fe40000704270 */
[----:B------:R-:W-:Y:S02]  /*e4c0*/  FMNMX.FTZ R17, R138, R17, !PT ;  /* 0x000000118a117209 */ /* 0x000fe40007810000 */
[----:B------:R-:W-:Y:S02]  /*e4d0*/  FSEL R15, R0, -INF , !P6 ;  /* 0xff800000000f7808 */ /* 0x000fe40007000000 */
[----:B------:R-:W-:Y:S02]  /*e4e0*/  ISETP.LT.OR P0, PT, R4, 0x2, P0 ;  /* 0x000000020400780c */ /* 0x000fe40000701670 */
[----:B------:R-:W-:Y:S02]  /*e4f0*/  PLOP3.LUT P6, PT, PT, PT, UP0, 0x80, 0x0 ;  /* 0x000000000000781c */ /* 0x000fe40003fcf008 */
[----:B------:R-:W-:Y:S02]  /*e500*/  FMNMX.FTZ R17, R8, R17, !PT ;  /* 0x0000001108117209 */ /* 0x000fe40007810000 */
[----:B------:R-:W-:Y:S02]  /*e510*/  FSEL R13, R136, -INF , !P0 ;  /* 0xff800000880d7808 */ /* 0x000fe40004000000 */
        /* <DEDUP_REMOVED lines=14> */
[----:B------:R-:W-:Y:S02]  /*e600*/  ISETP.LT.OR P6, PT, R4, 0x11, P6 ;  /* 0x000000110400780c */ /* 0x000fe400037c1670 */
        /* <DEDUP_REMOVED lines=39> */
[C---:B------:R-:W-:Y:S01]  /*e880*/  ISETP.LT.OR P6, PT, R4.reuse, 0x29, P6 ;  /* 0x000000290400780c */ /* 0x040fe200037c1670 */
[----:B------:R-:W1:Y:S01]  /*e890*/  SHFL.BFLY PT, R17, R0, 0x2, 0x1f ;  /* 0x0c401f0000117f89 */ /* 0x000e6200000e0000 */
[----:B------:R-:W-:Y:S02]  /*e8a0*/  ISETP.GT.AND P0, PT, R7, 0x29, P0 ;  /* 0x000000290700780c */ /* 0x000fe40000704270 */
[----:B------:R-:W-:Y:S02]  /*e8b0*/  FSEL R155, R155, -INF , !P6 ;  /* 0xff8000009b9b7808 */ /* 0x000fe40007000000 */
[----:B------:R-:W-:Y:S02]  /*e8c0*/  FMNMX.FTZ R12, R141, R12, !PT ;  /* 0x0000000c8d0c7209 */ /* 0x000fe40007810000 */
[C---:B------:R-:W-:Y:S02]  /*e8d0*/  ISETP.LT.OR P0, PT, R4.reuse, 0x2a, P0 ;  /* 0x0000002a0400780c */ /* 0x040fe40000701670 */
[----:B------:R-:W-:Y:S02]  /*e8e0*/  PLOP3.LUT P6, PT, PT, PT, UP0, 0x80, 0x0 ;  /* 0x000000000000781c */ /* 0x000fe40003fcf008 */
[----:B------:R-:W-:Y:S02]  /*e8f0*/  FSEL R153, R153, -INF , !P0 ;  /* 0xff80000099997808 */ /* 0x000fe40004000000 */
[----:B------:R-:W-:Y:S02]  /*e900*/  FMNMX.FTZ R12, R159, R12, !PT ;  /* 0x0000000c9f0c7209 */ /* 0x000fe40007810000 */
[----:B------:R-:W-:Y:S02]  /*e910*/  ISETP.GT.AND P6, PT, R7, 0x30, P6 ;  /* 0x000000300700780c */ /* 0x000fe400037c4270 */
[----:B------:R-:W-:Y:S02]  /*e920*/  PLOP3.LUT P0, PT, PT, PT, UP0, 0x80, 0x0 ;  /* 0x000000000000781c */ /* 0x000fe40003f0f008 */
[----:B------:R-:W-:Y:S02]  /*e930*/  FMNMX.FTZ R12, R157, R12, !PT ;  /* 0x0000000c9d0c7209 */ /* 0x000fe40007810000 */
[C---:B------:R-:W-:Y:S02]  /*e940*/  ISETP.LT.OR P6, PT, R4.reuse, 0x31, P6 ;  /* 0x000000310400780c */ /* 0x040fe400037c1670 */
        /* <DEDUP_REMOVED lines=8> */
[----:B------:R-:W-:Y:S01]  /*e9d0*/  PLOP3.LUT P0, PT, PT, PT, UP0, 0x80, 0x0 ;  /* 0x000000000000781c */ /* 0x000fe20003f0f008 */
[----:B------:R-:W-:Y:S01]  /*e9e0*/  UISETP.GT.AND UP0, UPT, UR22, UR7, UPT ;  /* 0x000000071600728c */ /* 0x000fe2000bf04270 */
[----:B------:R-:W-:Y:S01]  /*e9f0*/  FMNMX.FTZ R12, R149, R12, !PT ;  /* 0x0000000c950c7209 */ /* 0x000fe20007810000 */
[----:B------:R-:W-:Y:S01]  /*ea00*/  UIADD3 UR22, UR22, -0x1, URZ ;  /* 0xffffffff16167890 */ /* 0x000fe2000fffe03f */
[----:B------:R-:W-:Y:S02]  /*ea10*/  ISETP.LT.OR P6, PT, R4, 0x39, P6 ;  /* 0x000000390400780c */ /* 0x000fe400037c1670 */
[----:B------:R-:W-:Y:S02]  /*ea20*/  ISETP.GT.AND P0, PT, R7, 0x39, P0 ;  /* 0x000000390700780c */ /* 0x000fe40000704270 */
[----:B------:R-:W-:Y:S02]  /*ea30*/  FSEL R145, R145, -INF , !P6 ;  /* 0xff80000091917808 */ /* 0x000fe40007000000 */
[----:B-1----:R-:W-:Y:S02]  /*ea40*/  FMNMX.FTZ R17, R0, R17, !PT ;  /* 0x0000001100117209 */ /* 0x002fe40007810000 */
[----:B------:R-:W-:Y:S02]  /*ea50*/  FMNMX.FTZ R0, R147, R12, !PT ;  /* 0x0000000c93007209 */ /* 0x000fe40007810000 */
[----:B------:R-:W-:Y:S01]  /*ea60*/  ISETP.LT.OR P0, PT, R4, 0x3a, P0 ;  /* 0x0000003a0400780c */ /* 0x000fe20000701670 */
[----:B------:R-:W1:Y:S01]  /*ea70*/  SHFL.BFLY PT, R12, R17, 0x1, 0x1f ;  /* 0x0c201f00110c7f89 */ /* 0x000e6200000e0000 */
        /* <DEDUP_REMOVED lines=8> */
[----:B--2---:R-:W-:Y:S02]  /*eb00*/  FMNMX.FTZ R5, R4, R7, !PT ;  /* 0x0000000704057209 */ /* 0x004fe40007810000 */
[----:B------:R-:W-:Y:S01]  /*eb10*/  FSEL R4, R0, RZ, P0 ;  /* 0x000000ff00047208 */ /* 0x000fe20000000000 */
[--C-:B------:R-:W-:Y:S02]  /*eb20*/  FFMA.FTZ R168, R10, c[0x0][0x2d0], -R151.reuse ;  /* 0x0000b4000aa87a23 */ /* 0x100fe40000010897 */
[----:B------:R-:W1:Y:S01]  /*eb30*/  SHFL.BFLY PT, R132, R5, 0x1, 0x1f ;  /* 0x0c201f0005847f89 */ /* 0x000e6200000e0000 */
[----:B------:R-:W-:Y:S02]  /*eb40*/  FFMA.FTZ R135, R138, c[0x0][0x2d0], -R151 ;  /* 0x0000b4008a877a23 */ /* 0x000fe40000010897 */
[----:B------:R-:W-:Y:S01]  /*eb50*/  FADD.FTZ R4, -R4, R3 ;  /* 0x0000000304047221 */ /* 0x000fe20000010100 */
[----:B------:R-:W-:Y:S01]  /*eb60*/  MUFU.EX2 R168, R168 ;  /* 0x000000a800a87308 */ /* 0x000fe20000000800 */
[--C-:B------:R-:W-:Y:S02]  /*eb70*/  FFMA.FTZ R134, R8, c[0x0][0x2d0], -R151.reuse ;  /* 0x0000b40008867a23 */ /* 0x100fe40000010897 */
        /* <DEDUP_REMOVED lines=10> */
[----:B-1----:R-:W-:Y:S01]  /*ec20*/  FMNMX.FTZ R132, R132, R5, !PT ;  /* 0x0000000584847209 */ /* 0x002fe20007810000 */
[----:B------:R-:W-:Y:S01]  /*ec30*/  MUFU.EX2 R134, R134 ;  /* 0x0000008600867308 */ /* 0x000fe20000000800 */
[--C-:B------:R-:W-:Y:S02]  /*ec40*/  FFMA.FTZ R221, R156, c[0x0][0x2d0], -R151.reuse ;  /* 0x0000b4009cdd7a23 */ /* 0x100fe40000010897 */
[C---:B------:R-:W-:Y:S01]  /*ec50*/  FSETP.NEU.FTZ.AND P0, PT, R132.reuse, -INF , PT ;  /* 0xff8000008400780b */ /* 0x040fe20003f1d000 */
[----:B------:R-:W-:Y:S02]  /*ec60*/  FMUL.FTZ R144, R132, c[0x0][0x2d0] ;  /* 0x0000b40084907a20 */ /* 0x000fe40000410000 */
[--C-:B------:R-:W-:Y:S01]  /*ec70*/  FFMA.FTZ R224, R154, c[0x0][0x2d0], -R151.reuse ;  /* 0x0000b4009ae07a23 */ /* 0x100fe20000010897 */
[----:B------:R-:W-:Y:S01]  /*ec80*/  FSEL R5, R132, RZ, P0 ;  /* 0x000000ff84057208 */ /* 0x000fe20000000000 */
[--C-:B------:R-:W-:Y:S01]  /*ec90*/  FFMA.FTZ R227, R152, c[0x0][0x2d0], -R151.reuse ;  /* 0x0000b40098e37a23 */ /* 0x100fe20000010897 */
[----:B------:R-:W-:Y:S01]  /*eca0*/  FSEL R144, R144, RZ, P0 ;  /* 0x000000ff90907208 */ /* 0x000fe20000000000 */
[----:B------:R-:W1:Y:S01]  /*ecb0*/  MUFU.EX2 R169, R169 ;  /* 0x000000a900a97308 */ /* 0x000e620000000800 */
[--C-:B------:R-:W-:Y:S01]  /*ecc0*/  FFMA.FTZ R230, R150, c[0x0][0x2d0], -R151.reuse ;  /* 0x0000b40096e67a23 */ /* 0x100fe20000010897 */
[----:B------:R-:W-:Y:S01]  /*ecd0*/  PLOP3.LUT P0, PT, PT, PT, UP0, 0x80, 0x0 ;  /* 0x000000000000781c */ /* 0x000fe20003f0f008 */
[----:B------:R-:W-:Y:S01]  /*ece0*/  FADD.FTZ R5, -R5, R2 ;  /* 0x0000000205057221 */ /* 0x000fe20000010100 */
[----:B--2---:R-:W-:Y:S01]  /*ecf0*/  F2FP.PACK_AB R136, R135, R168 ;  /* 0x000000a88788723e */ /* 0x004fe200000000ff */
        /* <DEDUP_REMOVED lines=39> */
[--C-:B------:R-:W-:Y:S02]  /*ef70*/  FFMA.FTZ R233, R145, c[0x0][0x2d0], -R144.reuse ;  /* 0x0000b40091e97a23 */ /* 0x100fe40000010890 */
[----:B------:R-:W-:Y:S02]  /*ef80*/  FFMA.FTZ R151, R146, c[0x0][0x2d0], -R151 ;  /* 0x0000b40092977a23 */ /* 0x000fe40000010897 */
[----:B------:R-:W-:Y:S02]  /*ef90*/  FFMA.FTZ R144, R133, c[0x0][0x2d0], -R144 ;  /* 0x0000b40085907a23 */ /* 0x000fe40000010890 */
        /* <DEDUP_REMOVED lines=126> */
[C---:B------:R-:W-:Y:S02]  /*f780*/  FMUL.FTZ R84, R3.reuse, R84 ;  /* 0x0000005403547220 */ /* 0x040fe40000410000 */
[----:B------:R-:W-:Y:S01]  /*f790*/  FMUL.FTZ R85, R3, R85 ;  /* 0x0000005503557220 */ /* 0x000fe20000410000 */
[----:B------:R-:W-:Y:S01]  /*f7a0*/  F2FP.PACK_AB R100, R175, R174 ;  /* 0x000000aeaf64723e */ /* 0x000fe200000000ff */
[C---:B------:R-:W-:Y:S01]  /*f7b0*/  HMMA.16816.F32 R80, R136.reuse, R102, R80 ;  /* 0x000000668850723c */ /* 0x040fe20000001850 */
[----:B------:R-:W-:Y:S03]  /*f7c0*/  MUFU.EX2 R229, R229 ;  /* 0x000000e500e57308 */ /* 0x000fe60000000800 */
[C---:B------:R-:W-:Y:S01]  /*f7d0*/  FMUL.FTZ R86, R2.reuse, R86 ;  /* 0x0000005602567220 */ /* 0x040fe20000410000 */
[----:B----4-:R-:W-:Y:S01]  /*f7e0*/  F2FP.PACK_AB R101, R179, R178 ;  /* 0x000000b2b365723e */ /* 0x010fe200000000ff */
[----:B------:R-:W-:Y:S01]  /*f7f0*/  FMUL.FTZ R87, R2, R87 ;  /* 0x0000005702577220 */ /* 0x000fe20000410000 */
[----:B------:R-:W-:Y:S01]  /*f800*/  F2FP.PACK_AB R102, R177, R176 ;  /* 0x000000b0b166723e */ /* 0x000fe200000000ff */
[C---:B------:R-:W-:Y:S01]  /*f810*/  FMUL.FTZ R88, R3.reuse, R88 ;  /* 0x0000005803587220 */ /* 0x040fe20000410000 */
[----:B-----5:R-:W-:Y:S02]  /*f820*/  F2FP.PACK_AB R103, R182, R181 ;  /* 0x000000b5b667723e */ /* 0x020fe400000000ff */
[----:B------:R-:W-:Y:S01]  /*f830*/  MUFU.EX2 R231, R231 ;  /* 0x000000e700e77308 */ /* 0x000fe20000000800 */
[C---:B------:R-:W-:Y:S01]  /*f840*/  FMUL.FTZ R89, R3.reuse, R89 ;  /* 0x0000005903597220 */ /* 0x040fe20000410000 */
[C---:B--2---:R-:W-:Y:S03]  /*f850*/  HMMA.16816.F32 R84, R136.reuse, R108, R84 ;  /* 0x0000006c8854723c */ /* 0x044fe60000001854 */
[C---:B------:R-:W-:Y:S02]  /*f860*/  FMUL.FTZ R90, R2.reuse, R90 ;  /* 0x0000005a025a7220 */ /* 0x040fe40000410000 */
        /* <DEDUP_REMOVED lines=153> */
.L_x_281:
[----:B------:R-:W1:Y:S01]  /*10200*/  SHFL.BFLY PT, R3, R214, 0x2, 0x1f ;  /* 0x0c401f00d6037f89 */ /* 0x000e6200000e0000 */
[----:B------:R-:W-:-:S02]  /*10210*/  MOV R4, RZ ;  /* 0x000000ff00047202 */ /* 0x000fc40000000f00 */
[----:B------:R-:W-:Y:S01]  /*10220*/  PLOP3.LUT P2, PT, PT, PT, PT, 0x8, 0x0 ;  /* 0x000000000000781c */ /* 0x000fe20003f4e170 */
[----:B------:R-:W2:Y:S01]  /*10230*/  SHFL.BFLY PT, R2, R215, 0x2, 0x1f ;  /* 0x0c401f00d7027f89 */ /* 0x000ea200000e0000 */
[----:B-1----:R-:W-:Y:S01]  /*10240*/  FADD.FTZ R6, R3, R214 ;  /* 0x000000d603067221 */ /* 0x002fe20000010000 */
[----:B------:R-:W-:Y:S01]  /*10250*/  MOV R3, RZ ;  /* 0x000000ff00037202 */ /* 0x000fe20000000f00 */
[----:B--2---:R-:W-:-:S03]  /*10260*/  FADD.FTZ R7, R2, R215 ;  /* 0x000000d702077221 */ /* 0x004fc60000010000 */
[----:B------:R-:W1:Y:S04]  /*10270*/  SHFL.BFLY PT, R5, R6, 0x1, 0x1f ;  /* 0x0c201f0006057f89 */ /* 0x000e6800000e0000 */
[----:B------:R-:W2:Y:S01]  /*10280*/  SHFL.BFLY PT, R2, R7, 0x1, 0x1f ;  /* 0x0c201f0007027f89 */ /* 0x000ea200000e0000 */
[----:B-1----:R-:W-:Y:S01]  /*10290*/  FADD.FTZ R5, R6, R5 ;  /* 0x0000000506057221 */ /* 0x002fe20000010000 */
[----:B------:R-:W-:Y:S01]  /*102a0*/  MOV R6, 0xff800000 ;  /* 0xff80000000067802 */ /* 0x000fe20000000f00 */
        /* <DEDUP_REMOVED lines=19> */
[C---:B------:R-:W-:Y:S02]  /*103e0*/  FMUL.FTZ R117, R4.reuse, R117 ;  /* 0x0000007504757220 */ /* 0x040fe40000410000 */
        /* <DEDUP_REMOVED lines=92> */
.L_x_243:
[----:B------:R-:W-:Y:S01]  /*109b0*/  USHF.R.S32.HI UR8, URZ, 0x1f, UR10 ;  /* 0x0000001f3f087899 */ /* 0x000fe2000801140a */
[----:B------:R-:W-:Y:S05]  /*109c0*/  @P2 BRA `(.L_x_292) ;  /* 0x000017e000002947 */ /* 0x000fea0003800000 */
[----:B------:R-:W1:Y:S01]  /*109d0*/  S2R R0, SR_TID.X ;  /* 0x0000000000007919 */ /* 0x000e620000002100 */
        /* <DEDUP_REMOVED lines=18> */
[----:B-1----:R-:W-:Y:S02]  /*10b00*/  SHF.R.S32.HI R5, RZ, 0x1f, R0 ;  /* 0x0000001fff057819 */ /* 0x002fe40000011400 */
[----:B------:R-:W-:Y:S02]  /*10b10*/  F2FP.PACK_AB R104, R105, R104 ;  /* 0x000000686968723e */ /* 0x000fe400000000ff */
[----:B------:R-:W-:Y:S02]  /*10b20*/  LEA.HI R2, R5, R0, RZ, 0x2 ;  /* 0x0000000005027211 */ /* 0x000fe400078f10ff */
        /* <DEDUP_REMOVED lines=40> */
[----:B------:R-:W-:Y:S02]  /*10db0*/  F2FP.PACK_AB R54, R55, R54 ;  /* 0x000000363736723e */ /* 0x000fe400000000ff */
        /* <DEDUP_REMOVED lines=9> */
[----:B------:R-:W-:Y:S01]  /*10e50*/  F2FP.PACK_AB R62, R63, R62 ;  /* 0x0000003e3f3e723e */ /* 0x000fe200000000ff */
[----:B------:R-:W-:Y:S01]  /*10e60*/  IMAD.U32 R12, RZ, RZ, UR4 ;  /* 0x00000004ff0c7e24 */ /* 0x000fe2000f8e00ff */
[----:B------:R-:W-:Y:S01]  /*10e70*/  STS [R15], R124 ;  /* 0x0000007c0f007388 */ /* 0x000fe20000000800 */
        /* <DEDUP_REMOVED lines=69> */
[----:B------:R-:W3:Y:S02]  /*112d0*/  @P1 LDG.E R10, [R12.64] ;  /* 0x000000140c0a1981 */ /* 0x000ee4000c1e1900 */
        /* <DEDUP_REMOVED lines=9> */
[----:B---3--:R-:W2:Y:S02]  /*11370*/  @P1 R2UR UR5, R10 ;  /* 0x000000000a0513c2 */ /* 0x008ea400000e0000 */
        /* <DEDUP_REMOVED lines=8> */
.L_x_293:
[----:B-1----:R-:W-:Y:S01]  /*11400*/  SHF.R.S32.HI R13, RZ, 0x1f, R2 ;  /* 0x0000001fff0d7819 */ /* 0x002fe20000011402 */
        /* <DEDUP_REMOVED lines=25> */
[----:B------:R-:W-:Y:S01]  /*115a0*/  UIMAD.WIDE.U32 UR14, UR10, UR6, UR14 ;  /* 0x000000060a0e72a5 */ /* 0x000fe2000f8e000e */
[-C--:B------:R-:W-:Y:S01]  /*115b0*/  LEA.HI R4, R5, R0.reuse, RZ, 0x3 ;  /* 0x0000000005047211 */ /* 0x080fe200078f18ff */
[----:B------:R-:W-:Y:S01]  /*115c0*/  UIMAD UR9, UR10, UR7, UR9 ;  /* 0x000000070a0972a4 */ /* 0x000fe2000f8e0209 */
[----:B------:R-:W-:Y:S01]  /*115d0*/  IMAD R8, R11, 0x8, R2 ;  /* 0x000000080b087824 */ /* 0x000fe200078e0202 */
[----:B------:R-:W-:Y:S01]  /*115e0*/  UIMAD.WIDE.U32 UR16, UR18, UR4, URZ ;  /* 0x00000004121072a5 */ /* 0x000fe2000f8e003f */
[----:B------:R-:W-:Y:S01]  /*115f0*/  LEA.HI R5, R5, R0, RZ, 0x6 ;  /* 0x0000000005057211 */ /* 0x000fe200078f30ff */
[----:B------:R-:W-:-:S02]  /*11600*/  ULDC.64 UR6, c[0x0][0x498] ;  /* 0x0001260000067ab9 */ /* 0x000fc40000000a00 */
[----:B-1----:R-:W-:Y:S01]  /*11610*/  LEA R8, R57, R8, 0x7 ;  /* 0x0000000839087211 */ /* 0x002fe200078e38ff */
[----:B------:R-:W-:Y:S02]  /*11620*/  UIMAD UR12, UR18, UR5, UR12 ;  /* 0x00000005120c72a4 */ /* 0x000fe4000f8e020c */
[----:B------:R-:W-:Y:S02]  /*11630*/  USEL UR13, UR13, URZ, !UP1 ;  /* 0x0000003f0d0d7287 */ /* 0x000fe4000c800000 */
[----:B------:R-:W-:Y:S01]  /*11640*/  @P1 IMAD.HI.U32 R3, R8, c[0x0][0x4ec], RZ ;  /* 0x00013b0008031a27 */ /* 0x000fe200078e00ff */
[----:B------:R-:W-:Y:S02]  /*11650*/  UIMAD UR18, UR11, UR6, URZ ;  /* 0x000000060b1272a4 */ /* 0x000fe4000f8e023f */
[----:B------:R-:W-:Y:S01]  /*11660*/  UIADD3 UR15, UR15, UR9, URZ ;  /* 0x000000090f0f7290 */ /* 0x000fe2000fffe03f */
[----:B------:R-:W-:Y:S01]  /*11670*/  IMAD.MOV.U32 R14, RZ, RZ, R8 ;  /* 0x000000ffff0e7224 */ /* 0x000fe200078e0008 */
[----:B------:R-:W-:Y:S01]  /*11680*/  @P1 SHF.R.U32.HI R14, RZ, c[0x0][0x4f0], R3 ;  /* 0x00013c00ff0e1a19 */ /* 0x000fe20000011603 */
[----:B------:R-:W-:Y:S01]  /*11690*/  UIMAD UR7, UR13, UR7, UR18 ;  /* 0x000000070d0772a4 */ /* 0x000fe2000f8e0212 */
[----:B------:R-:W-:Y:S01]  /*116a0*/  LOP3.LUT R3, R4, 0xfffffff8, RZ, 0xc0, !PT ;  /* 0xfffffff804037812 */ /* 0x000fe200078ec0ff */
[----:B------:R-:W-:Y:S01]  /*116b0*/  UIMAD.WIDE.U32 UR14, UR13, UR6, UR14 ;  /* 0x000000060d0e72a5 */ /* 0x000fe2000f8e000e */
[--C-:B------:R-:W-:Y:S01]  /*116c0*/  SHF.R.S32.HI R13, RZ, 0x1f, R14.reuse ;  /* 0x0000001fff0d7819 */ /* 0x100fe2000001140e */
[----:B------:R-:W-:Y:S01]  /*116d0*/  IMAD.MOV R11, RZ, RZ, -R14 ;  /* 0x000000ffff0b7224 */ /* 0x000fe200078e0a0e */
[----:B------:R-:W-:Y:S01]  /*116e0*/  SHF.R.S32.HI R4, RZ, 0x3, R4 ;  /* 0x00000003ff047819 */ /* 0x000fe20000011404 */
[----:B------:R-:W-:Y:S01]  /*116f0*/  IMAD.IADD R3, R0, 0x1, -R3 ;  /* 0x0000000100037824 */ /* 0x000fe200078e0a03 */
[----:B------:R-:W-:Y:S01]  /*11700*/  ULDC.64 UR4, c[0x0][0x3e8] ;  /* 0x0000fa0000047ab9 */ /* 0x000fe20000000a00 */
[----:B------:R-:W-:Y:S01]  /*11710*/  IMAD R8, R11, c[0x0][0x4e8], R8 ;  /* 0x00013a000b087a24 */ /* 0x000fe200078e0208 */
[----:B------:R-:W-:Y:S01]  /*11720*/  IADD3 R14, P0, R14, UR14, RZ ;  /* 0x0000000e0e0e7c10 */ /* 0x000fe2000ff1e0ff */
[----:B------:R-:W-:Y:S01]  /*11730*/  IMAD.U32 R0, RZ, RZ, UR7 ;  /* 0x00000007ff007e24 */ /* 0x000fe2000f8e00ff */
[----:B------:R-:W-:Y:S01]  /*11740*/  UIMAD UR8, UR8, UR4, URZ ;  /* 0x00000004080872a4 */ /* 0x000fe2000f8e023f */
[----:B------:R-:W-:Y:S01]  /*11750*/  IMAD.SHL.U32 R17, R4, 0x40, RZ ;  /* 0x0000004004117824 */ /* 0x000fe200078e00ff */
[----:B------:R-:W-:Y:S01]  /*11760*/  SHF.R.S32.HI R11, RZ, 0x1f, R8 ;  /* 0x0000001fff0b7819 */ /* 0x000fe20000011408 */
[----:B------:R-:W-:Y:S01]  /*11770*/  UIADD3 UR17, UR17, UR12, URZ ;  /* 0x0000000c11117290 */ /* 0x000fe2000fffe03f */
[----:B------:R-:W-:Y:S01]  /*11780*/  IADD3.X R15, R13, UR15, R0, P0, !PT ;  /* 0x0000000f0d0f7c10 */ /* 0x000fe200087fe400 */
[----:B------:R-:W-:Y:S01]  /*11790*/  UIMAD UR5, UR10, UR5, UR8 ;  /* 0x000000050a0572a4 */ /* 0x000fe2000f8e0208 */
[----:B------:R-:W-:Y:S01]  /*117a0*/  LEA R0, R3, R4, 0x5 ;  /* 0x0000000403007211 */ /* 0x000fe200078e28ff */
[----:B------:R-:W-:Y:S01]  /*117b0*/  IMAD R11, R11, c[0x0][0x488], RZ ;  /* 0x000122000b0b7a24 */ /* 0x000fe200078e02ff */
[----:B------:R-:W-:Y:S01]  /*117c0*/  UIMAD.WIDE.U32 UR16, UR10, UR4, UR16 ;  /* 0x000000040a1072a5 */ /* 0x000fe2000f8e0010 */
[----:B------:R-:W-:Y:S01]  /*117d0*/  IMAD.WIDE.U32 R14, R8, c[0x0][0x488], R14 ;  /* 0x00012200080e7a25 */ /* 0x000fe200078e000e */
[----:B------:R-:W-:Y:S01]  /*117e0*/  ULDC.64 UR6, c[0x0][0x3f0] ;  /* 0x0000fc0000067ab9 */ /* 0x000fe20000000a00 */
[----:B------:R-:W-:Y:S01]  /*117f0*/  LOP3.LUT R17, R17, 0x1c0, RZ, 0xc0, !PT ;  /* 0x000001c011117812 */ /* 0x000fe200078ec0ff */
[----:B------:R-:W-:Y:S01]  /*11800*/  UIMAD UR11, UR11, UR6, URZ ;  /* 0x000000060b0b72a4 */ /* 0x000fe2000f8e023f */
[----:B------:R-:W-:Y:S01]  /*11810*/  IMAD R13, R57, 0x80, R0 ;  /* 0x00000080390d7824 */ /* 0x000fe200078e0200 */
[----:B------:R-:W-:Y:S01]  /*11820*/  LEA R12, P0, R14, c[0x0][0x450], 0x2 ;  /* 0x000114000e0c7a11 */ /* 0x000fe200078010ff */
[----:B------:R-:W-:Y:S01]  /*11830*/  IMAD R11, R8, c[0x0][0x48c], R11 ;  /* 0x00012300080b7a24 */ /* 0x000fe200078e020b */
[----:B------:R-:W-:Y:S01]  /*11840*/  UIADD3 UR17, UR17, UR5, URZ ;  /* 0x0000000511117290 */ /* 0x000fe2000fffe03f */
[----:B------:R-:W-:Y:S01]  /*11850*/  @P1 IMAD.HI.U32 R16, R13, c[0x0][0x4ec], RZ ;  /* 0x00013b000d101a27 */ /* 0x000fe200078e00ff */
[----:B------:R-:W-:Y:S01]  /*11860*/  UIMAD UR7, UR13, UR7, UR11 ;  /* 0x000000070d0772a4 */ /* 0x000fe2000f8e020b */
[----:B------:R-:W-:Y:S01]  /*11870*/  SHFL.IDX PT, R48, R12, RZ, 0x1c1f ;  /* 0x001c1fff0c307589 */ /* 0x000fe200000e0000 */
[----:B------:R-:W-:Y:S01]  /*11880*/  UIMAD.WIDE.U32 UR16, UR13, UR6, UR16 ;  /* 0x000000060d1072a5 */ /* 0x000fe2000f8e0010 */
[----:B------:R-:W-:-:S02]  /*11890*/  IMAD.IADD R11, R15, 0x1, R11 ;  /* 0x000000010f0b7824 */ /* 0x000fc400078e020b */
[----:B------:R-:W-:Y:S01]  /*118a0*/  IMAD.MOV.U32 R8, RZ, RZ, R13 ;  /* 0x000000ffff087224 */ /* 0x000fe200078e000d */
[----:B------:R-:W-:Y:S01]  /*118b0*/  @P1 SHF.R.U32.HI R8, RZ, c[0x0][0x4f0], R16 ;  /* 0x00013c00ff081a19 */ /* 0x000fe20000011610 */
[----:B------:R-:W-:Y:S01]  /*118c0*/  IMAD.SHL.U32 R0, R3, 0x8, RZ ;  /* 0x0000000803007824 */ /* 0x000fe200078e00ff */
[----:B------:R-:W-:Y:S01]  /*118d0*/  LEA.HI.X R11, R14, c[0x0][0x454], R11, 0x2, P0 ;  /* 0x000115000e0b7a11 */ /* 0x000fe200000f140b */
[----:B------:R-:W-:Y:S01]  /*118e0*/  SHFL.IDX PT, R34, R12, 0x1, 0x1c1f ;  /* 0x003c1f000c227f89 */ /* 0x000fe200000e0000 */
[----:B------:R-:W-:Y:S01]  /*118f0*/  SHF.R.U32.HI R3, RZ, 0x3, R17 ;  /* 0x00000003ff037819 */ /* 0x000fe20000011611 */
[----:B------:R-:W-:Y:S01]  /*11900*/  IMAD.MOV R32, RZ, RZ, -R8 ;  /* 0x000000ffff207224 */ /* 0x000fe200078e0a08 */
[----:B------:R-:W-:Y:S01]  /*11910*/  LOP3.LUT R10, R17, 0x38, R0, 0xf8, !PT ;  /* 0x00000038110a7812 */ /* 0x000fe200078ef800 */
[----:B------:R-:W1:Y:S01]  /*11920*/  SHFL.IDX PT, R49, R11, RZ, 0x1c1f ;  /* 0x001c1fff0b317589 */ /* 0x000e6200000e0000 */
[----:B------:R-:W-:Y:S01]  /*11930*/  UIADD3 UR7, UR17, UR7, URZ ;  /* 0x0000000711077290 */ /* 0x000fe2000fffe03f */
[----:B------:R-:W-:Y:S01]  /*11940*/  IMAD R32, R32, c[0x0][0x4e8], R13 ;  /* 0x00013a0020207a24 */ /* 0x000fe200078e020d */
[----:B------:R-:W-:Y:S01]  /*11950*/  LOP3.LUT R3, R10, R3, RZ, 0x3c, !PT ;  /* 0x000000030a037212 */ /* 0x000fe200078e3cff */
[----:B------:R-:W2:Y:S01]  /*11960*/  SHFL.IDX PT, R35, R11, 0x1, 0x1c1f ;  /* 0x003c1f000b237f89 */ /* 0x000ea200000e0000 */
[----:B------:R-:W-:Y:S01]  /*11970*/  IMAD R13, R57, 0x80, R2 ;  /* 0x00000080390d7824 */ /* 0x000fe200078e0202 */
[----:B------:R-:W-:Y:S01]  /*11980*/  SHF.R.S32.HI R10, RZ, 0x1f, R8 ;  /* 0x0000001fff0a7819 */ /* 0x000fe20000011408 */
[----:B-----5:R-:W-:Y:S01]  /*11990*/  IMAD R2, R9, c[0x0][0x4e8], RZ ;  /* 0x00013a0009027a24 */ /* 0x020fe200078e02ff */
[----:B------:R-:W-:Y:S01]  /*119a0*/  MOV R14, UR16 ;  /* 0x00000010000e7c02 */ /* 0x000fe20008000f00 */
[----:B------:R-:W-:Y:S01]  /*119b0*/  IMAD.U32 R15, RZ, RZ, UR17 ;  /* 0x00000011ff0f7e24 */ /* 0x000fe2000f8e00ff */
[C---:B------:R-:W-:Y:S01]  /*119c0*/  IADD3 R9, R13.reuse, 0x8, RZ ;  /* 0x000000080d097810 */ /* 0x040fe20007ffe0ff */
[----:B------:R-:W-:Y:S01]  /*119d0*/  IMAD.U32 R15, RZ, RZ, UR7 ;  /* 0x00000007ff0f7e24 */ /* 0x000fe2000f8e00ff */
[-C--:B------:R-:W-:Y:S01]  /*119e0*/  ISETP.GE.OR P0, PT, R13, R2.reuse, P2 ;  /* 0x000000020d00720c */ /* 0x080fe20001706670 */
[----:B------:R-:W-:Y:S01]  /*119f0*/  IMAD R17, R10, c[0x0][0x3e0], RZ ;  /* 0x0000f8000a117a24 */ /* 0x000fe200078e02ff */
[----:B------:R-:W-:Y:S01]  /*11a00*/  ISETP.GE.OR P2, PT, R9, R2, P2 ;  /* 0x000000020900720c */ /* 0x000fe20001746670 */
[----:B------:R-:W-:-:S02]  /*11a10*/  IMAD.SHL.U32 R10, R5, 0x8, RZ ;  /* 0x00000008050a7824 */ /* 0x000fc400078e00ff */
        /* <DEDUP_REMOVED lines=9> */
[C---:B------:R-:W-:Y:S01]  /*11ab0*/  IMAD R3, R32.reuse, c[0x0][0x3dc], R5 ;  /* 0x0000f70020037a24 */ /* 0x040fe200078e0205 */
[----:B--2---:R1:W-:Y:S01]  /*11ac0*/  @!P2 ST.E [R34.64], R7 ;  /* 0x000000072200a985 */ /* 0x0043e2000c101914 */
[----:B------:R-:W-:-:S03]  /*11ad0*/  IMAD.WIDE.U32 R32, R32, c[0x0][0x3d8], R14 ;  /* 0x0000f60020207a25 */ /* 0x000fc600078e000e */
[----:B------:R1:W2:Y:S01]  /*11ae0*/  LDS.128 R44, [R58+0x1080] ;  /* 0x001080003a2c7984 */ /* 0x0002a20000000c00 */
[----:B------:R-:W-:Y:S01]  /*11af0*/  IMAD.IADD R3, R33, 0x1, R3 ;  /* 0x0000000121037824 */ /* 0x000fe200078e0203 */
[C---:B------:R-:W-:Y:S02]  /*11b00*/  LEA R56, P0, R32.reuse, c[0x0][0x380], 0x1 ;  /* 0x0000e00020387a11 */ /* 0x040fe400078008ff */
[----:B------:R1:W3:Y:S02]  /*11b10*/  LDS.128 R40, [R58+0x2080] ;  /* 0x002080003a287984 */ /* 0x0002e40000000c00 */
[----:B------:R-:W-:Y:S02]  /*11b20*/  LEA.HI.X R55, R32, c[0x0][0x384], R3, 0x1, P0 ;  /* 0x0000e10020377a11 */ /* 0x000fe400000f0c03 */
[----:B------:R1:W4:Y:S01]  /*11b30*/  LDS.128 R36, [R58+0x3080] ;  /* 0x003080003a247984 */ /* 0x0003220000000c00 */
[----:B------:R-:W-:-:S03]  /*11b40*/  ISETP.GE.AND P0, PT, R57, R2, PT ;  /* 0x000000023900720c */ /* 0x000fc60003f06270 */
        /* <DEDUP_REMOVED lines=29> */
.L_x_295:
[----:B--2---:R-:W-:Y:S05]  /*11d20*/  BSYNC B0 ;  /* 0x0000000000007941 */ /* 0x004fea0003800000 */
.L_x_294:
        /* <DEDUP_REMOVED lines=23> */
.L_x_297:
[----:B------:R-:W-:Y:S05]  /*11ea0*/  BSYNC B0 ;  /* 0x0000000000007941 */ /* 0x000fea0003800000 */
.L_x_296:
[----:B------:R-:W-:Y:S01]  /*11eb0*/  IADD3 R3, R57, 0x40, RZ ;  /* 0x0000004039037810 */ /* 0x000fe20007ffe0ff */
[----:B--2---:R2:W1:Y:S01]  /*11ec0*/  SHFL.IDX PT, R17, R55, 0x2, 0x181f ;  /* 0x00581f0037117f89 */ /* 0x00446200000e0000 */
        /* <DEDUP_REMOVED lines=21> */
.L_x_299:
[----:B------:R-:W-:Y:S05]  /*12020*/  BSYNC B0 ;  /* 0x0000000000007941 */ /* 0x000fea0003800000 */
.L_x_298:
        /* <DEDUP_REMOVED lines=24> */
.L_x_292:
        /* <DEDUP_REMOVED lines=17> */
[----:B------:R-:W-:Y:S01]  /*122c0*/  MOV R4, UR4 ;  /* 0x0000000400047c02 */ /* 0x000fe20008000f00 */
        /* <DEDUP_REMOVED lines=13> */
.L_x_300:
[----:B-1----:R-:W1:Y:S01]  /*123a0*/  S2R R7, SR_TID.X ;  /* 0x0000000000077919 */ /* 0x002e620000002100 */
[----:B------:R-:W-:Y:S01]  /*123b0*/  USHF.R.S32.HI UR6, URZ, 0x1f, UR13 ;  /* 0x0000001f3f067899 */ /* 0x000fe2000801140d */
[----:B------:R-:W-:Y:S01]  /*123c0*/  BSSY B0, `(.L_x_301) ;  /* 0x0000029000007945 */ /* 0x000fe20003800000 */
[----:B------:R-:W-:-:S02]  /*123d0*/  USEL UR13, UR13, URZ, !UP1 ;  /* 0x0000003f0d0d7287 */ /* 0x000fc4000c800000 */
[----:B------:R-:W-:Y:S01]  /*123e0*/  USEL UR6, UR6, URZ, !UP1 ;  /* 0x0000003f06067287 */ /* 0x000fe2000c800000 */
[----:B-1----:R-:W-:-:S13]  /*123f0*/  ISETP.GT.AND P0, PT, R7, 0x7f, PT ;  /* 0x0000007f0700780c */ /* 0x002fda0003f04270 */
        /* <DEDUP_REMOVED lines=22> */
[----:B------:R-:W-:-:S03]  /*12560*/  IADD3 R4, -R8, RZ, RZ ;  /* 0x000000ff08047210 */ /* 0x000fc60007ffe1ff */
[----:B------:R-:W-:Y:S02]  /*12570*/  IMAD.U32 R0, RZ, RZ, UR5 ;  /* 0x00000005ff007e24 */ /* 0x000fe4000f8e00ff */
[----:B------:R-:W-:Y:S01]  /*12580*/  IMAD R4, R4, c[0x0][0x4e8], R5 ;  /* 0x00013a0004047a24 */ /* 0x000fe200078e0205 */
[----:B------:R-:W-:Y:S02]  /*12590*/  SHF.R.S32.HI R5, RZ, 0x1f, R8 ;  /* 0x0000001fff057819 */ /* 0x000fe40000011408 */
[----:B------:R-:W-:Y:S02]  /*125a0*/  IADD3 R8, P0, R8, UR16, RZ ;  /* 0x0000001008087c10 */ /* 0x000fe4000ff1e0ff */
[----:B------:R-:W-:Y:S02]  /*125b0*/  SHF.R.S32.HI R2, RZ, 0x1f, R4 ;  /* 0x0000001fff027819 */ /* 0x000fe40000011404 */
[----:B------:R-:W-:-:S03]  /*125c0*/  IADD3.X R9, R5, UR17, R0, P0, !PT ;  /* 0x0000001105097c10 */ /* 0x000fc600087fe400 */
[----:B------:R-:W-:Y:S02]  /*125d0*/  IMAD R5, R2, c[0x0][0x488], RZ ;  /* 0x0001220002057a24 */ /* 0x000fe400078e02ff */
[----:B------:R-:W-:-:S04]  /*125e0*/  IMAD.WIDE.U32 R8, R4, c[0x0][0x488], R8 ;  /* 0x0001220004087a25 */ /* 0x000fc800078e0008 */
[----:B------:R-:W-:Y:S01]  /*125f0*/  IMAD R0, R4, c[0x0][0x48c], R5 ;  /* 0x0001230004007a24 */ /* 0x000fe200078e0205 */
[----:B------:R-:W-:-:S04]  /*12600*/  LEA R4, P0, R8, c[0x0][0x450], 0x2 ;  /* 0x0001140008047a11 */ /* 0x000fc800078010ff */
[----:B------:R-:W-:Y:S01]  /*12610*/  IADD3 R5, R9, R0, RZ ;  /* 0x0000000009057210 */ /* 0x000fe20007ffe0ff */
[----:B------:R-:W-:-:S03]  /*12620*/  IMAD.MOV.U32 R9, RZ, RZ, -0x800000 ;  /* 0xff800000ff097424 */ /* 0x000fc600078e00ff */
[----:B------:R-:W-:-:S05]  /*12630*/  LEA.HI.X R5, R8, c[0x0][0x454], R5, 0x2, P0 ;  /* 0x0001150008057a11 */ /* 0x000fca00000f1405 */
[----:B------:R1:W-:Y:S02]  /*12640*/  STG.E [R4.64], R9 ;  /* 0x0000000904007986 */ /* 0x0003e4000c101914 */
.L_x_302:
[----:B------:R-:W-:Y:S05]  /*12650*/  BSYNC B0 ;  /* 0x0000000000007941 */ /* 0x000fea0003800000 */
.L_x_301:
        /* <DEDUP_REMOVED lines=17> */
[C---:B------:R-:W-:Y:S02]  /*12770*/  LEA R0, R7.reuse, R4, 0x5 ;  /* 0x0000000407007211 */ /* 0x040fe400078e28ff */
[----:B------:R-:W-:Y:S01]  /*12780*/  UIMAD UR7, UR10, UR5, UR7 ;  /* 0x000000050a0772a4 */ /* 0x000fe2000f8e0207 */
[----:B------:R-:W-:Y:S01]  /*12790*/  SHF.L.U32 R7, R7, 0x3, RZ ;  /* 0x0000000307077819 */ /* 0x000fe200000006ff */
[----:B------:R-:W-:Y:S01]  /*127a0*/  UIMAD.WIDE.U32 UR10, UR10, UR4, UR16 ;  /* 0x000000040a0a72a5 */ /* 0x000fe2000f8e0010 */
[----:B-1----:R-:W-:-:S02]  /*127b0*/  IMAD R0, R5, 0x80, R0 ;  /* 0x0000008005007824 */ /* 0x002fc400078e0200 */
[----:B------:R-:W-:Y:S01]  /*127c0*/  ULDC.64 UR4, c[0x0][0x3f0] ;  /* 0x0000fc0000047ab9 */ /* 0x000fe20000000a00 */
[----:B------:R-:W-:Y:S01]  /*127d0*/  IMAD R4, R5, 0x80, R4 ;  /* 0x0000008005047824 */ /* 0x000fe200078e0204 */
[----:B------:R-:W-:Y:S01]  /*127e0*/  UIMAD UR6, UR6, UR4, URZ ;  /* 0x00000004060672a4 */ /* 0x000fe2000f8e023f */
[----:B------:R-:W-:Y:S01]  /*127f0*/  @P0 IMAD.HI.U32 R2, R0, c[0x0][0x4ec], RZ ;  /* 0x00013b0000020a27 */ /* 0x000fe200078e00ff */
[----:B------:R-:W-:Y:S01]  /*12800*/  UIADD3 UR11, UR7, UR11, URZ ;  /* 0x0000000b070b7290 */ /* 0x000fe2000fffe03f */
[----:B------:R-:W-:Y:S01]  /*12810*/  MOV R8, R0 ;  /* 0x0000000000087202 */ /* 0x000fe20000000f00 */
[----:B------:R-:W-:Y:S01]  /*12820*/  UIMAD UR5, UR13, UR5, UR6 ;  /* 0x000000050d0572a4 */ /* 0x000fe2000f8e0206 */
[----:B------:R-:W-:Y:S01]  /*12830*/  IADD3 R5, R7, 0x80, RZ ;  /* 0x0000008007057810 */ /* 0x000fe20007ffe0ff */
[----:B------:R-:W-:Y:S01]  /*12840*/  UIMAD.WIDE.U32 UR10, UR13, UR4, UR10 ;  /* 0x000000040d0a72a5 */ /* 0x000fe2000f8e000a */
[----:B------:R-:W-:-:S03]  /*12850*/  @P0 SHF.R.U32.HI R8, RZ, c[0x0][0x4f0], R2 ;  /* 0x00013c00ff080a19 */ /* 0x000fc60000011602 */
[----:B------:R-:W-:Y:S01]  /*12860*/  UIADD3 UR5, UR11, UR5, URZ ;  /* 0x000000050b057290 */ /* 0x000fe2000fffe03f */
[--C-:B------:R-:W-:Y:S01]  /*12870*/  SHF.R.S32.HI R9, RZ, 0x1f, R8.reuse ;  /* 0x0000001fff097819 */ /* 0x100fe20000011408 */
[----:B------:R-:W-:Y:S01]  /*12880*/  IMAD.MOV R11, RZ, RZ, -R8 ;  /* 0x000000ffff0b7224 */ /* 0x000fe200078e0a08 */
[----:B------:R-:W-:-:S03]  /*12890*/  MOV R10, UR10 ;  /* 0x0000000a000a7c02 */ /* 0x000fc60008000f00 */
[----:B------:R-:W-:Y:S02]  /*128a0*/  IMAD R6, R11, c[0x0][0x4e8], R0 ;  /* 0x00013a000b067a24 */ /* 0x000fe400078e0200 */
[----:B------:R-:W-:Y:S01]  /*128b0*/  IMAD.U32 R11, RZ, RZ, UR11 ;  /* 0x0000000bff0b7e24 */ /* 0x000fe2000f8e00ff */
[----:B------:R-:W-:Y:S01]  /*128c0*/  MOV R11, UR5 ;  /* 0x00000005000b7c02 */ /* 0x000fe20008000f00 */
[----:B------:R-:W-:Y:S01]  /*128d0*/  IMAD R9, R9, c[0x0][0x3e0], RZ ;  /* 0x0000f80009097a24 */ /* 0x000fe200078e02ff */
[----:B------:R-:W-:-:S03]  /*128e0*/  SHF.R.S32.HI R2, RZ, 0x1f, R6 ;  /* 0x0000001fff027819 */ /* 0x000fc60000011406 */
[C---:B------:R-:W-:Y:S02]  /*128f0*/  IMAD R0, R8.reuse, c[0x0][0x3e4], R9 ;  /* 0x0000f90008007a24 */ /* 0x040fe400078e0209 */
        /* <DEDUP_REMOVED lines=8> */
[----:B------:R-:W-:Y:S02]  /*12980*/  LEA.HI.X R8, R10, c[0x0][0x384], R11, 0x1, P0 ;  /* 0x0000e1000a087a11 */ /* 0x000fe400000f0c0b */
[----:B------:R-:W-:Y:S01]  /*12990*/  ISETP.GE.AND P0, PT, R4, R3, PT ;  /* 0x000000030400720c */ /* 0x000fe20003f06270 */
[----:B------:R1:W2:Y:S04]  /*129a0*/  SHFL.IDX PT, R10, R9, RZ, 0x181f ;  /* 0x00181fff090a7589 */ /* 0x0002a800000e0000 */
        /* <DEDUP_REMOVED lines=17> */
.L_x_304:
[----:B------:R-:W-:Y:S05]  /*12ac0*/  BSYNC B0 ;  /* 0x0000000000007941 */ /* 0x000fea0003800000 */
.L_x_303:
        /* <DEDUP_REMOVED lines=21> */
.L_x_306:
[----:B------:R-:W-:Y:S05]  /*12c20*/  BSYNC B0 ;  /* 0x0000000000007941 */ /* 0x000fea0003800000 */
.L_x_305:
        /* <DEDUP_REMOVED lines=21> */
.L_x_308:
[----:B------:R-:W-:Y:S05]  /*12d80*/  BSYNC B0 ;  /* 0x0000000000007941 */ /* 0x000fea0003800000 */
.L_x_307:
        /* <DEDUP_REMOVED lines=22> */
.L_x_309:
        /* <DEDUP_REMOVED lines=9> */
.L_x_1498:


//--------------------- .text._ZN7cutlass13device_kernelIN5flash19enable_sm80_to_sm89INS1_16FlashAttnFwdSm80INS1_25CollectiveMainloopFwdSm80ILi8ELi1ELb0EN4cute5tupleIJNS5_1CILi128EEENS7_ILi64EEENS7_ILi192EEEEEELi192ENS_6half_tEfNS_4arch4Sm80ELb0ELb1ELb1ELb1ELb1ELb1ELb1ELb0EEENS1_21CollectiveEpilogueFwdINS6_IJS8_SA_S9_EEENS6_IJNS7_ILi1EEESI_SI_EEESC_SE_Li256ELb1ELb1ELb0ELb0EEENS1_19SingleTileSchedulerILb1ELb0ELb1ELi128EEEEEEEEEvNT_6ParamsE --------------------------
	.section	.text._ZN7cutlass13device_kernelIN5flash19enable_sm80_to_sm89INS1_16FlashAttnFwdSm80INS1_25CollectiveMainloopFwdSm80ILi8ELi1ELb0EN4cute5tupleIJNS5_1CILi128EEENS7_ILi64EEENS7_ILi192EEEEEELi192ENS_6half_tEfNS_4arch4Sm80ELb0ELb1ELb1ELb1ELb1ELb1ELb1ELb0EEENS1_21CollectiveEpilogueFwdINS6_IJS8_SA_S9_EEENS6_IJNS7_ILi1EEESI_SI_EEESC_SE_Li256ELb1ELb1ELb0ELb0EEENS1_19SingleTileSchedulerILb1ELb0ELb1ELi128EEEEEEEEEvNT_6ParamsE,"ax",@progbits
	.sectioninfo	@"SHI_REGISTERS=251"
	.align	128
.text._ZN7cutlass13device_kernelIN5flash19enable_sm80_to_sm89INS1_16FlashAttnFwdSm80INS1_25CollectiveMainloopFwdSm80ILi8ELi1ELb0EN4cute5tupleIJNS5_1CILi128EEENS7_ILi64EEENS7_ILi192EEEEEELi192ENS_6half_tEfNS_4arch4Sm80ELb0ELb1ELb1ELb1ELb1ELb1ELb1ELb0EEENS1_21CollectiveEpilogueFwdINS6_IJS8_SA_S9_EEENS6_IJNS7_ILi1EEESI_SI_EEESC_SE_Li256ELb1ELb1ELb0ELb0EEENS1_19SingleTileSchedulerILb1ELb0ELb1ELi128EEEEEEEEEvNT_6ParamsE:
        .type           _ZN7cutlass13device_kernelIN5flash19enable_sm80_to_sm89INS1_16FlashAttnFwdSm80INS1_25CollectiveMainloopFwdSm80ILi8ELi1ELb0EN4cute5tupleIJNS5_1CILi128EEENS7_ILi64EEENS7_ILi192EEEEEELi192ENS_6half_tEfNS_4arch4Sm80ELb0ELb1ELb1ELb1ELb1ELb1ELb1ELb0EEENS1_21CollectiveEpilogueFwdINS6_IJS8_SA_S9_EEENS6_IJNS7_ILi1EEESI_SI_EEESC_SE_Li256ELb1ELb1ELb0ELb0EEENS1_19SingleTileSchedulerILb1ELb0ELb1ELi128EEEEEEEEEvNT_6ParamsE,@function
        .size           _ZN7cutlass13device_kernelIN5flash19enable_sm80_to_sm89INS1_16FlashAttnFwdSm80INS1_25CollectiveMainloopFwdSm80ILi8ELi1ELb0EN4cute5tupleIJNS5_1CILi128EEENS7_ILi64EEENS7_ILi192EEEEEELi192ENS_6half_tEfNS_4arch4Sm80ELb0ELb1ELb1ELb1ELb1ELb1ELb1ELb0EEENS1_21CollectiveEpilogueFwdINS6_IJS8_SA_S9_EEENS6_IJNS7_ILi1EEESI_SI_EEESC_SE_Li256ELb1ELb1ELb0ELb0EEENS1_19SingleTileSchedulerILb1ELb0ELb1ELi128EEEEEEEEEvNT_6ParamsE,(.L_x_1499 - _ZN7cutlass13device_kernelIN5flash19enable_sm80_to_sm89INS1_16FlashAttnFwdSm80INS1_25CollectiveMainloopFwdSm80ILi8ELi1ELb0EN4cute5tupleIJNS5_1CILi128EEENS7_ILi64EEENS7_ILi192EEEEEELi192ENS_6half_tEfNS_4arch4Sm80ELb0ELb1ELb1ELb1ELb1ELb1ELb1ELb0EEENS1_21CollectiveEpilogueFwdINS6_IJS8_SA_S9_EEENS6_IJNS7_ILi1EEESI_SI_EEESC_SE_Li256ELb1ELb1ELb0ELb0EEENS1_19SingleTileSchedulerILb1ELb0ELb1ELi128EEEEEEEEEvNT_6ParamsE)
        .other          _ZN7cutlass13device_kernelIN5flash19enable_sm80_to_sm89INS1_16FlashAttnFwdSm80INS1_25CollectiveMainloopFwdSm80ILi8ELi1ELb0EN4cute5tupleIJNS5_1CILi128EEENS7_ILi64EEENS7_ILi192EEEEEELi192ENS_6half_tEfNS_4arch4Sm80ELb0ELb1ELb1ELb1ELb1ELb1ELb1ELb0EEENS1_21CollectiveEpilogueFwdINS6_IJS8_SA_S9_EEENS6_IJNS7_ILi1EEESI_SI_EEESC_SE_Li256ELb1ELb1ELb0ELb0EEENS1_19SingleTileSchedulerILb1ELb0ELb1ELi128EEEEEEEEEvNT_6ParamsE,@"STO_CUDA_ENTRY STV_DEFAULT"
_ZN7cutlass13device_kernelIN5flash19enable_sm80_to_sm89INS1_16FlashAttnFwdSm80INS1_25CollectiveMainloopFwdSm80ILi8ELi1ELb0EN4cute5tupleIJNS5_1CILi128EEENS7_ILi64EEENS7_ILi192EEEEEELi192ENS_6half_tEfNS_4arch4Sm80ELb0ELb1ELb1ELb1ELb1ELb1ELb1ELb0EEENS1_21CollectiveEpilogueFwdINS6_IJS8_SA_S9_EEENS6_IJNS7_ILi1EEESI_SI_EEESC_SE_Li256ELb1ELb1ELb0ELb0EEENS1_19SingleTileSchedulerILb1ELb0ELb1ELi128EEEEEEEEEvNT_6ParamsE:
        /* <DEDUP_REMOVED lines=20> */
.L_x_311:
        /* <DEDUP_REMOVED lines=13> */
.L_x_313:
[----:B------:R-:W-:Y:S02]  /*0210*/  ULDC UR5, c[0x0][0x54c] ;  /* 0x0001530000057ab9 */ /* 0x000fe40000000800 */
.L_x_312:
[----:B------:R-:W-:Y:S02]  /*0220*/  ULDC UR4, c[0x0][0x548] ;  /* 0x0001520000047ab9 */ /* 0x000fe40000000800 */
[----:B------:R-:W-:-:S02]  /*0230*/  USHF.L.U32 UR17, UR15, 0x7, URZ ;  /* 0x000000070f117899 */ /* 0x000fc4000800063f */
[----:B------:R-:W-:-:S04]  /*0240*/  UIMAD UR4, UR5, UR4, URZ ;  /* 0x00000004050472a4 */ /* 0x000fc8000f8e023f */
[----:B------:R-:W-:-:S04]  /*0250*/  UISETP.GE.AND UP0, UPT, UR17, UR4, UPT ;  /* 0x000000041100728c */ /* 0x000fc8000bf06270 */
[----:B------:R-:W-:Y:S01]  /*0260*/  USEL UR20, UR20, 0xffffffff, !UP0 ;  /* 0xffffffff14147887 */ /* 0x000fe2000c000000 */
[----:B------:R-:W-:Y:S05]  /*0270*/  BRA `(.L_x_314) ;  /* 0x000001b000007947 */ /* 0x000fea0003800000 */
.L_x_310:
        /* <DEDUP_REMOVED lines=8> */
.L_x_315:
        /* <DEDUP_REMOVED lines=13> */
.L_x_317:
[----:B------:R-:W-:Y:S02]  /*03d0*/  ULDC UR5, c[0x0][0x54c] ;  /* 0x0001530000057ab9 */ /* 0x000fe40000000800 */
.L_x_316:
[----:B------:R-:W-:Y:S02]  /*03e0*/  ULDC UR4, c[0x0][0x548] ;  /* 0x0001520000047ab9 */ /* 0x000fe40000000800 */
[----:B------:R-:W-:-:S02]  /*03f0*/  USHF.L.U32 UR17, UR15, 0x7, URZ ;  /* 0x000000070f117899 */ /* 0x000fc4000800063f */
[----:B------:R-:W-:-:S04]  /*0400*/  UIMAD UR4, UR5, UR4, URZ ;  /* 0x00000004050472a4 */ /* 0x000fc8000f8e023f */
[----:B------:R-:W-:-:S04]  /*0410*/  UISETP.GE.AND UP0, UPT, UR17, UR4, UPT ;  /* 0x000000041100728c */ /* 0x000fc8000bf06270 */
[----:B------:R-:W-:-:S06]  /*0420*/  USEL UR20, UR20, 0xffffffff, !UP0 ;  /* 0xffffffff14147887 */ /* 0x000fcc000c000000 */
.L_x_314:
[----:B------:R-:W-:-:S13]  /*0430*/  ISETP.LE.AND P0, PT, RZ, UR20, PT ;  /* 0x00000014ff007c0c */ /* 0x000fda000bf03270 */
[----:B------:R-:W-:Y:S05]  /*0440*/  @!P0 EXIT ;  /* 0x000000000000894d */ /* 0x000fea0003800000 */
[----:B------:R-:W-:Y:S01]  /*0450*/  ULDC.64 UR4, c[0x0][0x370] ;  /* 0x0000dc0000047ab9 */ /* 0x000fe20000000a00 */
[----:B------:R-:W-:Y:S01]  /*0460*/  ISETP.NE.U32.AND P0, PT, RZ, c[0x0][0x348], PT ;  /* 0x0000d200ff007a0c */ /* 0x000fe20003f05070 */
[----:B------:R-:W-:Y:S02]  /*0470*/  UISETP.NE.U32.AND UP1, UPT, URZ, UR4, UPT ;  /* 0x000000043f00728c */ /* 0x000fe4000bf25070 */
[----:B------:R-:W-:Y:S01]  /*0480*/  ULDC.64 UR8, c[0x0][0x358] ;  /* 0x0000d60000087ab9 */ /* 0x000fe20000000a00 */
[----:B------:R-:W-:Y:S01]  /*0490*/  ISETP.NE.AND.EX P3, PT, RZ, c[0x0][0x34c], PT, P0 ;  /* 0x0000d300ff007a0c */ /* 0x000fe20003f65300 */
[----:B------:R-:W-:Y:S02]  /*04a0*/  UISETP.NE.AND.EX UP1, UPT, URZ, UR5, UPT, UP1 ;  /* 0x000000053f00728c */ /* 0x000fe4000bf25310 */
[----:B------:R-:W-:Y:S02]  /*04b0*/  UISETP.NE.U32.AND UP4, UPT, URZ, UR8, UPT ;  /* 0x000000083f00728c */ /* 0x000fe4000bf85070 */
[----:B------:R-:W-:-:S02]  /*04c0*/  ULDC.64 UR4, c[0x0][0x360] ;  /* 0x0000d80000047ab9 */ /* 0x000fc40000000a00 */
[----:B------:R-:W-:Y:S02]  /*04d0*/  UISETP.NE.U32.AND UP0, UPT, URZ, UR4, UPT ;  /* 0x000000043f00728c */ /* 0x000fe4000bf05070 */
[----:B------:R-:W-:Y:S02]  /*04e0*/  ULDC.64 UR10, c[0x0][0x348] ;  /* 0x0000d200000a7ab9 */ /* 0x000fe40000000a00 */
[----:B------:R-:W-:Y:S02]  /*04f0*/  UISETP.NE.AND.EX UP0, UPT, URZ, UR5, UPT, UP0 ;  /* 0x000000053f00728c */ /* 0x000fe4000bf05300 */
[----:B------:R-:W-:Y:S02]  /*0500*/  UIMAD.WIDE UR10, UR20, UR6, UR10 ;  /* 0x00000006140a72a5 */ /* 0x000fe4000f8e020a */
[----:B------:R-:W-:Y:S01]  /*0510*/  UISETP.NE.AND.EX UP4, UPT, URZ, UR9, UPT, UP4 ;  /* 0x000000093f00728c */ /* 0x000fe2000bf85340 */
[----:B------:R-:W-:Y:S01]  /*0520*/  ISETP.NE.U32.AND P4, PT, RZ, c[0x0][0x350], PT ;  /* 0x0000d400ff007a0c */ /* 0x000fe20003f85070 */
[----:B------:R-:W-:Y:S01]  /*0530*/  ULDC.64 UR4, c[0x0][0x360] ;  /* 0x0000d80000047ab9 */ /* 0x000fe20000000a00 */
[----:B------:R-:W-:Y:S01]  /*0540*/  PLOP3.LUT P1, PT, PT, PT, UP0, 0x80, 0x0 ;  /* 0x000000000000781c */ /* 0x000fe20003f2f008 */
[----:B------:R-:W-:Y:S01]  /*0550*/  IMAD.U32 R8, RZ, RZ, UR10 ;  /* 0x0000000aff087e24 */ /* 0x000fe2000f8e00ff */
[----:B------:R-:W-:Y:S01]  /*0560*/  ULDC.64 UR8, c[0x0][0x358] ;  /* 0x0000d60000087ab9 */ /* 0x000fe20000000a00 */
[----:B------:R-:W-:Y:S01]  /*0570*/  IMAD.U32 R9, RZ, RZ, UR11 ;  /* 0x0000000bff097e24 */ /* 0x000fe2000f8e00ff */
[----:B------:R-:W-:Y:S01]  /*0580*/  ULDC.64 UR10, c[0x0][0x350] ;  /* 0x0000d400000a7ab9 */ /* 0x000fe20000000a00 */
[----:B------:R-:W-:Y:S01]  /*0590*/  ISETP.NE.AND.EX P4, PT, RZ, c[0x0][0x354], PT, P4 ;  /* 0x0000d500ff007a0c */ /* 0x000fe20003f85340 */
[----:B------:R-:W-:Y:S01]  /*05a0*/  ULDC.64 UR12, c[0x0][0x370] ;  /* 0x0000dc00000c7ab9 */ /* 0x000fe20000000a00 */
[----:B------:R-:W-:Y:S01]  /*05b0*/  PLOP3.LUT P0, PT, PT, PT, UP4, 0x80, 0x0 ;  /* 0x000000000000781c */ /* 0x000fe20003f0f048 */
[----:B------:R-:W-:Y:S01]  /*05c0*/  UIMAD.WIDE UR10, UR20, UR6, UR10 ;  /* 0x00000006140a72a5 */ /* 0x000fe2000f8e020a */
[----:B------:R-:W2:Y:S01]  /*05d0*/  @P3 LDG.E R0, [R8.64] ;  /* 0x0000001608003981 */ /* 0x000ea2000c1e1900 */
[----:B------:R-:W-:Y:S01]  /*05e0*/  @UP0 UIMAD.WIDE UR4, UR20, UR6, UR4 ;  /* 0x00000006140402a5 */ /* 0x000fe2000f8e0204 */
[----:B------:R-:W-:Y:S01]  /*05f0*/  MOV R210, c[0x0][0x168] ;  /* 0x00005a0000d27a02 */ /* 0x000fe20000000f00 */
[----:B------:R-:W-:Y:S01]  /*0600*/  UIMAD.WIDE UR8, UR20, UR6, UR8 ;  /* 0x00000006140872a5 */ /* 0x000fe2000f8e0208 */
[----:B------:R-:W-:-:S02]  /*0610*/  IMAD.MOV.U32 R82, RZ, RZ, RZ ;  /* 0x000000ffff527224 */ /* 0x000fc400078e00ff */
[----:B------:R-:W-:Y:S01]  /*0620*/  IMAD.MOV.U32 R144, RZ, RZ, RZ ;  /* 0x000000ffff907224 */ /* 0x000fe200078e00ff */
[----:B------:R-:W-:Y:S01]  /*0630*/  MOV R11, UR5 ;  /* 0x00000005000b7c02 */ /* 0x000fe20008000f00 */
[----:B------:R-:W-:Y:S01]  /*0640*/  IMAD.U32 R10, RZ, RZ, UR4 ;  /* 0x00000004ff0a7e24 */ /* 0x000fe2000f8e00ff */
[----:B------:R-:W-:Y:S01]  /*0650*/  MOV R2, UR8 ;  /* 0x0000000800027c02 */ /* 0x000fe20008000f00 */
[----:B------:R-:W-:Y:S01]  /*0660*/  IMAD.U32 R6, RZ, RZ, UR10 ;  /* 0x0000000aff067e24 */ /* 0x000fe2000f8e00ff */
[----:B------:R-:W1:Y:S01]  /*0670*/  S2UR UR14, SR_CTAID.Y ;  /* 0x00000000000e79c3 */ /* 0x000e620000002600 */
[----:B------:R-:W-:Y:S01]  /*0680*/  IMAD.U32 R7, RZ, RZ, UR11 ;  /* 0x0000000bff077e24 */ /* 0x000fe2000f8e00ff */
[----:B------:R3:W5:Y:S01]  /*0690*/  @P1 LDG.E R210, [R10.64] ;  /* 0x000000160ad21981 */ /* 0x000762000c1e1900 */
[----:B------:R-:W-:Y:S01]  /*06a0*/  IMAD.U32 R3, RZ, RZ, UR9 ;  /* 0x00000009ff037e24 */ /* 0x000fe2000f8e00ff */
[----:B------:R-:W-:Y:S01]  /*06b0*/  PLOP3.LUT P2, PT, PT, PT, UP1, 0x80, 0x0 ;  /* 0x000000000000781c */ /* 0x000fe20003f4f018 */
[----:B------:R-:W-:Y:S01]  /*06c0*/  @UP1 UIMAD.WIDE UR12, UR20, UR6, UR12 ;  /* 0x00000006140c12a5 */ /* 0x000fe2000f8e020c */
[----:B------:R3:W5:Y:S01]  /*06d0*/  @P4 LDG.E R82, [R6.64] ;  /* 0x0000001606524981 */ /* 0x000762000c1e1900 */
[----:B------:R-:W-:-:S03]  /*06e0*/  IMAD.MOV.U32 R208, RZ, RZ, RZ ;  /* 0x000000ffffd07224 */ /* 0x000fc600078e00ff */
[----:B------:R3:W5:Y:S01]  /*06f0*/  @P0 LDG.E R144, [R2.64] ;  /* 0x0000001602900981 */ /* 0x000762000c1e1900 */
[----:B------:R-:W-:Y:S01]  /*0700*/  ULDC UR5, c[0x0][0x2ac] ;  /* 0x0000ab0000057ab9 */ /* 0x000fe20000000800 */
[----:B------:R-:W-:Y:S01]  /*0710*/  MOV R4, UR12 ;  /* 0x0000000c00047c02 */ /* 0x000fe20008000f00 */
[----:B------:R-:W-:Y:S01]  /*0720*/  ULDC UR4, c[0x0][0x1d0] ;  /* 0x0000740000047ab9 */ /* 0x000fe20000000800 */
[----:B------:R-:W-:Y:S01]  /*0730*/  IMAD.U32 R5, RZ, RZ, UR13 ;  /* 0x0000000dff057e24 */ /* 0x000fe2000f8e00ff */
[----:B------:R-:W-:Y:S02]  /*0740*/  UIMAD UR4, UR5, UR4, URZ ;  /* 0x00000004050472a4 */ /* 0x000fe4000f8e023f */
[----:B------:R-:W-:Y:S02]  /*0750*/  UMOV UR18, URZ ;  /* 0x0000003f00127c82 */ /* 0x000fe40008000000 */
[----:B------:R4:W5:Y:S01]  /*0760*/  @P2 LDG.E R208, [R4.64] ;  /* 0x0000001604d02981 */ /* 0x000962000c1e1900 */
[----:B------:R-:W-:-:S02]  /*0770*/  ULDC UR19, c[0x0][0x228] ;  /* 0x00008a0000137ab9 */ /* 0x000fc40000000800 */
[----:B-1----:R-:W-:Y:S01]  /*0780*/  USHF.R.S32.HI UR13, URZ, 0x1f, UR14 ;  /* 0x0000001f3f0d7899 */ /* 0x002fe2000801140e */
[----:B----4-:R-:W-:Y:S01]  /*0790*/  MOV R5, UR4 ;  /* 0x0000000400057c02 */ /* 0x010fe20008000f00 */
[----:B--2---:R3:W1:Y:S01]  /*07a0*/  @P3 R2UR UR18, R0 ;  /* 0x00000000001233c2 */ /* 0x00466200000e0000 */
[----:B------:R-:W-:Y:S07]  /*07b0*/  @P1 BRA `(.L_x_318) ;  /* 0x0000004000001947 */ /* 0x000fee0003800000 */
[----:B------:R-:W-:Y:S05]  /*07c0*/  @!P3 BRA `(.L_x_318) ;  /* 0x000000300000b947 */ /* 0x000fea0003800000 */
[----:B-----5:R-:W2:Y:S04]  /*07d0*/  LDG.E R210, [R8.64] ;  /* 0x0000001608d27981 */ /* 0x020ea8000c1e1900 */
[----:B---3--:R-:W2:Y:S02]  /*07e0*/  LDG.E R11, [R8.64+0x4] ;  /* 0x00000416080b7981 */ /* 0x008ea4000c1e1900 */
[----:B--2---:R-:W-:Y:S02]  /*07f0*/  IADD3 R210, -R210, R11, RZ ;  /* 0x0000000bd2d27210 */ /* 0x004fe40007ffe1ff */
.L_x_318:
        /* <DEDUP_REMOVED lines=9> */
.L_x_319:
[----:B------:R-:W-:Y:S05]  /*0890*/  @!P4 BRA `(.L_x_320) ;  /* 0x000000300000c947 */ /* 0x000fea0003800000 */
[----:B------:R-:W2:Y:S04]  /*08a0*/  LDG.E R5, [R6.64] ;  /* 0x0000001606057981 */ /* 0x000ea8000c1e1900 */
[----:B---3--:R-:W2:Y:S02]  /*08b0*/  LDG.E R0, [R6.64+0x4] ;  /* 0x0000041606007981 */ /* 0x008ea4000c1e1900 */
[----:B--2---:R-:W-:Y:S02]  /*08c0*/  IADD3 R5, -R5, R0, RZ ;  /* 0x0000000005057210 */ /* 0x004fe40007ffe1ff */
.L_x_320:
[----:B--2---:R-:W2:Y:S01]  /*08d0*/  @P0 LDG.E R4, [R2.64] ;  /* 0x0000001602040981 */ /* 0x004ea2000c1e1900 */
[----:B------:R-:W-:-:S03]  /*08e0*/  ULDC.64 UR4, c[0x0][0x378] ;  /* 0x0000de0000047ab9 */ /* 0x000fc60000000a00 */
[----:B---3--:R-:W3:Y:S01]  /*08f0*/  @P0 LDG.E R6, [R2.64+0x4] ;  /* 0x0000041602060981 */ /* 0x008ee2000c1e1900 */
[----:B------:R-:W-:Y:S01]  /*0900*/  UISETP.NE.U32.AND UP0, UPT, URZ, UR4, UPT ;  /* 0x000000043f00728c */ /* 0x000fe2000bf05070 */
[----:B-----5:R-:W-:-:S03]  /*0910*/  IMAD.MOV.U32 R76, RZ, RZ, R5 ;  /* 0x000000ffff4c7224 */ /* 0x020fc600078e0005 */
[----:B------:R-:W-:-:S03]  /*0920*/  UISETP.NE.AND.EX UP0, UPT, URZ, UR5, UPT, UP0 ;  /* 0x000000053f00728c */ /* 0x000fc6000bf05300 */
[----:B------:R-:W-:-:S03]  /*0930*/  ULDC.64 UR4, c[0x0][0x378] ;  /* 0x0000de0000047ab9 */ /* 0x000fc60000000a00 */
[----:B------:R-:W-:-:S05]  /*0940*/  PLOP3.LUT P1, PT, PT, PT, UP0, 0x80, 0x0 ;  /* 0x000000000000781c */ /* 0x000fca0003f2f008 */
[----:B------:R-:W-:-:S06]  /*0950*/  @UP0 UIMAD.WIDE UR4, UR20, UR6, UR4 ;  /* 0x00000006140402a5 */ /* 0x000fcc000f8e0204 */
[----:B------:R-:W-:Y:S02]  /*0960*/  IMAD.U32 R8, RZ, RZ, UR4 ;  /* 0x00000004ff087e24 */ /* 0x000fe4000f8e00ff */
[----:B------:R-:W-:-:S05]  /*0970*/  IMAD.U32 R9, RZ, RZ, UR5 ;  /* 0x00000005ff097e24 */ /* 0x000fca000f8e00ff */
[----:B------:R4:W5:Y:S01]  /*0980*/  @P1 LDG.E R76, [R8.64] ;  /* 0x00000016084c1981 */ /* 0x000962000c1e1900 */
[----:B------:R-:W-:Y:S01]  /*0990*/  ULDC UR4, c[0x0][0x2c4] ;  /* 0x0000b10000047ab9 */ /* 0x000fe20000000800 */
[----:B------:R-:W-:Y:S01]  /*09a0*/  IMAD.IADD R0, R5, 0x1, -R208 ;  /* 0x0000000105007824 */ /* 0x000fe200078e0ad0 */
[----:B------:R-:W-:-:S03]  /*09b0*/  UISETP.NE.AND UP3, UPT, UR4, 0x1, UPT ;  /* 0x000000010400788c */ /* 0x000fc6000bf65270 */
[----:B------:R-:W-:-:S08]  /*09c0*/  ULDC.64 UR4, c[0x0][0x2c8] ;  /* 0x0000b20000047ab9 */ /* 0x000fd00000000a00 */
[----:B------:R-:W-:Y:S01]  /*09d0*/  @UP3 UIADD3 UR8, UR17, 0x7f, URZ ;  /* 0x0000007f11083890 */ /* 0x000fe2000fffe03f */
[----:B--2---:R-:W2:Y:S08]  /*09e0*/  @P0 R2UR UR7, R4 ;  /* 0x00000000040703c2 */ /* 0x004eb000000e0000 */
[----:B---3--:R-:W2:Y:S02]  /*09f0*/  @P0 R2UR UR9, R6 ;  /* 0x00000000060903c2 */ /* 0x008ea400000e0000 */
[----:B--2---:R-:W-:-:S02]  /*0a00*/  @UP4 UIADD3 UR19, -UR7, UR9, URZ ;  /* 0x0000000907134290 */ /* 0x004fc4000fffe13f */
[----:B------:R-:W-:Y:S02]  /*0a10*/  UIMAD.WIDE.U32 UR8, UR8, UR4, URZ ;  /* 0x00000004080872a5 */ /* 0x000fe4000f8e003f */
[----:B------:R-:W-:Y:S02]  /*0a20*/  UIADD3 UR4, UR17, 0x7f, URZ ;  /* 0x0000007f11047890 */ /* 0x000fe4000fffe03f */
[----:B------:R-:W-:Y:S01]  /*0a30*/  IADD3 R207, R0, UR19, RZ ;  /* 0x0000001300cf7c10 */ /* 0x000fe2000fffe0ff */
[----:B------:R-:W-:Y:S02]  /*0a40*/  @UP3 USHF.R.U32.HI UR4, URZ, UR5, UR9 ;  /* 0x000000053f043299 */ /* 0x000fe40008011609 */
[----:B------:R-:W-:Y:S01]  /*0a50*/  ULDC UR8, c[0x0][0x32c] ;  /* 0x0000cb0000087ab9 */ /* 0x000fe20000000800 */
[----:B------:R-:W-:Y:S01]  /*0a60*/  IADD3 R91, R207, 0x1, -R210 ;  /* 0x00000001cf5b7810 */ /* 0x000fe20007ffe8d2 */
[----:B------:R-:W-:-:S03]  /*0a70*/  UISETP.GE.AND UP2, UPT, UR8, 0x1, UPT ;  /* 0x000000010800788c */ /* 0x000fc6000bf46270 */
[----:B------:R-:W-:-:S03]  /*0a80*/  IADD3 R2, R91, UR4, RZ ;  /* 0x000000045b027c10 */ /* 0x000fc6000fffe0ff */
[----:B------:R-:W-:Y:S02]  /*0a90*/  PLOP3.LUT P0, PT, PT, PT, UP2, 0x40, 0x0 ;  /* 0x000000000000781c */ /* 0x000fe40003f0e828 */
[----:B------:R-:W-:-:S04]  /*0aa0*/  IADD3 R3, R2, c[0x0][0x328], RZ ;  /* 0x0000ca0002037a10 */ /* 0x000fc80007ffe0ff */
[----:B------:R4:W2:Y:S07]  /*0ab0*/  R2UR UR7, R3 ;  /* 0x00000000030773c2 */ /* 0x0008ae00000e0000 */
[----:B--2-4-:R-:W-:Y:S05]  /*0ac0*/  @P0 BRA `(.L_x_321) ;  /* 0x0000014000000947 */ /* 0x014fea0003800000 */
[C---:B------:R-:W-:Y:S02]  /*0ad0*/  ISETP.GT.AND P0, PT, R2.reuse, RZ, PT ;  /* 0x000000ff0200720c */ /* 0x040fe40003f04270 */
[----:B------:R-:W-:-:S04]  /*0ae0*/  IADD3 R3, R2, -0x1, RZ ;  /* 0xffffffff02037810 */ /* 0x000fc80007ffe0ff */
[----:B------:R2:W3:Y:S07]  /*0af0*/  R2UR UR9, R3 ;  /* 0x00000000030973c2 */ /* 0x0004ee00000e0000 */
[----:B--23--:R-:W-:Y:S05]  /*0b00*/  @P0 BRA `(.L_x_322) ;  /* 0x0000008000000947 */ /* 0x00cfea0003800000 */
[----:B------:R-:W2:Y:S01]  /*0b10*/  R2UR UR9, R2 ;  /* 0x00000000020973c2 */ /* 0x000ea200000e0000 */
[----:B------:R-:W-:Y:S02]  /*0b20*/  UISETP.NE.AND UP0, UPT, UR8, 0x1, UPT ;  /* 0x000000010800788c */ /* 0x000fe4000bf05270 */
[----:B------:R-:W-:-:S02]  /*0b30*/  ULDC.64 UR4, c[0x0][0x330] ;  /* 0x0000cc0000047ab9 */ /* 0x000fc40000000a00 */
[----:B--2---:R-:W-:-:S04]  /*0b40*/  UIADD3 UR9, -UR9, URZ, URZ ;  /* 0x0000003f09097290 */ /* 0x004fc8000fffe13f */
[----:B------:R-:W-:-:S04]  /*0b50*/  UIMAD.WIDE.U32 UR10, UR9, UR4, URZ ;  /* 0x00000004090a72a5 */ /* 0x000fc8000f8e003f */
[----:B------:R-:W-:-:S04]  /*0b60*/  @UP0 USHF.R.U32.HI UR9, URZ, UR5, UR11 ;  /* 0x000000053f090299 */ /* 0x000fc8000801160b */
[----:B------:R-:W-:Y:S01]  /*0b70*/  ULOP3.LUT UR9, URZ, UR9, URZ, 0x33, !UPT ;  /* 0x000000093f097292 */ /* 0x000fe2000f8e333f */
[----:B------:R-:W-:Y:S05]  /*0b80*/  BRA `(.L_x_323) ;  /* 0x0000004000007947 */ /* 0x000fea0003800000 */
.L_x_322:
[----:B------:R-:W-:Y:S02]  /*0b90*/  UISETP.NE.AND UP0, UPT, UR8, 0x1, UPT ;  /* 0x000000010800788c */ /* 0x000fe4000bf05270 */
[----:B------:R-:W-:Y:S02]  /*0ba0*/  ULDC.64 UR4, c[0x0][0x330] ;  /* 0x0000cc0000047ab9 */ /* 0x000fe40000000a00 */
[----:B------:R-:W-:-:S07]  /*0bb0*/  UIMAD.WIDE.U32 UR10, UR9, UR4, URZ ;  /* 0x00000004090a72a5 */ /* 0x000fce000f8e003f */
[----:B------:R-:W-:Y:S02]  /*0bc0*/  @UP0 USHF.R.U32.HI UR9, URZ, UR5, UR11 ;  /* 0x000000053f090299 */ /* 0x000fe4000801160b */
.L_x_323:
[----:B------:R-:W-:Y:S02]  /*0bd0*/  ULDC UR4, c[0x0][0x32c] ;  /* 0x0000cb0000047ab9 */ /* 0x000fe40000000800 */
[----:B------:R-:W-:-:S04]  /*0be0*/  UIMAD UR4, UR9, UR8, UR4 ;  /* 0x00000008090472a4 */ /* 0x000fc8000f8e0204 */
[----:B------:R-:W-:-:S04]  /*0bf0*/  UISETP.LT.AND UP0, UPT, UR7, UR4, UPT ;  /* 0x000000040700728c */ /* 0x000fc8000bf01270 */
[----:B------:R-:W-:-:S03]  /*0c00*/  USEL UR7, UR7, UR4, UP0 ;  /* 0x0000000407077287 */ /* 0x000fc60008000000 */
.L_x_321:
[----:B------:R-:W-:Y:S01]  /*0c10*/  ULDC.64 UR4, c[0x0][0x2c8] ;  /* 0x0000b20000047ab9 */ /* 0x000fe20000000a00 */
[C---:B------:R-:W-:Y:S01]  /*0c20*/  IMAD.IADD R90, R207.reuse, 0x1, -R210 ;  /* 0x00000001cf5a7824 */ /* 0x040fe200078e0ad2 */
[----:B------:R-:W-:Y:S01]  /*0c30*/  UIMAD.WIDE.U32 UR10, UR17, UR4, URZ ;  /* 0x00000004110a72a5 */ /* 0x000fe2000f8e003f */
[----:B------:R-:W-:Y:S02]  /*0c40*/  PLOP3.LUT P0, PT, PT, PT, UP2, 0x40, 0x0 ;  /* 0x000000000000781c */ /* 0x000fe40003f0e828 */
[----:B------:R-:W-:Y:S01]  /*0c50*/  UMOV UR4, UR17 ;  /* 0x0000001100047c82 */ /* 0x000fe20008000000 */
[----:B------:R-:W-:-:S03]  /*0c60*/  IADD3 R4, R207, 0x3f, RZ ;  /* 0x0000003fcf047810 */ /* 0x000fc60007ffe0ff */
[----:B------:R-:W-:Y:S01]  /*0c70*/  @UP3 UMOV UR9, UR11 ;  /* 0x0000000b00093c82 */ /* 0x000fe20008000000 */
[----:B------:R-:W-:Y:S01]  /*0c80*/  SHF.R.S32.HI R3, RZ, 0x1f, R4 ;  /* 0x0000001fff037819 */ /* 0x000fe20000011404 */
[----:B------:R-:W-:-:S03]  /*0c90*/  @UP3 USHF.R.U32.HI UR4, URZ, UR5, UR9 ;  /* 0x000000053f043299 */ /* 0x000fc60008011609 */
[----:B------:R-:W-:-:S03]  /*0ca0*/  LEA.HI R3, R3, R4, RZ, 0x6 ;  /* 0x0000000403037211 */ /* 0x000fc600078f30ff */
[----:B------:R-:W-:Y:S02]  /*0cb0*/  IADD3 R2, R90, UR4, RZ ;  /* 0x000000045a027c10 */ /* 0x000fe4000fffe0ff */
[----:B------:R-:W-:Y:S02]  /*0cc0*/  SHF.R.S32.HI R89, RZ, 0x6, R3 ;  /* 0x00000006ff597819 */ /* 0x000fe40000011403 */
[----:B------:R-:W-:-:S04]  /*0cd0*/  IADD3 R6, R2, -c[0x0][0x324], RZ ;  /* 0x8000c90002067a10 */ /* 0x000fc80007ffe0ff */
[----:B------:R2:W3:Y:S02]  /*0ce0*/  R2UR UR9, R6 ;  /* 0x00000000060973c2 */ /* 0x0004e400000e0000 */
[----:B--23--:R-:W-:Y:S05]  /*0cf0*/  @P0 BRA `(.L_x_324) ;  /* 0x0000015000000947 */ /* 0x00cfea0003800000 */
[----:B------:R-:W2:Y:S02]  /*0d00*/  R2UR UR10, R2 ;  /* 0x00000000020a73c2 */ /* 0x000ea400000e0000 */
[----:B--2---:R-:W-:-:S06]  /*0d10*/  UISETP.GT.AND UP0, UPT, UR10, -0x1, UPT ;  /* 0xffffffff0a00788c */ /* 0x004fcc000bf04270 */
        /* <DEDUP_REMOVED lines=10> */
.L_x_325:
[----:B------:R-:W-:Y:S02]  /*0dc0*/  UISETP.NE.AND UP0, UPT, UR8, 0x1, UPT ;  /* 0x000000010800788c */ /* 0x000fe4000bf05270 */
[----:B------:R-:W-:Y:S02]  /*0dd0*/  ULDC.64 UR4, c[0x0][0x330] ;  /* 0x0000cc0000047ab9 */ /* 0x000fe40000000a00 */
[----:B------:R-:W-:-:S07]  /*0de0*/  UIMAD.WIDE.U32 UR24, UR10, UR4, URZ ;  /* 0x000000040a1872a5 */ /* 0x000fce000f8e003f */
[----:B------:R-:W-:Y:S02]  /*0df0*/  @UP0 UMOV UR11, UR25 ;  /* 0x00000019000b0c82 */ /* 0x000fe40008000000 */
[----:B------:R-:W-:Y:S02]  /*0e00*/  @UP0 USHF.R.U32.HI UR10, URZ, UR5, UR11 ;  /* 0x000000053f0a0299 */ /* 0x000fe4000801160b */
.L_x_326:
[----:B------:R-:W-:Y:S02]  /*0e10*/  ULDC UR4, c[0x0][0x32c] ;  /* 0x0000cb0000047ab9 */ /* 0x000fe40000000800 */
[----:B------:R-:W-:-:S04]  /*0e20*/  UIMAD UR4, UR10, UR4, URZ ;  /* 0x000000040a0472a4 */ /* 0x000fc8000f8e023f */
[----:B------:R-:W-:-:S04]  /*0e30*/  UISETP.LT.AND UP0, UPT, UR9, UR4, UPT ;  /* 0x000000040900728c */ /* 0x000fc8000bf01270 */
[----:B------:R-:W-:-:S03]  /*0e40*/  USEL UR9, UR9, UR4, !UP0 ;  /* 0x0000000409097287 */ /* 0x000fc6000c000000 */
.L_x_324:
[----:B------:R-:W2:Y:S01]  /*0e50*/  R2UR UR4, R89 ;  /* 0x00000000590473c2 */ /* 0x000ea200000e0000 */
[----:B------:R-:W-:Y:S02]  /*0e60*/  UIADD3 UR10, UR7, 0x3f, URZ ;  /* 0x0000003f070a7890 */ /* 0x000fe4000fffe03f */
[----:B------:R-:W-:Y:S02]  /*0e70*/  USHF.R.S32.HI UR7, URZ, 0x1f, UR9 ;  /* 0x0000001f3f077899 */ /* 0x000fe40008011409 */
[----:B------:R-:W-:Y:S02]  /*0e80*/  USHF.R.S32.HI UR8, URZ, 0x1f, UR10 ;  /* 0x0000001f3f087899 */ /* 0x000fe4000801140a */
[----:B------:R-:W-:Y:S01]  /*0e90*/  ULEA.HI UR7, UR7, UR9, URZ, 0x6 ;  /* 0x0000000907077291 */ /* 0x000fe2000f8f303f */
[----:B------:R-:W3:Y:S01]  /*0ea0*/  R2UR UR5, R0 ;  /* 0x00000000000573c2 */ /* 0x000ee200000e0000 */
[----:B------:R-:W-:Y:S02]  /*0eb0*/  ULEA.HI UR8, UR8, UR10, URZ, 0x6 ;  /* 0x0000000a08087291 */ /* 0x000fe4000f8f303f */
[----:B------:R-:W-:-:S02]  /*0ec0*/  USHF.R.S32.HI UR7, URZ, 0x6, UR7 ;  /* 0x000000063f077899 */ /* 0x000fc40008011407 */
[----:B------:R-:W-:Y:S02]  /*0ed0*/  USHF.R.S32.HI UR8, URZ, 0x6, UR8 ;  /* 0x000000063f087899 */ /* 0x000fe40008011408 */
[----:B------:R-:W-:-:S04]  /*0ee0*/  UISETP.LT.AND UP1, UPT, URZ, UR7, UPT ;  /* 0x000000073f00728c */ /* 0x000fc8000bf21270 */
[----:B------:R-:W-:Y:S02]  /*0ef0*/  USEL UR7, URZ, UR7, !UP1 ;  /* 0x000000073f077287 */ /* 0x000fe4000c800000 */
[----:B--2---:R-:W-:-:S04]  /*0f00*/  UISETP.LT.AND UP0, UPT, UR8, UR4, UPT ;  /* 0x000000040800728c */ /* 0x004fc8000bf01270 */
[----:B------:R-:W-:Y:S02]  /*0f10*/  USEL UR4, UR8, UR4, UP0 ;  /* 0x0000000408047287 */ /* 0x000fe40008000000 */
[----:B---3--:R-:W-:Y:S02]  /*0f20*/  ULEA UR7, UR7, -UR5, 0x6 ;  /* 0x8000000507077291 */ /* 0x008fe4000f8e303f */
[----:B------:R-:W-:Y:S02]  /*0f30*/  ULEA UR4, UR4, -UR5, 0x6 ;  /* 0x8000000504047291 */ /* 0x000fe4000f8e303f */
[----:B------:R-:W-:Y:S02]  /*0f40*/  UISETP.LT.AND UP1, UPT, URZ, UR7, UPT ;  /* 0x000000073f00728c */ /* 0x000fe4000bf21270 */
[----:B------:R-:W-:Y:S02]  /*0f50*/  UISETP.LT.AND UP0, UPT, UR4, UR19, UPT ;  /* 0x000000130400728c */ /* 0x000fe4000bf01270 */
[----:B------:R-:W-:-:S02]  /*0f60*/  USEL UR7, URZ, UR7, !UP1 ;  /* 0x000000073f077287 */ /* 0x000fc4000c800000 */
[----:B------:R-:W-:Y:S02]  /*0f70*/  USEL UR4, UR4, UR19, UP0 ;  /* 0x0000001304047287 */ /* 0x000fe40008000000 */
[----:B------:R-:W-:Y:S02]  /*0f80*/  USHF.R.U32.HI UR8, URZ, 0x6, UR7 ;  /* 0x000000063f087899 */ /* 0x000fe40008011607 */
[----:B------:R-:W-:-:S05]  /*0f90*/  UISETP.GT.AND UP0, UPT, UR4, UR7, UPT ;  /* 0x000000070400728c */ /* 0x000fca000bf04270 */
[----:B------:R-:W-:-:S06]  /*0fa0*/  UMOV UR7, UR8 ;  /* 0x0000000800077c82 */ /* 0x000fcc0008000000 */
[----:B------:R-:W-:-:S04]  /*0fb0*/  @UP0 UIADD3 UR5, UR4, 0x3f, URZ ;  /* 0x0000003f04050890 */ /* 0x000fc8000fffe03f */
[----:B------:R-:W-:-:S04]  /*0fc0*/  @UP0 USHF.R.S32.HI UR4, URZ, 0x1f, UR5 ;  /* 0x0000001f3f040899 */ /* 0x000fc80008011405 */
[----:B------:R-:W-:-:S04]  /*0fd0*/  @UP0 ULEA.HI UR4, UR4, UR5, URZ, 0x6 ;  /* 0x0000000504040291 */ /* 0x000fc8000f8f303f */
[----:B------:R-:W-:-:S04]  /*0fe0*/  @UP0 USHF.R.S32.HI UR7, URZ, 0x6, UR4 ;  /* 0x000000063f070899 */ /* 0x000fc80008011404 */
[----:B------:R-:W-:-:S06]  /*0ff0*/  UISETP.GT.AND UP0, UPT, UR7, UR8, UPT ;  /* 0x000000080700728c */ /* 0x000fcc000bf04270 */
[----:B------:R-:W-:-:S13]  /*1000*/  PLOP3.LUT P0, PT, PT, PT, UP0, 0x80, 0x0 ;  /* 0x000000000000781c */ /* 0x000fda0003f0f008 */
        /* <DEDUP_REMOVED lines=10> */
[----:B------:R-:W-:Y:S01]  /*10b0*/  UIADD3 UR16, UR7, -0x1, URZ ;  /* 0xffffffff07107890 */ /* 0x000fe2000fffe03f */
[----:B------:R-:W-:Y:S01]  /*10c0*/  IMAD.IADD R82, R82, 0x1, R5 ;  /* 0x0000000152527824 */ /* 0x000fe200078e0205 */
[----:B------:R-:W-:Y:S01]  /*10d0*/  SHF.R.S32.HI R4, RZ, 0x1f, R144 ;  /* 0x0000001fff047819 */ /* 0x000fe20000011490 */
[----:B------:R2:W3:Y:S01]  /*10e0*/  @P2 LDG.E R3, [R2.64] ;  /* 0x0000001602032981 */ /* 0x0004e2000c1e1900 */
[-C--:B------:R-:W-:Y:S01]  /*10f0*/  LEA.HI R8, R108, R71.reuse, RZ, 0x3 ;  /* 0x000000476c087211 */ /* 0x080fe200078f18ff */
[----:B------:R-:W-:Y:S01]  /*1100*/  UMOV UR6, 0x5 ;  /* 0x0000000500067882 */ /* 0x000fe20000000000 */
[----:B------:R-:W-:Y:S01]  /*1110*/  IMAD.U32 R7, RZ, RZ, UR16 ;  /* 0x00000010ff077e24 */ /* 0x000fe2000f8e00ff */
[----:B------:R-:W-:Y:S01]  /*1120*/  ULDC UR11, c[0x0][0x23c] ;  /* 0x00008f00000b7ab9 */ /* 0x000fe20000000800 */
[----:B------:R-:W-:Y:S01]  /*1130*/  SHF.R.S32.HI R5, RZ, 0x3, R8 ;  /* 0x00000003ff057819 */ /* 0x000fe20000011408 */
[----:B------:R-:W-:Y:S01]  /*1140*/  ULDC.64 UR4, c[0x0][0x238] ;  /* 0x00008e0000047ab9 */ /* 0x000fe20000000a00 */
[----:B------:R-:W-:Y:S01]  /*1150*/  LOP3.LUT R8, R8, 0x1ffffff8, RZ, 0xc0, !PT ;  /* 0x1ffffff808087812 */ /* 0x000fe200078ec0ff */
[----:B------:R-:W-:Y:S01]  /*1160*/  UMOV UR28, 0x6 ;  /* 0x00000006001c7882 */ /* 0x000fe20000000000 */
[C---:B------:R-:W-:Y:S01]  /*1170*/  IADD3 R88, -R5.reuse, UR19, RZ ;  /* 0x0000001305587c10 */ /* 0x040fe2000fffe1ff */
[----:B------:R-:W-:Y:S01]  /*1180*/  USHF.L.U64.HI UR11, UR4, UR6, UR11 ;  /* 0x00000006040b7299 */ /* 0x000fe2000801020b */
[----:B------:R-:W-:Y:S01]  /*1190*/  IADD3 R144, P0, R5, R144, RZ ;  /* 0x0000009005907210 */ /* 0x000fe20007f1e0ff */
[----:B------:R-:W-:Y:S01]  /*11a0*/  IMAD.IADD R8, R71, 0x1, -R8 ;  /* 0x0000000147087824 */ /* 0x000fe200078e0a08 */
[----:B------:R-:W-:Y:S01]  /*11b0*/  USHF.L.U64.HI UR9, UR4, UR28, UR5 ;  /* 0x0000001c04097299 */ /* 0x000fe20008010205 */
[----:B------:R-:W-:Y:S01]  /*11c0*/  IMAD R0, R7, -0x40, R88 ;  /* 0xffffffc007007824 */ /* 0x000fe200078e0258 */
[----:B------:R-:W-:Y:S01]  /*11d0*/  LEA.HI.X.SX32 R145, R5, R4, 0x1, P0 ;  /* 0x0000000405917211 */ /* 0x000fe200000f0eff */
[----:B------:R-:W-:Y:S01]  /*11e0*/  IMAD.SHL.U32 R8, R8, 0x8, RZ ;  /* 0x0000000808087824 */ /* 0x000fe200078e00ff */
[----:B------:R-:W-:Y:S01]  /*11f0*/  USHF.L.U32 UR10, UR4, 0x6, URZ ;  /* 0x00000006040a7899 */ /* 0x000fe2000800063f */
[----:B------:R-:W-:Y:S01]  /*1200*/  IMAD.U32 R142, RZ, RZ, UR14 ;  /* 0x0000000eff8e7e24 */ /* 0x000fe2000f8e00ff */
[C---:B------:R-:W-:Y:S01]  /*1210*/  ISETP.GE.AND P1, PT, R0.reuse, 0x1, PT ;  /* 0x000000010000780c */ /* 0x040fe20003f26270 */
[----:B------:R-:W-:Y:S01]  /*1220*/  IMAD R7, R145, c[0x0][0x238], RZ ;  /* 0x00008e0091077a24 */ /* 0x000fe200078e02ff */
[----:B------:R-:W-:Y:S01]  /*1230*/  ISETP.GT.AND P0, PT, R0, 0x20, PT ;  /* 0x000000200000780c */ /* 0x000fe20003f04270 */
[----:B------:R-:W-:Y:S01]  /*1240*/  USHF.L.U32 UR12, UR4, 0x5, URZ ;  /* 0x00000005040c7899 */ /* 0x000fe2000800063f */
[----:B------:R-:W-:Y:S01]  /*1250*/  IADD3 R0, R8, 0x40, RZ ;  /* 0x0000004008007810 */ /* 0x000fe20007ffe0ff */
[----:B------:R-:W-:Y:S01]  /*1260*/  ULDC.64 UR6, c[0x0][0x240] ;  /* 0x0000900000067ab9 */ /* 0x000fe20000000a00 */
[--C-:B------:R-:W-:Y:S01]  /*1270*/  SHF.R.S32.HI R9, RZ, 0x1f, R8.reuse ;  /* 0x0000001fff097819 */ /* 0x100fe20000011408 */
[----:B------:R-:W-:Y:S01]  /*1280*/  ULDC.64 UR4, c[0x0][0x260] ;  /* 0x0000980000047ab9 */ /* 0x000fe20000000a00 */
[----:B------:R-:W-:Y:S01]  /*1290*/  ISETP.GE.AND P6, PT, R0, c[0x0][0x1d4], PT ;  /* 0x0000750000007a0c */ /* 0x000fe20003fc6270 */
[C---:B------:R-:W-:Y:S01]  /*12a0*/  IMAD R0, R144.reuse, c[0x0][0x23c], R7 ;  /* 0x00008f0090007a24 */ /* 0x040fe200078e0207 */
[----:B------:R-:W-:Y:S01]  /*12b0*/  UIMAD UR6, UR13, UR6, URZ ;  /* 0x000000060d0672a4 */ /* 0x000fe2000f8e023f */
[----:B------:R-:W-:Y:S01]  /*12c0*/  IMAD.WIDE.U32 R6, R144, c[0x0][0x238], R8 ;  /* 0x00008e0090067a25 */ /* 0x000fe200078e0008 */
[----:B------:R-:W-:Y:S01]  /*12d0*/  UIMAD UR4, UR13, UR4, URZ ;  /* 0x000000040d0472a4 */ /* 0x000fe2000f8e023f */
[-C--:B------:R-:W-:Y:S01]  /*12e0*/  LEA.HI R4, R108, R71.reuse, RZ, 0x2 ;  /* 0x000000476c047211 */ /* 0x080fe200078f10ff */
[----:B------:R-:W-:Y:S01]  /*12f0*/  USHF.R.S32.HI UR21, URZ, 0x1f, UR20 ;  /* 0x0000001f3f157899 */ /* 0x000fe20008011414 */
[----:B------:R-:W-:Y:S01]  /*1300*/  IMAD.IADD R7, R7, 0x1, R0 ;  /* 0x0000000107077824 */ /* 0x000fe200078e0200 */
[----:B------:R-:W-:Y:S01]  /*1310*/  UIMAD UR7, UR14, UR7, UR6 ;  /* 0x000000070e0772a4 */ /* 0x000fe2000f8e0206 */
[----:B--2---:R-:W-:Y:S01]  /*1320*/  IMAD.SHL.U32 R2, R5, 0x40, RZ ;  /* 0x0000004005027824 */ /* 0x004fe200078e00ff */
[----:B------:R-:W-:Y:S01]  /*1330*/  USEL UR25, UR20, URZ, !UP4 ;  /* 0x0000003f14197287 */ /* 0x000fe2000e000000 */
[----:B------:R-:W-:Y:S01]  /*1340*/  IMAD.WIDE.U32 R142, R142, c[0x0][0x240], R6 ;  /* 0x000090008e8e7a25 */ /* 0x000fe200078e0006 */
[----:B------:R-:W-:Y:S01]  /*1350*/  USEL UR24, UR21, URZ, !UP4 ;  /* 0x0000003f15187287 */ /* 0x000fe2000e000000 */
[----:B------:R-:W-:Y:S01]  /*1360*/  LOP3.LUT R0, R4, 0xfffffffc, RZ, 0xc0, !PT ;  /* 0xfffffffc04007812 */ /* 0x000fe200078ec0ff */
[----:B------:R-:W-:Y:S01]  /*1370*/  UIMAD UR6, UR14, UR5, UR4 ;  /* 0x000000050e0672a4 */ /* 0x000fe2000f8e0204 */
[----:B------:R-:W-:Y:S01]  /*1380*/  LOP3.LUT R5, R2, 0x1c0, RZ, 0xc0, !PT ;  /* 0x000001c002057812 */ /* 0x000fe200078ec0ff */
[----:B------:R-:W-:Y:S01]  /*1390*/  IMAD.U32 R140, RZ, RZ, UR25 ;  /* 0x00000019ff8c7e24 */ /* 0x000fe2000f8e00ff */
[----:B------:R-:W-:Y:S01]  /*13a0*/  ULDC.64 UR4, c[0x0][0x248] ;  /* 0x0000920000047ab9 */ /* 0x000fe20000000a00 */
[----:B------:R-:W-:Y:S01]  /*13b0*/  IADD3 R143, R143, UR7, RZ ;  /* 0x000000078f8f7c10 */ /* 0x000fe2000fffe0ff */
[----:B------:R-:W-:Y:S01]  /*13c0*/  UIMAD UR4, UR24, UR4, URZ ;  /* 0x00000004180472a4 */ /* 0x000fe2000f8e023f */
[----:B------:R-:W-:Y:S01]  /*13d0*/  LOP3.LUT R2, R5, 0x38, R8, 0xf8, !PT ;  /* 0x0000003805027812 */ /* 0x000fe200078ef808 */
[----:B------:R-:W-:Y:S01]  /*13e0*/  USHF.R.S32.HI UR7, URZ, 0x1f, UR16 ;  /* 0x0000001f3f077899 */ /* 0x000fe20008011410 */
[----:B------:R-:W-:Y:S01]  /*13f0*/  SHF.R.U32.HI R5, RZ, 0x3, R5 ;  /* 0x00000003ff057819 */ /* 0x000fe20000011605 */
[----:B------:R-:W-:Y:S01]  /*1400*/  UIMAD UR5, UR25, UR5, UR4 ;  /* 0x00000005190572a4 */ /* 0x000fe2000f8e0204 */
[----:B------:R-:W-:Y:S01]  /*1410*/  IMAD.WIDE.U32 R142, R140, c[0x0][0x248], R142 ;  /* 0x000092008c8e7a25 */ /* 0x000fe200078e008e */
[----:B------:R-:W-:Y:S01]  /*1420*/  LEA.HI R122, R108, R71, RZ, 0x6 ;  /* 0x000000476c7a7211 */ /* 0x000fe200078f30ff */
[----:B------:R-:W-:Y:S01]  /*1430*/  UIMAD UR4, UR9, UR16, URZ ;  /* 0x00000010090472a4 */ /* 0x000fe2000f8e023f */
[----:B------:R-:W-:Y:S01]  /*1440*/  LOP3.LUT R5, R2, R5, RZ, 0x3c, !PT ;  /* 0x0000000502057212 */ /* 0x000fe200078e3cff */
[----:B------:R-:W-:Y:S01]  /*1450*/  IMAD.U32 R77, RZ, RZ, UR10 ;  /* 0x0000000aff4d7e24 */ /* 0x000fe2000f8e00ff */
[----:B------:R-:W-:Y:S01]  /*1460*/  IADD3 R147, R143, UR5, RZ ;  /* 0x000000058f937c10 */ /* 0x000fe2000fffe0ff */
[----:B------:R-:W-:Y:S01]  /*1470*/  IMAD.MOV.U32 R146, RZ, RZ, R142 ;  /* 0x000000ffff927224 */ /* 0x000fe200078e008e */
[----:B------:R-:W-:Y:S01]  /*1480*/  IADD3 R2, R8, 0x80, RZ ;  /* 0x0000008008027810 */ /* 0x000fe20007ffe0ff */
[----:B------:R-:W-:Y:S01]  /*1490*/  IMAD.IADD R0, R71, 0x1, -R0 ;  /* 0x0000000147007824 */ /* 0x000fe200078e0a00 */
[----:B------:R-:W-:Y:S01]  /*14a0*/  UIMAD UR4, UR7, UR10, UR4 ;  /* 0x0000000a070472a4 */ /* 0x000fe2000f8e0204 */
[----:B------:R-:W-:Y:S01]  /*14b0*/  IMAD.SHL.U32 R122, R122, 0x8, RZ ;  /* 0x000000087a7a7824 */ /* 0x000fe200078e00ff */
[----:B------:R-:W-:Y:S01]  /*14c0*/  ISETP.GE.AND P4, PT, R8, c[0x0][0x1d4], PT ;  /* 0x0000750008007a0c */ /* 0x000fe20003f86270 */
[----:B------:R-:W-:Y:S01]  /*14d0*/  IMAD.WIDE.U32 R6, R77, UR16, R146 ;  /* 0x000000104d067c25 */ /* 0x000fe2000f8e0092 */
[----:B------:R-:W-:-:S02]  /*14e0*/  ISETP.GE.AND P5, PT, R2, c[0x0][0x1d4], PT ;  /* 0x0000750002007a0c */ /* 0x000fc40003fa6270 */
[----:B------:R-:W-:Y:S01]  /*14f0*/  LOP3.LUT R122, R5, 0xfffffe00, R122, 0xf8, !PT ;  /* 0xfffffe00057a7812 */ /* 0x000fe200078ef87a */
[----:B------:R-:W-:Y:S01]  /*1500*/  IMAD.SHL.U32 R18, R0, 0x4, RZ ;  /* 0x0000000400127824 */ /* 0x000fe200078e00ff */
[----:B------:R-:W-:Y:S01]  /*1510*/  IADD3 R2, R7, UR4, RZ ;  /* 0x0000000407027c10 */ /* 0x000fe2000fffe0ff */
[----:B------:R-:W-:Y:S01]  /*1520*/  IMAD.U32 R10, RZ, RZ, UR14 ;  /* 0x0000000eff0a7e24 */ /* 0x000fe2000f8e00ff */
[----:B------:R-:W-:Y:S01]  /*1530*/  @P1 LEA R24, P3, R6, c[0x0][0x220], 0x1 ;  /* 0x0000880006181a11 */ /* 0x000fe200078608ff */
[----:B------:R-:W-:Y:S01]  /*1540*/  IMAD.SHL.U32 R122, R122, 0x2, RZ ;  /* 0x000000027a7a7824 */ /* 0x000fe200078e00ff */
[----:B------:R-:W-:Y:S01]  /*1550*/  IADD3 R15, R18, 0x20, RZ ;  /* 0x00000020120f7810 */ /* 0x000fe20007ffe0ff */
[----:B------:R-:W-:Y:S01]  /*1560*/  IMAD.WIDE.U32 R10, R10, c[0x0][0x260], R8 ;  /* 0x000098000a0a7a25 */ /* 0x000fe200078e0008 */
[C---:B------:R-:W-:Y:S01]  /*1570*/  @P1 LEA.HI.X R25, R6.reuse, c[0x0][0x224], R2, 0x1, P3 ;  /* 0x0000890006191a11 */ /* 0x040fe200018f0c02 */
[----:B------:R-:W-:Y:S01]  /*1580*/  ULDC.64 UR4, c[0x0][0x280] ;  /* 0x0000a00000047ab9 */ /* 0x000fe20000000a00 */
[----:B------:R-:W-:Y:S01]  /*1590*/  @P0 IADD3 R5, P3, R6, UR12, RZ ;  /* 0x0000000c06050c10 */ /* 0x000fe2000ff7e0ff */
[----:B------:R-:W-:Y:S01]  /*15a0*/  IMAD.IADD R12, R18, 0x1, R15 ;  /* 0x00000001120c7824 */ /* 0x000fe200078e020f */
[--C-:B------:R-:W-:Y:S01]  /*15b0*/  SHF.R.S32.HI R127, RZ, 0x2, R4.reuse ;  /* 0x00000002ff7f7819 */ /* 0x100fe20000011404 */
[----:B------:R-:W-:Y:S01]  /*15c0*/  @!PT LDS RZ, [RZ] ;  /* 0x00000000fffff984 */ /* 0x000fe20000000800 */
[----:B------:R-:W-:Y:S01]  /*15d0*/  @!PT LDS RZ, [RZ] ;  /* 0x00000000fffff984 */ /* 0x000fe20000000800 */
[----:B------:R-:W-:Y:S01]  /*15e0*/  @!PT LDS RZ, [RZ] ;  /* 0x00000000fffff984 */ /* 0x000fe20000000800 */
[----:B------:R2:W-:Y:S01]  /*15f0*/  @P1 LDGSTS.E.BYPASS.LTC128B.128 [R122+0x6100], [R24.64], !P4 ;  /* 0x06100000187a1fae */ /* 0x0005e2000e101d56 */
[----:B------:R-:W-:Y:S01]  /*1600*/  @P0 IADD3.X R2, R2, UR11, RZ, P3, !PT ;  /* 0x0000000b02020c10 */ /* 0x000fe20009ffe4ff */
[C---:B------:R-:W-:Y:S01]  /*1610*/  IMAD.SHL.U32 R16, R0.reuse, 0x8, RZ ;  /* 0x0000000800107824 */ /* 0x040fe200078e00ff */
[C---:B------:R-:W-:Y:S01]  /*1620*/  @P0 LEA R8, P3, R5.reuse, c[0x0][0x220], 0x1 ;  /* 0x0000880005080a11 */ /* 0x040fe200078608ff */
[----:B------:R2:W-:Y:S01]  /*1630*/  @P1 LDGSTS.E.BYPASS.LTC128B.128 [R122+0x8100], [R24.64+0x80], !P6 ;  /* 0x08100080187a1fae */ /* 0x0005e2000f101d56 */
[----:B------:R-:W-:Y:S01]  /*1640*/  SHF.R.S32.HI R4, RZ, 0x1f, R4 ;  /* 0x0000001fff047819 */ /* 0x000fe20000011404 */
[----:B------:R-:W-:Y:S01]  /*1650*/  IMAD R121, R0, 0x40, R127 ;  /* 0x0000004000797824 */ /* 0x000fe200078e027f */
[----:B------:R-:W-:Y:S01]  /*1660*/  IADD3 R14, R18, 0x40, RZ ;  /* 0x00000040120e7810 */ /* 0x000fe20007ffe0ff */
[----:B------:R2:W-:Y:S01]  /*1670*/  @P1 LDGSTS.E.BYPASS.LTC128B.128 [R122+0xa100], [R24.64+0x100], !P5 ;  /* 0x0a100100187a1fae */ /* 0x0005e2000e901d56 */
[----:B------:R-:W-:Y:S01]  /*1680*/  ISETP.GE.AND P1, PT, R12, c[0x0][0x27c], PT ;  /* 0x00009f000c007a0c */ /* 0x000fe20003f26270 */
[----:B------:R-:W-:Y:S01]  /*1690*/  USHF.L.U64.HI UR26, UR4, UR28, UR5 ;  /* 0x0000001c041a7299 */ /* 0x000fe20008010205 */
[----:B------:R-:W-:Y:S01]  /*16a0*/  @P0 LEA.HI.X R9, R5, c[0x0][0x224], R2, 0x1, P3 ;  /* 0x0000890005090a11 */ /* 0x000fe200018f0c02 */
[----:B------:R-:W-:Y:S01]  /*16b0*/  IMAD.IADD R13, R18, 0x1, R14 ;  /* 0x00000001120d7824 */ /* 0x000fe200078e020e */
[----:B------:R-:W-:Y:S01]  /*16c0*/  SEL R5, RZ, c[0x0][0x27c], !P1 ;  /* 0x00009f00ff057a07 */ /* 0x000fe20004800000 */
[----:B------:R-:W-:Y:S01]  /*16d0*/  USHF.L.U32 UR27, UR4, 0x6, URZ ;  /* 0x00000006041b7899 */ /* 0x000fe2000800063f */
[----:B------:R-:W-:Y:S01]  /*16e0*/  LEA.HI R4, R4, R127, RZ, 0x3 ;  /* 0x0000007f04047211 */ /* 0x000fe200078f18ff */
[----:B------:R4:W-:Y:S01]  /*16f0*/  @P0 LDGSTS.E.BYPASS.LTC128B.128 [R122+0x7100], [R8.64], !P4 ;  /* 0x07100000087a0fae */ /* 0x0009e2000e101d56 */
[----:B------:R-:W-:Y:S01]  /*1700*/  P2R R129, PR, RZ, 0x2 ;  /* 0x00000002ff817803 */ /* 0x000fe20000000000 */
[----:B------:R-:W-:Y:S01]  /*1710*/  IMAD.IADD R5, R5, 0x1, R12 ;  /* 0x0000000105057824 */ /* 0x000fe200078e020c */
[----:B------:R-:W-:Y:S01]  /*1720*/  LOP3.LUT R4, R4, 0xfffffff8, RZ, 0xc0, !PT ;  /* 0xfffffff804047812 */ /* 0x000fe200078ec0ff */
[----:B------:R4:W-:Y:S01]  /*1730*/  @P0 LDGSTS.E.BYPASS.LTC128B.128 [R122+0x9100], [R8.64+0x80], !P6 ;  /* 0x09100080087a0fae */ /* 0x0009e2000f101d56 */
[----:B------:R-:W-:Y:S01]  /*1740*/  ISETP.GE.AND P1, PT, R13, c[0x0][0x27c], PT ;  /* 0x00009f000d007a0c */ /* 0x000fe20003f26270 */
[----:B------:R-:W-:Y:S01]  /*1750*/  ULDC.64 UR4, c[0x0][0x290] ;  /* 0x0000a40000047ab9 */ /* 0x000fe20000000a00 */
[----:B------:R-:W-:Y:S01]  /*1760*/  ISETP.GE.AND P3, PT, R16, c[0x0][0x27c], PT ;  /* 0x00009f0010007a0c */ /* 0x000fe20003f66270 */
[----:B------:R-:W-:Y:S01]  /*1770*/  IMAD.IADD R123, R127, 0x1, -R4 ;  /* 0x000000017f7b7824 */ /* 0x000fe200078e0a04 */
[----:B------:R-:W-:Y:S01]  /*1780*/  SHF.R.S32.HI R2, RZ, 0x1f, R5 ;  /* 0x0000001fff027819 */ /* 0x000fe20000011405 */
[----:B------:R4:W-:Y:S01]  /*1790*/  @P0 LDGSTS.E.BYPASS.LTC128B.128 [R122+0xb100], [R8.64+0x100], !P5 ;  /* 0x0b100100087a0fae */ /* 0x0009e2000e901d56 */
[----:B------:R-:W-:Y:S01]  /*17a0*/  SEL R4, RZ, c[0x0][0x27c], !P1 ;  /* 0x00009f00ff047a07 */ /* 0x000fe20004800000 */
[----:B------:R-:W-:Y:S01]  /*17b0*/  USHF.L.U64.HI UR28, UR4, UR28, UR5 ;  /* 0x0000001c041c7299 */ /* 0x000fe20008010205 */
[----:B------:R-:W-:Y:S01]  /*17c0*/  SEL R7, RZ, c[0x0][0x27c], !P3 ;  /* 0x00009f00ff077a07 */ /* 0x000fe20005800000 */
[----:B------:R-:W-:Y:S01]  /*17d0*/  USHF.L.U32 UR29, UR4, 0x6, URZ ;  /* 0x00000006041d7899 */ /* 0x000fe2000800063f */
[CC--:B------:R-:W-:Y:S01]  /*17e0*/  LEA.HI R96, R2.reuse, R5.reuse, RZ, 0x3 ;  /* 0x0000000502607211 */ /* 0x0c0fe200078f18ff */
[----:B------:R-:W0:Y:S01]  /*17f0*/  LDGDEPBAR ;  /* 0x00000000000079af */ /* 0x000e220000000000 */
[----:B------:R-:W-:Y:S01]  /*1800*/  LEA.HI R2, R2, R5, RZ, 0x6 ;  /* 0x0000000502027211 */ /* 0x000fe200078f30ff */
[----:B------:R-:W-:Y:S01]  /*1810*/  IMAD.IADD R5, R4, 0x1, R13 ;  /* 0x0000000104057824 */ /* 0x000fe200078e020d */
[C---:B------:R-:W-:Y:S01]  /*1820*/  LOP3.LUT P0, RZ, R123.reuse, 0x4, RZ, 0xc0, !PT ;  /* 0x000000047bff7812 */ /* 0x040fe2000780c0ff */
[C---:B------:R-:W-:Y:S01]  /*1830*/  IMAD.IADD R7, R16.reuse, 0x1, R7 ;  /* 0x0000000110077824 */ /* 0x040fe200078e0207 */
[----:B------:R-:W-:Y:S01]  /*1840*/  IADD3 R126, R16, 0x60, RZ ;  /* 0x00000060107e7810 */ /* 0x000fe20007ffe0ff */
[----:B------:R-:W-:Y:S01]  /*1850*/  IMAD.SHL.U32 R123, R123, 0x40, RZ ;  /* 0x000000407b7b7824 */ /* 0x000fe200078e00ff */
[----:B------:R-:W-:Y:S01]  /*1860*/  SHF.R.S32.HI R104, RZ, 0x1f, R5 ;  /* 0x0000001fff687819 */ /* 0x000fe20000011405 */
[----:B------:R-:W-:Y:S01]  /*1870*/  IMAD.SHL.U32 R2, R2, 0x40, RZ ;  /* 0x0000004002027824 */ /* 0x000fe200078e00ff */
[----:B------:R-:W-:Y:S01]  /*1880*/  SHF.R.S32.HI R106, RZ, 0x1f, R7 ;  /* 0x0000001fff6a7819 */ /* 0x000fe20000011407 */
[----:B------:R-:W-:Y:S01]  /*1890*/  ULDC.64 UR4, c[0x0][0x1e8] ;  /* 0x00007a0000047ab9 */ /* 0x000fe20000000a00 */
[CC--:B------:R-:W-:Y:S01]  /*18a0*/  LEA.HI R98, R104.reuse, R5.reuse, RZ, 0x3 ;  /* 0x0000000568627211 */ /* 0x0c0fe200078f18ff */
[----:B------:R-:W-:Y:S01]  /*18b0*/  UIMAD UR34, UR13, UR4, URZ ;  /* 0x000000040d2272a4 */ /* 0x000fe2000f8e023f */
[----:B------:R-:W-:Y:S01]  /*18c0*/  LEA.HI R104, R104, R5, RZ, 0x6 ;  /* 0x0000000568687211 */ /* 0x000fe200078f30ff */
[----:B------:R-:W-:Y:S01]  /*18d0*/  UIMAD.WIDE.U32 UR30, UR14, UR4, URZ ;  /* 0x000000040e1e72a5 */ /* 0x000fe2000f8e003f */
[----:B------:R-:W-:Y:S01]  /*18e0*/  LEA.HI R94, R106, R7, RZ, 0x3 ;  /* 0x000000076a5e7211 */ /* 0x000fe200078f18ff */
[----:B------:R-:W-:Y:S01]  /*18f0*/  UIMAD UR34, UR14, UR5, UR34 ;  /* 0x000000050e2272a4 */ /* 0x000fe2000f8e0222 */
[----:B------:R-:W-:Y:S01]  /*1900*/  LEA.HI R108, R108, R71, RZ, 0x5 ;  /* 0x000000476c6c7211 */ /* 0x000fe200078f28ff */
[----:B------:R-:W-:Y:S01]  /*1910*/  IMAD.SHL.U32 R104, R104, 0x40, RZ ;  /* 0x0000004068687824 */ /* 0x000fe200078e00ff */
[----:B------:R-:W-:Y:S01]  /*1920*/  SHF.R.S32.HI R5, RZ, 0x1f, R126 ;  /* 0x0000001fff057819 */ /* 0x000fe2000001147e */
[----:B------:R-:W-:Y:S01]  /*1930*/  ULDC.64 UR4, c[0x0][0x210] ;  /* 0x0000840000047ab9 */ /* 0x000fe20000000a00 */
[----:B------:R-:W-:Y:S01]  /*1940*/  LEA.HI R106, R106, R7, RZ, 0x6 ;  /* 0x000000076a6a7211 */ /* 0x000fe200078f30ff */
[----:B------:R-:W-:Y:S01]  /*1950*/  IMAD.SHL.U32 R108, R108, 0x10, RZ ;  /* 0x000000106c6c7824 */ /* 0x000fe200078e00ff */
[----:B------:R-:W-:Y:S01]  /*1960*/  SHF.R.S32.HI R0, RZ, 0x1f, R13 ;  /* 0x0000001fff007819 */ /* 0x000fe2000001140d */
[----:B------:R-:W-:Y:S01]  /*1970*/  UIMAD UR35, UR13, UR4, URZ ;  /* 0x000000040d2372a4 */ /* 0x000fe2000f8e023f */
[----:B------:R-:W-:Y:S01]  /*1980*/  LOP3.LUT R123, R123, 0x1c0, RZ, 0xc0, !PT ;  /* 0x000001c07b7b7812 */ /* 0x000fe200078ec0ff */
[----:B------:R-:W-:Y:S01]  /*1990*/  IMAD.SHL.U32 R106, R106, 0x40, RZ ;  /* 0x000000406a6a7824 */ /* 0x000fe200078e00ff */
[----:B------:R-:W-:Y:S01]  /*19a0*/  LEA.HI R118, R5, R126, RZ, 0x3 ;  /* 0x0000007e05767211 */ /* 0x000fe200078f18ff */
[----:B------:R-:W-:Y:S01]  /*19b0*/  IMAD.MOV.U32 R78, RZ, RZ, c[0x0][0x27c] ;  /* 0x00009f00ff4e7624 */ /* 0x000fe200078e00ff */
[----:B------:R-:W-:Y:S01]  /*19c0*/  SHF.R.S32.HI R5, RZ, 0x1f, R12 ;  /* 0x0000001fff057819 */ /* 0x000fe2000001140c */
[----:B------:R-:W-:Y:S01]  /*19d0*/  IMAD.MOV.U32 R92, RZ, RZ, c[0x0][0x2b8] ;  /* 0x0000ae00ff5c7624 */ /* 0x000fe200078e00ff */
[----:B------:R-:W-:Y:S01]  /*19e0*/  LEA.HI R119, R0, R13, RZ, 0x3 ;  /* 0x0000000d00777211 */ /* 0x000fe200078f18ff */
[----:B------:R-:W-:Y:S01]  /*19f0*/  UIMAD.WIDE.U32 UR32, UR14, UR4, URZ ;  /* 0x000000040e2072a5 */ /* 0x000fe2000f8e003f */
[----:B------:R-:W-:Y:S01]  /*1a00*/  SHF.R.U32.HI R109, RZ, 0x3, R123 ;  /* 0x00000003ff6d7819 */ /* 0x000fe2000001167b */
[----:B------:R-:W-:Y:S01]  /*1a10*/  IMAD.MOV.U32 R107, RZ, RZ, c[0x0][0x27c] ;  /* 0x00009f00ff6b7624 */ /* 0x000fe200078e00ff */
[----:B------:R-:W-:-:S02]  /*1a20*/  LOP3.LUT R0, R123, 0x18, R16, 0xf8, !PT ;  /* 0x000000187b007812 */ /* 0x000fc400078ef810 */
[----:B------:R-:W-:Y:S01]  /*1a30*/  LOP3.LUT R4, R123, 0x38, R94, 0xf8, !PT ;  /* 0x000000387b047812 */ /* 0x000fe200078ef85e */
[----:B------:R-:W-:Y:S01]  /*1a40*/  IMAD.SHL.U32 R107, R107, 0x2, RZ ;  /* 0x000000026b6b7824 */ /* 0x000fe200078e00ff */
[----:B------:R-:W-:Y:S02]  /*1a50*/  SHF.R.S32.HI R132, RZ, 0x1f, R127 ;  /* 0x0000001fff847819 */ /* 0x000fe4000001147f */
[----:B------:R-:W-:Y:S02]  /*1a60*/  LEA.HI R120, R5, R12, RZ, 0x3 ;  /* 0x0000000c05787211 */ /* 0x000fe400078f18ff */
[----:B------:R-:W-:Y:S01]  /*1a70*/  LOP3.LUT R108, R108, 0xfffffe00, RZ, 0xc0, !PT ;  /* 0xfffffe006c6c7812 */ /* 0x000fe200078ec0ff */
[C---:B------:R-:W-:Y:S01]  /*1a80*/  IMAD R134, R132.reuse, c[0x0][0x280], RZ ;  /* 0x0000a00084867a24 */ /* 0x040fe200078e02ff */
[----:B------:R-:W-:Y:S01]  /*1a90*/  LOP3.LUT R6, R123, 0x38, R96, 0xf8, !PT ;  /* 0x000000387b067812 */ /* 0x000fe200078ef860 */
[----:B------:R-:W-:Y:S01]  /*1aa0*/  IMAD R132, R132, c[0x0][0x290], RZ ;  /* 0x0000a40084847a24 */ /* 0x000fe200078e02ff */
[----:B------:R-:W-:Y:S01]  /*1ab0*/  LOP3.LUT R5, R0, R109, RZ, 0x3c, !PT ;  /* 0x0000006d00057212 */ /* 0x000fe200078e3cff */
[C---:B------:R-:W-:Y:S01]  /*1ac0*/  IMAD R134, R127.reuse, c[0x0][0x284], R134 ;  /* 0x0000a1007f867a24 */ /* 0x040fe200078e0286 */
[----:B------:R-:W-:Y:S01]  /*1ad0*/  LOP3.LUT R106, R106, 0x7ffff000, RZ, 0xc0, !PT ;  /* 0x7ffff0006a6a7812 */ /* 0x000fe200078ec0ff */
[----:B------:R-:W-:Y:S01]  /*1ae0*/  IMAD R132, R127, c[0x0][0x294], R132 ;  /* 0x0000a5007f847a24 */ /* 0x000fe200078e0284 */
[----:B------:R-:W-:Y:S01]  /*1af0*/  SHF.R.S32.HI R19, RZ, 0x1f, R18 ;  /* 0x0000001fff137819 */ /* 0x000fe20000011412 */
[----:B------:R-:W-:Y:S01]  /*1b00*/  IMAD.IADD R116, R5, 0x1, R108 ;  /* 0x0000000105747824 */ /* 0x000fe200078e026c */
[----:B------:R-:W-:-:S02]  /*1b10*/  SHF.R.S32.HI R17, RZ, 0x1f, R16 ;  /* 0x0000001fff117819 */ /* 0x000fc40000011410 */
[----:B------:R-:W-:Y:S01]  /*1b20*/  LOP3.LUT R2, R2, 0x7ffff000, RZ, 0xc0, !PT ;  /* 0x7ffff00002027812 */ /* 0x000fe200078ec0ff */
[C-C-:B------:R-:W-:Y:S01]  /*1b30*/  IMAD.WIDE.U32 R138, R127.reuse, c[0x0][0x280], R18.reuse ;  /* 0x0000a0007f8a7a25 */ /* 0x140fe200078e0012 */
[----:B------:R-:W-:Y:S02]  /*1b40*/  LOP3.LUT R105, R6, R109, RZ, 0x3c, !PT ;  /* 0x0000006d06697212 */ /* 0x000fe400078e3cff */
[C---:B------:R-:W-:Y:S01]  /*1b50*/  IADD3 R125, R16.reuse, 0x80, RZ ;  /* 0x00000080107d7810 */ /* 0x040fe20007ffe0ff */
[C---:B------:R-:W-:Y:S01]  /*1b60*/  IMAD.WIDE.U32 R136, R127.reuse, c[0x0][0x290], R18 ;  /* 0x0000a4007f887a25 */ /* 0x040fe200078e0012 */
[----:B------:R-:W-:Y:S02]  /*1b70*/  IADD3 R124, R16, 0xa0, RZ ;  /* 0x000000a0107c7810 */ /* 0x000fe40007ffe0ff */
[----:B------:R-:W-:Y:S01]  /*1b80*/  LOP3.LUT R104, R104, 0x7ffff000, RZ, 0xc0, !PT ;  /* 0x7ffff00068687812 */ /* 0x000fe200078ec0ff */
[----:B------:R-:W-:Y:S01]  /*1b90*/  IMAD.WIDE.U32 R22, R127, c[0x0][0x280], R16 ;  /* 0x0000a0007f167a25 */ /* 0x000fe200078e0010 */
[----:B-----5:R-:W-:-:S02]  /*1ba0*/  SHF.R.S32.HI R83, RZ, 0x1f, R76 ;  /* 0x0000001fff537819 */ /* 0x020fc4000001144c */
[----:B------:R-:W-:Y:S01]  /*1bb0*/  IADD3 R11, R11, UR6, RZ ;  /* 0x000000060b0b7c10 */ /* 0x000fe2000fffe0ff */
[----:B------:R-:W-:Y:S01]  /*1bc0*/  IMAD.WIDE.U32 R20, R127, c[0x0][0x290], R16 ;  /* 0x0000a4007f147a25 */ /* 0x000fe200078e0010 */
[----:B------:R-:W-:Y:S01]  /*1bd0*/  IADD3 R105, R105, R2, R108 ;  /* 0x0000000269697210 */ /* 0x000fe20007ffe06c */
[----:B------:R-:W-:Y:S01]  /*1be0*/  ULDC.64 UR6, c[0x0][0x268] ;  /* 0x00009a0000067ab9 */ /* 0x000fe20000000a00 */
[----:B------:R-:W-:Y:S01]  /*1bf0*/  SHF.R.S32.HI R2, RZ, 0x1f, R125 ;  /* 0x0000001fff027819 */ /* 0x000fe2000001147d */
[----:B------:R-:W-:Y:S01]  /*1c00*/  UIMAD UR24, UR24, UR6, URZ ;  /* 0x00000006181872a4 */ /* 0x000fe2000f8e023f */
[----:B------:R-:W-:Y:S01]  /*1c10*/  SHF.R.S32.HI R7, RZ, 0x1f, R124 ;  /* 0x0000001fff077819 */ /* 0x000fe2000001147c */
[----:B------:R-:W-:Y:S01]  /*1c20*/  IMAD.IADD R139, R139, 0x1, R134 ;  /* 0x000000018b8b7824 */ /* 0x000fe200078e0286 */
[----:B------:R-:W-:Y:S01]  /*1c30*/  LEA R116, R116, 0x100, 0x1 ;  /* 0x0000010074747811 */ /* 0x000fe200078e08ff */
[----:B------:R-:W-:Y:S01]  /*1c40*/  IMAD.IADD R137, R137, 0x1, R132 ;  /* 0x0000000189897824 */ /* 0x000fe200078e0284 */
[----:B------:R-:W-:Y:S01]  /*1c50*/  SHF.R.S32.HI R117, RZ, 0x3, R94 ;  /* 0x00000003ff757819 */ /* 0x000fe2000001145e */
[----:B------:R-:W-:Y:S01]  /*1c60*/  IMAD.IADD R135, R134, 0x1, R23 ;  /* 0x0000000186877824 */ /* 0x000fe200078e0217 */
[----:B------:R-:W-:Y:S01]  /*1c70*/  SHF.R.S32.HI R114, RZ, 0x3, R96 ;  /* 0x00000003ff727819 */ /* 0x000fe20000011460 */
[----:B------:R-:W-:Y:S01]  /*1c80*/  IMAD.IADD R133, R132, 0x1, R21 ;  /* 0x0000000184857824 */ /* 0x000fe200078e0215 */
[----:B------:R-:W-:Y:S01]  /*1c90*/  SHF.R.S32.HI R111, RZ, 0x3, R98 ;  /* 0x00000003ff6f7819 */ /* 0x000fe20000011462 */
[----:B------:R-:W-:Y:S01]  /*1ca0*/  IMAD.MOV.U32 R134, RZ, RZ, R22 ;  /* 0x000000ffff867224 */ /* 0x000fe200078e0016 */
[----:B------:R-:W-:Y:S01]  /*1cb0*/  LOP3.LUT R94, R94, 0xfffffff8, RZ, 0xc0, !PT ;  /* 0xfffffff85e5e7812 */ /* 0x000fe200078ec0ff */
[----:B------:R-:W-:Y:S01]  /*1cc0*/  IMAD.MOV.U32 R132, RZ, RZ, R20 ;  /* 0x000000ffff847224 */ /* 0x000fe200078e0014 */
[----:B------:R-:W-:Y:S01]  /*1cd0*/  LOP3.LUT R96, R96, 0xfffffff8, RZ, 0xc0, !PT ;  /* 0xfffffff860607812 */ /* 0x000fe200078ec0ff */
[----:B------:R-:W-:Y:S01]  /*1ce0*/  UIMAD UR6, UR14, UR5, UR35 ;  /* 0x000000050e0672a4 */ /* 0x000fe2000f8e0223 */
[----:B------:R-:W-:Y:S01]  /*1cf0*/  LEA.HI R113, R2, R125, RZ, 0x3 ;  /* 0x0000007d02717211 */ /* 0x000fe200078f18ff */
[----:B------:R-:W-:Y:S01]  /*1d00*/  UIMAD UR7, UR25, UR7, UR24 ;  /* 0x00000007190772a4 */ /* 0x000fe2000f8e0218 */
[----:B------:R-:W-:Y:S01]  /*1d10*/  LEA.HI R112, R7, R124, RZ, 0x3 ;  /* 0x0000007c07707211 */ /* 0x000fe200078f18ff */
[----:B------:R-:W-:Y:S01]  /*1d20*/  ULDC.64 UR4, c[0x0][0x2b0] ;  /* 0x0000ac0000047ab9 */ /* 0x000fe20000000a00 */
[----:B------:R-:W-:Y:S01]  /*1d30*/  IADD3 R115, R116, 0x40, RZ ;  /* 0x0000004074737810 */ /* 0x000fe20007ffe0ff */
[----:B------:R-:W-:Y:S01]  /*1d40*/  IMAD.WIDE.U32 R140, R140, c[0x0][0x268], R10 ;  /* 0x00009a008c8c7a25 */ /* 0x000fe200078e000a */
[----:B------:R-:W-:Y:S01]  /*1d50*/  @P0 IADD3 R115, R116, -0x40, RZ ;  /* 0xffffffc074730810 */ /* 0x000fe20007ffe0ff */
[----:B------:R-:W-:Y:S01]  /*1d60*/  UIADD3 UR25, UR33, UR6, URZ ;  /* 0x0000000621197290 */ /* 0x000fe2000fffe03f */
[----:B------:R-:W-:Y:S01]  /*1d70*/  P2R R128, PR, RZ, 0x2 ;  /* 0x00000002ff807803 */ /* 0x000fe20000000000 */
[C---:B------:R-:W-:Y:S01]  /*1d80*/  IMAD.WIDE.U32 R136, R76.reuse, c[0x0][0x290], R136 ;  /* 0x0000a4004c887a25 */ /* 0x040fe200078e0088 */
[----:B------:R-:W-:Y:S01]  /*1d90*/  SHF.R.S32.HI R93, RZ, 0x1f, R94 ;  /* 0x0000001fff5d7819 */ /* 0x000fe2000001145e */
[----:B------:R-:W-:Y:S01]  /*1da0*/  UIADD3 UR24, UR31, UR34, URZ ;  /* 0x000000221f187290 */ /* 0x000fe2000fffe03f */
[----:B------:R-:W-:Y:S01]  /*1db0*/  SHF.R.S32.HI R95, RZ, 0x1f, R96 ;  /* 0x0000001fff5f7819 */ /* 0x000fe20000011460 */
[----:B------:R-:W-:Y:S01]  /*1dc0*/  IMAD.WIDE.U32 R138, R76, c[0x0][0x280], R138 ;  /* 0x0000a0004c8a7a25 */ /* 0x000fe200078e008a */
[----:B------:R-:W-:Y:S01]  /*1dd0*/  ISETP.GE.AND P0, PT, R78, 0x1, PT ;  /* 0x000000014e00780c */ /* 0x000fe20003f06270 */
[----:B------:R-:W-:Y:S01]  /*1de0*/  ULDC.U8 UR6, c[0x0][0x298] ;  /* 0x0000a60000067ab9 */ /* 0x000fe20000000000 */
[----:B------:R-:W-:Y:S01]  /*1df0*/  LOP3.LUT R118, R118, 0xfffffff8, RZ, 0xc0, !PT ;  /* 0xfffffff876767812 */ /* 0x000fe200078ec0ff */
[----:B------:R-:W-:Y:S01]  /*1e00*/  IMAD.WIDE.U32 R134, R76, c[0x0][0x280], R134 ;  /* 0x0000a0004c867a25 */ /* 0x000fe200078e0086 */
[----:B------:R-:W-:-:S02]  /*1e10*/  LOP3.LUT R113, R113, 0xfffffff8, RZ, 0xc0, !PT ;  /* 0xfffffff871717812 */ /* 0x000fc400078ec0ff */
[----:B------:R-:W-:Y:S01]  /*1e20*/  LOP3.LUT R112, R112, 0xfffffff8, RZ, 0xc0, !PT ;  /* 0xfffffff870707812 */ /* 0x000fe200078ec0ff */
[----:B------:R-:W-:Y:S01]  /*1e30*/  IMAD.WIDE.U32 R132, R76, c[0x0][0x290], R132 ;  /* 0x0000a4004c847a25 */ /* 0x000fe200078e0084 */
[----:B------:R-:W-:Y:S02]  /*1e40*/  LOP3.LUT R120, R120, 0xfffffff8, RZ, 0xc0, !PT ;  /* 0xfffffff878787812 */ /* 0x000fe400078ec0ff */
[----:B------:R-:W-:Y:S01]  /*1e50*/  LOP3.LUT R119, R119, 0xfffffff8, RZ, 0xc0, !PT ;  /* 0xfffffff877777812 */ /* 0x000fe200078ec0ff */
[----:B------:R-:W-:Y:S01]  /*1e60*/  IMAD.SHL.U32 R105, R105, 0x2, RZ ;  /* 0x0000000269697824 */ /* 0x000fe200078e00ff */
[----:B------:R-:W-:Y:S02]  /*1e70*/  ISETP.NE.AND P1, PT, R92, 0x1, PT ;  /* 0x000000015c00780c */ /* 0x000fe40003f25270 */
[C---:B------:R-:W-:Y:S01]  /*1e80*/  SHF.L.U64.HI R93, R94.reuse, 0x1, R93 ;  /* 0x000000015e5d7819 */ /* 0x040fe2000001025d */
[----:B------:R-:W-:Y:S01]  /*1e90*/  IMAD.SHL.U32 R94, R94, 0x2, RZ ;  /* 0x000000025e5e7824 */ /* 0x000fe200078e00ff */
[C---:B------:R-:W-:Y:S01]  /*1ea0*/  SHF.L.U64.HI R95, R96.reuse, 0x1, R95 ;  /* 0x00000001605f7819 */ /* 0x040fe2000001025f */
[----:B------:R-:W-:Y:S01]  /*1eb0*/  IMAD.SHL.U32 R96, R96, 0x2, RZ ;  /* 0x0000000260607824 */ /* 0x000fe200078e00ff */
[----:B------:R-:W-:-:S02]  /*1ec0*/  P2R R0, PR, RZ, 0x1 ;  /* 0x00000001ff007803 */ /* 0x000fc40000000000 */
[----:B------:R-:W-:Y:S02]  /*1ed0*/  P2R R131, PR, RZ, 0x10 ;  /* 0x00000010ff837803 */ /* 0x000fe40000000000 */
[----:B------:R-:W-:Y:S02]  /*1ee0*/  P2R R130, PR, RZ, 0x8 ;  /* 0x00000008ff827803 */ /* 0x000fe40000000000 */
[C---:B------:R-:W-:Y:S02]  /*1ef0*/  IADD3 R11, R18.reuse, 0x50, RZ ;  /* 0x00000050120b7810 */ /* 0x040fe40007ffe0ff */
[C---:B------:R-:W-:Y:S02]  /*1f00*/  IADD3 R10, R18.reuse, 0x10, RZ ;  /* 0x00000010120a7810 */ /* 0x040fe40007ffe0ff */
[----:B----4-:R-:W-:Y:S02]  /*1f10*/  IADD3 R9, R18, 0x30, RZ ;  /* 0x0000003012097810 */ /* 0x010fe40007ffe0ff */
[----:B------:R-:W-:-:S02]  /*1f20*/  SHF.R.S32.HI R101, RZ, 0x1f, R118 ;  /* 0x0000001fff657819 */ /* 0x000fc40000011476 */
[----:B------:R-:W-:Y:S02]  /*1f30*/  SHF.R.S32.HI R100, RZ, 0x1f, R113 ;  /* 0x0000001fff647819 */ /* 0x000fe40000011471 */
[----:B------:R-:W-:Y:S02]  /*1f40*/  SHF.R.S32.HI R99, RZ, 0x1f, R112 ;  /* 0x0000001fff637819 */ /* 0x000fe40000011470 */
[----:B------:R-:W-:Y:S02]  /*1f50*/  SHF.R.S32.HI R103, RZ, 0x1f, R120 ;  /* 0x0000001fff677819 */ /* 0x000fe40000011478 */
[----:B------:R-:W-:Y:S02]  /*1f60*/  SHF.R.S32.HI R102, RZ, 0x1f, R119 ;  /* 0x0000001fff667819 */ /* 0x000fe40000011477 */
[----:B------:R-:W-:Y:S02]  /*1f70*/  IADD3 R87, R141, UR7, RZ ;  /* 0x000000078d577c10 */ /* 0x000fe4000fffe0ff */
[----:B------:R-:W-:Y:S01]  /*1f80*/  P2R R0, PR, RZ, 0x2 ;  /* 0x00000002ff007803 */ /* 0x000fe20000000000 */
[----:B---3--:R3:W4:Y:S02]  /*1f90*/  @P2 R2UR UR36, R3 ;  /* 0x00000000032423c2 */ /* 0x00872400000e0000 */
[-C--:B---3--:R-:W-:Y:S01]  /*1fa0*/  LOP3.LUT R3, R4, R109.reuse, RZ, 0x3c, !PT ;  /* 0x0000006d04037212 */ /* 0x088fe200078e3cff */
[----:B----4-:R-:W-:Y:S01]  /*1fb0*/  @UP0 USHF.R.S32.HI UR39, URZ, 0x1f, UR36 ;  /* 0x0000001f3f270899 */ /* 0x010fe20008011424 */
[----:B------:R-:W-:Y:S01]  /*1fc0*/  LOP3.LUT R4, R123, 0x38, R98, 0xf8, !PT ;  /* 0x000000387b047812 */ /* 0x000fe200078ef862 */
[----:B------:R-:W-:Y:S01]  /*1fd0*/  @UP0 UMOV UR38, UR36 ;  /* 0x0000002400260c82 */ /* 0x000fe20008000000 */
[--C-:B------:R-:W-:Y:S01]  /*1fe0*/  IADD3 R106, R3, R106, R108.reuse ;  /* 0x0000006a036a7210 */ /* 0x100fe20007ffe06c */
[----:B------:R-:W-:Y:S01]  /*1ff0*/  @!UP0 UMOV UR38, UR20 ;  /* 0x0000001400268c82 */ /* 0x000fe20008000000 */
[----:B------:R-:W-:Y:S01]  /*2000*/  LOP3.LUT R3, R4, R109, RZ, 0x3c, !PT ;  /* 0x0000006d04037212 */ /* 0x000fe200078e3cff */
[----:B------:R-:W-:Y:S01]  /*2010*/  UIMAD.WIDE.U32 UR36, UR38, UR4, URZ ;  /* 0x00000004262472a5 */ /* 0x000fe2000f8e003f */
[----:B------:R-:W-:Y:S01]  /*2020*/  LOP3.LUT R98, R98, 0xfffffff8, RZ, 0xc0, !PT ;  /* 0xfffffff862627812 */ /* 0x000fe200078ec0ff */
[----:B------:R-:W-:Y:S01]  /*2030*/  @!UP0 UMOV UR39, UR21 ;  /* 0x0000001500278c82 */ /* 0x000fe20008000000 */
[----:B------:R-:W-:Y:S01]  /*2040*/  IADD3 R104, R3, R104, R108 ;  /* 0x0000006803687210 */ /* 0x000fe20007ffe06c */
[C---:B------:R-:W-:Y:S01]  /*2050*/  IMAD R3, R83.reuse, c[0x0][0x280], RZ ;  /* 0x0000a00053037a24 */ /* 0x040fe200078e02ff */
[----:B------:R-:W-:Y:S01]  /*2060*/  UIMAD UR21, UR39, UR4, URZ ;  /* 0x00000004271572a4 */ /* 0x000fe2000f8e023f */
[----:B------:R-:W-:Y:S01]  /*2070*/  IMAD R83, R83, c[0x0][0x290], RZ ;  /* 0x0000a40053537a24 */ /* 0x000fe200078e02ff */
[----:B------:R-:W-:Y:S01]  /*2080*/  SHF.R.S32.HI R97, RZ, 0x1f, R98 ;  /* 0x0000001fff617819 */ /* 0x000fe20000011462 */
[C---:B------:R-:W-:Y:S01]  /*2090*/  IMAD R3, R76.reuse, c[0x0][0x284], R3 ;  /* 0x0000a1004c037a24 */ /* 0x040fe200078e0203 */
[----:B------:R-:W-:Y:S01]  /*20a0*/  UIMAD UR5, UR38, UR5, UR21 ;  /* 0x00000005260572a4 */ /* 0x000fe2000f8e0215 */
[----:B------:R-:W-:Y:S01]  /*20b0*/  IMAD R83, R76, c[0x0][0x294], R83 ;  /* 0x0000a5004c537a24 */ /* 0x000fe200078e0253 */
[----:B------:R-:W-:Y:S01]  /*20c0*/  SHF.L.U64.HI R97, R98, 0x1, R97 ;  /* 0x0000000162617819 */ /* 0x000fe20000010261 */
[----:B------:R-:W-:Y:S01]  /*20d0*/  IMAD.IADD R86, R139, 0x1, R3 ;  /* 0x000000018b567824 */ /* 0x000fe200078e0203 */
[----:B------:R-:W-:Y:S01]  /*20e0*/  UIADD3 UR5, UR37, UR5, URZ ;  /* 0x0000000525057290 */ /* 0x000fe2000fffe03f */
[----:B------:R-:W-:-:S02]  /*20f0*/  IMAD.IADD R85, R137, 0x1, R83 ;  /* 0x0000000189557824 */ /* 0x000fc400078e0253 */
[----:B------:R-:W-:Y:S02]  /*2100*/  IMAD.IADD R84, R3, 0x1, R135 ;  /* 0x0000000103547824 */ /* 0x000fe400078e0287 */
[----:B------:R-:W-:Y:S02]  /*2110*/  IMAD.IADD R83, R83, 0x1, R133 ;  /* 0x0000000153537824 */ /* 0x000fe400078e0285 */
[----:B------:R-:W-:Y:S02]  /*2120*/  IMAD.SHL.U32 R106, R106, 0x2, RZ ;  /* 0x000000026a6a7824 */ /* 0x000fe400078e00ff */
[----:B------:R-:W-:Y:S02]  /*2130*/  IMAD.SHL.U32 R98, R98, 0x2, RZ ;  /* 0x0000000262627824 */ /* 0x000fe400078e00ff */
[----:B------:R-:W-:Y:S01]  /*2140*/  IMAD.SHL.U32 R104, R104, 0x2, RZ ;  /* 0x0000000268687824 */ /* 0x000fe200078e00ff */
[----:B--2---:R-:W-:Y:S06]  /*2150*/  BAR.SYNC.DEFER_BLOCKING 0x0 ;  /* 0x0000000000007b1d */ /* 0x004fec0000010000 */
.L_x_352:
[----:B------:R-:W-:Y:S01]  /*2160*/  IMAD.MOV.U32 R110, RZ, RZ, RZ ;  /* 0x000000ffff6e7224 */ /* 0x000fe200078e00ff */
[----:B------:R-:W-:Y:S01]  /*2170*/  ISETP.NE.AND P1, PT, R92, 0x1, PT ;  /* 0x000000015c00780c */ /* 0x000fe20003f25270 */
[----:B------:R-:W-:Y:S01]  /*2180*/  USHF.L.U32 UR4, UR16, 0x6, URZ ;  /* 0x0000000610047899 */ /* 0x000fe2000800063f */
[----:B------:R-:W-:Y:S01]  /*2190*/  ISETP.GE.AND P2, PT, R78, 0x1, PT ;  /* 0x000000014e00780c */ /* 0x000fe20003f46270 */
[----:B------:R-:W-:Y:S04]  /*21a0*/  DEPBAR.LE SB0, 0x0 ;  /* 0x000080000000791a */ /* 0x000fe80000000000 */
[----:B--2---:R-:W-:Y:S01]  /*21b0*/  IADD3 R3, R121, UR4, RZ ;  /* 0x0000000479037c10 */ /* 0x004fe2000fffe0ff */
[----:B------:R-:W-:Y:S03]  /*21c0*/  BSSY B1, `(.L_x_328) ;  /* 0x00003db000017945 */ /* 0x000fe60003800000 */
[----:B------:R-:W-:Y:S01]  /*21d0*/  ISETP.GE.AND P0, PT, R3, UR19, PT ;  /* 0x0000001303007c0c */ /* 0x000fe2000bf06270 */
[----:B------:R-:W-:Y:S03]  /*21e0*/  IMAD.IADD R81, R82, 0x1, R3 ;  /* 0x0000000152517824 */ /* 0x000fe600078e0203 */
[----:B------:R-:W-:Y:S01]  /*21f0*/  ISETP.GT.OR P0, PT, R121, 0x3f, P0 ;  /* 0x0000003f7900780c */ /* 0x000fe20000704670 */
[----:B------:R-:W-:Y:S04]  /*2200*/  @P1 IMAD.HI.U32 R2, R81, c[0x0][0x2bc], RZ ;  /* 0x0000af0051021a27 */ /* 0x000fe800078e00ff */
[--C-:B------:R-:W-:Y:S01]  /*2210*/  IMAD.MOV.U32 R0, RZ, RZ, R81.reuse ;  /* 0x000000ffff007224 */ /* 0x100fe200078e0051 */
[----:B------:R-:W-:Y:S07]  /*2220*/  @P1 SHF.R.U32.HI R0, RZ, c[0x0][0x2c0], R2 ;  /* 0x0000b000ff001a19 */ /* 0x000fee0000011602 */
[C---:B------:R-:W-:Y:S04]  /*2230*/  @!P0 IADD3 R3, P1, R0.reuse, UR36, RZ ;  /* 0x0000002400038c10 */ /* 0x040fe8000ff3e0ff */
[----:B------:R-:W-:Y:S01]  /*2240*/  @!P0 LEA.HI.X.SX32 R2, R0, UR5, 0x1, P1 ;  /* 0x0000000500028c11 */ /* 0x000fe200088f0eff */
[----:B------:R-:W-:Y:S01]  /*2250*/  IMAD.MOV R0, RZ, RZ, -R0 ;  /* 0x000000ffff007224 */ /* 0x000fe200078e0a00 */
[C---:B------:R-:W-:Y:S03]  /*2260*/  @!P0 LEA R6, P1, R3.reuse, c[0x0][0x2a0], 0x2 ;  /* 0x0000a80003068a11 */ /* 0x040fe600078210ff */
        /* <DEDUP_REMOVED lines=17> */
[----:B------:R-:W-:-:S05]  /*2380*/  @!P2 BRA `(.L_x_329) ;  /* 0x000039700000a947 */ /* 0x000fca0003800000 */
[----:B------:R-:W-:Y:S01]  /*2390*/  USHF.R.S32.HI UR34, URZ, 0x1f, UR16 ;  /* 0x0000001f3f227899 */ /* 0x000fe20008011410 */
[----:B------:R-:W-:Y:S01]  /*23a0*/  ISETP.NE.AND P0, PT, RZ, UR6, PT ;  /* 0x00000006ff007c0c */ /* 0x000fe2000bf05270 */
[----:B------:R-:W-:Y:S02]  /*23b0*/  UIMAD UR21, UR26, UR16, URZ ;  /* 0x000000101a1572a4 */ /* 0x000fe4000f8e023f */
[----:B------:R-:W-:Y:S02]  /*23c0*/  UIMAD UR7, UR28, UR16, URZ ;  /* 0x000000101c0772a4 */ /* 0x000fe4000f8e023f */
[----:B------:R-:W-:Y:S02]  /*23d0*/  UIADD3 UR35, -UR4, UR19, URZ ;  /* 0x0000001304237290 */ /* 0x000fe4000fffe13f */
[----:B------:R-:W-:Y:S02]  /*23e0*/  UIMAD.WIDE.U32 UR40, UR27, UR16, URZ ;  /* 0x000000101b2872a5 */ /* 0x000fe4000f8e003f */
[----:B------:R-:W-:Y:S02]  /*23f0*/  UIMAD.WIDE.U32 UR38, UR29, UR16, URZ ;  /* 0x000000101d2672a5 */ /* 0x000fe4000f8e003f */
[----:B------:R-:W-:Y:S02]  /*2400*/  UIMAD UR21, UR34, UR27, UR21 ;  /* 0x0000001b221572a4 */ /* 0x000fe4000f8e0215 */
[----:B------:R-:W-:Y:S02]  /*2410*/  UIMAD UR7, UR34, UR29, UR7 ;  /* 0x0000001d220772a4 */ /* 0x000fe4000f8e0207 */
[----:B------:R-:W-:Y:S02]  /*2420*/  UISETP.LT.AND UP0, UPT, UR35, 0x40, UPT ;  /* 0x000000402300788c */ /* 0x000fe4000bf01270 */
[----:B------:R-:W-:Y:S02]  /*2430*/  UIADD3 UR21, UR41, UR21, URZ ;  /* 0x0000001529157290 */ /* 0x000fe4000fffe03f */
[----:B------:R-:W-:Y:S02]  /*2440*/  UIADD3 UR7, UR39, UR7, URZ ;  /* 0x0000000727077290 */ /* 0x000fe4000fffe03f */
[----:B------:R-:W-:Y:S01]  /*2450*/  USEL UR35, UR35, 0x40, UP0 ;  /* 0x0000004023237887 */ /* 0x000fe20008000000 */
[----:B------:R-:W-:-:S05]  /*2460*/  @!P0 BRA `(.L_x_330) ;  /* 0x00001c0000008947 */ /* 0x000fca0003800000 */
[----:B------:R-:W-:Y:S01]  /*2470*/  ISETP.GE.AND P1, PT, R127, UR35, PT ;  /* 0x000000237f007c0c */ /* 0x000fe2000bf26270 */
        /* <DEDUP_REMOVED lines=14> */
[----:B------:R-:W-:Y:S01]  /*2560*/  IADD3 R5, P0, R138, UR40, RZ ;  /* 0x000000288a057c10 */ /* 0x000fe2000ff1e0ff */
[----:B------:R-:W-:Y:S01]  /*2570*/  CS2R R62, SRZ ;  /* 0x00000000003e7805 */ /* 0x000fe2000001ff00 */
[----:B------:R-:W-:Y:S01]  /*2580*/  CS2R R34, SRZ ;  /* 0x0000000000227805 */ /* 0x000fe2000001ff00 */
[----:B------:R-:W-:Y:S01]  /*2590*/  CS2R R60, SRZ ;  /* 0x00000000003c7805 */ /* 0x000fe2000001ff00 */
[----:B------:R-:W-:Y:S01]  /*25a0*/  IADD3.X R4, R86, UR21, RZ, P0, !PT ;  /* 0x0000001556047c10 */ /* 0x000fe200087fe4ff */
[----:B------:R-:W-:Y:S01]  /*25b0*/  CS2R R38, SRZ ;  /* 0x0000000000267805 */ /* 0x000fe2000001ff00 */
[----:B------:R-:W-:Y:S01]  /*25c0*/  IADD3 R8, P0, R136, UR38, RZ ;  /* 0x0000002688087c10 */ /* 0x000fe2000ff1e0ff */
[----:B------:R-:W-:Y:S01]  /*25d0*/  CS2R R58, SRZ ;  /* 0x00000000003a7805 */ /* 0x000fe2000001ff00 */
[----:B------:R-:W-:Y:S01]  /*25e0*/  CS2R R32, SRZ ;  /* 0x0000000000207805 */ /* 0x000fe2000001ff00 */
[----:B------:R-:W-:Y:S01]  /*25f0*/  CS2R R54, SRZ ;  /* 0x0000000000367805 */ /* 0x000fe2000001ff00 */
[----:B------:R-:W-:Y:S01]  /*2600*/  IADD3.X R3, R85, UR7, RZ, P0, !PT ;  /* 0x0000000755037c10 */ /* 0x000fe200087fe4ff */
[----:B------:R-:W-:Y:S01]  /*2610*/  CS2R R28, SRZ ;  /* 0x00000000001c7805 */ /* 0x000fe2000001ff00 */
        /* <DEDUP_REMOVED lines=32> */
.L_x_332:
[----:B------:R-:W-:Y:S05]  /*2820*/  BSYNC B0 ;  /* 0x0000000000007941 */ /* 0x000fea0003800000 */
.L_x_331:
[----:B------:R3:W4:Y:S04]  /*2830*/  SHFL.IDX PT, R67, R2, RZ, 0x1c1f ;  /* 0x001c1fff02437589 */ /* 0x00072800000e0000 */
[----:B------:R3:W2:Y:S01]  /*2840*/  SHFL.IDX PT, R65, R0, RZ, 0x1c1f ;  /* 0x001c1fff00417589 */ /* 0x0006a200000e0000 */
[----:B------:R-:W-:-:S05]  /*2850*/  @P1 BRA `(.L_x_333) ;  /* 0x0000371000001947 */ /* 0x000fca0003800000 */
[----:B------:R-:W-:Y:S01]  /*2860*/  ISETP.GE.AND P0, PT, R16, c[0x0][0x1d4], PT ;  /* 0x0000750010007a0c */ /* 0x000fe20003f06270 */
[----:B-----5:R-:W-:Y:S01]  /*2870*/  IMAD.MOV.U32 R21, RZ, RZ, R52 ;  /* 0x000000ffff157224 */ /* 0x020fe200078e0034 */
[----:B------:R-:W-:Y:S01]  /*2880*/  MOV R20, R53 ;  /* 0x0000003500147202 */ /* 0x000fe20000000f00 */
[----:B---3--:R-:W-:Y:S01]  /*2890*/  IMAD.MOV.U32 R2, RZ, RZ, R24 ;  /* 0x000000ffff027224 */ /* 0x008fe200078e0018 */
        /* <DEDUP_REMOVED lines=29> */
[C---:B------:R-:W-:Y:S01]  /*2a70*/  LEA R74, P0, R16.reuse, R65, 0x1 ;  /* 0x00000041104a7211 */ /* 0x040fe200078008ff */
[----:B------:R-:W2:Y:S01]  /*2a80*/  LDS.128 R20, [R116+0x6000] ;  /* 0x0060000074147984 */ /* 0x000ea20000000c00 */
[----:B------:R-:W-:Y:S01]  /*2a90*/  MOV R40, R34 ;  /* 0x0000002200287202 */ /* 0x000fe20000000f00 */
[----:B------:R-:W-:Y:S01]  /*2aa0*/  IMAD.MOV.U32 R42, RZ, RZ, R62 ;  /* 0x000000ffff2a7224 */ /* 0x000fe200078e003e */
[----:B----4-:R-:W-:Y:S02]  /*2ab0*/  LEA.HI.X R75, R16, R67, R17, 0x1, P0 ;  /* 0x00000043104b7211 */ /* 0x010fe400000f0c11 */
        /* <DEDUP_REMOVED lines=13> */
[----:B--2---:R-:W-:Y:S02]  /*2b90*/  @!P0 MOV R31, R20 ;  /* 0x00000014001f8202 */ /* 0x004fe40000000f00 */
        /* <DEDUP_REMOVED lines=38> */
.L_x_335:
[----:B------:R-:W-:Y:S05]  /*2e00*/  BSYNC B0 ;  /* 0x0000000000007941 */ /* 0x000fea0003800000 */
.L_x_334:
[----:B------:R-:W-:Y:S01]  /*2e10*/  ISETP.GE.AND P0, PT, R12, c[0x0][0x1d4], PT ;  /* 0x000075000c007a0c */ /* 0x000fe20003f06270 */
[----:B------:R-:W-:Y:S01]  /*2e20*/  @!UPT UIADD3 URZ, URZ, URZ, URZ ;  /* 0x0000003f3f3ff290 */ /* 0x000fe2000fffe03f */
[----:B------:R-:W-:Y:S11]  /*2e30*/  BSSY B0, `(.L_x_336) ;  /* 0x0000038000007945 */ /* 0x000ff60003800000 */
[----:B------:R-:W-:-:S05]  /*2e40*/  @P0 BRA `(.L_x_337) ;  /* 0x0000036000000947 */ /* 0x000fca0003800000 */
[C---:B------:R-:W-:Y:S01]  /*2e50*/  LEA R68, P0, R120.reuse, R65, 0x1 ;  /* 0x0000004178447211 */ /* 0x040fe200078008ff */
[----:B--2---:R-:W2:Y:S03]  /*2e60*/  LDS.128 R20, [R115+0x6000] ;  /* 0x0060000073147984 */ /* 0x004ea60000000c00 */
[----:B----4-:R-:W-:Y:S02]  /*2e70*/  LEA.HI.X R69, R120, R67, R103, 0x1, P0 ;  /* 0x0000004378457211 */ /* 0x010fe400000f0c67 */
        /* <DEDUP_REMOVED lines=14> */
[----:B--2---:R-:W-:Y:S02]  /*2f60*/  @!P0 MOV R34, R20 ;  /* 0x0000001400228202 */ /* 0x004fe40000000f00 */
        /* <DEDUP_REMOVED lines=36> */
.L_x_337:
[----:B------:R-:W-:Y:S05]  /*31b0*/  BSYNC B0 ;  /* 0x0000000000007941 */ /* 0x000fea0003800000 */
.L_x_336:
        /* <DEDUP_REMOVED lines=58> */
.L_x_339:
[----:B------:R-:W-:Y:S05]  /*3560*/  BSYNC B0 ;  /* 0x0000000000007941 */ /* 0x000fea0003800000 */
.L_x_338:
        /* <DEDUP_REMOVED lines=58> */
.L_x_341:
[----:B------:R-:W-:Y:S05]  /*3910*/  BSYNC B0 ;  /* 0x0000000000007941 */ /* 0x000fea0003800000 */
.L_x_340:
        /* <DEDUP_REMOVED lines=58> */
.L_x_343:
[----:B------:R-:W-:Y:S05]  /*3cc0*/  BSYNC B0 ;  /* 0x0000000000007941 */ /* 0x000fea0003800000 */
.L_x_342:
[----:B------:R-:W-:Y:S11]  /*3cd0*/  ISETP.GE.AND P0, PT, R124, c[0x0][0x1d4], PT ;  /* 0x000075007c007a0c */ /* 0x000ff60003f06270 */
[----:B------:R-:W-:Y:S02]  /*3ce0*/  @!UPT UIADD3 URZ, URZ, URZ, URZ ;  /* 0x0000003f3f3ff290 */ /* 0x000fe4000fffe03f */
[----:B------:R-:W-:-:S05]  /*3cf0*/  @P0 BRA `(.L_x_333) ;  /* 0x0000227000000947 */ /* 0x000fca0003800000 */
[C---:B------:R-:W-:Y:S01]  /*3d00*/  LEA R34, P0, R112.reuse, R65, 0x1 ;  /* 0x0000004170227211 */ /* 0x040fe200078008ff */
[----:B--2---:R-:W2:Y:S03]  /*3d10*/  LDS.128 R20, [R115+0xa000] ;  /* 0x00a0000073147984 */ /* 0x004ea60000000c00 */
[----:B----4-:R-:W-:Y:S02]  /*3d20*/  LEA.HI.X R35, R112, R67, R99, 0x1, P0 ;  /* 0x0000004370237211 */ /* 0x010fe400000f0c63 */
        /* <DEDUP_REMOVED lines=52> */
.L_x_330:
        /* <DEDUP_REMOVED lines=47> */
.L_x_345:
[----:B------:R-:W-:Y:S05]  /*4360*/  BSYNC B0 ;  /* 0x0000000000007941 */ /* 0x000fea0003800000 */
.L_x_344:
[----:B------:R3:W4:Y:S04]  /*4370*/  SHFL.IDX PT, R149, R2, RZ, 0x1c1f ;  /* 0x001c1fff02957589 */ /* 0x00072800000e0000 */
[----:B------:R3:W2:Y:S01]  /*4380*/  SHFL.IDX PT, R148, R0, RZ, 0x1c1f ;  /* 0x001c1fff00947589 */ /* 0x0006a200000e0000 */
[----:B------:R-:W-:-:S05]  /*4390*/  @P1 BRA `(.L_x_333) ;  /* 0x00001bd000001947 */ /* 0x000fca0003800000 */
[----:B------:R-:W-:Y:S01]  /*43a0*/  ISETP.GE.AND P0, PT, R16, c[0x0][0x1d4], PT ;  /* 0x0000750010007a0c */ /* 0x000fe20003f06270 */
[----:B-----5:R-:W-:Y:S01]  /*43b0*/  IMAD.MOV.U32 R8, RZ, RZ, R62 ;  /* 0x000000ffff087224 */ /* 0x020fe200078e003e */
[----:B--2---:R-:W-:Y:S01]  /*43c0*/  MOV R4, R22 ;  /* 0x0000001600047202 */ /* 0x004fe20000000f00 */
[----:B------:R-:W-:Y:S01]  /*43d0*/  IMAD.MOV.U32 R7, RZ, RZ, R63 ;  /* 0x000000ffff077224 */ /* 0x000fe200078e003f */
[----:B---3--:R-:W-:Y:S01]  /*43e0*/  MOV R0, R21 ;  /* 0x0000001500007202 */ /* 0x008fe20000000f00 */
[----:B------:R-:W-:Y:S01]  /*43f0*/  IMAD.MOV.U32 R6, RZ, RZ, R60 ;  /* 0x000000ffff067224 */ /* 0x000fe200078e003c */
[----:B------:R-:W-:Y:S01]  /*4400*/  IADD3 R150, -R107, c[0x0][0x1d4], RZ ;  /* 0x000075006b967a10 */ /* 0x000fe20007ffe1ff */
        /* <DEDUP_REMOVED lines=23> */
[----:B------:R-:W2:Y:S01]  /*4580*/  LDS.128 R24, [R106+0x6100] ;  /* 0x006100006a187984 */ /* 0x000ea20000000c00 */
        /* <DEDUP_REMOVED lines=30> */
[----:B--2---:R-:W-:Y:S01]  /*4770*/  @!P0 IMAD.MOV.U32 R46, RZ, RZ, R24 ;  /* 0x000000ffff2e8224 */ /* 0x004fe200078e0018 */
[----:B------:R-:W-:Y:S01]  /*4780*/  @!P0 SHF.R.U32.HI R43, RZ, 0x10, R37 ;  /* 0x00000010ff2b8819 */ /* 0x000fe20000011625 */
[----:B------:R-:W-:Y:S01]  /*4790*/  IMAD.MOV.U32 R37, RZ, RZ, R38 ;  /* 0x000000ffff257224 */ /* 0x000fe200078e0026 */
[----:B------:R-:W-:Y:S01]  /*47a0*/  SHF.L.U32 R152, R153, 0x1, RZ ;  /* 0x0000000199987819 */ /* 0x000fe200000006ff */
[----:B------:R-:W-:Y:S01]  /*47b0*/  @!P0 HADD2.F32 R59, -RZ, R59.H0_H0 ;  /* 0x2000003bff3b8230 */ /* 0x000fe20000004100 */
[--C-:B------:R-:W-:Y:S01]  /*47c0*/  @!P0 SHF.R.U64 R38, R38, 0x10, R39.reuse ;  /* 0x0000001026268819 */ /* 0x100fe20000001227 */
[--C-:B------:R-:W-:Y:S01]  /*47d0*/  @!P0 HADD2.F32 R41, -RZ, R46.reuse.H0_H0 ;  /* 0x2000002eff298230 */ /* 0x100fe20000004100 */
[----:B------:R-:W-:Y:S01]  /*47e0*/  MOV R36, R39 ;  /* 0x0000002700247202 */ /* 0x000fe20000000f00 */
[----:B------:R-:W2:Y:S01]  /*47f0*/  LDS.128 R72, [R152+0x6100] ;  /* 0x0061000098487984 */ /* 0x000ea20000000c00 */
[----:B------:R-:W-:Y:S01]  /*4800*/  @!P0 HADD2.F32 R42, -RZ, R46.H1_H1 ;  /* 0x3000002eff2a8230 */ /* 0x000fe20000004100 */
[----:B------:R-:W-:Y:S01]  /*4810*/  @!P0 SHF.R.U32.HI R39, RZ, 0x10, R39 ;  /* 0x00000010ff278819 */ /* 0x000fe20000011627 */
[----:B------:R-:W-:Y:S01]  /*4820*/  @!P0 FMUL.FTZ R0, R41, R44 ;  /* 0x0000002c29008220 */ /* 0x000fe20000410000 */
[----:B------:R-:W-:Y:S02]  /*4830*/  @!P0 HADD2.F32 R43, -RZ, R43.H0_H0 ;  /* 0x2000002bff2b8230 */ /* 0x000fe40000004100 */
[C---:B------:R-:W-:Y:S01]  /*4840*/  @!P0 FMUL.FTZ R2, R42.reuse, R45 ;  /* 0x0000002d2a028220 */ /* 0x040fe20000410000 */
[----:B------:R-:W-:Y:S02]  /*4850*/  @!P0 HADD2.F32 R38, -RZ, R38.H0_H0 ;  /* 0x20000026ff268230 */ /* 0x000fe40000004100 */
[----:B------:R-:W-:Y:S01]  /*4860*/  @!P0 HADD2.F32 R39, -RZ, R39.H0_H0 ;  /* 0x20000027ff278230 */ /* 0x000fe20000004100 */
[----:B--2---:R-:W-:Y:S01]  /*4870*/  @!P0 IMAD.MOV.U32 R50, RZ, RZ, R73 ;  /* 0x000000ffff328224 */ /* 0x004fe200078e0049 */
        /* <DEDUP_REMOVED lines=36> */
[----:B------:R-:W-:Y:S01]  /*4ac0*/  @!P0 FMUL.FTZ R6, R37, R38 ;  /* 0x0000002625068220 */ /* 0x000fe20000410000 */
[----:B------:R-:W-:Y:S01]  /*4ad0*/  @!P0 F2FP.PACK_AB R153, R153, R152 ;  /* 0x000000989999823e */ /* 0x000fe200000000ff */
[----:B------:R-:W-:Y:S01]  /*4ae0*/  @!P0 FFMA.FTZ R157, R37, R54, -R157 ;  /* 0x00000036259d8223 */ /* 0x000fe2000001089d */
[----:B------:R-:W-:Y:S01]  /*4af0*/  @!P0 HADD2.F32 R37, -RZ, R36.H0_H0 ;  /* 0x20000024ff258230 */ /* 0x000fe20000004100 */
[-C--:B------:R-:W-:Y:S01]  /*4b00*/  @!P0 FMUL.FTZ R5, R41, R40.reuse ;  /* 0x0000002829058220 */ /* 0x080fe20000410000 */
[----:B------:R-:W-:Y:S01]  /*4b10*/  @!P0 MOV R36, R27 ;  /* 0x0000001b00248202 */ /* 0x000fe20000000f00 */
[C---:B------:R-:W-:Y:S01]  /*4b20*/  @!P0 FMUL.FTZ R156, R50.reuse, R40 ;  /* 0x00000028329c8220 */ /* 0x040fe20000410000 */
        /* <DEDUP_REMOVED lines=28> */
[----:B------:R-:W-:Y:S04]  /*4cf0*/  IADD3 R152, P0, R148, R94, RZ ;  /* 0x0000005e94987210 */ /* 0x000fe80007f1e0ff */
[----:B----4-:R-:W-:Y:S02]  /*4d00*/  IADD3.X R153, R149, R93, RZ, P0, !PT ;  /* 0x0000005d95997210 */ /* 0x010fe400007fe4ff */
[C---:B------:R-:W-:Y:S03]  /*4d10*/  ISETP.GE.AND P0, PT, R151.reuse, c[0x0][0x1d4], PT ;  /* 0x0000750097007a0c */ /* 0x040fe60003f06270 */
[----:B------:R2:W-:Y:S10]  /*4d20*/  ST.E.128 [R152.64], R24 ;  /* 0x0000001898007985 */ /* 0x0005f4000c101d16 */
[----:B------:R-:W-:Y:S05]  /*4d30*/  @!P0 IMAD.WIDE R154, R151, 0x2, R148 ;  /* 0x00000002979a8825 */ /* 0x000fea00078e0294 */
[----:B------:R2:W-:Y:S02]  /*4d40*/  @!P0 ST.E.128 [R154.64], R72 ;  /* 0x000000489a008985 */ /* 0x0005e4000c101d16 */
.L_x_347:
[----:B------:R-:W-:Y:S05]  /*4d50*/  BSYNC B0 ;  /* 0x0000000000007941 */ /* 0x000fea0003800000 */
.L_x_346:
[----:B------:R-:W-:Y:S01]  /*4d60*/  ISETP.GE.AND P0, PT, R12, c[0x0][0x1d4], PT ;  /* 0x000075000c007a0c */ /* 0x000fe20003f06270 */
[----:B------:R-:W-:Y:S01]  /*4d70*/  @!UPT UIADD3 URZ, URZ, URZ, URZ ;  /* 0x0000003f3f3ff290 */ /* 0x000fe2000fffe03f */
[----:B------:R-:W-:Y:S11]  /*4d80*/  BSSY B0, `(.L_x_348) ;  /* 0x0000079000007945 */ /* 0x000ff60003800000 */
[----:B------:R-:W-:-:S05]  /*4d90*/  @P0 BRA `(.L_x_349) ;  /* 0x0000077000000947 */ /* 0x000fca0003800000 */
[----:B------:R-:W-:Y:S01]  /*4da0*/  ISETP.NE.AND P1, PT, R129, RZ, PT ;  /* 0x000000ff8100720c */ /* 0x000fe20003f25270 */
[----:B--2---:R-:W2:Y:S01]  /*4db0*/  LDS.128 R24, [R105+0x6100] ;  /* 0x0061000069187984 */ /* 0x004ea20000000c00 */
        /* <DEDUP_REMOVED lines=24> */
[----:B--2---:R-:W-:Y:S01]  /*4f40*/  @!P0 IMAD.MOV.U32 R39, RZ, RZ, R24 ;  /* 0x000000ffff278224 */ /* 0x004fe200078e0018 */
[----:B------:R-:W-:Y:S02]  /*4f50*/  @!P0 SHF.R.U32.HI R64, RZ, 0x10, R65 ;  /* 0x00000010ff408819 */ /* 0x000fe40000011641 */
[----:B------:R-:W-:Y:S02]  /*4f60*/  SHF.L.U32 R57, R59, 0x1, RZ ;  /* 0x000000013b397819 */ /* 0x000fe400000006ff */
[--C-:B------:R-:W-:Y:S01]  /*4f70*/  @!P0 HADD2.F32 R31, -RZ, R39.reuse.H0_H0 ;  /* 0x20000027ff1f8230 */ /* 0x100fe20000004100 */
[--C-:B------:R-:W-:Y:S01]  /*4f80*/  @!P0 SHF.R.U32.HI R51, RZ, 0x10, R67.reuse ;  /* 0x00000010ff338819 */ /* 0x100fe20000011643 */
[----:B------:R-:W-:Y:S01]  /*4f90*/  @!P0 HADD2.F32 R36, -RZ, R39.H1_H1 ;  /* 0x30000027ff248230 */ /* 0x000fe20000004100 */
[----:B------:R-:W2:Y:S01]  /*4fa0*/  LDS.128 R52, [R57+0x6100] ;  /* 0x0061000039347984 */ /* 0x000ea20000000c00 */
[----:B------:R-:W-:Y:S01]  /*4fb0*/  @!P0 SHF.R.U64 R47, R66, 0x10, R67 ;  /* 0x00000010422f8819 */ /* 0x000fe20000001243 */
[----:B------:R-:W-:Y:S01]  /*4fc0*/  @!P0 FMUL.FTZ R0, R31, R38 ;  /* 0x000000261f008220 */ /* 0x000fe20000410000 */
[----:B------:R-:W-:Y:S01]  /*4fd0*/  @!P0 HADD2.F32 R51, -RZ, R51.H0_H0 ;  /* 0x20000033ff338230 */ /* 0x000fe20000004100 */
[-C--:B------:R-:W-:Y:S02]  /*4fe0*/  @!P0 FMUL.FTZ R2, R36, R37.reuse ;  /* 0x0000002524028220 */ /* 0x080fe40000410000 */
[----:B------:R-:W-:Y:S01]  /*4ff0*/  @!P0 HADD2.F32 R47, -RZ, R47.H0_H0 ;  /* 0x2000002fff2f8230 */ /* 0x000fe20000004100 */
[----:B--2---:R-:W-:Y:S01]  /*5000*/  @!P0 IMAD.MOV.U32 R44, RZ, RZ, R53 ;  /* 0x000000ffff2c8224 */ /* 0x004fe200078e0035 */
        /* <DEDUP_REMOVED lines=80> */
.L_x_349:
[----:B------:R-:W-:Y:S05]  /*5510*/  BSYNC B0 ;  /* 0x0000000000007941 */ /* 0x000fea0003800000 */
.L_x_348:
[----:B------:R-:W-:Y:S11]  /*5520*/  ISETP.GE.AND P0, PT, R13, c[0x0][0x1d4], PT ;  /* 0x000075000d007a0c */ /* 0x000ff60003f06270 */
[----:B------:R-:W-:Y:S02]  /*5530*/  @!UPT UIADD3 URZ, URZ, URZ, URZ ;  /* 0x0000003f3f3ff290 */ /* 0x000fe4000fffe03f */
[----:B------:R-:W-:-:S05]  /*5540*/  @P0 BRA `(.L_x_333) ;  /* 0x00000a2000000947 */ /* 0x000fca0003800000 */
[----:B------:R-:W-:Y:S01]  /*5550*/  ISETP.NE.AND P1, PT, R128, RZ, PT ;  /* 0x000000ff8000720c */ /* 0x000fe20003f25270 */
[----:B--2---:R-:W2:Y:S01]  /*5560*/  LDS.128 R24, [R104+0x6100] ;  /* 0x0061000068187984 */ /* 0x004ea20000000c00 */
[----:B------:R-:W-:Y:S02]  /*5570*/  IADD3 R52, P0, R148, R98, RZ ;  /* 0x0000006294347210 */ /* 0x000fe40007f1e0ff */
[----:B------:R-:W-:Y:S02]  /*5580*/  SEL R47, R107, R150, !P1 ;  /* 0x000000966b2f7207 */ /* 0x000fe40004800000 */
[----:B----4-:R-:W-:Y:S02]  /*5590*/  IADD3.X R53, R149, R97, RZ, P0, !PT ;  /* 0x0000006195357210 */ /* 0x010fe400007fe4ff */
        /* <DEDUP_REMOVED lines=20> */
[----:B--2---:R-:W-:Y:S01]  /*56e0*/  @!P0 MOV R31, R24 ;  /* 0x00000018001f8202 */ /* 0x004fe20000000f00 */
[----:B------:R-:W-:Y:S01]  /*56f0*/  IMAD.SHL.U32 R46, R54, 0x2, RZ ;  /* 0x00000002362e7824 */ /* 0x000fe200078e00ff */
[----:B------:R-:W-:Y:S02]  /*5700*/  @!P0 SHF.R.U64 R22, R22, 0x10, R23 ;  /* 0x0000001016168819 */ /* 0x000fe40000001217 */
[--C-:B------:R-:W-:Y:S01]  /*5710*/  @!P0 SHF.R.U64 R37, R60, 0x10, R61.reuse ;  /* 0x000000103c258819 */ /* 0x100fe2000000123d */
[--C-:B------:R-:W-:Y:S01]  /*5720*/  @!P0 HADD2.F32 R23, -RZ, R31.reuse.H0_H0 ;  /* 0x2000001fff178230 */ /* 0x100fe20000004100 */
[----:B------:R-:W2:Y:S01]  /*5730*/  LDS.128 R48, [R46+0x6100] ;  /* 0x006100002e307984 */ /* 0x000ea20000000c00 */
        /* <DEDUP_REMOVED lines=9> */
[----:B--2---:R-:W-:Y:S01]  /*57d0*/  @!P0 IMAD.MOV.U32 R36, RZ, RZ, R48 ;  /* 0x000000ffff248224 */ /* 0x004fe200078e0030 */
        /* <DEDUP_REMOVED lines=82> */
.L_x_329:
[----:B------:R2:W3:Y:S01]  /*5d00*/  SHFL.IDX PT, R3, R2, RZ, 0x1c1f ;  /* 0x001c1fff02037589 */ /* 0x0004e200000e0000 */
[----:B------:R-:W-:Y:S03]  /*5d10*/  UIADD3 UR35, -UR4, UR19, URZ ;  /* 0x0000001304237290 */ /* 0x000fe6000fffe13f */
[----:B------:R2:W4:Y:S01]  /*5d20*/  SHFL.IDX PT, R25, R0, RZ, 0x1c1f ;  /* 0x001c1fff00197589 */ /* 0x00052200000e0000 */
[----:B------:R-:W-:Y:S04]  /*5d30*/  UISETP.LT.AND UP0, UPT, UR35, 0x40, UPT ;  /* 0x000000402300788c */ /* 0x000fe8000bf01270 */
[----:B------:R-:W-:Y:S06]  /*5d40*/  USEL UR35, UR35, 0x40, UP0 ;  /* 0x0000004023237887 */ /* 0x000fec0008000000 */
[----:B------:R-:W-:Y:S11]  /*5d50*/  ISETP.LT.AND P0, PT, R127, UR35, PT ;  /* 0x000000237f007c0c */ /* 0x000ff6000bf01270 */
[----:B------:R-:W-:Y:S02]  /*5d60*/  @!UPT UIADD3 URZ, URZ, URZ, URZ ;  /* 0x0000003f3f3ff290 */ /* 0x000fe4000fffe03f */
[----:B------:R-:W-:-:S05]  /*5d70*/  @!P0 BRA `(.L_x_333) ;  /* 0x000001f000008947 */ /* 0x000fca0003800000 */
[----:B--234-:R-:W-:Y:S02]  /*5d80*/  ISETP.GE.AND P2, PT, R16, c[0x0][0x1d4], PT ;  /* 0x0000750010007a0c */ /* 0x01cfe40003f46270 */
[----:B------:R-:W-:Y:S02]  /*5d90*/  ISETP.GE.AND P1, PT, R12, c[0x0][0x1d4], PT ;  /* 0x000075000c007a0c */ /* 0x000fe40003f26270 */
[----:B------:R-:W-:Y:S02]  /*5da0*/  ISETP.GE.AND P4, PT, R13, c[0x0][0x1d4], PT ;  /* 0x000075000d007a0c */ /* 0x000fe40003f86270 */
[----:B------:R-:W-:Y:S07]  /*5db0*/  ISETP.GE.AND P3, PT, R126, c[0x0][0x1d4], PT ;  /* 0x000075007e007a0c */ /* 0x000fee0003f66270 */
[----:B------:R-:W2:Y:S01]  /*5dc0*/  @!P2 LDS.128 R20, [R116+0x6000] ;  /* 0x006000007414a984 */ /* 0x000ea20000000c00 */
        /* <DEDUP_REMOVED lines=8> */
[----:B--2---:R-:W-:Y:S04]  /*5e50*/  @!P2 ST.E.128 [R26.64], R20 ;  /* 0x000000141a00a985 */ /* 0x004fe8000c101d16 */
[----:B------:R-:W2:Y:S04]  /*5e60*/  @!P1 LDS.128 R4, [R115+0x6000] ;  /* 0x0060000073049984 */ /* 0x000ea80000000c00 */
[----:B--2---:R-:W-:Y:S01]  /*5e70*/  @!P1 ST.E.128 [R38.64], R4 ;  /* 0x0000000426009985 */ /* 0x004fe2000c101d16 */
[----:B------:R-:W-:Y:S03]  /*5e80*/  ISETP.GE.AND P1, PT, R125, c[0x0][0x1d4], PT ;  /* 0x000075007d007a0c */ /* 0x000fe60003f26270 */
[----:B------:R-:W2:Y:S10]  /*5e90*/  @!P4 LDS.128 R28, [R116+0x8000] ;  /* 0x00800000741cc984 */ /* 0x000eb40000000c00 */
[C---:B------:R-:W-:Y:S04]  /*5ea0*/  @!P1 LEA R32, P0, R113.reuse, R25, 0x1 ;  /* 0x0000001971209211 */ /* 0x040fe800078008ff */
[----:B------:R-:W-:Y:S02]  /*5eb0*/  @!P1 LEA.HI.X R33, R113, R3, R100, 0x1, P0 ;  /* 0x0000000371219211 */ /* 0x000fe400000f0c64 */
[----:B------:R-:W-:Y:S11]  /*5ec0*/  ISETP.GE.AND P0, PT, R124, c[0x0][0x1d4], PT ;  /* 0x000075007c007a0c */ /* 0x000ff60003f06270 */
[----:B------:R-:W-:Y:S02]  /*5ed0*/  @!UPT UIADD3 URZ, URZ, URZ, URZ ;  /* 0x0000003f3f3ff290 */ /* 0x000fe4000fffe03f */
[C---:B------:R-:W-:Y:S04]  /*5ee0*/  @!P0 LEA R2, P2, R112.reuse, R25, 0x1 ;  /* 0x0000001970028211 */ /* 0x040fe800078408ff */
[----:B------:R-:W-:Y:S01]  /*5ef0*/  @!P0 LEA.HI.X R3, R112, R3, R99, 0x1, P2 ;  /* 0x0000000370038211 */ /* 0x000fe200010f0c63 */
[----:B--2---:R-:W-:Y:S04]  /*5f00*/  @!P4 ST.E.128 [R36.64], R28 ;  /* 0x0000001c2400c985 */ /* 0x004fe8000c101d16 */
[----:B------:R-:W2:Y:S04]  /*5f10*/  @!P3 LDS.128 R24, [R115+0x8000] ;  /* 0x008000007318b984 */ /* 0x000ea80000000c00 */
[----:B--2---:R-:W-:Y:S04]  /*5f20*/  @!P3 ST.E.128 [R34.64], R24 ;  /* 0x000000182200b985 */ /* 0x004fe8000c101d16 */
[----:B------:R-:W2:Y:S04]  /*5f30*/  @!P1 LDS.128 R20, [R116+0xa000] ;  /* 0x00a0000074149984 */ /* 0x000ea80000000c00 */
[----:B--2---:R-:W-:Y:S04]  /*5f40*/  @!P1 ST.E.128 [R32.64], R20 ;  /* 0x0000001420009985 */ /* 0x004fe8000c101d16 */
[----:B------:R-:W2:Y:S04]  /*5f50*/  @!P0 LDS.128 R4, [R115+0xa000] ;  /* 0x00a0000073048984 */ /* 0x000ea80000000c00 */
[----:B--2---:R2:W-:Y:S02]  /*5f60*/  @!P0 ST.E.128 [R2.64], R4 ;  /* 0x0000000402008985 */ /* 0x0045e4000c101d16 */
.L_x_333:
[----:B--234-:R-:W-:Y:S05]  /*5f70*/  BSYNC B1 ;  /* 0x0000000000017941 */ /* 0x01cfea0003800000 */
.L_x_328:
[----:B------:R-:W-:Y:S01]  /*5f80*/  IMAD.U32 R3, RZ, RZ, UR16 ;  /* 0x00000010ff037e24 */ /* 0x000fe2000f8e00ff */
[----:B------:R-:W-:Y:S01]  /*5f90*/  IADD3 R0, R88, -UR4, RZ ;  /* 0x8000000458007c10 */ /* 0x000fe2000fffe0ff */
[----:B------:R-:W-:Y:S01]  /*5fa0*/  IMAD R80, R80, c[0x0][0x208], RZ ;  /* 0x0000820050507a24 */ /* 0x000fe200078e02ff */
[----:B------:R-:W-:Y:S01]  /*5fb0*/  ISETP.NE.AND P3, PT, R131, RZ, PT ;  /* 0x000000ff8300720c */ /* 0x000fe20003f65270 */
[----:B------:R-:W-:Y:S01]  /*5fc0*/  IMAD.WIDE.U32 R4, R81, c[0x0][0x208], RZ ;  /* 0x0000820051047a25 */ /* 0x000fe200078e00ff */
[----:B------:R-:W-:Y:S01]  /*5fd0*/  LEA R6, P0, R3, R144, 0x6 ;  /* 0x0000009003067211 */ /* 0x000fe200078030ff */
[----:B------:R-:W-:Y:S02]  /*5fe0*/  BSSY B0, `(.L_x_350) ;  /* 0x000004f000007945 */ /* 0x000fe40003800000 */
[----:B------:R-:W-:Y:S01]  /*5ff0*/  IMAD R80, R81, c[0x0][0x20c], R80 ;  /* 0x0000830051507a24 */ /* 0x000fe200078e0250 */
[----:B------:R-:W-:Y:S01]  /*6000*/  LEA.HI.X.SX32 R7, R3, R145, 0x6, P0 ;  /* 0x0000009103077211 */ /* 0x000fe200000f36ff */
[----:B------:R-:W-:Y:S01]  /*6010*/  IMAD R79, R79, c[0x0][0x218], RZ ;  /* 0x000086004f4f7a24 */ /* 0x000fe200078e02ff */
[----:B------:R-:W-:Y:S02]  /*6020*/  ISETP.GE.AND P0, PT, R0, 0x21, PT ;  /* 0x000000210000780c */ /* 0x000fe40003f06270 */
[----:B------:R-:W-:Y:S01]  /*6030*/  IADD3 R5, R5, R80, RZ ;  /* 0x0000005005057210 */ /* 0x000fe20007ffe0ff */
[C---:B------:R-:W-:Y:S04]  /*6040*/  IMAD R79, R110.reuse, c[0x0][0x21c], R79 ;  /* 0x000087006e4f7a24 */ /* 0x040fe800078e024f */
[----:B------:R-:W-:Y:S06]  /*6050*/  IMAD.WIDE.U32 R4, R110, c[0x0][0x218], R4 ;  /* 0x000086006e047a25 */ /* 0x000fec00078e0004 */
[----:B------:R-:W-:Y:S05]  /*6060*/  @P0 IADD3 R3, P1, R6, 0x20, RZ ;  /* 0x0000002006030810 */ /* 0x000fea0007f3e0ff */
[----:B------:R-:W-:Y:S01]  /*6070*/  @P0 IMAD.X R2, RZ, RZ, R7, P1 ;  /* 0x000000ffff020224 */ /* 0x000fe200008e0607 */
[----:B------:R-:W-:Y:S03]  /*6080*/  IADD3 R4, P1, R4, UR32, RZ ;  /* 0x0000002004047c10 */ /* 0x000fe6000ff3e0ff */
[----:B------:R-:W-:Y:S01]  /*6090*/  @P0 IMAD R2, R2, c[0x0][0x258], RZ ;  /* 0x0000960002020a24 */ /* 0x000fe200078e02ff */
[----:B------:R-:W-:Y:S01]  /*60a0*/  IADD3.X R79, R5, UR25, R79, P1, !PT ;  /* 0x00000019054f7c10 */ /* 0x000fe20008ffe44f */
[----:B------:R-:W-:Y:S01]  /*60b0*/  @P0 IMAD.MOV.U32 R5, RZ, RZ, R87 ;  /* 0x000000ffff050224 */ /* 0x000fe200078e0057 */
[----:B------:R-:W-:Y:S01]  /*60c0*/  ISETP.GE.AND P1, PT, R0, 0x1, PT ;  /* 0x000000010000780c */ /* 0x000fe20003f26270 */
[----:B------:R-:W-:Y:S11]  /*60d0*/  @P0 IMAD R2, R3, c[0x0][0x25c], R2 ;  /* 0x0000970003020a24 */ /* 0x000ff600078e0202 */
[----:B------:R-:W-:Y:S01]  /*60e0*/  @!UPT UIADD3 URZ, URZ, URZ, URZ ;  /* 0x0000003f3f3ff290 */ /* 0x000fe2000fffe03f */
[----:B-----5:R-:W-:Y:S01]  /*60f0*/  @P1 MOV R21, R87 ;  /* 0x0000005700151202 */ /* 0x020fe20000000f00 */
[----:B------:R-:W-:Y:S02]  /*6100*/  @P1 IMAD R0, R7, c[0x0][0x258], RZ ;  /* 0x0000960007001a24 */ /* 0x000fe400078e02ff */
[----:B------:R-:W-:Y:S02]  /*6110*/  @P1 IMAD.MOV.U32 R20, RZ, RZ, R140 ;  /* 0x000000ffff141224 */ /* 0x000fe400078e008c */
[C---:B------:R-:W-:Y:S02]  /*6120*/  @P1 IMAD R0, R6.reuse, c[0x0][0x25c], R0 ;  /* 0x0000970006001a24 */ /* 0x040fe400078e0200 */
[----:B------:R-:W-:Y:S04]  /*6130*/  @P1 IMAD.WIDE.U32 R20, R6, c[0x0][0x258], R20 ;  /* 0x0000960006141a25 */ /* 0x000fe800078e0014 */
[----:B------:R-:W-:Y:S01]  /*6140*/  @P1 IMAD.IADD R0, R21, 0x1, R0 ;  /* 0x0000000115001824 */ /* 0x000fe200078e0200 */
[C---:B------:R-:W-:Y:S04]  /*6150*/  @P1 LEA R6, P2, R20.reuse, c[0x0][0x250], 0x1 ;  /* 0x0000940014061a11 */ /* 0x040fe800078408ff */
[----:B------:R-:W-:Y:S02]  /*6160*/  @P1 LEA.HI.X R7, R20, c[0x0][0x254], R0, 0x1, P2 ;  /* 0x0000950014071a11 */ /* 0x000fe400010f0c00 */
[C---:B------:R-:W-:Y:S03]  /*6170*/  LEA R0, P2, R4.reuse, c[0x0][0x1f8], 0x1 ;  /* 0x00007e0004007a11 */ /* 0x040fe600078408ff */
[----:B------:R-:W-:Y:S01]  /*6180*/  @!PT LDS RZ, [RZ] ;  /* 0x00000000fffff984 */ /* 0x000fe20000000800 */
[----:B------:R-:W-:Y:S01]  /*6190*/  @!PT LDS RZ, [RZ] ;  /* 0x00000000fffff984 */ /* 0x000fe20000000800 */
[----:B------:R-:W-:Y:S01]  /*61a0*/  @!PT LDS RZ, [RZ] ;  /* 0x00000000fffff984 */ /* 0x000fe20000000800 */
[----:B------:R2:W-:Y:S01]  /*61b0*/  @P1 LDGSTS.E.BYPASS.LTC128B.128 [R122+0x100], [R6.64], !P3 ;  /* 0x00100000067a1fae */ /* 0x0005e2000d901d56 */
[----:B------:R-:W-:Y:S02]  /*61c0*/  LEA.HI.X R25, R4, c[0x0][0x1fc], R79, 0x1, P2 ;  /* 0x00007f0004197a11 */ /* 0x000fe400010f0c4f */
[----:B------:R-:W-:Y:S01]  /*61d0*/  @P0 MOV R4, R140 ;  /* 0x0000008c00040202 */ /* 0x000fe20000000f00 */
[----:B------:R2:W-:Y:S04]  /*61e0*/  @P1 LDGSTS.E.BYPASS.LTC128B.128 [R122+0x2100], [R6.64+0x80], !P6 ;  /* 0x02100080067a1fae */ /* 0x0005e8000f101d56 */
[----:B------:R2:W-:Y:S01]  /*61f0*/  @P1 LDGSTS.E.BYPASS.LTC128B.128 [R122+0x4100], [R6.64+0x100], !P5 ;  /* 0x04100100067a1fae */ /* 0x0005e2000e901d56 */
[----:B------:R-:W-:Y:S03]  /*6200*/  @P0 IMAD.WIDE.U32 R4, R3, c[0x0][0x258], R4 ;  /* 0x0000960003040a25 */ /* 0x000fe600078e0004 */
[----:B------:R2:W3:Y:S02]  /*6210*/  SHFL.IDX PT, R3, R0, RZ, 0x1c1f ;  /* 0x001c1fff00037589 */ /* 0x0004e400000e0000 */
[C---:B------:R-:W-:Y:S02]  /*6220*/  @P0 LEA R20, P2, R4.reuse, c[0x0][0x250], 0x1 ;  /* 0x0000940004140a11 */ /* 0x040fe400078408ff */
[----:B------:R-:W4:Y:S01]  /*6230*/  SHFL.IDX PT, R25, R25, RZ, 0x1c1f ;  /* 0x001c1fff19197589 */ /* 0x000f2200000e0000 */
[----:B------:R-:W-:Y:S04]  /*6240*/  @P0 IADD3 R2, R5, R2, RZ ;  /* 0x0000000205020210 */ /* 0x000fe80007ffe0ff */
[----:B------:R-:W-:Y:S05]  /*6250*/  @P0 LEA.HI.X R21, R4, c[0x0][0x254], R2, 0x1, P2 ;  /* 0x0000950004150a11 */ /* 0x000fea00010f0c02 */
[----:B------:R2:W-:Y:S04]  /*6260*/  @P0 LDGSTS.E.BYPASS.LTC128B.128 [R122+0x1100], [R20.64], !P3 ;  /* 0x01100000147a0fae */ /* 0x0005e8000d901d56 */
[----:B------:R2:W-:Y:S04]  /*6270*/  @P0 LDGSTS.E.BYPASS.LTC128B.128 [R122+0x3100], [R20.64+0x80], !P6 ;  /* 0x03100080147a0fae */ /* 0x0005e8000f101d56 */
[----:B------:R2:W-:Y:S01]  /*6280*/  @P0 LDGSTS.E.BYPASS.LTC128B.128 [R122+0x5100], [R20.64+0x100], !P5 ;  /* 0x05100100147a0fae */ /* 0x0005e2000e901d56 */
[----:B------:R-:W-:Y:S03]  /*6290*/  ISETP.LT.AND P0, PT, R127, UR35, PT ;  /* 0x000000237f007c0c */ /* 0x000fe6000bf01270 */
[----:B------:R-:W0:Y:S01]  /*62a0*/  LDGDEPBAR ;  /* 0x00000000000079af */ /* 0x000e220000000000 */
[----:B------:R-:W-:Y:S04]  /*62b0*/  DEPBAR.LE SB0, 0x0 ;  /* 0x000080000000791a */ /* 0x000fe80000000000 */
[----:B------:R-:W-:Y:S06]  /*62c0*/  BAR.SYNC.DEFER_BLOCKING 0x0 ;  /* 0x0000000000007b1d */ /* 0x000fec0000010000 */
[----:B------:R-:W-:-:S05]  /*62d0*/  @!P0 BRA `(.L_x_351) ;  /* 0x000001f000008947 */ /* 0x000fca0003800000 */
[----:B--234-:R-:W-:Y:S02]  /*62e0*/  ISETP.GE.AND P2, PT, R16, c[0x0][0x1d4], PT ;  /* 0x0000750010007a0c */ /* 0x01cfe40003f46270 */
[----:B------:R-:W-:Y:S02]  /*62f0*/  ISETP.GE.AND P1, PT, R12, c[0x0][0x1d4], PT ;  /* 0x000075000c007a0c */ /* 0x000fe40003f26270 */
[----:B------:R-:W-:Y:S02]  /*6300*/  ISETP.GE.AND P4, PT, R13, c[0x0][0x1d4], PT ;  /* 0x000075000d007a0c */ /* 0x000fe40003f86270 */
[----:B------:R-:W-:Y:S07]  /*6310*/  ISETP.GE.AND P3, PT, R126, c[0x0][0x1d4], PT ;  /* 0x000075007e007a0c */ /* 0x000fee0003f66270 */
[----:B------:R-:W2:Y:S01]  /*6320*/  @!P2 LDS.128 R20, [R116] ;  /* 0x000000007414a984 */ /* 0x000ea20000000c00 */
        /* <DEDUP_REMOVED lines=9> */
[----:B------:R-:W2:Y:S04]  /*63c0*/  @!P1 LDS.128 R4, [R115] ;  /* 0x0000000073049984 */ /* 0x000ea80000000c00 */
        /* <DEDUP_REMOVED lines=16> */
.L_x_351:
[----:B--234-:R-:W-:Y:S05]  /*64d0*/  BSYNC B0 ;  /* 0x0000000000007941 */ /* 0x01cfea0003800000 */
.L_x_350:
[----:B------:R-:W-:Y:S01]  /*64e0*/  ISETP.NE.AND P2, PT, R131, RZ, PT ;  /* 0x000000ff8300720c */ /* 0x000fe20003f45270 */
[----:B------:R-:W-:Y:S01]  /*64f0*/  UISETP.GT.AND UP0, UPT, UR16, UR8, UPT ;  /* 0x000000081000728c */ /* 0x000fe2000bf04270 */
[----:B------:R-:W-:Y:S01]  /*6500*/  IMAD.U32 R0, RZ, RZ, UR11 ;  /* 0x0000000bff007e24 */ /* 0x000fe2000f8e00ff */
[----:B------:R-:W-:Y:S04]  /*6510*/  UIADD3 UR16, UR16, -0x1, URZ ;  /* 0xffffffff10107890 */ /* 0x000fe8000fffe03f */
[----:B------:R-:W-:Y:S05]  /*6520*/  PLOP3.LUT P0, PT, PT, PT, UP0, 0x80, 0x0 ;  /* 0x000000000000781c */ /* 0x000fea0003f0f008 */
[----:B------:R-:W-:Y:S02]  /*6530*/  @UP0 USHF.R.S32.HI UR7, URZ, 0x1f, UR16 ;  /* 0x0000001f3f070899 */ /* 0x000fe40008011410 */
[----:B------:R-:W-:Y:S04]  /*6540*/  @UP0 UIMAD UR4, UR9, UR16, URZ ;  /* 0x00000010090402a4 */ /* 0x000fe8000f8e023f */
[----:B------:R-:W-:Y:S02]  /*6550*/  @UP0 UIMAD UR4, UR7, UR10, UR4 ;  /* 0x0000000a070402a4 */ /* 0x000fe4000f8e0204 */
[----:B------:R-:W-:Y:S02]  /*6560*/  @P0 IMAD.MOV.U32 R2, RZ, RZ, R142 ;  /* 0x000000ffff020224 */ /* 0x000fe400078e008e */
[----:B------:R-:W-:Y:S01]  /*6570*/  @P0 IMAD.MOV.U32 R3, RZ, RZ, R147 ;  /* 0x000000ffff030224 */ /* 0x000fe200078e0093 */
[----:B------:R-:W-:Y:S11]  /*6580*/  PLOP3.LUT P0, PT, PT, PT, UP0, 0x80, 0x0 ;  /* 0x000000000000781c */ /* 0x000ff60003f0f008 */
[----:B------:R-:W-:Y:S02]  /*6590*/  @!UPT UIADD3 URZ, URZ, URZ, URZ ;  /* 0x0000003f3f3ff290 */ /* 0x000fe4000fffe03f */
[----:B------:R-:W-:Y:S01]  /*65a0*/  @P0 IMAD.WIDE.U32 R2, R77, UR16, R2 ;  /* 0x000000104d020c25 */ /* 0x000fe2000f8e0002 */
[----:B------:R-:W-:Y:S11]  /*65b0*/  PLOP3.LUT P0, PT, PT, PT, UP0, 0x80, 0x0 ;  /* 0x000000000000781c */ /* 0x000ff60003f0f008 */
[----:B------:R-:W-:Y:S02]  /*65c0*/  @!UPT UIADD3 URZ, URZ, URZ, URZ ;  /* 0x0000003f3f3ff290 */ /* 0x000fe4000fffe03f */
[----:B------:R-:W-:Y:S01]  /*65d0*/  @P0 IADD3 R5, R3, UR4, RZ ;  /* 0x0000000403050c10 */ /* 0x000fe2000fffe0ff */
[----:B------:R-:W-:Y:S01]  /*65e0*/  IMAD.U32 R3, RZ, RZ, UR12 ;  /* 0x0000000cff037e24 */ /* 0x000fe2000f8e00ff */
[----:B------:R-:W-:Y:S11]  /*65f0*/  PLOP3.LUT P0, PT, PT, PT, UP0, 0x80, 0x0 ;  /* 0x000000000000781c */ /* 0x000ff60003f0f008 */
[----:B------:R-:W-:Y:S02]  /*6600*/  @!UPT UIADD3 URZ, URZ, URZ, URZ ;  /* 0x0000003f3f3ff290 */ /* 0x000fe4000fffe03f */
[C---:B------:R-:W-:Y:S02]  /*6610*/  @P0 LEA R4, P1, R2.reuse, c[0x0][0x220], 0x1 ;  /* 0x0000880002040a11 */ /* 0x040fe400078208ff */
[----:B------:R-:W-:Y:S11]  /*6620*/  PLOP3.LUT P0, PT, PT, PT, UP0, 0x80, 0x0 ;  /* 0x000000000000781c */ /* 0x000ff60003f0f008 */
[----:B------:R-:W-:Y:S02]  /*6630*/  @!UPT UIADD3 URZ, URZ, URZ, URZ ;  /* 0x0000003f3f3ff290 */ /* 0x000fe4000fffe03f */
[----:B------:R-:W-:Y:S02]  /*6640*/  @P0 LEA.HI.X R5, R2, c[0x0][0x224], R5, 0x1, P1 ;  /* 0x0000890002050a11 */ /* 0x000fe400008f0c05 */
[----:B------:R-:W-:Y:S11]  /*6650*/  PLOP3.LUT P0, PT, PT, PT, UP0, 0x80, 0x0 ;  /* 0x000000000000781c */ /* 0x000ff60003f0f008 */
[----:B------:R-:W-:Y:S02]  /*6660*/  @!UPT UIADD3 URZ, URZ, URZ, URZ ;  /* 0x0000003f3f3ff290 */ /* 0x000fe4000fffe03f */
[C---:B------:R-:W-:Y:S02]  /*6670*/  @P0 LEA R2, P1, R3.reuse, R4, 0x1 ;  /* 0x0000000403020211 */ /* 0x040fe400078208ff */
[----:B------:R-:W-:Y:S11]  /*6680*/  PLOP3.LUT P0, PT, PT, PT, UP0, 0x80, 0x0 ;  /* 0x000000000000781c */ /* 0x000ff60003f0f008 */
[----:B------:R-:W-:Y:S02]  /*6690*/  @!UPT UIADD3 URZ, URZ, URZ, URZ ;  /* 0x0000003f3f3ff290 */ /* 0x000fe4000fffe03f */
[----:B------:R-:W-:Y:S02]  /*66a0*/  @P0 LEA.HI.X R3, R3, R5, R0, 0x1, P1 ;  /* 0x0000000503030211 */ /* 0x000fe400008f0c00 */
[----:B------:R-:W-:Y:S02]  /*66b0*/  PLOP3.LUT P0, PT, PT, PT, UP0, 0x80, 0x0 ;  /* 0x000000000000781c */ /* 0x000fe40003f0f008 */
[----:B------:R-:W-:Y:S02]  /*66c0*/  PLOP3.LUT P0, PT, PT, PT, UP0, 0x80, 0x0 ;  /* 0x000000000000781c */ /* 0x000fe40003f0f008 */
[----:B------:R-:W-:Y:S11]  /*66d0*/  PLOP3.LUT P0, PT, PT, PT, UP0, 0x80, 0x0 ;  /* 0x000000000000781c */ /* 0x000ff60003f0f008 */
[----:B------:R-:W-:Y:S02]  /*66e0*/  @!UPT UIADD3 URZ, URZ, URZ, URZ ;  /* 0x0000003f3f3ff290 */ /* 0x000fe4000fffe03f */
[----:B------:R-:W-:Y:S01]  /*66f0*/  @!PT LDS RZ, [RZ] ;  /* 0x00000000fffff984 */ /* 0x000fe20000000800 */
[----:B------:R-:W-:Y:S01]  /*6700*/  @!PT LDS RZ, [RZ] ;  /* 0x00000000fffff984 */ /* 0x000fe20000000800 */
[----:B------:R-:W-:Y:S01]  /*6710*/  @!PT LDS RZ, [RZ] ;  /* 0x00000000fffff984 */ /* 0x000fe20000000800 */
[----:B------:R2:W-:Y:S01]  /*6720*/  @P0 LDGSTS.E.BYPASS.LTC128B.128 [R122+0x6100], [R4.64], !P2 ;  /* 0x06100000047a0fae */ /* 0x0005e2000d101d56 */
[----:B------:R-:W-:Y:S11]  /*6730*/  PLOP3.LUT P0, PT, PT, PT, UP0, 0x80, 0x0 ;  /* 0x000000000000781c */ /* 0x000ff60003f0f008 */
[----:B------:R-:W-:Y:S02]  /*6740*/  @!UPT UIADD3 URZ, URZ, URZ, URZ ;  /* 0x0000003f3f3ff290 */ /* 0x000fe4000fffe03f */
[----:B------:R2:W-:Y:S01]  /*6750*/  @P0 LDGSTS.E.BYPASS.LTC128B.128 [R122+0x8100], [R4.64+0x80], !P6 ;  /* 0x08100080047a0fae */ /* 0x0005e2000f101d56 */
[----:B------:R-:W-:Y:S11]  /*6760*/  PLOP3.LUT P0, PT, PT, PT, UP0, 0x80, 0x0 ;  /* 0x000000000000781c */ /* 0x000ff60003f0f008 */
[----:B------:R-:W-:Y:S02]  /*6770*/  @!UPT UIADD3 URZ, URZ, URZ, URZ ;  /* 0x0000003f3f3ff290 */ /* 0x000fe4000fffe03f */
[----:B------:R2:W-:Y:S01]  /*6780*/  @P0 LDGSTS.E.BYPASS.LTC128B.128 [R122+0xa100], [R4.64+0x100], !P5 ;  /* 0x0a100100047a0fae */ /* 0x0005e2000e901d56 */
[----:B------:R-:W-:Y:S11]  /*6790*/  PLOP3.LUT P0, PT, PT, PT, UP0, 0x80, 0x0 ;  /* 0x000000000000781c */ /* 0x000ff60003f0f008 */
[----:B------:R-:W-:Y:S02]  /*67a0*/  @!UPT UIADD3 URZ, URZ, URZ, URZ ;  /* 0x0000003f3f3ff290 */ /* 0x000fe4000fffe03f */
[----:B------:R2:W-:Y:S01]  /*67b0*/  @P0 LDGSTS.E.BYPASS.LTC128B.128 [R122+0x7100], [R2.64], !P2 ;  /* 0x07100000027a0fae */ /* 0x0005e2000d101d56 */
[----:B------:R-:W-:Y:S11]  /*67c0*/  PLOP3.LUT P0, PT, PT, PT, UP0, 0x80, 0x0 ;  /* 0x000000000000781c */ /* 0x000ff60003f0f008 */
[----:B------:R-:W-:Y:S02]  /*67d0*/  @!UPT UIADD3 URZ, URZ, URZ, URZ ;  /* 0x0000003f3f3ff290 */ /* 0x000fe4000fffe03f */
[----:B------:R2:W-:Y:S01]  /*67e0*/  @P0 LDGSTS.E.BYPASS.LTC128B.128 [R122+0x9100], [R2.64+0x80], !P6 ;  /* 0x09100080027a0fae */ /* 0x0005e2000f101d56 */
[----:B------:R-:W-:Y:S11]  /*67f0*/  PLOP3.LUT P0, PT, PT, PT, UP0, 0x80, 0x0 ;  /* 0x000000000000781c */ /* 0x000ff60003f0f008 */
[----:B------:R-:W-:Y:S02]  /*6800*/  @!UPT UIADD3 URZ, URZ, URZ, URZ ;  /* 0x0000003f3f3ff290 */ /* 0x000fe4000fffe03f */
[----:B------:R2:W-:Y:S01]  /*6810*/  @P0 LDGSTS.E.BYPASS.LTC128B.128 [R122+0xb100], [R2.64+0x100], !P5 ;  /* 0x0b100100027a0fae */ /* 0x0005e2000e901d56 */
[----:B------:R-:W-:Y:S03]  /*6820*/  PLOP3.LUT P0, PT, PT, PT, UP0, 0x80, 0x0 ;  /* 0x000000000000781c */ /* 0x000fe60003f0f008 */
[----:B------:R-:W0:Y:S10]  /*6830*/  LDGDEPBAR ;  /* 0x00000000000079af */ /* 0x000e340000000000 */
[----:B------:R-:W-:-:S05]  /*6840*/  @P0 BRA `(.L_x_352) ;  /* 0xffffb91000000947 */ /* 0x000fca000383ffff */
[----:B------:R-:W-:Y:S06]  /*6850*/  BAR.SYNC.DEFER_BLOCKING 0x0 ;  /* 0x0000000000007b1d */ /* 0x000fec0000010000 */
.L_x_327:
[----:B------:R-:W-:Y:S01]  /*6860*/  UIADD3 UR6, UR17, 0x7f, URZ ;  /* 0x0000007f11067890 */ /* 0x000fe2000fffe03f */
[----:B------:R-:W-:Y:S01]  /*6870*/  PLOP3.LUT P0, PT, PT, PT, UP2, 0x40, 0x0 ;  /* 0x000000000000781c */ /* 0x000fe20003f0e828 */
[----:B------:R-:W-:-:S02]  /*6880*/  ULDC.64 UR4, c[0x0][0x2c8] ;  /* 0x0000b20000047ab9 */ /* 0x000fc40000000a00 */
[----:B------:R-:W-:-:S04]  /*6890*/  UIMAD.WIDE.U32 UR8, UR6, UR4, URZ ;  /* 0x00000004060872a5 */ /* 0x000fc8000f8e003f */
[----:B------:R-:W-:-:S06]  /*68a0*/  @UP3 USHF.R.U32.HI UR6, URZ, UR5, UR9 ;  /* 0x000000053f063299 */ /* 0x000fcc0008011609 */
[----:B--2---:R-:W-:-:S04]  /*68b0*/  IADD3 R3, R91, UR6, RZ ;  /* 0x000000065b037c10 */ /* 0x004fc8000fffe0ff */
[----:B------:R-:W-:Y:S01]  /*68c0*/  IADD3 R4, R3, c[0x0][0x328], RZ ;  /* 0x0000ca0003047a10 */ /* 0x000fe20007ffe0ff */
[----:B------:R-:W-:Y:S05]  /*68d0*/  @P0 BRA `(.L_x_353) ;  /* 0x000000f000000947 */ /* 0x000fea0003800000 */
[C---:B------:R-:W-:Y:S01]  /*68e0*/  ISETP.GT.AND P0, PT, R3.reuse, RZ, PT ;  /* 0x000000ff0300720c */ /* 0x040fe20003f04270 */
[----:B------:R-:W-:Y:S01]  /*68f0*/  IMAD.MOV.U32 R0, RZ, RZ, c[0x0][0x32c] ;  /* 0x0000cb00ff007624 */ /* 0x000fe200078e00ff */
[----:B------:R-:W-:-:S11]  /*6900*/  IADD3 R5, R3, -0x1, RZ ;  /* 0xffffffff03057810 */ /* 0x000fd60007ffe0ff */
[----:B------:R-:W-:Y:S05]  /*6910*/  @P0 BRA `(.L_x_354) ;  /* 0x0000006000000947 */ /* 0x000fea0003800000 */
[----:B------:R-:W-:Y:S01]  /*6920*/  ISETP.NE.AND P0, PT, R0, 0x1, PT ;  /* 0x000000010000780c */ /* 0x000fe20003f05270 */
[----:B------:R-:W-:-:S12]  /*6930*/  IMAD.MOV R3, RZ, RZ, -R3 ;  /* 0x000000ffff037224 */ /* 0x000fd800078e0a03 */
[----:B------:R-:W-:-:S05]  /*6940*/  @P0 IMAD.HI.U32 R2, R3, c[0x0][0x330], RZ ;  /* 0x0000cc0003020a27 */ /* 0x000fca00078e00ff */
[----:B------:R-:W-:-:S04]  /*6950*/  @P0 SHF.R.U32.HI R3, RZ, c[0x0][0x334], R2 ;  /* 0x0000cd00ff030a19 */ /* 0x000fc80000011602 */
[----:B------:R-:W-:Y:S01]  /*6960*/  LOP3.LUT R5, RZ, R3, RZ, 0x33, !PT ;  /* 0x00000003ff057212 */ /* 0x000fe200078e33ff */
[----:B------:R-:W-:Y:S05]  /*6970*/  BRA `(.L_x_355) ;  /* 0x0000003000007947 */ /* 0x000fea0003800000 */
.L_x_354:
[----:B------:R-:W-:-:S13]  /*6980*/  ISETP.NE.AND P0, PT, R0, 0x1, PT ;  /* 0x000000010000780c */ /* 0x000fda0003f05270 */
[----:B------:R-:W-:-:S05]  /*6990*/  @P0 IMAD.HI.U32 R2, R5, c[0x0][0x330], RZ ;  /* 0x0000cc0005020a27 */ /* 0x000fca00078e00ff */
[----:B------:R-:W-:-:S05]  /*69a0*/  @P0 SHF.R.U32.HI R5, RZ, c[0x0][0x334], R2 ;  /* 0x0000cd00ff050a19 */ /* 0x000fca0000011602 */
.L_x_355:
[----:B------:R-:W-:-:S05]  /*69b0*/  IMAD R5, R5, R0, c[0x0][0x32c] ;  /* 0x0000cb0005057624 */ /* 0x000fca00078e0200 */
[----:B------:R-:W-:-:S03]  /*69c0*/  IMNMX R4, R4, R5, PT ;  /* 0x0000000504047217 */ /* 0x000fc60003800200 */
.L_x_353:
[----:B------:R-:W-:Y:S01]  /*69d0*/  ULDC.64 UR4, c[0x0][0x2c8] ;  /* 0x0000b20000047ab9 */ /* 0x000fe20000000a00 */
[----:B------:R-:W-:Y:S01]  /*69e0*/  IADD3 R3, R4, 0x3f, RZ ;  /* 0x0000003f04037810 */ /* 0x000fe20007ffe0ff */
[----:B------:R-:W-:Y:S01]  /*69f0*/  UIMAD.WIDE.U32 UR6, UR17, UR4, URZ ;  /* 0x00000004110672a5 */ /* 0x000fe2000f8e003f */
[----:B------:R-:W-:Y:S02]  /*6a00*/  PLOP3.LUT P0, PT, PT, PT, UP2, 0x40, 0x0 ;  /* 0x000000000000781c */ /* 0x000fe40003f0e828 */
[----:B------:R-:W-:Y:S01]  /*6a10*/  SHF.R.S32.HI R0, RZ, 0x1f, R3 ;  /* 0x0000001fff007819 */ /* 0x000fe20000011403 */
[----:B------:R-:W-:Y:S02]  /*6a20*/  UMOV UR4, UR17 ;  /* 0x0000001100047c82 */ /* 0x000fe40008000000 */
[----:B------:R-:W-:Y:S01]  /*6a30*/  @UP3 USHF.R.U32.HI UR4, URZ, UR5, UR7 ;  /* 0x000000053f043299 */ /* 0x000fe20008011607 */
[----:B------:R-:W-:-:S04]  /*6a40*/  LEA.HI R0, R0, R3, RZ, 0x6 ;  /* 0x0000000300007211 */ /* 0x000fc800078f30ff */
[----:B------:R-:W-:Y:S02]  /*6a50*/  SHF.R.S32.HI R134, RZ, 0x6, R0 ;  /* 0x00000006ff867819 */ /* 0x000fe40000011400 */
[----:B------:R-:W-:Y:S02]  /*6a60*/  IADD3 R2, R90, UR4, RZ ;  /* 0x000000045a027c10 */ /* 0x000fe4000fffe0ff */
[----:B------:R-:W-:Y:S02]  /*6a70*/  IMNMX R134, R134, R89, PT ;  /* 0x0000005986867217 */ /* 0x000fe40003800200 */
[----:B------:R-:W-:Y:S01]  /*6a80*/  IADD3 R211, R2, -c[0x0][0x324], RZ ;  /* 0x8000c90002d37a10 */ /* 0x000fe20007ffe0ff */
[----:B------:R-:W-:Y:S05]  /*6a90*/  @P0 BRA `(.L_x_356) ;  /* 0x000000f000000947 */ /* 0x000fea0003800000 */
        /* <DEDUP_REMOVED lines=9> */
.L_x_357:
[----:B------:R-:W-:-:S04]  /*6b30*/  MOV R0, c[0x0][0x32c] ;  /* 0x0000cb0000007a02 */ /* 0x000fc80000000f00 */
[----:B------:R-:W-:-:S13]  /*6b40*/  ISETP.NE.AND P0, PT, R0, 0x1, PT ;  /* 0x000000010000780c */ /* 0x000fda0003f05270 */
[----:B------:R-:W-:-:S05]  /*6b50*/  @P0 IMAD.HI.U32 R0, R2, c[0x0][0x330], RZ ;  /* 0x0000cc0002000a27 */ /* 0x000fca00078e00ff */
[----:B------:R-:W-:-:S05]  /*6b60*/  @P0 SHF.R.U32.HI R2, RZ, c[0x0][0x334], R0 ;  /* 0x0000cd00ff020a19 */ /* 0x000fca0000011600 */
.L_x_358:
[----:B------:R-:W-:-:S05]  /*6b70*/  IMAD R2, R2, c[0x0][0x32c], RZ ;  /* 0x0000cb0002027a24 */ /* 0x000fca00078e02ff */
[----:B------:R-:W-:-:S04]  /*6b80*/  IMNMX R211, R211, R2, !PT ;  /* 0x00000002d3d37217 */ /* 0x000fc80007800200 */
.L_x_356:
[----:B------:R-:W-:Y:S01]  /*6b90*/  SHF.R.S32.HI R0, RZ, 0x1f, R211 ;  /* 0x0000001fff007819 */ /* 0x000fe200000114d3 */
[----:B------:R-:W-:Y:S01]  /*6ba0*/  IMAD.MOV.U32 R3, RZ, RZ, RZ ;  /* 0x000000ffff037224 */ /* 0x000fe200078e00ff */
[----:B------:R-:W-:Y:S01]  /*6bb0*/  PLOP3.LUT P2, PT, PT, PT, PT, 0x80, 0x0 ;  /* 0x000000000000781c */ /* 0x000fe20003f4f070 */
[----:B------:R-:W-:Y:S01]  /*6bc0*/  IMAD.MOV.U32 R98, RZ, RZ, RZ ;  /* 0x000000ffff627224 */ /* 0x000fe200078e00ff */
[----:B------:R-:W-:Y:S01]  /*6bd0*/  LEA.HI R211, R0, R211, RZ, 0x6 ;  /* 0x000000d300d37211 */ /* 0x000fe200078f30ff */
[----:B------:R-:W-:Y:S01]  /*6be0*/  CS2R R96, SRZ ;  /* 0x0000000000607805 */ /* 0x000fe2000001ff00 */
[----:B------:R-:W-:Y:S01]  /*6bf0*/  CS2R R94, SRZ ;  /* 0x00000000005e7805 */ /* 0x000fe2000001ff00 */
[----:B------:R-:W-:Y:S01]  /*6c00*/  CS2R R92, SRZ ;  /* 0x00000000005c7805 */ /* 0x000fe2000001ff00 */
[----:B------:R-:W-:Y:S01]  /*6c10*/  SHF.R.S32.HI R211, RZ, 0x6, R211 ;  /* 0x00000006ffd37819 */ /* 0x000fe200000114d3 */
[----:B------:R-:W-:Y:S01]  /*6c20*/  CS2R R90, SRZ ;  /* 0x00000000005a7805 */ /* 0x000fe2000001ff00 */
[----:B------:R-:W-:Y:S01]  /*6c30*/  CS2R R88, SRZ ;  /* 0x0000000000587805 */ /* 0x000fe2000001ff00 */
[----:B------:R-:W-:Y:S01]  /*6c40*/  CS2R R86, SRZ ;  /* 0x0000000000567805 */ /* 0x000fe2000001ff00 */
[----:B------:R-:W-:Y:S01]  /*6c50*/  IMNMX R211, RZ, R211, !PT ;  /* 0x000000d3ffd37217 */ /* 0x000fe20007800200 */
[----:B------:R-:W-:Y:S01]  /*6c60*/  CS2R R84, SRZ ;  /* 0x0000000000547805 */ /* 0x000fe2000001ff00 */
[----:B------:R-:W-:Y:S01]  /*6c70*/  CS2R R82, SRZ ;  /* 0x0000000000527805 */ /* 0x000fe2000001ff00 */
[----:B------:R-:W-:Y:S01]  /*6c80*/  CS2R R80, SRZ ;  /* 0x0000000000507805 */ /* 0x000fe2000001ff00 */
[----:B------:R-:W-:Y:S01]  /*6c90*/  ISETP.GT.AND P0, PT, R134, R211, PT ;  /* 0x000000d38600720c */ /* 0x000fe20003f04270 */
[----:B------:R-:W-:Y:S01]  /*6ca0*/  CS2R R78, SRZ ;  /* 0x00000000004e7805 */ /* 0x000fe2000001ff00 */
[----:B------:R-:W-:Y:S01]  /*6cb0*/  IMAD.MOV.U32 R77, RZ, RZ, RZ ;  /* 0x000000ffff4d7224 */ /* 0x000fe200078e00ff */
[----:B------:R-:W-:Y:S01]  /*6cc0*/  CS2R R6, SRZ ;  /* 0x0000000000067805 */ /* 0x000fe2000001ff00 */
[----:B------:R-:W-:Y:S01]  /*6cd0*/  CS2R R74, SRZ ;  /* 0x00000000004a7805 */ /* 0x000fe2000001ff00 */
[----:B------:R-:W-:Y:S01]  /*6ce0*/  CS2R R72, SRZ ;  /* 0x0000000000487805 */ /* 0x000fe2000001ff00 */
[----:B------:R-:W-:Y:S01]  /*6cf0*/  IMAD.MOV.U32 R70, RZ, RZ, RZ ;  /* 0x000000ffff467224 */ /* 0x000fe200078e00ff */
        /* <DEDUP_REMOVED lines=37> */
[----:B------:R-:W-:Y:S02]  /*6f50*/  UISETP.NE.U32.AND UP1, UPT, URZ, UR4, UPT ;  /* 0x000000043f00728c */ /* 0x000fe4000bf25070 */
        /* <DEDUP_REMOVED lines=8> */
[----:B-1----:R-:W-:Y:S02]  /*6fe0*/  USHF.R.S32.HI UR6, URZ, 0x1f, UR18 ;  /* 0x0000001f3f067899 */ /* 0x002fe40008011412 */
        /* <DEDUP_REMOVED lines=9> */
[----:B------:R-:W-:Y:S01]  /*7080*/  BSSY B0, `(.L_x_360) ;  /* 0x000005b000007945 */ /* 0x000fe20003800000 */
[----:B------:R-:W-:Y:S01]  /*7090*/  ULDC.64 UR6, c[0x0][0x348] ;  /* 0x0000d20000067ab9 */ /* 0x000fe20000000a00 */
[----:B------:R-:W-:Y:S01]  /*70a0*/  IMAD.IADD R38, R71, 0x1, -R38 ;  /* 0x0000000147267824 */ /* 0x000fe200078e0a26 */
[----:B------:R-:W-:Y:S01]  /*70b0*/  UISETP.NE.U32.AND UP0, UPT, URZ, UR6, UPT ;  /* 0x000000063f00728c */ /* 0x000fe2000bf05070 */
[----:B------:R-:W-:Y:S01]  /*70c0*/  PLOP3.LUT P0, PT, PT, PT, UP3, 0x80, 0x0 ;  /* 0x000000000000781c */ /* 0x000fe20003f0f038 */
[----:B------:R-:W-:Y:S01]  /*70d0*/  ULDC.64 UR4, c[0x0][0x1b8] ;  /* 0x00006e0000047ab9 */ /* 0x000fe20000000a00 */
[----:B------:R-:W-:Y:S01]  /*70e0*/  IMAD R215, R38, 0x20, R49 ;  /* 0x0000002026d77824 */ /* 0x000fe200078e0231 */
[----:B------:R-:W-:Y:S01]  /*70f0*/  UISETP.NE.AND.EX UP0, UPT, URZ, UR7, UPT, UP0 ;  /* 0x000000073f00728c */ /* 0x000fe2000bf05300 */
[----:B------:R-:W-:Y:S01]  /*7100*/  LEA.HI R52, R70, R71, RZ, 0x4 ;  /* 0x0000004746347211 */ /* 0x000fe200078f20ff */
[----:B------:R-:W-:Y:S01]  /*7110*/  USHF.R.S32.HI UR7, URZ, 0x1f, UR20 ;  /* 0x0000001f3f077899 */ /* 0x000fe20008011414 */
[----:B------:R-:W-:Y:S01]  /*7120*/  IMAD.SHL.U32 R222, R38, 0x8, RZ ;  /* 0x0000000826de7824 */ /* 0x000fe200078e00ff */
[----:B------:R-:W-:Y:S01]  /*7130*/  UIADD3 UR9, UR9, UR18, URZ ;  /* 0x0000001209097290 */ /* 0x000fe2000fffe03f */
[----:B------:R-:W-:Y:S01]  /*7140*/  IADD3 R0, R215, UR17, RZ ;  /* 0x00000011d7007c10 */ /* 0x000fe2000fffe0ff */
[----:B------:R-:W-:-:S02]  /*7150*/  UIMAD UR6, UR13, UR4, URZ ;  /* 0x000000040d0672a4 */ /* 0x000fc4000f8e023f */
[----:B------:R-:W-:Y:S01]  /*7160*/  USEL UR7, UR7, URZ, !UP0 ;  /* 0x0000003f07077287 */ /* 0x000fe2000c000000 */
[----:B------:R-:W-:Y:S01]  /*7170*/  IADD3 R37, R222, 0x80, RZ ;  /* 0x00000080de257810 */ /* 0x000fe20007ffe0ff */
[----:B------:R-:W-:Y:S01]  /*7180*/  UIMAD UR6, UR14, UR5, UR6 ;  /* 0x000000050e0672a4 */ /* 0x000fe2000f8e0206 */
[----:B-1----:R-:W-:Y:S01]  /*7190*/  @P1 IMAD.HI.U32 R3, R0, c[0x0][0x2c8], RZ ;  /* 0x0000b20000031a27 */ /* 0x002fe200078e00ff */
[----:B------:R-:W-:Y:S01]  /*71a0*/  UIMAD.WIDE.U32 UR10, UR14, UR4, UR8 ;  /* 0x000000040e0a72a5 */ /* 0x000fe2000f8e0008 */
[C---:B------:R-:W-:Y:S01]  /*71b0*/  IADD3 R214, R222.reuse, 0x40, RZ ;  /* 0x00000040ded67810 */ /* 0x040fe20007ffe0ff */
[----:B------:R-:W-:Y:S01]  /*71c0*/  USEL UR8, UR20, URZ, !UP0 ;  /* 0x0000003f14087287 */ /* 0x000fe2000c000000 */
[--C-:B------:R-:W-:Y:S01]  /*71d0*/  IMAD.MOV.U32 R5, RZ, RZ, R0.reuse ;  /* 0x000000ffff057224 */ /* 0x100fe200078e0000 */
[----:B------:R-:W-:Y:S01]  /*71e0*/  ULDC.64 UR4, c[0x0][0x1c0] ;  /* 0x0000700000047ab9 */ /* 0x000fe20000000a00 */
[----:B------:R-:W-:Y:S01]  /*71f0*/  @P0 SHF.R.U32.HI R5, RZ, c[0x0][0x2cc], R3 ;  /* 0x0000b300ff050a19 */ /* 0x000fe20000011603 */
[----:B------:R-:W-:Y:S01]  /*7200*/  UIMAD UR7, UR7, UR4, URZ ;  /* 0x00000004070772a4 */ /* 0x000fe2000f8e023f */
[----:B------:R-:W-:Y:S01]  /*7210*/  ISETP.GE.AND P5, PT, R222, c[0x0][0x198], PT ;  /* 0x00006600de007a0c */ /* 0x000fe20003fa6270 */
[----:B------:R-:W-:Y:S01]  /*7220*/  UIADD3 UR11, UR11, UR6, URZ ;  /* 0x000000060b0b7290 */ /* 0x000fe2000fffe03f */
[--C-:B------:R-:W-:Y:S01]  /*7230*/  SHF.R.S32.HI R4, RZ, 0x1f, R5.reuse ;  /* 0x0000001fff047819 */ /* 0x100fe20000011405 */
[----:B------:R-:W-:Y:S01]  /*7240*/  UIMAD UR5, UR8, UR5, UR7 ;  /* 0x00000005080572a4 */ /* 0x000fe2000f8e0207 */
[----:B------:R-:W-:Y:S01]  /*7250*/  IMAD.MOV R3, RZ, RZ, -R5 ;  /* 0x000000ffff037224 */ /* 0x000fe200078e0a05 */
[----:B------:R-:W-:Y:S01]  /*7260*/  UIMAD.WIDE.U32 UR8, UR8, UR4, UR10 ;  /* 0x00000004080872a5 */ /* 0x000fe2000f8e000a */
[----:B------:R-:W-:Y:S01]  /*7270*/  ISETP.GE.AND P4, PT, R37, c[0x0][0x198], PT ;  /* 0x0000660025007a0c */ /* 0x000fe20003f86270 */
[----:B------:R-:W-:Y:S01]  /*7280*/  IMAD R4, R4, c[0x0][0x1b0], RZ ;  /* 0x00006c0004047a24 */ /* 0x000fe200078e02ff */
[----:B------:R-:W-:Y:S01]  /*7290*/  ISETP.GE.AND P3, PT, R214, c[0x0][0x198], PT ;  /* 0x00006600d6007a0c */ /* 0x000fe20003f66270 */
[----:B------:R-:W-:Y:S01]  /*72a0*/  UIADD3 UR5, UR9, UR5, URZ ;  /* 0x0000000509057290 */ /* 0x000fe2000fffe03f */
[----:B------:R-:W-:-:S02]  /*72b0*/  IMAD R3, R3, c[0x0][0x2c4], R0 ;  /* 0x0000b10003037a24 */ /* 0x000fc400078e0200 */
[----:B------:R-:W-:Y:S02]  /*72c0*/  IMAD.U32 R7, RZ, RZ, UR9 ;  /* 0x00000009ff077e24 */ /* 0x000fe4000f8e00ff */
[----:B------:R-:W-:Y:S01]  /*72d0*/  IMAD.U32 R6, RZ, RZ, UR8 ;  /* 0x00000008ff067e24 */ /* 0x000fe2000f8e00ff */
[----:B------:R-:W-:Y:S01]  /*72e0*/  SHF.R.S32.HI R0, RZ, 0x1f, R3 ;  /* 0x0000001fff007819 */ /* 0x000fe20000011403 */
[----:B------:R-:W-:Y:S02]  /*72f0*/  IMAD.U32 R7, RZ, RZ, UR5 ;  /* 0x00000005ff077e24 */ /* 0x000fe4000f8e00ff */
[C---:B------:R-:W-:Y:S02]  /*7300*/  IMAD R4, R5.reuse, c[0x0][0x1b4], R4 ;  /* 0x00006d0005047a24 */ /* 0x040fe400078e0204 */
[----:B------:R-:W-:-:S04]  /*7310*/  IMAD.WIDE.U32 R6, R5, c[0x0][0x1b0], R6 ;  /* 0x00006c0005067a25 */ /* 0x000fc800078e0006 */
[----:B------:R-:W-:Y:S02]  /*7320*/  IMAD R0, R0, c[0x0][0x1a8], RZ ;  /* 0x00006a0000007a24 */ /* 0x000fe400078e02ff */
[----:B------:R-:W-:Y:S02]  /*7330*/  IMAD.IADD R5, R7, 0x1, R4 ;  /* 0x0000000107057824 */ /* 0x000fe400078e0204 */
[----:B------:R-:W-:Y:S02]  /*7340*/  IMAD.MOV.U32 R4, RZ, RZ, R6 ;  /* 0x000000ffff047224 */ /* 0x000fe400078e0006 */
[C---:B------:R-:W-:Y:S01]  /*7350*/  IMAD R7, R3.reuse, c[0x0][0x1ac], R0 ;  /* 0x00006b0003077a24 */ /* 0x040fe200078e0200 */
[----:B------:R-:W-:Y:S01]  /*7360*/  LOP3.LUT R0, R52, 0xfffffff0, RZ, 0xc0, !PT ;  /* 0xfffffff034007812 */ /* 0x000fe200078ec0ff */
[----:B------:R-:W-:-:S04]  /*7370*/  IMAD.WIDE.U32 R4, R3, c[0x0][0x1a8], R4 ;  /* 0x00006a0003047a25 */ /* 0x000fc800078e0004 */
[----:B------:R-:W-:Y:S01]  /*7380*/  IMAD.IADD R5, R5, 0x1, R7 ;  /* 0x0000000105057824 */ /* 0x000fe200078e0207 */
[C---:B------:R-:W-:Y:S01]  /*7390*/  LEA R10, P0, R4.reuse, c[0x0][0x160], 0x1 ;  /* 0x00005800040a7a11 */ /* 0x040fe200078008ff */
[----:B------:R-:W-:Y:S02]  /*73a0*/  IMAD.IADD R3, R71, 0x1, -R0 ;  /* 0x0000000147037824 */ /* 0x000fe400078e0a00 */
[----:B------:R-:W-:Y:S01]  /*73b0*/  IMAD.SHL.U32 R7, R49, 0x40, RZ ;  /* 0x0000004031077824 */ /* 0x000fe200078e00ff */
[----:B------:R-:W-:Y:S01]  /*73c0*/  LEA.HI.X R5, R4, c[0x0][0x164], R5, 0x1, P0 ;  /* 0x0000590004057a11 */ /* 0x000fe200000f0c05 */
[----:B------:R-:W-:Y:S01]  /*73d0*/  IMAD R4, R210, c[0x0][0x2c4], RZ ;  /* 0x0000b100d2047a24 */ /* 0x000fe200078e02ff */
[----:B------:R-:W-:Y:S01]  /*73e0*/  SHF.R.S32.HI R0, RZ, 0x1f, R3 ;  /* 0x0000001fff007819 */ /* 0x000fe20000011403 */
[----:B------:R1:W3:Y:S01]  /*73f0*/  SHFL.IDX PT, R12, R10, RZ, 0x181f ;  /* 0x00181fff0a0c7589 */ /* 0x0002e200000e0000 */
[----:B------:R-:W-:Y:S02]  /*7400*/  LOP3.LUT R7, R7, 0x1c0, RZ, 0xc0, !PT ;  /* 0x000001c007077812 */ /* 0x000fe400078ec0ff */
[----:B------:R-:W-:Y:S01]  /*7410*/  LEA.HI R39, R0, R3, RZ, 0x3 ;  /* 0x0000000300277211 */ /* 0x000fe200078f18ff */
[----:B------:R1:W4:Y:S01]  /*7420*/  SHFL.IDX PT, R13, R5, RZ, 0x181f ;  /* 0x00181fff050d7589 */ /* 0x00032200000e0000 */
[----:B------:R-:W-:-:S02]  /*7430*/  SHF.R.U32.HI R9, RZ, 0x3, R7 ;  /* 0x00000003ff097819 */ /* 0x000fc40000011607 */
[----:B------:R-:W-:Y:S02]  /*7440*/  LOP3.LUT R0, R7, 0x38, R222, 0xf8, !PT ;  /* 0x0000003807007812 */ /* 0x000fe400078ef8de */
[----:B------:R-:W-:Y:S02]  /*7450*/  IADD3 R7, R49, UR17, RZ ;  /* 0x0000001131077c10 */ /* 0x000fe4000fffe0ff */
[----:B------:R-:W-:Y:S02]  /*7460*/  LOP3.LUT R48, R39, 0xfffffff8, RZ, 0xc0, !PT ;  /* 0xfffffff827307812 */ /* 0x000fe400078ec0ff */
[----:B------:R-:W-:Y:S02]  /*7470*/  ISETP.GE.AND P0, PT, R7, R4, PT ;  /* 0x000000040700720c */ /* 0x000fe40003f06270 */
[----:B------:R-:W-:Y:S01]  /*7480*/  LOP3.LUT R9, R0, R9, RZ, 0x3c, !PT ;  /* 0x0000000900097212 */ /* 0x000fe200078e3cff */
[----:B------:R-:W-:Y:S01]  /*7490*/  IMAD.IADD R48, R3, 0x1, -R48 ;  /* 0x0000000103307824 */ /* 0x000fe200078e0a30 */
[----:B------:R-:W-:Y:S01]  /*74a0*/  LEA.HI R0, R70, R71, RZ, 0x6 ;  /* 0x0000004746007211 */ /* 0x000fe200078f30ff */
[----:B------:R-:W-:-:S04]  /*74b0*/  IMAD.MOV.U32 R3, RZ, RZ, 0x20 ;  /* 0x00000020ff037424 */ /* 0x000fc800078e00ff */
[----:B------:R-:W-:-:S05]  /*74c0*/  IMAD.SHL.U32 R0, R0, 0x8, RZ ;  /* 0x0000000800007824 */ /* 0x000fca00078e00ff */
[----:B------:R-:W-:Y:S01]  /*74d0*/  LOP3.LUT R0, R9, 0xfffffe00, R0, 0xf8, !PT ;  /* 0xfffffe0009007812 */ /* 0x000fe200078ef800 */
[----:B--2---:R2:W1:Y:S01]  /*74e0*/  @P2 R2UR UR7, R2 ;  /* 0x00000000020723c2 */ /* 0x00446200000e0000 */
[----:B------:R-:W-:Y:S01]  /*74f0*/  R2P PR, R48, 0x6 ;  /* 0x0000000630007804 */ /* 0x000fe20000000000 */
[----:B-1----:R-:W-:-:S04]  /*7500*/  @!UP1 UMOV UR7, UR20 ;  /* 0x0000001400079c82 */ /* 0x002fc80008000000 */
[----:B------:R-:W-:Y:S01]  /*7510*/  SEL R3, R3, 0xffffffe0, !P2 ;  /* 0xffffffe003037807 */ /* 0x000fe20005000000 */
[----:B--2---:R-:W-:-:S05]  /*7520*/  IMAD.MOV.U32 R2, RZ, RZ, 0x10 ;  /* 0x00000010ff027424 */ /* 0x004fca00078e00ff */
[----:B------:R-:W-:Y:S01]  /*7530*/  SEL R2, R2, 0xfffffff0, !P1 ;  /* 0xfffffff002027807 */ /* 0x000fe20004800000 */
[----:B------:R-:W-:Y:S05]  /*7540*/  @P0 BRA `(.L_x_361) ;  /* 0x000000e000000947 */ /* 0x000fea0003800000 */
[----:B---34-:R-:W-:Y:S01]  /*7550*/  SHF.R.S32.HI R9, RZ, 0x1f, R214 ;  /* 0x0000001fff097819 */ /* 0x018fe200000114d6 */
[----:B------:R-:W-:Y:S01]  /*7560*/  IMAD.WIDE R14, R222, 0x2, R12 ;  /* 0x00000002de0e7825 */ /* 0x000fe200078e020c */
[----:B------:R-:W-:Y:S02]  /*7570*/  SHF.R.S32.HI R6, RZ, 0x1f, R37 ;  /* 0x0000001fff067819 */ /* 0x000fe40000011425 */
[----:B------:R-:W-:Y:S01]  /*7580*/  LEA.HI R8, R9, R214, RZ, 0x3 ;  /* 0x000000d609087211 */ /* 0x000fe200078f18ff */
[----:B------:R-:W-:Y:S01]  /*7590*/  IMAD.SHL.U32 R9, R0, 0x2, RZ ;  /* 0x0000000200097824 */ /* 0x000fe200078e00ff */
[----:B------:R-:W-:Y:S02]  /*75a0*/  LEA.HI R6, R6, R37, RZ, 0x3 ;  /* 0x0000002506067211 */ /* 0x000fe400078f18ff */
        /* <DEDUP_REMOVED lines=8> */
.L_x_361:
[----:B---34-:R-:W-:Y:S05]  /*7630*/  BSYNC B0 ;  /* 0x0000000000007941 */ /* 0x018fea0003800000 */
.L_x_360:
[----:B-1----:R-:W-:Y:S01]  /*7640*/  IADD3 R9, R7, 0x20, RZ ;  /* 0x0000002007097810 */ /* 0x002fe20007ffe0ff */
        /* <DEDUP_REMOVED lines=19> */
.L_x_363:
[----:B------:R-:W-:Y:S05]  /*7780*/  BSYNC B0 ;  /* 0x0000000000007941 */ /* 0x000fea0003800000 */
.L_x_362:
        /* <DEDUP_REMOVED lines=20> */
.L_x_365:
[----:B------:R-:W-:Y:S05]  /*78d0*/  BSYNC B0 ;  /* 0x0000000000007941 */ /* 0x000fea0003800000 */
.L_x_364:
[----:B------:R-:W-:Y:S01]  /*78e0*/  IADD3 R7, R7, 0x60, RZ ;  /* 0x0000006007077810 */ /* 0x000fe20007ffe0ff */
[----:B---3--:R-:W-:Y:S01]  /*78f0*/  SHFL.IDX PT, R12, R10, 0x3, 0x181f ;  /* 0x00781f000a0c7f89 */ /* 0x008fe200000e0000 */
[----:B------:R-:W-:Y:S01]  /*7900*/  IMAD.MOV.U32 R209, RZ, RZ, c[0x0][0x2b8] ;  /* 0x0000ae00ffd17624 */ /* 0x000fe200078e00ff */
[----:B------:R-:W-:Y:S01]  /*7910*/  IADD3 R92, R134, -0x1, RZ ;  /* 0xffffffff865c7810 */ /* 0x000fe20007ffe0ff */
[----:B------:R-:W-:Y:S01]  /*7920*/  USHF.R.S32.HI UR6, URZ, 0x1f, UR7 ;  /* 0x0000001f3f067899 */ /* 0x000fe20008011407 */
[----:B------:R-:W-:Y:S01]  /*7930*/  ISETP.GE.AND P0, PT, R7, R4, PT ;  /* 0x000000040700720c */ /* 0x000fe20003f06270 */
[----:B----4-:R-:W3:Y:S01]  /*7940*/  SHFL.IDX PT, R13, R5, 0x3, 0x181f ;  /* 0x00781f00050d7f89 */ /* 0x010ee200000e0000 */
[----:B------:R-:W-:Y:S01]  /*7950*/  ISETP.NE.AND P2, PT, R209, 0x1, PT ;  /* 0x00000001d100780c */ /* 0x000fe20003f45270 */
[----:B------:R-:W-:Y:S01]  /*7960*/  IMAD.SHL.U32 R68, R92, 0x40, RZ ;  /* 0x000000405c447824 */ /* 0x000fe200078e00ff */
[----:B------:R-:W-:Y:S01]  /*7970*/  ULDC.64 UR4, c[0x0][0x2b0] ;  /* 0x0000ac0000047ab9 */ /* 0x000fe20000000a00 */
[----:B------:R-:W-:Y:S01]  /*7980*/  IMAD.MOV.U32 R212, RZ, RZ, RZ ;  /* 0x000000ffffd47224 */ /* 0x000fe200078e00ff */
[----:B------:R-:W-:Y:S01]  /*7990*/  UIMAD UR6, UR6, UR4, URZ ;  /* 0x00000004060672a4 */ /* 0x000fe2000f8e023f */
[----:B------:R-:W-:Y:S01]  /*79a0*/  IMAD.IADD R6, R215, 0x1, R68 ;  /* 0x00000001d7067824 */ /* 0x000fe200078e0244 */
[----:B------:R-:W-:-:S02]  /*79b0*/  UIMAD.WIDE.U32 UR8, UR7, UR4, URZ ;  /* 0x00000004070872a5 */ /* 0x000fc4000f8e003f */
[----:B------:R-:W-:Y:S01]  /*79c0*/  UIMAD UR6, UR7, UR5, UR6 ;  /* 0x00000005070672a4 */ /* 0x000fe2000f8e0206 */
[C---:B------:R-:W-:Y:S01]  /*79d0*/  IMAD.IADD R213, R6.reuse, 0x1, R208 ;  /* 0x0000000106d57824 */ /* 0x040fe200078e02d0 */
[----:B------:R-:W-:Y:S01]  /*79e0*/  ISETP.GE.AND P1, PT, R6, R207, PT ;  /* 0x000000cf0600720c */ /* 0x000fe20003f26270 */
[----:B------:R-:W-:Y:S01]  /*79f0*/  ULDC.64 UR4, c[0x0][0x1e8] ;  /* 0x00007a0000047ab9 */ /* 0x000fe20000000a00 */
[----:B------:R-:W-:Y:S01]  /*7a00*/  @!P0 SHF.R.S32.HI R9, RZ, 0x1f, R214 ;  /* 0x0000001fff098819 */ /* 0x000fe200000114d6 */
[----:B------:R-:W-:Y:S01]  /*7a10*/  @P2 IMAD.HI.U32 R6, R213, c[0x0][0x2bc], RZ ;  /* 0x0000af00d5062a27 */ /* 0x000fe200078e00ff */
[----:B------:R-:W-:Y:S01]  /*7a20*/  @!P0 SHF.R.S32.HI R8, RZ, 0x1f, R37 ;  /* 0x0000001fff088819 */ /* 0x000fe20000011425 */
[----:B------:R-:W-:Y:S01]  /*7a30*/  UIADD3 UR6, UR9, UR6, URZ ;  /* 0x0000000609067290 */ /* 0x000fe2000fffe03f */
[----:B------:R-:W-:Y:S01]  /*7a40*/  @!P0 LEA.HI R9, R9, R214, RZ, 0x3 ;  /* 0x000000d609098211 */ /* 0x000fe200078f18ff */
[----:B------:R-:W-:Y:S01]  /*7a50*/  IMAD.MOV.U32 R7, RZ, RZ, R213 ;  /* 0x000000ffff077224 */ /* 0x000fe200078e00d5 */
[----:B------:R-:W-:-:S02]  /*7a60*/  @!P0 LEA.HI R8, R8, R37, RZ, 0x3 ;  /* 0x0000002508088211 */ /* 0x000fc400078f18ff */
[----:B------:R-:W-:Y:S02]  /*7a70*/  @!P0 LOP3.LUT R9, R9, 0xfffffff8, RZ, 0xc0, !PT ;  /* 0xfffffff809098812 */ /* 0x000fe400078ec0ff */
[----:B------:R-:W-:Y:S01]  /*7a80*/  @!P0 LOP3.LUT R8, R8, 0xfffffff8, RZ, 0xc0, !PT ;  /* 0xfffffff808088812 */ /* 0x000fe200078ec0ff */
[----:B---3--:R-:W-:Y:S01]  /*7a90*/  @!P0 IMAD.WIDE R14, R222, 0x2, R12 ;  /* 0x00000002de0e8825 */ /* 0x008fe200078e020c */
[----:B------:R-:W-:Y:S02]  /*7aa0*/  @P2 SHF.R.U32.HI R7, RZ, c[0x0][0x2c0], R6 ;  /* 0x0000b000ff072a19 */ /* 0x000fe40000011606 */
[----:B------:R-:W-:Y:S01]  /*7ab0*/  ISETP.GT.OR P1, PT, R215, 0x3f, P1 ;  /* 0x0000003fd700780c */ /* 0x000fe20000f24670 */
[----:B------:R-:W-:Y:S01]  /*7ac0*/  @!P0 IMAD.SHL.U32 R6, R0, 0x2, RZ ;  /* 0x0000000200068824 */ /* 0x000fe200078e00ff */
[----:B-12---:R-:W-:Y:S01]  /*7ad0*/  LOP3.LUT R5, R5, 0xfffffffd, RZ, 0xc0, !PT ;  /* 0xfffffffd05057812 */ /* 0x006fe200078ec0ff */
[----:B------:R-:W-:-:S03]  /*7ae0*/  @!P0 IMAD.WIDE R18, R9, 0x2, R12 ;  /* 0x0000000209128825 */ /* 0x000fc600078e020c */
[----:B------:R-:W-:Y:S01]  /*7af0*/  @!PT LDS RZ, [RZ] ;  /* 0x00000000fffff984 */ /* 0x000fe20000000800 */
[----:B------:R1:W-:Y:S01]  /*7b00*/  @!P0 LDGSTS.E.BYPASS.LTC128B.128 [R6+0xf100], [R14.64], !P5 ;  /* 0x0f1000000e068fae */ /* 0x0003e2000e901d56 */
[----:B------:R-:W-:Y:S01]  /*7b10*/  @!P0 IMAD.WIDE R12, R8, 0x2, R12 ;  /* 0x00000002080c8825 */ /* 0x000fe200078e020c */
[----:B------:R-:W-:Y:S02]  /*7b20*/  @P2 LOP3.LUT R5, R5, 0x2, RZ, 0xfc, !PT ;  /* 0x0000000205052812 */ /* 0x000fe400078efcff */
[----:B------:R1:W-:Y:S03]  /*7b30*/  @!P0 LDGSTS.E.BYPASS.LTC128B.128 [R6+0x13100], [R18.64], !P3 ;  /* 0x1310000012068fae */ /* 0x0003e6000d901d56 */
[C---:B------:R-:W-:Y:S01]  /*7b40*/  @!P1 IADD3 R10, P2, R7.reuse, UR8, RZ ;  /* 0x00000008070a9c10 */ /* 0x040fe2000ff5e0ff */
[----:B------:R1:W-:Y:S03]  /*7b50*/  @!P0 LDGSTS.E.BYPASS.LTC128B.128 [R6+0x17100], [R12.64], !P4 ;  /* 0x171000000c068fae */ /* 0x0003e6000e101d56 */
[----:B------:R-:W-:Y:S01]  /*7b60*/  @!P1 LEA.HI.X.SX32 R9, R7, UR6, 0x1, P2 ;  /* 0x0000000607099c11 */ /* 0x000fe200090f0eff */
[----:B------:R-:W0:Y:S01]  /*7b70*/  LDGDEPBAR ;  /* 0x00000000000079af */ /* 0x000e220000000000 */
[----:B------:R-:W-:-:S04]  /*7b80*/  @!P1 LEA R16, P2, R10, c[0x0][0x2a0], 0x2 ;  /* 0x0000a8000a109a11 */ /* 0x000fc800078410ff */
[----:B------:R-:W-:Y:S01]  /*7b90*/  @!P1 LEA.HI.X R17, R10, c[0x0][0x2a4], R9, 0x2, P2 ;  /* 0x0000a9000a119a11 */ /* 0x000fe200010f1409 */
[----:B------:R-:W-:Y:S06]  /*7ba0*/  BAR.SYNC.DEFER_BLOCKING 0x0 ;  /* 0x0000000000007b1d */ /* 0x000fec0000010000 */
[----:B------:R-:W2:Y:S01]  /*7bb0*/  @!P1 LDG.E R212, [R16.64] ;  /* 0x0000001610d49981 */ /* 0x000ea2000c1e1900 */
[----:B------:R-:W-:Y:S01]  /*7bc0*/  IMAD.MOV R8, RZ, RZ, -R7 ;  /* 0x000000ffff087224 */ /* 0x000fe200078e0a07 */
[----:B------:R-:W-:Y:S01]  /*7bd0*/  UIMAD UR7, UR13, UR4, URZ ;  /* 0x000000040d0772a4 */ /* 0x000fe2000f8e023f */
[----:B------:R-:W-:Y:S01]  /*7be0*/  IADD3 R36, -R49, R207, -R68 ;  /* 0x000000cf31247210 */ /* 0x000fe20007ffe944 */
[----:B------:R-:W-:Y:S01]  /*7bf0*/  UIMAD.WIDE.U32 UR10, UR14, UR4, URZ ;  /* 0x000000040e0a72a5 */ /* 0x000fe2000f8e003f */
[----:B------:R-:W-:Y:S01]  /*7c00*/  IMAD R213, R8, c[0x0][0x2b8], R213 ;  /* 0x0000ae0008d57a24 */ /* 0x000fe200078e02d5 */
[----:B------:R-:W-:Y:S01]  /*7c10*/  UIMAD UR7, UR14, UR5, UR7 ;  /* 0x000000050e0772a4 */ /* 0x000fe2000f8e0207 */
[----:B------:R-:W-:-:S02]  /*7c20*/  ISETP.GE.AND P1, PT, R36, 0x1, PT ;  /* 0x000000012400780c */ /* 0x000fc40003f26270 */
[----:B------:R-:W-:Y:S01]  /*7c30*/  IMAD.WIDE.U32 R10, R213, c[0x0][0x1e0], RZ ;  /* 0x00007800d50a7a25 */ /* 0x000fe200078e00ff */
[----:B------:R-:W-:Y:S01]  /*7c40*/  SHF.R.S32.HI R51, RZ, 0x1f, R213 ;  /* 0x0000001fff337819 */ /* 0x000fe200000114d5 */
[----:B------:R-:W-:Y:S01]  /*7c50*/  UIADD3 UR7, UR11, UR7, URZ ;  /* 0x000000070b077290 */ /* 0x000fe2000fffe03f */
[----:B------:R-:W-:Y:S01]  /*7c60*/  ISETP.GE.AND P5, PT, R214, c[0x0][0x1d4], PT ;  /* 0x00007500d6007a0c */ /* 0x000fe20003fa6270 */
[----:B------:R-:W-:Y:S01]  /*7c70*/  ULDC.64 UR4, c[0x0][0x210] ;  /* 0x0000840000047ab9 */ /* 0x000fe20000000a00 */
[----:B------:R-:W-:Y:S01]  /*7c80*/  LOP3.LUT R5, R5, 0xfffffffe, RZ, 0xc0, !PT ;  /* 0xfffffffe05057812 */ /* 0x000fe200078ec0ff */
[----:B------:R-:W-:Y:S01]  /*7c90*/  IMAD R8, R51, c[0x0][0x1e0], RZ ;  /* 0x0000780033087a24 */ /* 0x000fe200078e02ff */
[----:B------:R-:W-:Y:S01]  /*7ca0*/  ISETP.GE.AND P4, PT, R222, c[0x0][0x1d4], PT ;  /* 0x00007500de007a0c */ /* 0x000fe20003f86270 */
[----:B------:R-:W-:Y:S01]  /*7cb0*/  UIMAD UR13, UR13, UR4, URZ ;  /* 0x000000040d0d72a4 */ /* 0x000fe2000f8e023f */
[----:B------:R-:W-:Y:S01]  /*7cc0*/  ISETP.GE.AND P6, PT, R37, c[0x0][0x1d4], PT ;  /* 0x0000750025007a0c */ /* 0x000fe20003fc6270 */
[----:B------:R-:W-:Y:S01]  /*7cd0*/  IMAD R8, R213, c[0x0][0x1e4], R8 ;  /* 0x00007900d5087a24 */ /* 0x000fe200078e0208 */
[----:B------:R-:W-:Y:S01]  /*7ce0*/  UIMAD.WIDE.U32 UR18, UR14, UR4, URZ ;  /* 0x000000040e1272a5 */ /* 0x000fe2000f8e003f */
[----:B------:R-:W-:Y:S01]  /*7cf0*/  LEA.HI R69, R70, R71, RZ, 0x5 ;  /* 0x0000004746457211 */ /* 0x000fe200078f28ff */
[----:B------:R-:W-:Y:S01]  /*7d00*/  UIMAD UR5, UR14, UR5, UR13 ;  /* 0x000000050e0572a4 */ /* 0x000fe2000f8e020d */
[----:B------:R-:W-:Y:S01]  /*7d10*/  IMAD.IADD R9, R11, 0x1, R8 ;  /* 0x000000010b097824 */ /* 0x000fe200078e0208 */
[----:B------:R-:W-:Y:S01]  /*7d20*/  ISETP.GT.AND P3, PT, R215, 0x3f, PT ;  /* 0x0000003fd700780c */ /* 0x000fe20003f64270 */
[----:B------:R-:W-:Y:S01]  /*7d30*/  IMAD.MOV.U32 R8, RZ, RZ, R10 ;  /* 0x000000ffff087224 */ /* 0x000fe200078e000a */
[----:B------:R-:W-:Y:S01]  /*7d40*/  @P5 LOP3.LUT R5, R5, 0x1, RZ, 0xfc, !PT ;  /* 0x0000000105055812 */ /* 0x000fe200078efcff */
[----:B------:R-:W-:Y:S01]  /*7d50*/  @P1 IMAD.SHL.U32 R10, R0, 0x2, RZ ;  /* 0x00000002000a1824 */ /* 0x000fe200078e00ff */
[----:B------:R-:W-:Y:S01]  /*7d60*/  UIADD3 UR12, UR19, UR5, URZ ;  /* 0x00000005130c7290 */ /* 0x000fe2000fffe03f */
[----:B------:R-:W-:-:S02]  /*7d70*/  SEL R91, RZ, 0x10, P6 ;  /* 0x00000010ff5b7807 */ /* 0x000fc40003000000 */
[----:B------:R-:W-:Y:S02]  /*7d80*/  SHF.R.S32.HI R88, RZ, 0x5, R69 ;  /* 0x00000005ff587819 */ /* 0x000fe40000011445 */
[----:B--2---:R-:W-:Y:S01]  /*7d90*/  SHF.R.S32.HI R50, RZ, 0x1f, R212 ;  /* 0x0000001fff327819 */ /* 0x004fe200000114d4 */
[----:B------:R-:W-:-:S04]  /*7da0*/  IMAD.WIDE.U32 R8, R212, c[0x0][0x1f0], R8 ;  /* 0x00007c00d4087a25 */ /* 0x000fc800078e0008 */
[----:B------:R-:W-:-:S04]  /*7db0*/  IMAD R7, R50, c[0x0][0x1f0], RZ ;  /* 0x00007c0032077a24 */ /* 0x000fc800078e02ff */
[----:B-1----:R-:W-:Y:S01]  /*7dc0*/  IMAD R6, R212, c[0x0][0x1f4], R7 ;  /* 0x00007d00d4067a24 */ /* 0x002fe200078e0207 */
[----:B------:R-:W-:Y:S02]  /*7dd0*/  IADD3 R7, P0, R8, UR10, RZ ;  /* 0x0000000a08077c10 */ /* 0x000fe4000ff1e0ff */
[----:B------:R-:W-:Y:S02]  /*7de0*/  @P1 SHF.R.S32.HI R8, RZ, 0x1f, R37 ;  /* 0x0000001fff081819 */ /* 0x000fe40000011425 */
[----:B------:R-:W-:Y:S02]  /*7df0*/  IADD3.X R6, R9, UR7, R6, P0, !PT ;  /* 0x0000000709067c10 */ /* 0x000fe400087fe406 */
[C---:B------:R-:W-:Y:S02]  /*7e00*/  LEA R11, P0, R7.reuse, c[0x0][0x1c8], 0x1 ;  /* 0x00007200070b7a11 */ /* 0x040fe400078008ff */
[----:B------:R-:W-:Y:S02]  /*7e10*/  @P1 SHF.R.S32.HI R9, RZ, 0x1f, R214 ;  /* 0x0000001fff091819 */ /* 0x000fe400000114d6 */
[----:B------:R-:W-:Y:S01]  /*7e20*/  LEA.HI.X R6, R7, c[0x0][0x1cc], R6, 0x1, P0 ;  /* 0x0000730007067a11 */ /* 0x000fe200000f0c06 */
[----:B------:R-:W-:Y:S01]  /*7e30*/  SHFL.IDX PT, R14, R11, RZ, 0x181f ;  /* 0x00181fff0b0e7589 */ /* 0x000fe200000e0000 */
[----:B------:R-:W-:-:S02]  /*7e40*/  ISETP.GE.AND P0, PT, R36, 0x21, PT ;  /* 0x000000212400780c */ /* 0x000fc40003f06270 */
[----:B------:R-:W-:Y:S01]  /*7e50*/  @P1 LEA.HI R9, R9, R214, RZ, 0x3 ;  /* 0x000000d609091211 */ /* 0x000fe200078f18ff */
[----:B------:R-:W-:Y:S01]  /*7e60*/  SHFL.IDX PT, R15, R6, RZ, 0x181f ;  /* 0x00181fff060f7589 */ /* 0x000fe200000e0000 */
[----:B------:R-:W-:Y:S02]  /*7e70*/  @P1 LEA.HI R8, R8, R37, RZ, 0x3 ;  /* 0x0000002508081211 */ /* 0x000fe400078f18ff */
[----:B------:R-:W-:Y:S01]  /*7e80*/  @P1 LOP3.LUT R9, R9, 0xfffffff8, RZ, 0xc0, !PT ;  /* 0xfffffff809091812 */ /* 0x000fe200078ec0ff */
[----:B------:R-:W-:Y:S01]  /*7e90*/  SHFL.IDX PT, R12, R11, 0x1, 0x181f ;  /* 0x00381f000b0c7f89 */ /* 0x000fe200000e0000 */
[----:B------:R-:W-:-:S03]  /*7ea0*/  @P1 LOP3.LUT R8, R8, 0xfffffff8, RZ, 0xc0, !PT ;  /* 0xfffffff808081812 */ /* 0x000fc600078ec0ff */
[----:B------:R1:W2:Y:S02]  /*7eb0*/  SHFL.IDX PT, R13, R6, 0x1, 0x181f ;  /* 0x00381f00060d7f89 */ /* 0x0002a400000e0000 */
[----:B------:R-:W-:Y:S01]  /*7ec0*/  @P0 SHF.R.S32.HI R5, RZ, 0x1f, R214 ;  /* 0x0000001fff050819 */ /* 0x000fe200000114d6 */
[----:B------:R-:W-:Y:S01]  /*7ed0*/  @P0 IMAD.SHL.U32 R7, R0, 0x2, RZ ;  /* 0x0000000200070824 */ /* 0x000fe200078e00ff */
[----:B------:R-:W-:Y:S02]  /*7ee0*/  @P0 SHF.R.S32.HI R16, RZ, 0x1f, R37 ;  /* 0x0000001fff100819 */ /* 0x000fe40000011425 */
[----:B-1----:R-:W-:Y:S01]  /*7ef0*/  @P0 LEA.HI R6, R5, R214, RZ, 0x3 ;  /* 0x000000d605060211 */ /* 0x002fe200078f18ff */
[----:B--2---:R-:W-:Y:S01]  /*7f00*/  @P0 IMAD.WIDE R20, R222, 0x2, R12 ;  /* 0x00000002de140825 */ /* 0x004fe200078e020c */
[----:B------:R-:W-:Y:S02]  /*7f10*/  @P0 LEA.HI R5, R16, R37, RZ, 0x3 ;  /* 0x0000002510050211 */ /* 0x000fe400078f18ff */
[----:B------:R-:W-:Y:S01]  /*7f20*/  @P0 LOP3.LUT R6, R6, 0xfffffff8, RZ, 0xc0, !PT ;  /* 0xfffffff806060812 */ /* 0x000fe200078ec0ff */
[----:B------:R-:W-:Y:S01]  /*7f30*/  @P1 IMAD.WIDE R16, R9, 0x2, R14 ;  /* 0x0000000209101825 */ /* 0x000fe200078e020e */
[----:B------:R-:W-:-:S03]  /*7f40*/  @P0 LOP3.LUT R5, R5, 0xfffffff8, RZ, 0xc0, !PT ;  /* 0xfffffff805050812 */ /* 0x000fc600078ec0ff */
[----:B------:R-:W-:-:S04]  /*7f50*/  @P1 IMAD.WIDE R8, R8, 0x2, R14 ;  /* 0x0000000208081825 */ /* 0x000fc800078e020e */
[----:B------:R-:W-:-:S04]  /*7f60*/  @P1 IMAD.WIDE R14, R222, 0x2, R14 ;  /* 0x00000002de0e1825 */ /* 0x000fc800078e020e */
[--C-:B------:R-:W-:Y:S01]  /*7f70*/  @P0 IMAD.WIDE R18, R6, 0x2, R12.reuse ;  /* 0x0000000206120825 */ /* 0x100fe200078e020c */
[----:B------:R1:W-:Y:S03]  /*7f80*/  @P1 LDGSTS.E.BYPASS.LTC128B.128 [R10+0x6100], [R14.64], !P4 ;  /* 0x061000000e0a1fae */ /* 0x0003e6000e101d56 */
[----:B------:R-:W-:Y:S01]  /*7f90*/  @P0 IMAD.WIDE R12, R5, 0x2, R12 ;  /* 0x00000002050c0825 */ /* 0x000fe200078e020c */
[----:B------:R1:W-:Y:S04]  /*7fa0*/  @P1 LDGSTS.E.BYPASS.LTC128B.128 [R10+0x8100], [R16.64], !P5 ;  /* 0x08100000100a1fae */ /* 0x0003e8000e901d56 */
[----:B------:R1:W-:Y:S04]  /*7fb0*/  @P1 LDGSTS.E.BYPASS.LTC128B.128 [R10+0xa100], [R8.64], !P6 ;  /* 0x0a100000080a1fae */ /* 0x0003e8000f101d56 */
[----:B------:R1:W-:Y:S04]  /*7fc0*/  @P0 LDGSTS.E.BYPASS.LTC128B.128 [R7+0x7100], [R20.64], !P4 ;  /* 0x0710000014070fae */ /* 0x0003e8000e101d56 */
[----:B------:R1:W-:Y:S04]  /*7fd0*/  @P0 LDGSTS.E.BYPASS.LTC128B.128 [R7+0x9100], [R18.64], !P5 ;  /* 0x0910000012070fae */ /* 0x0003e8000e901d56 */
[----:B------:R1:W-:Y:S01]  /*7fe0*/  @P0 LDGSTS.E.BYPASS.LTC128B.128 [R7+0xb100], [R12.64], !P6 ;  /* 0x0b1000000c070fae */ /* 0x0003e2000f101d56 */
[----:B------:R-:W-:-:S03]  /*7ff0*/  ISETP.LT.AND P0, PT, RZ, c[0x0][0x27c], PT ;  /* 0x00009f00ff007a0c */ /* 0x000fc60003f01270 */
[----:B------:R-:W0:Y:S10]  /*8000*/  LDGDEPBAR ;  /* 0x00000000000079af */ /* 0x000e340000000000 */
[----:B------:R-:W-:Y:S05]  /*8010*/  @P0 BRA `(.L_x_366) ;  /* 0x0000002000000947 */ /* 0x000fea0003800000 */
[----:B------:R-:W-:-:S04]  /*8020*/  DEPBAR.LE SB0, 0x1 ;  /* 0x000080400000791a */ /* 0x000fc80000000000 */
[----:B------:R-:W-:Y:S05]  /*8030*/  BRA `(.L_x_367) ;  /* 0x00006e8000007947 */ /* 0x000fea0003800000 */
.L_x_366:
[----:B------:R-:W-:Y:S01]  /*8040*/  ULDC.U8 UR4, c[0x0][0x298] ;  /* 0x0000a60000047ab9 */ /* 0x000fe20000000000 */
[----:B-1---5:R-:W-:Y:S01]  /*8050*/  SHF.R.S32.HI R13, RZ, 0x1f, R76 ;  /* 0x0000001fff0d7819 */ /* 0x022fe2000001144c */
[----:B------:R-:W-:Y:S01]  /*8060*/  IMAD.WIDE.U32 R8, R76, c[0x0][0x280], RZ ;  /* 0x0000a0004c087a25 */ /* 0x000fe200078e00ff */
[----:B------:R-:W-:Y:S01]  /*8070*/  ISETP.NE.AND P0, PT, RZ, UR4, PT ;  /* 0x00000004ff007c0c */ /* 0x000fe2000bf05270 */
[----:B------:R-:W-:Y:S01]  /*8080*/  BSSY B2, `(.L_x_367) ;  /* 0x00006e3000027945 */ /* 0x000fe20003800000 */
[-C--:B------:R-:W-:Y:S01]  /*8090*/  LEA.HI R86, R70, R71.reuse, RZ, 0x2 ;  /* 0x0000004746567211 */ /* 0x080fe200078f10ff */
[C---:B------:R-:W-:Y:S02]  /*80a0*/  IMAD R15, R13.reuse, c[0x0][0x280], RZ ;  /* 0x0000a0000d0f7a24 */ /* 0x040fe400078e02ff */
[----:B------:R-:W-:Y:S01]  /*80b0*/  IMAD R13, R13, c[0x0][0x290], RZ ;  /* 0x0000a4000d0d7a24 */ /* 0x000fe200078e02ff */
[----:B------:R-:W-:Y:S01]  /*80c0*/  LOP3.LUT R6, R86, 0xfffffffc, RZ, 0xc0, !PT ;  /* 0xfffffffc56067812 */ /* 0x000fe200078ec0ff */
[C---:B------:R-:W-:Y:S01]  /*80d0*/  IMAD R15, R76.reuse, c[0x0][0x284], R15 ;  /* 0x0000a1004c0f7a24 */ /* 0x040fe200078e020f */
[----:B------:R-:W-:Y:S01]  /*80e0*/  SHF.R.S32.HI R86, RZ, 0x2, R86 ;  /* 0x00000002ff567819 */ /* 0x000fe20000011456 */
[----:B------:R-:W-:Y:S01]  /*80f0*/  IMAD R13, R76, c[0x0][0x294], R13 ;  /* 0x0000a5004c0d7a24 */ /* 0x000fe200078e020d */
[----:B------:R-:W-:Y:S01]  /*8100*/  IADD3 R89, -R6, R71, RZ ;  /* 0x0000004706597210 */ /* 0x000fe20007ffe1ff */
[----:B------:R-:W-:Y:S01]  /*8110*/  IMAD.WIDE.U32 R76, R76, c[0x0][0x290], RZ ;  /* 0x0000a4004c4c7a25 */ /* 0x000fe200078e00ff */
[----:B------:R-:W-:-:S02]  /*8120*/  IADD3 R5, R86, UR17, RZ ;  /* 0x0000001156057c10 */ /* 0x000fc4000fffe0ff */
[----:B------:R-:W-:Y:S01]  /*8130*/  IADD3 R15, R15, R9, RZ ;  /* 0x000000090f0f7210 */ /* 0x000fe20007ffe0ff */
[----:B------:R-:W-:Y:S01]  /*8140*/  IMAD.IADD R13, R13, 0x1, R77 ;  /* 0x000000010d0d7824 */ /* 0x000fe200078e024d */
[C---:B------:R-:W-:Y:S01]  /*8150*/  SHF.L.U32 R57, R89.reuse, 0x3, RZ ;  /* 0x0000000359397819 */ /* 0x040fe200000006ff */
[----:B------:R-:W-:Y:S01]  /*8160*/  IMAD R11, R89, 0x40, R5 ;  /* 0x00000040590b7824 */ /* 0x000fe200078e0205 */
[----:B------:R-:W-:Y:S05]  /*8170*/  @!P0 BRA `(.L_x_368) ;  /* 0x0000352000008947 */ /* 0x000fea0003800000 */
[----:B------:R-:W-:Y:S01]  /*8180*/  PLOP3.LUT P1, PT, PT, PT, UP3, 0x80, 0x0 ;  /* 0x000000000000781c */ /* 0x000fe20003f2f038 */
[----:B------:R-:W-:Y:S01]  /*8190*/  IMAD.MOV.U32 R14, RZ, RZ, R8 ;  /* 0x000000ffff0e7224 */ /* 0x000fe200078e0008 */
[----:B------:R-:W-:Y:S01]  /*81a0*/  PLOP3.LUT P0, PT, PT, PT, UP3, 0x80, 0x0 ;  /* 0x000000000000781c */ /* 0x000fe20003f0f038 */
[----:B------:R-:W-:Y:S01]  /*81b0*/  BSSY B0, `(.L_x_369) ;  /* 0x0000063000007945 */ /* 0x000fe20003800000 */
[----:B------:R-:W-:Y:S01]  /*81c0*/  MOV R12, R76 ;  /* 0x0000004c000c7202 */ /* 0x000fe20000000f00 */
[----:B------:R-:W-:Y:S01]  /*81d0*/  IMAD.SHL.U32 R89, R89, 0x4, RZ ;  /* 0x0000000459597824 */ /* 0x000fe200078e00ff */
[----:B------:R-:W-:Y:S01]  /*81e0*/  CS2R R64, SRZ ;  /* 0x0000000000407805 */ /* 0x000fe2000001ff00 */
[----:B------:R-:W-:Y:S01]  /*81f0*/  CS2R R76, SRZ ;  /* 0x00000000004c7805 */ /* 0x000fe2000001ff00 */
[----:B------:R-:W-:Y:S01]  /*8200*/  CS2R R82, SRZ ;  /* 0x0000000000527805 */ /* 0x000fe2000001ff00 */
[----:B------:R-:W-:Y:S01]  /*8210*/  CS2R R98, SRZ ;  /* 0x0000000000627805 */ /* 0x000fe2000001ff00 */
[----:B------:R-:W-:Y:S01]  /*8220*/  CS2R R110, SRZ ;  /* 0x00000000006e7805 */ /* 0x000fe2000001ff00 */
[----:B------:R-:W-:Y:S01]  /*8230*/  CS2R R100, SRZ ;  /* 0x0000000000647805 */ /* 0x000fe2000001ff00 */
[----:B------:R-:W-:Y:S01]  /*8240*/  CS2R R62, SRZ ;  /* 0x00000000003e7805 */ /* 0x000fe2000001ff00 */
[----:B------:R-:W-:Y:S01]  /*8250*/  @P1 IMAD.HI.U32 R6, R11, c[0x0][0x2c8], RZ ;  /* 0x0000b2000b061a27 */ /* 0x000fe200078e00ff */
[----:B------:R-:W-:Y:S01]  /*8260*/  CS2R R72, SRZ ;  /* 0x0000000000487805 */ /* 0x000fe2000001ff00 */
[----:B------:R-:W-:Y:S01]  /*8270*/  CS2R R80, SRZ ;  /* 0x0000000000507805 */ /* 0x000fe2000001ff00 */
[----:B------:R-:W-:Y:S01]  /*8280*/  CS2R R96, SRZ ;  /* 0x0000000000607805 */ /* 0x000fe2000001ff00 */
[----:B------:R-:W-:Y:S01]  /*8290*/  CS2R R106, SRZ ;  /* 0x00000000006a7805 */ /* 0x000fe2000001ff00 */
[----:B------:R-:W-:Y:S01]  /*82a0*/  @P0 SHF.R.U32.HI R11, RZ, c[0x0][0x2cc], R6 ;  /* 0x0000b300ff0b0a19 */ /* 0x000fe20000011606 */
[----:B------:R-:W-:-:S03]  /*82b0*/  CS2R R94, SRZ ;  /* 0x00000000005e7805 */ /* 0x000fc6000001ff00 */
[----:B------:R-:W-:Y:S01]  /*82c0*/  SHF.R.S32.HI R6, RZ, 0x1f, R11 ;  /* 0x0000001fff067819 */ /* 0x000fe2000001140b */
[----:B------:R-:W-:-:S04]  /*82d0*/  IMAD.WIDE.U32 R18, R11, c[0x0][0x280], R14 ;  /* 0x0000a0000b127a25 */ /* 0x000fc800078e000e */
[C---:B------:R-:W-:Y:S02]  /*82e0*/  IMAD R8, R6.reuse, c[0x0][0x280], RZ ;  /* 0x0000a00006087a24 */ /* 0x040fe400078e02ff */
[----:B------:R-:W-:Y:S02]  /*82f0*/  IMAD R6, R6, c[0x0][0x290], RZ ;  /* 0x0000a40006067a24 */ /* 0x000fe400078e02ff */
[----:B------:R-:W-:Y:S01]  /*8300*/  IMAD.WIDE.U32 R14, R11, c[0x0][0x290], R12 ;  /* 0x0000a4000b0e7a25 */ /* 0x000fe200078e000c */
[----:B------:R-:W-:-:S03]  /*8310*/  LEA R13, P1, R18, c[0x0][0x270], 0x1 ;  /* 0x00009c00120d7a11 */ /* 0x000fc600078208ff */
[C---:B------:R-:W-:Y:S01]  /*8320*/  IMAD R8, R11.reuse, c[0x0][0x284], R8 ;  /* 0x0000a1000b087a24 */ /* 0x040fe200078e0208 */
[----:B------:R-:W-:Y:S01]  /*8330*/  LEA R9, P0, R14, c[0x0][0x288], 0x1 ;  /* 0x0000a2000e097a11 */ /* 0x000fe200078008ff */
[----:B------:R-:W-:Y:S01]  /*8340*/  IMAD R11, R11, c[0x0][0x294], R6 ;  /* 0x0000a5000b0b7a24 */ /* 0x000fe200078e0206 */
[----:B------:R1:W2:Y:S01]  /*8350*/  SHFL.IDX PT, R20, R13, RZ, 0x1c1f ;  /* 0x001c1fff0d147589 */ /* 0x0002a200000e0000 */
[----:B------:R-:W-:-:S03]  /*8360*/  IMAD.IADD R7, R19, 0x1, R8 ;  /* 0x0000000113077824 */ /* 0x000fc600078e0208 */
[----:B------:R-:W-:Y:S01]  /*8370*/  IADD3 R11, R15, R11, RZ ;  /* 0x0000000b0f0b7210 */ /* 0x000fe20007ffe0ff */
[----:B------:R1:W3:Y:S01]  /*8380*/  SHFL.IDX PT, R16, R9, RZ, 0x1c1f ;  /* 0x001c1fff09107589 */ /* 0x0002e200000e0000 */
[----:B------:R-:W-:Y:S02]  /*8390*/  LEA.HI.X R18, R18, c[0x0][0x274], R7, 0x1, P1 ;  /* 0x00009d0012127a11 */ /* 0x000fe400008f0c07 */
[----:B------:R-:W-:Y:S02]  /*83a0*/  LEA.HI.X R12, R14, c[0x0][0x28c], R11, 0x1, P0 ;  /* 0x0000a3000e0c7a11 */ /* 0x000fe400000f0c0b */
[----:B------:R-:W-:Y:S01]  /*83b0*/  ISETP.GE.AND P0, PT, R5, R4, PT ;  /* 0x000000040500720c */ /* 0x000fe20003f06270 */
[----:B------:R1:W4:Y:S01]  /*83c0*/  SHFL.IDX PT, R21, R18, RZ, 0x1c1f ;  /* 0x001c1fff12157589 */ /* 0x00032200000e0000 */
[----:B------:R-:W-:-:S03]  /*83d0*/  CS2R R14, SRZ ;  /* 0x00000000000e7805 */ /* 0x000fc6000001ff00 */
[----:B------:R1:W1:Y:S08]  /*83e0*/  SHFL.IDX PT, R17, R12, RZ, 0x1c1f ;  /* 0x001c1fff0c117589 */ /* 0x00027000000e0000 */
[----:B------:R-:W-:Y:S05]  /*83f0*/  @P0 BRA `(.L_x_370) ;  /* 0x000003e000000947 */ /* 0x000fea0003800000 */
[C---:B------:R-:W-:Y:S01]  /*8400*/  IADD3 R11, R89.reuse, 0x10, RZ ;  /* 0x00000010590b7810 */ /* 0x040fe20007ffe0ff */
[----:B------:R-:W-:Y:S01]  /*8410*/  CS2R R100, SRZ ;  /* 0x0000000000647805 */ /* 0x000fe2000001ff00 */
[----:B------:R-:W-:Y:S01]  /*8420*/  ISETP.GE.AND P0, PT, R89, c[0x0][0x27c], PT ;  /* 0x00009f0059007a0c */ /* 0x000fe20003f06270 */
[----:B------:R-:W-:Y:S01]  /*8430*/  CS2R R94, SRZ ;  /* 0x00000000005e7805 */ /* 0x000fe2000001ff00 */
[----:B------:R-:W-:-:S02]  /*8440*/  ISETP.GE.AND P2, PT, R11, c[0x0][0x27c], PT ;  /* 0x00009f000b007a0c */ /* 0x000fc40003f46270 */
[----:B------:R-:W-:-:S04]  /*8450*/  IADD3 R7, R89, 0x20, RZ ;  /* 0x0000002059077810 */ /* 0x000fc80007ffe0ff */
[----:B------:R-:W-:-:S05]  /*8460*/  ISETP.GE.AND P1, PT, R7, c[0x0][0x27c], PT ;  /* 0x00009f0007007a0c */ /* 0x000fca0003f26270 */
[C---:B--2-4-:R-:W-:Y:S02]  /*8470*/  @!P0 IMAD.WIDE R28, R89.reuse, 0x2, R20 ;  /* 0x00000002591c8825 */ /* 0x054fe400078e0214 */
[----:B------:R-:W-:Y:S02]  /*8480*/  @!P2 SHF.R.S32.HI R6, RZ, 0x1f, R11 ;  /* 0x0000001fff06a819 */ /* 0x000fe4000001140b */
[C---:B-1-3--:R-:W-:Y:S01]  /*8490*/  @!P0 IMAD.WIDE R26, R89.reuse, 0x2, R16 ;  /* 0x00000002591a8825 */ /* 0x04afe200078e0210 */
[----:B------:R1:W5:Y:S01]  /*84a0*/  @!P0 LD.E.64 R100, [R28.64] ;  /* 0x000000161c648980 */ /* 0x000362000c101b00 */
[----:B------:R-:W-:Y:S02]  /*84b0*/  @!P2 LEA.HI R11, R6, R11, RZ, 0x2 ;  /* 0x0000000b060ba211 */ /* 0x000fe400078f10ff */
[----:B------:R-:W-:Y:S01]  /*84c0*/  IADD3 R6, R89, 0x30, RZ ;  /* 0x0000003059067810 */ /* 0x000fe20007ffe0ff */
[----:B------:R2:W5:Y:S03]  /*84d0*/  @!P0 LD.E.64 R94, [R26.64] ;  /* 0x000000161a5e8980 */ /* 0x000566000c101b00 */
[----:B------:R-:W-:-:S02]  /*84e0*/  ISETP.GE.AND P0, PT, R6, c[0x0][0x27c], PT ;  /* 0x00009f0006007a0c */ /* 0x000fc40003f06270 */
[----:B------:R-:W-:Y:S02]  /*84f0*/  @!P1 SHF.R.S32.HI R8, RZ, 0x1f, R7 ;  /* 0x0000001fff089819 */ /* 0x000fe40000011407 */
[----:B------:R-:W-:Y:S02]  /*8500*/  @!P2 LOP3.LUT R11, R11, 0xfffffffc, RZ, 0xc0, !PT ;  /* 0xfffffffc0b0ba812 */ /* 0x000fe400078ec0ff */
[----:B------:R-:W-:Y:S01]  /*8510*/  @!P1 LEA.HI R8, R8, R7, RZ, 0x2 ;  /* 0x0000000708089211 */ /* 0x000fe200078f10ff */
[----:B------:R-:W-:-:S06]  /*8520*/  CS2R R110, SRZ ;  /* 0x00000000006e7805 */ /* 0x000fcc000001ff00 */
[----:B------:R-:W-:Y:S01]  /*8530*/  @!P0 SHF.R.S32.HI R7, RZ, 0x1f, R6 ;  /* 0x0000001fff078819 */ /* 0x000fe20000011406 */
[----:B------:R-:W-:Y:S01]  /*8540*/  CS2R R106, SRZ ;  /* 0x00000000006a7805 */ /* 0x000fe2000001ff00 */
[----:B------:R-:W-:Y:S02]  /*8550*/  @!P2 IMAD.WIDE R22, R11, 0x2, R20 ;  /* 0x000000020b16a825 */ /* 0x000fe400078e0214 */
[----:B------:R-:W-:Y:S02]  /*8560*/  @!P0 LEA.HI R7, R7, R6, RZ, 0x2 ;  /* 0x0000000607078211 */ /* 0x000fe400078f10ff */
[----:B------:R-:W-:Y:S01]  /*8570*/  @!P2 IMAD.WIDE R24, R11, 0x2, R16 ;  /* 0x000000020b18a825 */ /* 0x000fe200078e0210 */
[----:B------:R-:W-:Y:S01]  /*8580*/  @!P1 LOP3.LUT R11, R8, 0xfffffffc, RZ, 0xc0, !PT ;  /* 0xfffffffc080b9812 */ /* 0x000fe200078ec0ff */
[----:B------:R3:W5:Y:S01]  /*8590*/  @!P2 LD.E.64 R110, [R22.64] ;  /* 0x00000016166ea980 */ /* 0x000762000c101b00 */
[----:B------:R-:W-:Y:S01]  /*85a0*/  @!P0 LOP3.LUT R7, R7, 0xfffffffc, RZ, 0xc0, !PT ;  /* 0xfffffffc07078812 */ /* 0x000fe200078ec0ff */
[----:B------:R-:W-:Y:S01]  /*85b0*/  CS2R R98, SRZ ;  /* 0x0000000000627805 */ /* 0x000fe2000001ff00 */
[----:B------:R-:W-:Y:S01]  /*85c0*/  CS2R R96, SRZ ;  /* 0x0000000000607805 */ /* 0x000fe2000001ff00 */
[----:B------:R4:W5:Y:S01]  /*85d0*/  @!P2 LD.E.64 R106, [R24.64] ;  /* 0x00000016186aa980 */ /* 0x000962000c101b00 */
[----:B-1----:R-:W-:Y:S01]  /*85e0*/  @!P1 IMAD.WIDE R28, R11, 0x2, R20 ;  /* 0x000000020b1c9825 */ /* 0x002fe200078e0214 */
[----:B------:R-:W-:Y:S01]  /*85f0*/  CS2R R82, SRZ ;  /* 0x0000000000527805 */ /* 0x000fe2000001ff00 */
[----:B------:R-:W-:-:S02]  /*8600*/  CS2R R80, SRZ ;  /* 0x0000000000507805 */ /* 0x000fc4000001ff00 */
[--C-:B--2---:R-:W-:Y:S01]  /*8610*/  @!P0 IMAD.WIDE R26, R7, 0x2, R16.reuse ;  /* 0x00000002071a8825 */ /* 0x104fe200078e0210 */
[----:B------:R-:W-:Y:S01]  /*8620*/  IADD3 R6, R89, 0x50, RZ ;  /* 0x0000005059067810 */ /* 0x000fe20007ffe0ff */
[----:B------:R1:W5:Y:S04]  /*8630*/  @!P1 LD.E.64 R98, [R28.64] ;  /* 0x000000161c629980 */ /* 0x000368000c101b00 */
[----:B------:R1:W5:Y:S01]  /*8640*/  @!P0 LD.E.64 R80, [R26.64] ;  /* 0x000000161a508980 */ /* 0x000362000c101b00 */
[----:B---3--:R-:W-:-:S04]  /*8650*/  @!P1 IMAD.WIDE R22, R11, 0x2, R16 ;  /* 0x000000020b169825 */ /* 0x008fc800078e0210 */
[----:B----4-:R-:W-:Y:S01]  /*8660*/  @!P0 IMAD.WIDE R24, R7, 0x2, R20 ;  /* 0x0000000207188825 */ /* 0x010fe200078e0214 */
[----:B------:R-:W-:Y:S01]  /*8670*/  IADD3 R7, R89, 0x40, RZ ;  /* 0x0000004059077810 */ /* 0x000fe20007ffe0ff */
[----:B------:R2:W5:Y:S03]  /*8680*/  @!P1 LD.E.64 R96, [R22.64] ;  /* 0x0000001616609980 */ /* 0x000566000c101b00 */
[----:B------:R-:W-:Y:S01]  /*8690*/  ISETP.GE.AND P1, PT, R7, c[0x0][0x27c], PT ;  /* 0x00009f0007007a0c */ /* 0x000fe20003f26270 */
[----:B------:R1:W5:Y:S01]  /*86a0*/  @!P0 LD.E.64 R82, [R24.64] ;  /* 0x0000001618528980 */ /* 0x000362000c101b00 */
[----:B------:R-:W-:-:S11]  /*86b0*/  ISETP.GE.AND P0, PT, R6, c[0x0][0x27c], PT ;  /* 0x00009f0006007a0c */ /* 0x000fd60003f06270 */
[----:B------:R-:W-:Y:S02]  /*86c0*/  @!P1 SHF.R.S32.HI R8, RZ, 0x1f, R7 ;  /* 0x0000001fff089819 */ /* 0x000fe40000011407 */
[----:B------:R-:W-:Y:S02]  /*86d0*/  @!P0 SHF.R.S32.HI R11, RZ, 0x1f, R6 ;  /* 0x0000001fff0b8819 */ /* 0x000fe40000011406 */
[----:B------:R-:W-:Y:S02]  /*86e0*/  @!P1 LEA.HI R8, R8, R7, RZ, 0x2 ;  /* 0x0000000708089211 */ /* 0x000fe400078f10ff */
[----:B------:R-:W-:Y:S02]  /*86f0*/  @!P0 LEA.HI R11, R11, R6, RZ, 0x2 ;  /* 0x000000060b0b8211 */ /* 0x000fe400078f10ff */
[----:B------:R-:W-:Y:S02]  /*8700*/  @!P1 LOP3.LUT R7, R8, 0xfffffffc, RZ, 0xc0, !PT ;  /* 0xfffffffc08079812 */ /* 0x000fe400078ec0ff */
[----:B------:R-:W-:Y:S01]  /*8710*/  @!P0 LOP3.LUT R11, R11, 0xfffffffc, RZ, 0xc0, !PT ;  /* 0xfffffffc0b0b8812 */ /* 0x000fe200078ec0ff */
[----:B------:R-:W-:Y:S01]  /*8720*/  CS2R R76, SRZ ;  /* 0x00000000004c7805 */ /* 0x000fe2000001ff00 */
[----:B------:R-:W-:Y:S01]  /*8730*/  CS2R R64, SRZ ;  /* 0x0000000000407805 */ /* 0x000fe2000001ff00 */
[----:B--2---:R-:W-:Y:S01]  /*8740*/  @!P1 IMAD.WIDE R22, R7, 0x2, R20 ;  /* 0x0000000207169825 */ /* 0x004fe200078e0214 */
[----:B------:R-:W-:Y:S01]  /*8750*/  CS2R R72, SRZ ;  /* 0x0000000000487805 */ /* 0x000fe2000001ff00 */
[----:B------:R-:W-:-:S02]  /*8760*/  CS2R R62, SRZ ;  /* 0x00000000003e7805 */ /* 0x000fc4000001ff00 */
[----:B------:R-:W-:Y:S01]  /*8770*/  @!P1 IMAD.WIDE R6, R7, 0x2, R16 ;  /* 0x0000000207069825 */ /* 0x000fe200078e0210 */
[----:B------:R1:W5:Y:S03]  /*8780*/  @!P1 LD.E.64 R76, [R22.64] ;  /* 0x00000016164c9980 */ /* 0x000366000c101b00 */
[C---:B------:R-:W-:Y:S01]  /*8790*/  @!P0 IMAD.WIDE R20, R11.reuse, 0x2, R20 ;  /* 0x000000020b148825 */ /* 0x040fe200078e0214 */
[----:B------:R1:W5:Y:S03]  /*87a0*/  @!P1 LD.E.64 R72, [R6.64] ;  /* 0x0000001606489980 */ /* 0x000366000c101b00 */
[----:B------:R-:W-:Y:S01]  /*87b0*/  @!P0 IMAD.WIDE R16, R11, 0x2, R16 ;  /* 0x000000020b108825 */ /* 0x000fe200078e0210 */
[----:B------:R1:W5:Y:S04]  /*87c0*/  @!P0 LD.E.64 R64, [R20.64] ;  /* 0x0000001614408980 */ /* 0x000368000c101b00 */
[----:B------:R1:W5:Y:S02]  /*87d0*/  @!P0 LD.E.64 R62, [R16.64] ;  /* 0x00000016103e8980 */ /* 0x000364000c101b00 */
.L_x_370:
[----:B------:R-:W-:Y:S05]  /*87e0*/  BSYNC B0 ;  /* 0x0000000000007941 */ /* 0x000fea0003800000 */
.L_x_369:
[----:B-1----:R-:W-:Y:S01]  /*87f0*/  IADD3 R7, R5, 0x40, RZ ;  /* 0x0000004005077810 */ /* 0x002fe20007ffe0ff */
[----:B-----5:R-:W-:Y:S01]  /*8800*/  IMAD.MOV.U32 R5, RZ, RZ, R64 ;  /* 0x000000ffff057224 */ /* 0x020fe200078e0040 */
[----:B------:R-:W1:Y:S01]  /*8810*/  SHFL.IDX PT, R17, R18, 0x1, 0x1c1f ;  /* 0x003c1f0012117f89 */ /* 0x000e6200000e0000 */
[----:B------:R-:W-:Y:S01]  /*8820*/  IMAD.MOV.U32 R8, RZ, RZ, R65 ;  /* 0x000000ffff087224 */ /* 0x000fe200078e0041 */
[----:B------:R-:W-:Y:S01]  /*8830*/  ISETP.GE.AND P0, PT, R7, R4, PT ;  /* 0x000000040700720c */ /* 0x000fe20003f06270 */
[----:B------:R-:W-:Y:S01]  /*8840*/  IMAD.MOV.U32 R7, RZ, RZ, R76 ;  /* 0x000000ffff077224 */ /* 0x000fe200078e004c */
[----:B---3--:R-:W3:Y:S01]  /*8850*/  SHFL.IDX PT, R16, R13, 0x1, 0x1c1f ;  /* 0x003c1f000d107f89 */ /* 0x008ee200000e0000 */
[----:B------:R-:W-:Y:S01]  /*8860*/  IMAD.MOV.U32 R6, RZ, RZ, R77 ;  /* 0x000000ffff067224 */ /* 0x000fe200078e004d */
[----:B------:R-:W-:Y:S01]  /*8870*/  PRMT R53, R8, 0x5410, R5 ;  /* 0x0000541008357816 */ /* 0x000fe20000000005 */
[----:B------:R-:W-:Y:S01]  /*8880*/  IMAD.MOV.U32 R5, RZ, RZ, R82 ;  /* 0x000000ffff057224 */ /* 0x000fe200078e0052 */
[----:B------:R4:W2:Y:S01]  /*8890*/  SHFL.IDX PT, R11, R12, 0x1, 0x1c1f ;  /* 0x003c1f000c0b7f89 */ /* 0x0008a200000e0000 */
[----:B------:R-:W-:Y:S01]  /*88a0*/  IMAD.MOV.U32 R8, RZ, RZ, R83 ;  /* 0x000000ffff087224 */ /* 0x000fe200078e0053 */
[----:B------:R-:W-:Y:S01]  /*88b0*/  PRMT R60, R6, 0x5410, R7 ;  /* 0x00005410063c7816 */ /* 0x000fe20000000007 */
[----:B------:R-:W-:Y:S01]  /*88c0*/  IMAD.MOV.U32 R6, RZ, RZ, R99 ;  /* 0x000000ffff067224 */ /* 0x000fe200078e0063 */
[----:B------:R-:W-:Y:S01]  /*88d0*/  PRMT R66, R66, 0x5410, R5 ;  /* 0x0000541042427816 */ /* 0x000fe20000000005 */
[----:B------:R-:W-:Y:S01]  /*88e0*/  IMAD.MOV.U32 R5, RZ, RZ, R110 ;  /* 0x000000ffff057224 */ /* 0x000fe200078e006e */
[----:B------:R-:W-:Y:S01]  /*88f0*/  MOV R7, R98 ;  /* 0x0000006200077202 */ /* 0x000fe20000000f00 */
[----:B------:R1:W1:Y:S01]  /*8900*/  SHFL.IDX PT, R10, R9, 0x1, 0x1c1f ;  /* 0x003c1f00090a7f89 */ /* 0x00026200000e0000 */
[----:B------:R-:W-:Y:S01]  /*8910*/  PRMT R66, R8, 0x7610, R66 ;  /* 0x0000761008427816 */ /* 0x000fe20000000042 */
[----:B------:R-:W-:Y:S01]  /*8920*/  IMAD.MOV.U32 R8, RZ, RZ, R111 ;  /* 0x000000ffff087224 */ /* 0x000fe200078e006f */
[----:B------:R-:W-:Y:S01]  /*8930*/  PRMT R74, R6, 0x5410, R7 ;  /* 0x00005410064a7816 */ /* 0x000fe20000000007 */
[----:B------:R-:W-:Y:S01]  /*8940*/  IMAD.MOV.U32 R7, RZ, RZ, R100 ;  /* 0x000000ffff077224 */ /* 0x000fe200078e0064 */
[----:B------:R-:W-:Y:S01]  /*8950*/  PRMT R78, R78, 0x5410, R5 ;  /* 0x000054104e4e7816 */ /* 0x000fe20000000005 */
[----:B------:R-:W-:Y:S01]  /*8960*/  IMAD.MOV.U32 R5, RZ, RZ, R62 ;  /* 0x000000ffff057224 */ /* 0x000fe200078e003e */
[----:B------:R-:W-:Y:S01]  /*8970*/  MOV R6, R101 ;  /* 0x0000006500067202 */ /* 0x000fe20000000f00 */
[----:B------:R-:W-:Y:S01]  /*8980*/  BSSY B0, `(.L_x_371) ;  /* 0x0000060000007945 */ /* 0x000fe20003800000 */
[----:B------:R-:W-:Y:S01]  /*8990*/  PRMT R78, R8, 0x7610, R78 ;  /* 0x00007610084e7816 */ /* 0x000fe2000000004e */
[----:B------:R-:W-:Y:S01]  /*89a0*/  IMAD.MOV.U32 R8, RZ, RZ, R63 ;  /* 0x000000ffff087224 */ /* 0x000fe200078e003f */
[----:B------:R-:W-:Y:S01]  /*89b0*/  PRMT R84, R6, 0x5410, R7 ;  /* 0x0000541006547816 */ /* 0x000fe20000000007 */
[----:B------:R-:W-:Y:S01]  /*89c0*/  IMAD.MOV.U32 R7, RZ, RZ, R72 ;  /* 0x000000ffff077224 */ /* 0x000fe200078e0048 */
[----:B------:R-:W-:Y:S01]  /*89d0*/  PRMT R46, R46, 0x5410, R5 ;  /* 0x000054102e2e7816 */ /* 0x000fe20000000005 */
[----:B------:R-:W-:Y:S01]  /*89e0*/  IMAD.MOV.U32 R6, RZ, RZ, R73 ;  /* 0x000000ffff067224 */ /* 0x000fe200078e0049 */
[----:B------:R-:W-:Y:S01]  /*89f0*/  MOV R5, R80 ;  /* 0x0000005000057202 */ /* 0x000fe20000000f00 */
[----:B--2-4-:R-:W-:Y:S01]  /*8a00*/  CS2R R20, SRZ ;  /* 0x0000000000147805 */ /* 0x014fe2000001ff00 */
[----:B------:R-:W-:Y:S01]  /*8a10*/  PRMT R46, R8, 0x7610, R46 ;  /* 0x00007610082e7816 */ /* 0x000fe2000000002e */
[----:B------:R-:W-:Y:S01]  /*8a20*/  IMAD.MOV.U32 R8, RZ, RZ, R106 ;  /* 0x000000ffff087224 */ /* 0x000fe200078e006a */
[----:B------:R-:W-:Y:S01]  /*8a30*/  PRMT R56, R6, 0x5410, R7 ;  /* 0x0000541006387816 */ /* 0x000fe20000000007 */
[----:B------:R-:W-:Y:S01]  /*8a40*/  IMAD.MOV.U32 R6, RZ, RZ, R96 ;  /* 0x000000ffff067224 */ /* 0x000fe200078e0060 */
[----:B------:R-:W-:Y:S01]  /*8a50*/  PRMT R61, R61, 0x5410, R5 ;  /* 0x000054103d3d7816 */ /* 0x000fe20000000005 */
[----:B------:R-:W-:Y:S01]  /*8a60*/  IMAD.MOV.U32 R5, RZ, RZ, R97 ;  /* 0x000000ffff057224 */ /* 0x000fe200078e0061 */
[----:B------:R-:W-:Y:S01]  /*8a70*/  CS2R R26, SRZ ;  /* 0x00000000001a7805 */ /* 0x000fe2000001ff00 */
[----:B------:R-:W-:Y:S01]  /*8a80*/  IMAD.MOV.U32 R7, RZ, RZ, R81 ;  /* 0x000000ffff077224 */ /* 0x000fe200078e0051 */
[----:B------:R-:W-:Y:S01]  /*8a90*/  CS2R R34, SRZ ;  /* 0x0000000000227805 */ /* 0x000fe2000001ff00 */
[----:B------:R-:W-:Y:S01]  /*8aa0*/  CS2R R44, SRZ ;  /* 0x00000000002c7805 */ /* 0x000fe2000001ff00 */
[----:B------:R-:W-:Y:S01]  /*8ab0*/  PRMT R67, R5, 0x5410, R6 ;  /* 0x0000541005437816 */ /* 0x000fe20000000006 */
[----:B------:R-:W-:Y:S01]  /*8ac0*/  IMAD.MOV.U32 R6, RZ, RZ, R94 ;  /* 0x000000ffff067224 */ /* 0x000fe200078e005e */
[----:B------:R-:W-:Y:S01]  /*8ad0*/  PRMT R61, R7, 0x7610, R61 ;  /* 0x00007610073d7816 */ /* 0x000fe2000000003d */
[----:B------:R-:W-:Y:S01]  /*8ae0*/  IMAD.MOV.U32 R5, RZ, RZ, R95 ;  /* 0x000000ffff057224 */ /* 0x000fe200078e005f */
[----:B------:R-:W-:Y:S01]  /*8af0*/  MOV R7, R107 ;  /* 0x0000006b00077202 */ /* 0x000fe20000000f00 */
[----:B------:R-:W-:Y:S01]  /*8b00*/  CS2R R58, SRZ ;  /* 0x00000000003a7805 */ /* 0x000fe2000001ff00 */
[----:B------:R-:W-:Y:S01]  /*8b10*/  CS2R R12, SRZ ;  /* 0x00000000000c7805 */ /* 0x000fe2000001ff00 */
[----:B------:R-:W-:Y:S01]  /*8b20*/  CS2R R18, SRZ ;  /* 0x0000000000127805 */ /* 0x000fe2000001ff00 */
[----:B------:R-:W-:Y:S01]  /*8b30*/  PRMT R75, R7, 0x5410, R8 ;  /* 0x00005410074b7816 */ /* 0x000fe20000000008 */
[----:B------:R-:W-:Y:S01]  /*8b40*/  CS2R R24, SRZ ;  /* 0x0000000000187805 */ /* 0x000fe2000001ff00 */
[----:B------:R-:W-:Y:S01]  /*8b50*/  PRMT R79, R5, 0x5410, R6 ;  /* 0x00005410054f7816 */ /* 0x000fe20000000006 */
[----:B------:R-:W-:Y:S01]  /*8b60*/  CS2R R30, SRZ ;  /* 0x00000000001e7805 */ /* 0x000fe2000001ff00 */
[----:B------:R-:W-:Y:S01]  /*8b70*/  CS2R R42, SRZ ;  /* 0x00000000002a7805 */ /* 0x000fe2000001ff00 */
[----:B------:R-:W-:Y:S01]  /*8b80*/  CS2R R54, SRZ ;  /* 0x0000000000367805 */ /* 0x000fe2000001ff00 */
[----:B------:R-:W-:Y:S05]  /*8b90*/  @P0 BRA `(.L_x_372) ;  /* 0x000003e000000947 */ /* 0x000fea0003800000 */
[C---:B-1-3--:R-:W-:Y:S01]  /*8ba0*/  IADD3 R6, R89.reuse, 0x10, RZ ;  /* 0x0000001059067810 */ /* 0x04afe20007ffe0ff */
[----:B------:R-:W-:Y:S01]  /*8bb0*/  CS2R R58, SRZ ;  /* 0x00000000003a7805 */ /* 0x000fe2000001ff00 */
[----:B------:R-:W-:Y:S01]  /*8bc0*/  ISETP.GE.AND P0, PT, R89, c[0x0][0x27c], PT ;  /* 0x00009f0059007a0c */ /* 0x000fe20003f06270 */
[----:B------:R-:W-:Y:S01]  /*8bd0*/  CS2R R54, SRZ ;  /* 0x0000000000367805 */ /* 0x000fe2000001ff00 */
[----:B------:R-:W-:-:S02]  /*8be0*/  ISETP.GE.AND P2, PT, R6, c[0x0][0x27c], PT ;  /* 0x00009f0006007a0c */ /* 0x000fc40003f46270 */
[----:B------:R-:W-:-:S09]  /*8bf0*/  IADD3 R8, R89, 0x30, RZ ;  /* 0x0000003059087810 */ /* 0x000fd20007ffe0ff */
[C---:B------:R-:W-:Y:S02]  /*8c00*/  @!P0 IMAD.WIDE R20, R89.reuse, 0x2, R16 ;  /* 0x0000000259148825 */ /* 0x040fe400078e0210 */
[----:B------:R-:W-:Y:S02]  /*8c10*/  @!P2 SHF.R.S32.HI R5, RZ, 0x1f, R6 ;  /* 0x0000001fff05a819 */ /* 0x000fe40000011406 */
[----:B------:R-:W-:Y:S01]  /*8c20*/  @!P0 IMAD.WIDE R18, R89, 0x2, R10 ;  /* 0x0000000259128825 */ /* 0x000fe200078e020a */
[----:B------:R1:W5:Y:S01]  /*8c30*/  @!P0 LD.E.64 R58, [R20.64] ;  /* 0x00000016143a8980 */ /* 0x000362000c101b00 */
[----:B------:R-:W-:Y:S02]  /*8c40*/  @!P2 LEA.HI R5, R5, R6, RZ, 0x2 ;  /* 0x000000060505a211 */ /* 0x000fe400078f10ff */
[----:B------:R-:W-:Y:S01]  /*8c50*/  IADD3 R6, R89, 0x20, RZ ;  /* 0x0000002059067810 */ /* 0x000fe20007ffe0ff */
[----:B------:R2:W5:Y:S03]  /*8c60*/  @!P0 LD.E.64 R54, [R18.64] ;  /* 0x0000001612368980 */ /* 0x000566000c101b00 */
[----:B------:R-:W-:-:S02]  /*8c70*/  ISETP.GE.AND P1, PT, R6, c[0x0][0x27c], PT ;  /* 0x00009f0006007a0c */ /* 0x000fc40003f26270 */
[----:B------:R-:W-:Y:S02]  /*8c80*/  ISETP.GE.AND P0, PT, R8, c[0x0][0x27c], PT ;  /* 0x00009f0008007a0c */ /* 0x000fe40003f06270 */
[----:B------:R-:W-:-:S05]  /*8c90*/  @!P2 LOP3.LUT R5, R5, 0xfffffffc, RZ, 0xc0, !PT ;  /* 0xfffffffc0505a812 */ /* 0x000fca00078ec0ff */
[----:B------:R-:W-:-:S04]  /*8ca0*/  @!P2 IMAD.WIDE R12, R5, 0x2, R16 ;  /* 0x00000002050ca825 */ /* 0x000fc800078e0210 */
[----:B------:R-:W-:Y:S01]  /*8cb0*/  @!P2 IMAD.WIDE R14, R5, 0x2, R10 ;  /* 0x00000002050ea825 */ /* 0x000fe200078e020a */
[----:B------:R-:W-:-:S04]  /*8cc0*/  @!P1 SHF.R.S32.HI R5, RZ, 0x1f, R6 ;  /* 0x0000001fff059819 */ /* 0x000fc80000011406 */
[----:B------:R-:W-:Y:S02]  /*8cd0*/  @!P1 LEA.HI R6, R5, R6, RZ, 0x2 ;  /* 0x0000000605069211 */ /* 0x000fe400078f10ff */
[----:B------:R-:W-:Y:S01]  /*8ce0*/  @!P0 SHF.R.S32.HI R5, RZ, 0x1f, R8 ;  /* 0x0000001fff058819 */ /* 0x000fe20000011408 */
[----:B------:R-:W-:Y:S01]  /*8cf0*/  CS2R R44, SRZ ;  /* 0x00000000002c7805 */ /* 0x000fe2000001ff00 */
[----:B------:R-:W-:Y:S02]  /*8d00*/  CS2R R42, SRZ ;  /* 0x00000000002a7805 */ /* 0x000fe4000001ff00 */
[----:B------:R-:W-:Y:S02]  /*8d10*/  @!P0 LEA.HI R5, R5, R8, RZ, 0x2 ;  /* 0x0000000805058211 */ /* 0x000fe400078f10ff */
[----:B------:R-:W-:Y:S01]  /*8d20*/  @!P1 LOP3.LUT R6, R6, 0xfffffffc, RZ, 0xc0, !PT ;  /* 0xfffffffc06069812 */ /* 0x000fe200078ec0ff */
[----:B------:R-:W-:Y:S01]  /*8d30*/  CS2R R34, SRZ ;  /* 0x0000000000227805 */ /* 0x000fe2000001ff00 */
[----:B------:R-:W-:Y:S01]  /*8d40*/  @!P0 LOP3.LUT R5, R5, 0xfffffffc, RZ, 0xc0, !PT ;  /* 0xfffffffc05058812 */ /* 0x000fe200078ec0ff */
[----:B------:R-:W-:Y:S01]  /*8d50*/  CS2R R30, SRZ ;  /* 0x00000000001e7805 */ /* 0x000fe2000001ff00 */
[----:B------:R3:W5:Y:S01]  /*8d60*/  @!P2 LD.E.64 R44, [R12.64] ;  /* 0x000000160c2ca980 */ /* 0x000762000c101b00 */
[C---:B-1----:R-:W-:Y:S01]  /*8d70*/  @!P1 IMAD.WIDE R20, R6.reuse, 0x2, R16 ;  /* 0x0000000206149825 */ /* 0x042fe200078e0210 */
[----:B------:R-:W-:Y:S01]  /*8d80*/  CS2R R26, SRZ ;  /* 0x00000000001a7805 */ /* 0x000fe2000001ff00 */
[----:B------:R-:W-:Y:S01]  /*8d90*/  CS2R R24, SRZ ;  /* 0x0000000000187805 */ /* 0x000fe2000001ff00 */
[----:B------:R1:W5:Y:S01]  /*8da0*/  @!P2 LD.E.64 R42, [R14.64] ;  /* 0x000000160e2aa980 */ /* 0x000362000c101b00 */
[----:B--2---:R-:W-:Y:S01]  /*8db0*/  @!P1 IMAD.WIDE R18, R6, 0x2, R10 ;  /* 0x0000000206129825 */ /* 0x004fe200078e020a */
[----:B------:R-:W-:-:S02]  /*8dc0*/  IADD3 R8, R89, 0x40, RZ ;  /* 0x0000004059087810 */ /* 0x000fc40007ffe0ff */
[----:B------:R-:W-:Y:S01]  /*8dd0*/  IADD3 R6, R89, 0x50, RZ ;  /* 0x0000005059067810 */ /* 0x000fe20007ffe0ff */
[----:B------:R2:W5:Y:S04]  /*8de0*/  @!P1 LD.E.64 R34, [R20.64] ;  /* 0x0000001614229980 */ /* 0x000568000c101b00 */
[----:B------:R4:W5:Y:S01]  /*8df0*/  @!P1 LD.E.64 R30, [R18.64] ;  /* 0x00000016121e9980 */ /* 0x000962000c101b00 */
[----:B------:R-:W-:Y:S01]  /*8e00*/  ISETP.GE.AND P1, PT, R8, c[0x0][0x27c], PT ;  /* 0x00009f0008007a0c */ /* 0x000fe20003f26270 */
[----:B---3--:R-:W-:-:S04]  /*8e10*/  @!P0 IMAD.WIDE R12, R5, 0x2, R16 ;  /* 0x00000002050c8825 */ /* 0x008fc800078e0210 */
[----:B-1----:R-:W-:Y:S01]  /*8e20*/  @!P0 IMAD.WIDE R14, R5, 0x2, R10 ;  /* 0x00000002050e8825 */ /* 0x002fe200078e020a */
[----:B------:R1:W5:Y:S04]  /*8e30*/  @!P0 LD.E.64 R26, [R12.64] ;  /* 0x000000160c1a8980 */ /* 0x000368000c101b00 */
[----:B------:R3:W5:Y:S01]  /*8e40*/  @!P0 LD.E.64 R24, [R14.64] ;  /* 0x000000160e188980 */ /* 0x000762000c101b00 */
[----:B------:R-:W-:Y:S02]  /*8e50*/  ISETP.GE.AND P0, PT, R6, c[0x0][0x27c], PT ;  /* 0x00009f0006007a0c */ /* 0x000fe40003f06270 */
[----:B------:R-:W-:-:S04]  /*8e60*/  @!P1 SHF.R.S32.HI R7, RZ, 0x1f, R8 ;  /* 0x0000001fff079819 */ /* 0x000fc80000011408 */
[----:B------:R-:W-:-:S07]  /*8e70*/  @!P1 LEA.HI R7, R7, R8, RZ, 0x2 ;  /* 0x0000000807079211 */ /* 0x000fce00078f10ff */
[----:B------:R-:W-:Y:S02]  /*8e80*/  @!P0 SHF.R.S32.HI R5, RZ, 0x1f, R6 ;  /* 0x0000001fff058819 */ /* 0x000fe40000011406 */
[----:B------:R-:W-:Y:S02]  /*8e90*/  @!P1 LOP3.LUT R7, R7, 0xfffffffc, RZ, 0xc0, !PT ;  /* 0xfffffffc07079812 */ /* 0x000fe400078ec0ff */
[----:B------:R-:W-:-:S04]  /*8ea0*/  @!P0 LEA.HI R5, R5, R6, RZ, 0x2 ;  /* 0x0000000605058211 */ /* 0x000fc800078f10ff */
[----:B------:R-:W-:Y:S01]  /*8eb0*/  @!P0 LOP3.LUT R5, R5, 0xfffffffc, RZ, 0xc0, !PT ;  /* 0xfffffffc05058812 */ /* 0x000fe200078ec0ff */
[C---:B------:R-:W-:Y:S01]  /*8ec0*/  @!P1 IMAD.WIDE R8, R7.reuse, 0x2, R16 ;  /* 0x0000000207089825 */ /* 0x040fe200078e0210 */
[----:B--2---:R-:W-:Y:S01]  /*8ed0*/  CS2R R20, SRZ ;  /* 0x0000000000147805 */ /* 0x004fe2000001ff00 */
[----:B---3--:R-:W-:Y:S01]  /*8ee0*/  CS2R R14, SRZ ;  /* 0x00000000000e7805 */ /* 0x008fe2000001ff00 */
[----:B----4-:R-:W-:Y:S01]  /*8ef0*/  CS2R R18, SRZ ;  /* 0x0000000000127805 */ /* 0x010fe2000001ff00 */
[----:B------:R-:W-:Y:S01]  /*8f00*/  @!P1 IMAD.WIDE R6, R7, 0x2, R10 ;  /* 0x0000000207069825 */ /* 0x000fe200078e020a */
[----:B-1----:R-:W-:Y:S02]  /*8f10*/  CS2R R12, SRZ ;  /* 0x00000000000c7805 */ /* 0x002fe4000001ff00 */
[----:B------:R1:W5:Y:S01]  /*8f20*/  @!P1 LD.E.64 R20, [R8.64] ;  /* 0x0000001608149980 */ /* 0x000362000c101b00 */
[----:B------:R-:W-:-:S03]  /*8f30*/  @!P0 IMAD.WIDE R16, R5, 0x2, R16 ;  /* 0x0000000205108825 */ /* 0x000fc600078e0210 */
[----:B------:R1:W5:Y:S01]  /*8f40*/  @!P1 LD.E.64 R18, [R6.64] ;  /* 0x0000001606129980 */ /* 0x000362000c101b00 */
[----:B------:R-:W-:-:S03]  /*8f50*/  @!P0 IMAD.WIDE R10, R5, 0x2, R10 ;  /* 0x00000002050a8825 */ /* 0x000fc600078e020a */
[----:B------:R1:W5:Y:S04]  /*8f60*/  @!P0 LD.E.64 R14, [R16.64] ;  /* 0x00000016100e8980 */ /* 0x000368000c101b00 */
[----:B------:R1:W5:Y:S02]  /*8f70*/  @!P0 LD.E.64 R12, [R10.64] ;  /* 0x000000160a0c8980 */ /* 0x000364000c101b00 */
.L_x_372:
[----:B-1-3--:R-:W-:Y:S05]  /*8f80*/  BSYNC B0 ;  /* 0x0000000000007941 */ /* 0x00afea0003800000 */
.L_x_371:
[----:B-----5:R-:W-:Y:S01]  /*8f90*/  IMAD.MOV.U32 R7, RZ, RZ, R14 ;  /* 0x000000ffff077224 */ /* 0x020fe200078e000e */
[----:B------:R-:W-:Y:S01]  /*8fa0*/  IADD3 R47, R4, -UR17, RZ ;  /* 0x80000011042f7c10 */ /* 0x000fe2000fffe0ff */
[----:B------:R-:W-:Y:S01]  /*8fb0*/  IMAD.MOV.U32 R5, RZ, RZ, R15 ;  /* 0x000000ffff057224 */ /* 0x000fe200078e000f */
[----:B------:R-:W-:-:S04]  /*8fc0*/  DEPBAR.LE SB0, 0x1 ;  /* 0x000080400000791a */ /* 0x000fc80000000000 */
[----:B------:R-:W-:Y:S01]  /*8fd0*/  PRMT R10, R5, 0x5410, R7 ;  /* 0x00005410050a7816 */ /* 0x000fe20000000007 */
[----:B------:R-:W-:Y:S01]  /*8fe0*/  IMAD.MOV.U32 R6, RZ, RZ, R20 ;  /* 0x000000ffff067224 */ /* 0x000fe200078e0014 */
[----:B------:R-:W-:Y:S01]  /*8ff0*/  IMNMX R47, R47, 0x80, PT ;  /* 0x000000802f2f7817 */ /* 0x000fe20003800200 */
[----:B------:R-:W-:Y:S01]  /*9000*/  IMAD.MOV.U32 R7, RZ, RZ, R21 ;  /* 0x000000ffff077224 */ /* 0x000fe200078e0015 */
[----:B------:R-:W-:Y:S01]  /*9010*/  BSSY B1, `(.L_x_373) ;  /* 0x000014d000017945 */ /* 0x000fe20003800000 */
[----:B------:R-:W-:Y:S01]  /*9020*/  IMAD.MOV.U32 R5, RZ, RZ, R26 ;  /* 0x000000ffff057224 */ /* 0x000fe200078e001a */
[----:B------:R-:W-:Y:S01]  /*9030*/  BAR.SYNC.DEFER_BLOCKING 0x0 ;  /* 0x0000000000007b1d */ /* 0x000fe20000010000 */
[----:B------:R-:W-:Y:S01]  /*9040*/  IMAD.MOV.U32 R8, RZ, RZ, R13 ;  /* 0x000000ffff087224 */ /* 0x000fe200078e000d */
[----:B------:R-:W-:Y:S01]  /*9050*/  PRMT R17, R7, 0x5410, R6 ;  /* 0x0000541007117816 */ /* 0x000fe20000000006 */
[----:B------:R-:W-:Y:S01]  /*9060*/  IMAD.MOV.U32 R6, RZ, RZ, R27 ;  /* 0x000000ffff067224 */ /* 0x000fe200078e001b */
[----:B------:R-:W-:Y:S01]  /*9070*/  ISETP.GE.AND P0, PT, R86, R47, PT ;  /* 0x0000002f5600720c */ /* 0x000fe20003f06270 */
[----:B------:R-:W-:-:S02]  /*9080*/  IMAD.MOV.U32 R7, RZ, RZ, R35 ;  /* 0x000000ffff077224 */ /* 0x000fc400078e0023 */
[----:B------:R-:W-:Y:S01]  /*9090*/  IMAD.MOV.U32 R4, RZ, RZ, R55 ;  /* 0x000000ffff047224 */ /* 0x000fe200078e0037 */
[----:B------:R-:W-:Y:S01]  /*90a0*/  PRMT R23, R6, 0x5410, R5 ;  /* 0x0000541006177816 */ /* 0x000fe20000000005 */
[----:B------:R-:W-:Y:S01]  /*90b0*/  IMAD.MOV.U32 R5, RZ, RZ, R34 ;  /* 0x000000ffff057224 */ /* 0x000fe200078e0022 */
[----:B------:R-:W-:Y:S01]  /*90c0*/  PRMT R28, R28, 0x5410, R7 ;  /* 0x000054101c1c7816 */ /* 0x000fe20000000007 */
[----:B------:R-:W-:Y:S02]  /*90d0*/  IMAD.MOV.U32 R6, RZ, RZ, R44 ;  /* 0x000000ffff067224 */ /* 0x000fe400078e002c */
[----:B------:R-:W-:Y:S01]  /*90e0*/  IMAD.MOV.U32 R7, RZ, RZ, R58 ;  /* 0x000000ffff077224 */ /* 0x000fe200078e003a */
[----:B------:R-:W-:Y:S01]  /*90f0*/  PRMT R29, R5, 0x7610, R29 ;  /* 0x00007610051d7816 */ /* 0x000fe2000000001d */
[----:B------:R-:W-:-:S05]  /*9100*/  IMAD.MOV.U32 R5, RZ, RZ, R45 ;  /* 0x000000ffff057224 */ /* 0x000fca00078e002d */
[----:B------:R-:W-:Y:S01]  /*9110*/  PRMT R32, R5, 0x5410, R6 ;  /* 0x0000541005207816 */ /* 0x000fe20000000006 */
[----:B------:R-:W-:Y:S02]  /*9120*/  IMAD.MOV.U32 R6, RZ, RZ, R59 ;  /* 0x000000ffff067224 */ /* 0x000fe400078e003b */
[----:B------:R-:W-:-:S03]  /*9130*/  IMAD.MOV.U32 R5, RZ, RZ, R12 ;  /* 0x000000ffff057224 */ /* 0x000fc600078e000c */
[----:B------:R-:W-:Y:S01]  /*9140*/  PRMT R40, R6, 0x5410, R7 ;  /* 0x0000541006287816 */ /* 0x000fe20000000007 */
[----:B------:R-:W-:Y:S01]  /*9150*/  IMAD.MOV.U32 R6, RZ, RZ, R18 ;  /* 0x000000ffff067224 */ /* 0x000fe200078e0012 */
[----:B------:R-:W-:Y:S02]  /*9160*/  SHF.R.S32.HI R7, RZ, 0x1f, R86 ;  /* 0x0000001fff077819 */ /* 0x000fe40000011456 */
[----:B------:R-:W-:Y:S01]  /*9170*/  PRMT R9, R9, 0x5410, R5 ;  /* 0x0000541009097816 */ /* 0x000fe20000000005 */
[----:B------:R-:W-:Y:S01]  /*9180*/  IMAD.MOV.U32 R5, RZ, RZ, R19 ;  /* 0x000000ffff057224 */ /* 0x000fe200078e0013 */
[----:B------:R-:W-:Y:S02]  /*9190*/  LEA.HI R7, R7, R86, RZ, 0x3 ;  /* 0x0000005607077211 */ /* 0x000fe400078f18ff */
[----:B------:R-:W-:Y:S01]  /*91a0*/  PRMT R9, R8, 0x7610, R9 ;  /* 0x0000761008097816 */ /* 0x000fe20000000009 */
[----:B------:R-:W-:Y:S01]  /*91b0*/  IMAD.MOV.U32 R8, RZ, RZ, R25 ;  /* 0x000000ffff087224 */ /* 0x000fe200078e0019 */
[----:B------:R-:W-:-:S02]  /*91c0*/  LOP3.LUT R7, R7, 0xfffffff8, RZ, 0xc0, !PT ;  /* 0xfffffff807077812 */ /* 0x000fc400078ec0ff */
[----:B------:R-:W-:Y:S01]  /*91d0*/  PRMT R16, R5, 0x5410, R6 ;  /* 0x0000541005107816 */ /* 0x000fe20000000006 */
[----:B------:R-:W-:Y:S02]  /*91e0*/  IMAD.MOV.U32 R5, RZ, RZ, R24 ;  /* 0x000000ffff057224 */ /* 0x000fe400078e0018 */
[----:B------:R-:W-:Y:S02]  /*91f0*/  IMAD.IADD R6, R86, 0x1, -R7 ;  /* 0x0000000156067824 */ /* 0x000fe400078e0a07 */
[----:B------:R-:W-:Y:S01]  /*9200*/  IMAD.MOV.U32 R7, RZ, RZ, R30 ;  /* 0x000000ffff077224 */ /* 0x000fe200078e001e */
[----:B------:R-:W-:Y:S01]  /*9210*/  PRMT R22, R8, 0x5410, R5 ;  /* 0x0000541008167816 */ /* 0x000fe20000000005 */
[C---:B------:R-:W-:Y:S01]  /*9220*/  IMAD.SHL.U32 R5, R6.reuse, 0x40, RZ ;  /* 0x0000004006057824 */ /* 0x040fe200078e00ff */
[----:B------:R-:W-:Y:S02]  /*9230*/  LOP3.LUT P1, RZ, R6, 0x4, RZ, 0xc0, !PT ;  /* 0x0000000406ff7812 */ /* 0x000fe4000782c0ff */
[----:B------:R-:W-:-:S02]  /*9240*/  PRMT R28, R7, 0x7610, R28 ;  /* 0x00007610071c7816 */ /* 0x000fc4000000001c */
[----:B------:R-:W-:Y:S01]  /*9250*/  LOP3.LUT R6, R5, 0x1c0, RZ, 0xc0, !PT ;  /* 0x000001c005067812 */ /* 0x000fe200078ec0ff */
[----:B------:R-:W-:-:S03]  /*9260*/  IMAD.MOV.U32 R5, RZ, RZ, R42 ;  /* 0x000000ffff057224 */ /* 0x000fc600078e002a */
[----:B------:R-:W-:Y:S02]  /*9270*/  LOP3.LUT R8, R6, 0x18, R57, 0xf8, !PT ;  /* 0x0000001806087812 */ /* 0x000fe400078ef839 */
[----:B------:R-:W-:Y:S01]  /*9280*/  SHF.R.U32.HI R11, RZ, 0x3, R6 ;  /* 0x00000003ff0b7819 */ /* 0x000fe20000011606 */
[----:B------:R-:W-:Y:S01]  /*9290*/  IMAD.MOV.U32 R6, RZ, RZ, R31 ;  /* 0x000000ffff067224 */ /* 0x000fe200078e001f */
[----:B------:R-:W-:Y:S01]  /*92a0*/  PRMT R33, R33, 0x5410, R5 ;  /* 0x0000541021217816 */ /* 0x000fe20000000005 */
[----:B------:R-:W-:Y:S01]  /*92b0*/  IMAD.MOV.U32 R5, RZ, RZ, R54 ;  /* 0x000000ffff057224 */ /* 0x000fe200078e0036 */
[----:B------:R-:W-:Y:S02]  /*92c0*/  LOP3.LUT R11, R8, R11, RZ, 0x3c, !PT ;  /* 0x0000000b080b7212 */ /* 0x000fe400078e3cff */
[----:B------:R-:W-:Y:S01]  /*92d0*/  PRMT R29, R29, 0x5410, R6 ;  /* 0x000054101d1d7816 */ /* 0x000fe20000000006 */
[----:B------:R-:W-:Y:S01]  /*92e0*/  IMAD.MOV.U32 R6, RZ, RZ, R43 ;  /* 0x000000ffff067224 */ /* 0x000fe200078e002b */
[----:B------:R-:W-:Y:S01]  /*92f0*/  PRMT R41, R4, 0x5410, R5 ;  /* 0x0000541004297816 */ /* 0x000fe20000000005 */
[----:B------:R-:W-:-:S03]  /*9300*/  IMAD R11, R88, 0x200, R11 ;  /* 0x00000200580b7824 */ /* 0x000fc600078e020b */
[----:B------:R-:W-:Y:S02]  /*9310*/  PRMT R33, R6, 0x7610, R33 ;  /* 0x0000761006217816 */ /* 0x000fe40000000021 */
[C---:B------:R-:W-:Y:S02]  /*9320*/  IADD3 R8, R11.reuse, 0x20, RZ ;  /* 0x000000200b087810 */ /* 0x040fe40007ffe0ff */
[C---:B------:R-:W-:Y:S02]  /*9330*/  @P1 IADD3 R8, R11.reuse, -0x20, RZ ;  /* 0xffffffe00b081810 */ /* 0x040fe40007ffe0ff */
[----:B------:R-:W-:Y:S02]  /*9340*/  LEA R11, R11, 0xc100, 0x1 ;  /* 0x0000c1000b0b7811 */ /* 0x000fe400078e08ff */
[----:B------:R-:W-:Y:S01]  /*9350*/  LEA R8, R8, 0xc100, 0x1 ;  /* 0x0000c10008087811 */ /* 0x000fe200078e08ff */
[----:B------:R-:W-:Y:S05]  /*9360*/  @P0 BRA `(.L_x_374) ;  /* 0x0000117000000947 */ /* 0x000fea0003800000 */
[----:B------:R-:W-:Y:S01]  /*9370*/  ISETP.GE.AND P0, PT, R89, c[0x0][0x27c], PT ;  /* 0x00009f0059007a0c */ /* 0x000fe20003f06270 */
[----:B------:R-:W-:-:S12]  /*9380*/  BSSY B0, `(.L_x_375) ;  /* 0x000002c000007945 */ /* 0x000fd80003800000 */
[----:B------:R-:W-:Y:S05]  /*9390*/  @P0 BRA `(.L_x_376) ;  /* 0x000002a000000947 */ /* 0x000fea0003800000 */
[----:B------:R-:W1:Y:S01]  /*93a0*/  LDS.128 R4, [R11] ;  /* 0x000000000b047984 */ /* 0x000e620000000c00 */
[----:B------:R-:W-:Y:S02]  /*93b0*/  SHF.R.U32.HI R90, RZ, 0x10, R95 ;  /* 0x00000010ff5a7819 */ /* 0x000fe4000001165f */
[--C-:B------:R-:W-:Y:S02]  /*93c0*/  SHF.R.U32.HI R85, RZ, 0x10, R101.reuse ;  /* 0x00000010ff557819 */ /* 0x100fe40000011665 */
[----:B------:R-:W-:Y:S01]  /*93d0*/  SHF.R.U64 R57, R100, 0x10, R101 ;  /* 0x0000001064397819 */ /* 0x000fe20000001265 */
[----:B------:R-:W-:Y:S01]  /*93e0*/  HADD2.F32 R101, -RZ, R79.H1_H1 ;  /* 0x3000004fff657230 */ /* 0x000fe20000004100 */
[----:B------:R-:W-:Y:S01]  /*93f0*/  SHF.R.U64 R87, R94, 0x10, R95 ;  /* 0x000000105e577819 */ /* 0x000fe2000000125f */
[----:B------:R-:W-:Y:S02]  /*9400*/  HADD2.F32 R90, -RZ, R90.H0_H0 ;  /* 0x2000005aff5a7230 */ /* 0x000fe40000004100 */
[----:B------:R-:W-:-:S02]  /*9410*/  HADD2.F32 R104, -RZ, R85.H0_H0 ;  /* 0x20000055ff687230 */ /* 0x000fc40000004100 */
[----:B------:R-:W-:Y:S02]  /*9420*/  HADD2.F32 R85, -RZ, R84.H1_H1 ;  /* 0x30000054ff557230 */ /* 0x000fe40000004100 */
[----:B------:R-:W-:Y:S02]  /*9430*/  HADD2.F32 R79, -RZ, R79.H0_H0 ;  /* 0x2000004fff4f7230 */ /* 0x000fe40000004100 */
[----:B------:R-:W-:Y:S02]  /*9440*/  HADD2.F32 R87, -RZ, R87.H0_H0 ;  /* 0x20000057ff577230 */ /* 0x000fe40000004100 */
[--C-:B-1----:R-:W-:Y:S02]  /*9450*/  HADD2.F32 R94, -RZ, R4.reuse.H0_H0 ;  /* 0x20000004ff5e7230 */ /* 0x102fe40000004100 */
[----:B------:R-:W-:Y:S02]  /*9460*/  HADD2.F32 R95, -RZ, R4.H1_H1 ;  /* 0x30000004ff5f7230 */ /* 0x000fe40000004100 */
[--C-:B------:R-:W-:Y:S01]  /*9470*/  HADD2.F32 R93, -RZ, R7.reuse.H0_H0 ;  /* 0x20000007ff5d7230 */ /* 0x100fe20000004100 */
[CC--:B------:R-:W-:Y:S01]  /*9480*/  FMUL.FTZ R108, R94.reuse, R101.reuse ;  /* 0x000000655e6c7220 */ /* 0x0c0fe20000410000 */
[----:B------:R-:W-:Y:S01]  /*9490*/  HADD2.F32 R7, -RZ, R7.H1_H1 ;  /* 0x30000007ff077230 */ /* 0x000fe20000004100 */
[C---:B------:R-:W-:Y:S01]  /*94a0*/  FMUL.FTZ R103, R95.reuse, R101 ;  /* 0x000000655f677220 */ /* 0x040fe20000410000 */
[--C-:B------:R-:W-:Y:S01]  /*94b0*/  HADD2.F32 R4, -RZ, R6.reuse.H0_H0 ;  /* 0x20000006ff047230 */ /* 0x100fe20000004100 */
[-C--:B------:R-:W-:Y:S01]  /*94c0*/  FFMA.FTZ R108, R95, R85.reuse, R108 ;  /* 0x000000555f6c7223 */ /* 0x080fe2000001006c */
[--C-:B------:R-:W-:Y:S01]  /*94d0*/  HADD2.F32 R100, -RZ, R5.reuse.H0_H0 ;  /* 0x20000005ff647230 */ /* 0x100fe20000004100 */
[-C--:B------:R-:W-:Y:S01]  /*94e0*/  FMUL.FTZ R102, R7, R90.reuse ;  /* 0x0000005a07667220 */ /* 0x080fe20000410000 */
[----:B------:R-:W-:Y:S01]  /*94f0*/  HADD2.F32 R6, -RZ, R6.H1_H1 ;  /* 0x30000006ff067230 */ /* 0x000fe20000004100 */
[----:B------:R-:W-:Y:S01]  /*9500*/  FFMA.FTZ R103, R94, R85, -R103 ;  /* 0x000000555e677223 */ /* 0x000fe20000010867 */
[----:B------:R-:W-:Y:S01]  /*9510*/  HADD2.F32 R5, -RZ, R5.H1_H1 ;  /* 0x30000005ff057230 */ /* 0x000fe20000004100 */
[C---:B------:R-:W-:Y:S01]  /*9520*/  FMUL.FTZ R90, R93.reuse, R90 ;  /* 0x0000005a5d5a7220 */ /* 0x040fe20000410000 */
[----:B------:R-:W-:Y:S01]  /*9530*/  HADD2.F32 R85, -RZ, R84.H0_H0 ;  /* 0x20000054ff557230 */ /* 0x000fe20000004100 */
[----:B------:R-:W-:Y:S01]  /*9540*/  FFMA.FTZ R102, R93, R104, -R102 ;  /* 0x000000685d667223 */ /* 0x000fe20000010866 */
[----:B------:R-:W-:Y:S01]  /*9550*/  HADD2.F32 R84, -RZ, R57.H0_H0 ;  /* 0x20000039ff547230 */ /* 0x000fe20000004100 */
[----:B------:R-:W-:-:S02]  /*9560*/  FMUL.FTZ R57, R6, R79 ;  /* 0x0000004f06397220 */ /* 0x000fc40000410000 */
[----:B------:R-:W-:Y:S02]  /*9570*/  FMUL.FTZ R93, R5, R87 ;  /* 0x00000057055d7220 */ /* 0x000fe40000410000 */
[----:B------:R-:W-:Y:S02]  /*9580*/  FMUL.FTZ R79, R4, R79 ;  /* 0x0000004f044f7220 */ /* 0x000fe40000410000 */
[C---:B------:R-:W-:Y:S02]  /*9590*/  FMUL.FTZ R87, R100.reuse, R87 ;  /* 0x0000005764577220 */ /* 0x040fe40000410000 */
[----:B------:R-:W-:Y:S02]  /*95a0*/  FFMA.FTZ R93, R100, R84, -R93 ;  /* 0x00000054645d7223 */ /* 0x000fe4000001085d */
[----:B------:R-:W-:Y:S02]  /*95b0*/  FFMA.FTZ R7, R7, R104, R90 ;  /* 0x0000006807077223 */ /* 0x000fe4000001005a */
[----:B------:R-:W-:Y:S01]  /*95c0*/  FFMA.FTZ R57, R4, R85, -R57 ;  /* 0x0000005504397223 */ /* 0x000fe20000010839 */
[----:B------:R-:W-:Y:S01]  /*95d0*/  F2FP.PACK_AB R4, R108, R103 ;  /* 0x000000676c04723e */ /* 0x000fe200000000ff */
[----:B------:R-:W-:Y:S01]  /*95e0*/  FFMA.FTZ R6, R6, R85, R79 ;  /* 0x0000005506067223 */ /* 0x000fe2000001004f */
[----:B------:R-:W-:Y:S01]  /*95f0*/  F2FP.PACK_AB R7, R7, R102 ;  /* 0x000000660707723e */ /* 0x000fe200000000ff */
[----:B------:R-:W-:-:S03]  /*9600*/  FFMA.FTZ R84, R5, R84, R87 ;  /* 0x0000005405547223 */ /* 0x000fc60000010057 */
[----:B------:R-:W-:Y:S02]  /*9610*/  F2FP.PACK_AB R6, R6, R57 ;  /* 0x000000390606723e */ /* 0x000fe400000000ff */
[----:B------:R-:W-:-:S05]  /*9620*/  F2FP.PACK_AB R5, R84, R93 ;  /* 0x0000005d5405723e */ /* 0x000fca00000000ff */
[----:B------:R1:W-:Y:S02]  /*9630*/  STS.128 [R11], R4 ;  /* 0x000000040b007388 */ /* 0x0003e40000000c00 */
.L_x_376:
[----:B------:R-:W-:Y:S05]  /*9640*/  BSYNC B0 ;  /* 0x0000000000007941 */ /* 0x000fea0003800000 */
.L_x_375:
[----:B-1----:R-:W-:Y:S01]  /*9650*/  IADD3 R4, R89, 0x10, RZ ;  /* 0x0000001059047810 */ /* 0x002fe20007ffe0ff */
[----:B------:R-:W-:Y:S03]  /*9660*/  BSSY B0, `(.L_x_377) ;  /* 0x000002d000007945 */ /* 0x000fe60003800000 */
[----:B------:R-:W-:-:S13]  /*9670*/  ISETP.GE.AND P0, PT, R4, c[0x0][0x27c], PT ;  /* 0x00009f0004007a0c */ /* 0x000fda0003f06270 */
[----:B------:R-:W-:Y:S05]  /*9680*/  @P0 BRA `(.L_x_378) ;  /* 0x000002a000000947 */ /* 0x000fea0003800000 */
[----:B------:R-:W1:Y:S01]  /*9690*/  LDS.128 R4, [R8] ;  /* 0x0000000008047984 */ /* 0x000e620000000c00 */
[--C-:B------:R-:W-:Y:S01]  /*96a0*/  SHF.R.U64 R79, R106, 0x10, R107.reuse ;  /* 0x000000106a4f7819 */ /* 0x100fe2000000126b */
[--C-:B------:R-:W-:Y:S01]  /*96b0*/  HADD2.F32 R94, -RZ, R75.reuse.H1_H1 ;  /* 0x3000004bff5e7230 */ /* 0x100fe20000004100 */
[----:B------:R-:W-:Y:S01]  /*96c0*/  SHF.R.U32.HI R106, RZ, 0x10, R107 ;  /* 0x00000010ff6a7819 */ /* 0x000fe2000001166b */
[----:B------:R-:W-:Y:S01]  /*96d0*/  HADD2.F32 R100, -RZ, R78.H1_H1 ;  /* 0x3000004eff647230 */ /* 0x000fe20000004100 */
[--C-:B------:R-:W-:Y:S01]  /*96e0*/  SHF.R.U64 R57, R110, 0x10, R111.reuse ;  /* 0x000000106e397819 */ /* 0x100fe2000000126f */
[----:B------:R-:W-:Y:S01]  /*96f0*/  HADD2.F32 R75, -RZ, R75.H0_H0 ;  /* 0x2000004bff4b7230 */ /* 0x000fe20000004100 */
[----:B------:R-:W-:Y:S01]  /*9700*/  SHF.R.U32.HI R110, RZ, 0x10, R111 ;  /* 0x00000010ff6e7819 */ /* 0x000fe2000001166f */
[----:B------:R-:W-:Y:S02]  /*9710*/  HADD2.F32 R106, -RZ, R106.H0_H0 ;  /* 0x2000006aff6a7230 */ /* 0x000fe40000004100 */
[----:B------:R-:W-:-:S02]  /*9720*/  HADD2.F32 R79, -RZ, R79.H0_H0 ;  /* 0x2000004fff4f7230 */ /* 0x000fc40000004100 */
[----:B------:R-:W-:Y:S02]  /*9730*/  HADD2.F32 R110, -RZ, R110.H0_H0 ;  /* 0x2000006eff6e7230 */ /* 0x000fe40000004100 */
[--C-:B-1----:R-:W-:Y:S02]  /*9740*/  HADD2.F32 R84, -RZ, R7.reuse.H0_H0 ;  /* 0x20000007ff547230 */ /* 0x102fe40000004100 */
[----:B------:R-:W-:Y:S02]  /*9750*/  HADD2.F32 R7, -RZ, R7.H1_H1 ;  /* 0x30000007ff077230 */ /* 0x000fe40000004100 */
[--C-:B------:R-:W-:Y:S02]  /*9760*/  HADD2.F32 R87, -RZ, R4.reuse.H1_H1 ;  /* 0x30000004ff577230 */ /* 0x100fe40000004100 */
[----:B------:R-:W-:Y:S01]  /*9770*/  HADD2.F32 R85, -RZ, R4.H0_H0 ;  /* 0x20000004ff557230 */ /* 0x000fe20000004100 */
[-C--:B------:R-:W-:Y:S01]  /*9780*/  FMUL.FTZ R93, R7, R106.reuse ;  /* 0x0000006a075d7220 */ /* 0x080fe20000410000 */
[--C-:B------:R-:W-:Y:S01]  /*9790*/  HADD2.F32 R4, -RZ, R6.reuse.H0_H0 ;  /* 0x20000006ff047230 */ /* 0x100fe20000004100 */
[----:B------:R-:W-:Y:S01]  /*97a0*/  FMUL.FTZ R106, R84, R106 ;  /* 0x0000006a546a7220 */ /* 0x000fe20000410000 */
[--C-:B------:R-:W-:Y:S01]  /*97b0*/  HADD2.F32 R90, -RZ, R5.reuse.H0_H0 ;  /* 0x20000005ff5a7230 */ /* 0x100fe20000004100 */
[----:B------:R-:W-:Y:S01]  /*97c0*/  FMUL.FTZ R95, R87, R94 ;  /* 0x0000005e575f7220 */ /* 0x000fe20000410000 */
[----:B------:R-:W-:Y:S01]  /*97d0*/  HADD2.F32 R6, -RZ, R6.H1_H1 ;  /* 0x30000006ff067230 */ /* 0x000fe20000004100 */
[----:B------:R-:W-:Y:S01]  /*97e0*/  FFMA.FTZ R106, R7, R110, R106 ;  /* 0x0000006e076a7223 */ /* 0x000fe2000001006a */
        /* <DEDUP_REMOVED lines=10> */
[----:B------:R-:W-:Y:S02]  /*9890*/  FFMA.FTZ R93, R84, R110, -R93 ;  /* 0x0000006e545d7223 */ /* 0x000fe4000001085d */
[----:B------:R-:W-:-:S02]  /*98a0*/  FFMA.FTZ R94, R87, R100, R94 ;  /* 0x00000064575e7223 */ /* 0x000fc4000001005e */
[-C--:B------:R-:W-:Y:S02]  /*98b0*/  FFMA.FTZ R57, R4, R7.reuse, -R57 ;  /* 0x0000000704397223 */ /* 0x080fe40000010839 */
[----:B------:R-:W-:Y:S01]  /*98c0*/  FFMA.FTZ R6, R6, R7, R75 ;  /* 0x0000000706067223 */ /* 0x000fe2000001004b */
[----:B------:R-:W-:Y:S01]  /*98d0*/  F2FP.PACK_AB R7, R106, R93 ;  /* 0x0000005d6a07723e */ /* 0x000fe200000000ff */
[----:B------:R-:W-:Y:S01]  /*98e0*/  FFMA.FTZ R78, R5, R78, R79 ;  /* 0x0000004e054e7223 */ /* 0x000fe2000001004f */
[----:B------:R-:W-:Y:S02]  /*98f0*/  F2FP.PACK_AB R4, R94, R95 ;  /* 0x0000005f5e04723e */ /* 0x000fe400000000ff */
[----:B------:R-:W-:Y:S02]  /*9900*/  F2FP.PACK_AB R6, R6, R57 ;  /* 0x000000390606723e */ /* 0x000fe400000000ff */
[----:B------:R-:W-:-:S05]  /*9910*/  F2FP.PACK_AB R5, R78, R85 ;  /* 0x000000554e05723e */ /* 0x000fca00000000ff */
[----:B------:R1:W-:Y:S02]  /*9920*/  STS.128 [R8], R4 ;  /* 0x0000000408007388 */ /* 0x0003e40000000c00 */
.L_x_378:
[----:B------:R-:W-:Y:S05]  /*9930*/  BSYNC B0 ;  /* 0x0000000000007941 */ /* 0x000fea0003800000 */
.L_x_377:
[----:B-1----:R-:W-:Y:S01]  /*9940*/  IADD3 R4, R89, 0x20, RZ ;  /* 0x0000002059047810 */ /* 0x002fe20007ffe0ff */
[----:B------:R-:W-:Y:S03]  /*9950*/  BSSY B0, `(.L_x_379) ;  /* 0x000002d000007945 */ /* 0x000fe60003800000 */
[----:B------:R-:W-:-:S13]  /*9960*/  ISETP.GE.AND P0, PT, R4, c[0x0][0x27c], PT ;  /* 0x00009f0004007a0c */ /* 0x000fda0003f06270 */
[----:B------:R-:W-:Y:S05]  /*9970*/  @P0 BRA `(.L_x_380) ;  /* 0x000002a000000947 */ /* 0x000fea0003800000 */
[----:B------:R-:W1:Y:S01]  /*9980*/  LDS.128 R4, [R11+0x4000] ;  /* 0x004000000b047984 */ /* 0x000e620000000c00 */
[--C-:B------:R-:W-:Y:S01]  /*9990*/  SHF.R.U64 R75, R96, 0x10, R97.reuse ;  /* 0x00000010604b7819 */ /* 0x100fe20000001261 */
[--C-:B------:R-:W-:Y:S01]  /*99a0*/  HADD2.F32 R87, -RZ, R67.reuse.H1_H1 ;  /* 0x30000043ff577230 */ /* 0x100fe20000004100 */
[----:B------:R-:W-:Y:S01]  /*99b0*/  SHF.R.U32.HI R96, RZ, 0x10, R97 ;  /* 0x00000010ff607819 */ /* 0x000fe20000011661 */
[----:B------:R-:W-:Y:S01]  /*99c0*/  HADD2.F32 R67, -RZ, R67.H0_H0 ;  /* 0x20000043ff437230 */ /* 0x000fe20000004100 */
[--C-:B------:R-:W-:Y:S01]  /*99d0*/  SHF.R.U64 R57, R98, 0x10, R99.reuse ;  /* 0x0000001062397819 */ /* 0x100fe20000001263 */
[----:B------:R-:W-:Y:S01]  /*99e0*/  HADD2.F32 R90, -RZ, R74.H1_H1 ;  /* 0x3000004aff5a7230 */ /* 0x000fe20000004100 */
[----:B------:R-:W-:Y:S01]  /*99f0*/  SHF.R.U32.HI R98, RZ, 0x10, R99 ;  /* 0x00000010ff627819 */ /* 0x000fe20000011663 */
[----:B------:R-:W-:-:S04]  /*9a00*/  HADD2.F32 R96, -RZ, R96.H0_H0 ;  /* 0x20000060ff607230 */ /* 0x000fc80000004100 */
[----:B------:R-:W-:Y:S02]  /*9a10*/  HADD2.F32 R98, -RZ, R98.H0_H0 ;  /* 0x20000062ff627230 */ /* 0x000fe40000004100 */
[--C-:B-1----:R-:W-:Y:S02]  /*9a20*/  HADD2.F32 R78, -RZ, R7.reuse.H0_H0 ;  /* 0x20000007ff4e7230 */ /* 0x102fe40000004100 */
[----:B------:R-:W-:Y:S02]  /*9a30*/  HADD2.F32 R7, -RZ, R7.H1_H1 ;  /* 0x30000007ff077230 */ /* 0x000fe40000004100 */
[--C-:B------:R-:W-:Y:S02]  /*9a40*/  HADD2.F32 R79, -RZ, R4.reuse.H0_H0 ;  /* 0x20000004ff4f7230 */ /* 0x100fe40000004100 */
[----:B------:R-:W-:Y:S01]  /*9a50*/  HADD2.F32 R84, -RZ, R4.H1_H1 ;  /* 0x30000004ff547230 */ /* 0x000fe20000004100 */
[CC--:B------:R-:W-:Y:S01]  /*9a60*/  FMUL.FTZ R93, R7.reuse, R96.reuse ;  /* 0x00000060075d7220 */ /* 0x0c0fe20000410000 */
[--C-:B------:R-:W-:Y:S01]  /*9a70*/  HADD2.F32 R4, -RZ, R6.reuse.H0_H0 ;  /* 0x20000006ff047230 */ /* 0x100fe20000004100 */
[C---:B------:R-:W-:Y:S01]  /*9a80*/  FMUL.FTZ R96, R78.reuse, R96 ;  /* 0x000000604e607220 */ /* 0x040fe20000410000 */
[--C-:B------:R-:W-:Y:S01]  /*9a90*/  HADD2.F32 R85, -RZ, R5.reuse.H0_H0 ;  /* 0x20000005ff557230 */ /* 0x100fe20000004100 */
[-C--:B------:R-:W-:Y:S01]  /*9aa0*/  FFMA.FTZ R93, R78, R98.reuse, -R93 ;  /* 0x000000624e5d7223 */ /* 0x080fe2000001085d */
[----:B------:R-:W-:Y:S01]  /*9ab0*/  HADD2.F32 R6, -RZ, R6.H1_H1 ;  /* 0x30000006ff067230 */ /* 0x000fe20000004100 */
[----:B------:R-:W-:Y:S01]  /*9ac0*/  FFMA.FTZ R96, R7, R98, R96 ;  /* 0x0000006207607223 */ /* 0x000fe20000010060 */
[----:B------:R-:W-:Y:S01]  /*9ad0*/  HADD2.F32 R5, -RZ, R5.H1_H1 ;  /* 0x30000005ff057230 */ /* 0x000fe20000004100 */
[-C--:B------:R-:W-:Y:S01]  /*9ae0*/  FMUL.FTZ R94, R84, R87.reuse ;  /* 0x00000057545e7220 */ /* 0x080fe20000410000 */
[----:B------:R-:W-:Y:S01]  /*9af0*/  HADD2.F32 R78, -RZ, R75.H0_H0 ;  /* 0x2000004bff4e7230 */ /* 0x000fe20000004100 */
[C---:B------:R-:W-:Y:S01]  /*9b00*/  FMUL.FTZ R87, R79.reuse, R87 ;  /* 0x000000574f577220 */ /* 0x040fe20000410000 */
[----:B------:R-:W-:Y:S01]  /*9b10*/  HADD2.F32 R7, -RZ, R74.H0_H0 ;  /* 0x2000004aff077230 */ /* 0x000fe20000004100 */
[----:B------:R-:W-:Y:S01]  /*9b20*/  FFMA.FTZ R94, R79, R90, -R94 ;  /* 0x0000005a4f5e7223 */ /* 0x000fe2000001085e */
[----:B------:R-:W-:Y:S01]  /*9b30*/  HADD2.F32 R74, -RZ, R57.H0_H0 ;  /* 0x20000039ff4a7230 */ /* 0x000fe20000004100 */
[----:B------:R-:W-:-:S02]  /*9b40*/  FMUL.FTZ R57, R6, R67 ;  /* 0x0000004306397220 */ /* 0x000fc40000410000 */
[-C--:B------:R-:W-:Y:S02]  /*9b50*/  FMUL.FTZ R75, R5, R78.reuse ;  /* 0x0000004e054b7220 */ /* 0x080fe40000410000 */
[----:B------:R-:W-:Y:S02]  /*9b60*/  FMUL.FTZ R67, R4, R67 ;  /* 0x0000004304437220 */ /* 0x000fe40000410000 */
[C---:B------:R-:W-:Y:S02]  /*9b70*/  FMUL.FTZ R78, R85.reuse, R78 ;  /* 0x0000004e554e7220 */ /* 0x040fe40000410000 */
[----:B------:R-:W-:Y:S02]  /*9b80*/  FFMA.FTZ R87, R84, R90, R87 ;  /* 0x0000005a54577223 */ /* 0x000fe40000010057 */
[-C--:B------:R-:W-:Y:S02]  /*9b90*/  FFMA.FTZ R57, R4, R7.reuse, -R57 ;  /* 0x0000000704397223 */ /* 0x080fe40000010839 */
        /* <DEDUP_REMOVED lines=8> */
.L_x_380:
[----:B------:R-:W-:Y:S05]  /*9c20*/  BSYNC B0 ;  /* 0x0000000000007941 */ /* 0x000fea0003800000 */
.L_x_379:
[----:B-1----:R-:W-:Y:S01]  /*9c30*/  IADD3 R4, R89, 0x30, RZ ;  /* 0x0000003059047810 */ /* 0x002fe20007ffe0ff */
[----:B------:R-:W-:Y:S03]  /*9c40*/  BSSY B0, `(.L_x_381) ;  /* 0x000002d000007945 */ /* 0x000fe60003800000 */
[----:B------:R-:W-:-:S13]  /*9c50*/  ISETP.GE.AND P0, PT, R4, c[0x0][0x27c], PT ;  /* 0x00009f0004007a0c */ /* 0x000fda0003f06270 */
[----:B------:R-:W-:Y:S05]  /*9c60*/  @P0 BRA `(.L_x_382) ;  /* 0x000002a000000947 */ /* 0x000fea0003800000 */
[----:B------:R-:W1:Y:S01]  /*9c70*/  LDS.128 R4, [R8+0x4000] ;  /* 0x0040000008047984 */ /* 0x000e620000000c00 */
[--C-:B------:R-:W-:Y:S01]  /*9c80*/  SHF.R.U64 R67, R80, 0x10, R81.reuse ;  /* 0x0000001050437819 */ /* 0x100fe20000001251 */
[----:B------:R-:W-:Y:S01]  /*9c90*/  HADD2.F32 R84, -RZ, R66.H1_H1 ;  /* 0x30000042ff547230 */ /* 0x000fe20000004100 */
[----:B------:R-:W-:Y:S01]  /*9ca0*/  SHF.R.U32.HI R80, RZ, 0x10, R81 ;  /* 0x00000010ff507819 */ /* 0x000fe20000011651 */
[--C-:B------:R-:W-:Y:S01]  /*9cb0*/  HADD2.F32 R81, -RZ, R61.reuse.H1_H1 ;  /* 0x3000003dff517230 */ /* 0x100fe20000004100 */
[--C-:B------:R-:W-:Y:S01]  /*9cc0*/  SHF.R.U64 R57, R82, 0x10, R83.reuse ;  /* 0x0000001052397819 */ /* 0x100fe20000001253 */
[----:B------:R-:W-:Y:S01]  /*9cd0*/  HADD2.F32 R61, -RZ, R61.H0_H0 ;  /* 0x2000003dff3d7230 */ /* 0x000fe20000004100 */
        /* <DEDUP_REMOVED lines=29> */
[-C--:B------:R-:W-:Y:S01]  /*9eb0*/  FFMA.FTZ R67, R79, R66.reuse, -R67 ;  /* 0x000000424f437223 */ /* 0x080fe20000010843 */
[----:B------:R-:W-:Y:S01]  /*9ec0*/  F2FP.PACK_AB R4, R78, R85 ;  /* 0x000000554e04723e */ /* 0x000fe200000000ff */
[----:B------:R-:W-:Y:S01]  /*9ed0*/  FFMA.FTZ R74, R5, R66, R74 ;  /* 0x00000042054a7223 */ /* 0x000fe2000001004a */
[----:B------:R-:W-:-:S04]  /*9ee0*/  F2FP.PACK_AB R6, R6, R57 ;  /* 0x000000390606723e */ /* 0x000fc800000000ff */
[----:B------:R-:W-:-:S05]  /*9ef0*/  F2FP.PACK_AB R5, R74, R67 ;  /* 0x000000434a05723e */ /* 0x000fca00000000ff */
[----:B------:R1:W-:Y:S02]  /*9f00*/  STS.128 [R8+0x4000], R4 ;  /* 0x0040000408007388 */ /* 0x0003e40000000c00 */
.L_x_382:
[----:B------:R-:W-:Y:S05]  /*9f10*/  BSYNC B0 ;  /* 0x0000000000007941 */ /* 0x000fea0003800000 */
.L_x_381:
        /* <DEDUP_REMOVED lines=21> */
[C---:B------:R-:W-:Y:S01]  /*a070*/  FMUL.FTZ R72, R66.reuse, R72 ;  /* 0x0000004842487220 */ /* 0x040fe20000410000 */
[----:B------:R-:W-:Y:S01]  /*a080*/  HADD2.F32 R6, -RZ, R6.H1_H1 ;  /* 0x30000006ff067230 */ /* 0x000fe20000004100 */
[----:B------:R-:W-:Y:S01]  /*a090*/  FMUL.FTZ R77, R73, R78 ;  /* 0x0000004e494d7220 */ /* 0x000fe20000410000 */
[--C-:B------:R-:W-:Y:S01]  /*a0a0*/  HADD2.F32 R74, -RZ, R5.reuse.H0_H0 ;  /* 0x20000005ff4a7230 */ /* 0x100fe20000004100 */
[----:B------:R-:W-:Y:S01]  /*a0b0*/  FFMA.FTZ R72, R7, R76, R72 ;  /* 0x0000004c07487223 */ /* 0x000fe20000010048 */
[----:B------:R-:W-:Y:S01]  /*a0c0*/  HADD2.F32 R7, -RZ, R56.H0_H0 ;  /* 0x20000038ff077230 */ /* 0x000fe20000004100 */
[C---:B------:R-:W-:Y:S01]  /*a0d0*/  FMUL.FTZ R78, R67.reuse, R78 ;  /* 0x0000004e434e7220 */ /* 0x040fe20000410000 */
[----:B------:R-:W-:Y:S01]  /*a0e0*/  HADD2.F32 R5, -RZ, R5.H1_H1 ;  /* 0x30000005ff057230 */ /* 0x000fe20000004100 */
[----:B------:R-:W-:Y:S01]  /*a0f0*/  FFMA.FTZ R77, R67, R80, -R77 ;  /* 0x00000050434d7223 */ /* 0x000fe2000001084d */
[----:B------:R-:W-:Y:S01]  /*a100*/  HADD2.F32 R67, -RZ, R60.H0_H0 ;  /* 0x2000003cff437230 */ /* 0x000fe20000004100 */
[----:B------:R-:W-:-:S02]  /*a110*/  FFMA.FTZ R75, R66, R76, -R75 ;  /* 0x0000004c424b7223 */ /* 0x000fc4000001084b */
[-C--:B------:R-:W-:Y:S02]  /*a120*/  FMUL.FTZ R56, R6, R7.reuse ;  /* 0x0000000706387220 */ /* 0x080fe40000410000 */
[----:B------:R-:W-:Y:S02]  /*a130*/  FMUL.FTZ R7, R4, R7 ;  /* 0x0000000704077220 */ /* 0x000fe40000410000 */
[-C--:B------:R-:W-:Y:S02]  /*a140*/  FMUL.FTZ R60, R5, R61.reuse ;  /* 0x0000003d053c7220 */ /* 0x080fe40000410000 */
[----:B------:R-:W-:Y:S02]  /*a150*/  FMUL.FTZ R66, R74, R61 ;  /* 0x0000003d4a427220 */ /* 0x000fe40000410000 */
[----:B------:R-:W-:Y:S02]  /*a160*/  FFMA.FTZ R56, R4, R67, -R56 ;  /* 0x0000004304387223 */ /* 0x000fe40000010838 */
[----:B------:R-:W-:-:S02]  /*a170*/  FFMA.FTZ R78, R73, R80, R78 ;  /* 0x00000050494e7223 */ /* 0x000fc4000001004e */
        /* <DEDUP_REMOVED lines=8> */
.L_x_384:
[----:B------:R-:W-:Y:S05]  /*a200*/  BSYNC B0 ;  /* 0x0000000000007941 */ /* 0x000fea0003800000 */
.L_x_383:
[----:B-1----:R-:W-:-:S04]  /*a210*/  IADD3 R4, R89, 0x50, RZ ;  /* 0x0000005059047810 */ /* 0x002fc80007ffe0ff */
        /* <DEDUP_REMOVED lines=23> */
[----:B------:R-:W-:Y:S01]  /*a390*/  HADD2.F32 R7, -RZ, R46.H0_H0 ;  /* 0x2000002eff077230 */ /* 0x000fe20000004100 */
[-C--:B------:R-:W-:Y:S01]  /*a3a0*/  FMUL.FTZ R73, R63, R66.reuse ;  /* 0x000000423f497220 */ /* 0x080fe20000410000 */
[----:B------:R-:W-:Y:S01]  /*a3b0*/  HADD2.F32 R5, -RZ, R5.H1_H1 ;  /* 0x30000005ff057230 */ /* 0x000fe20000004100 */
[C---:B------:R-:W-:Y:S01]  /*a3c0*/  FMUL.FTZ R66, R61.reuse, R66 ;  /* 0x000000423d427220 */ /* 0x040fe20000410000 */
[----:B------:R-:W-:Y:S01]  /*a3d0*/  HADD2.F32 R46, -RZ, R57.H0_H0 ;  /* 0x20000039ff2e7230 */ /* 0x000fe20000004100 */
[----:B------:R-:W-:Y:S01]  /*a3e0*/  FFMA.FTZ R73, R61, R72, -R73 ;  /* 0x000000483d497223 */ /* 0x000fe20000010849 */
[----:B------:R-:W-:Y:S01]  /*a3f0*/  HADD2.F32 R60, -RZ, R56.H0_H0 ;  /* 0x20000038ff3c7230 */ /* 0x000fe20000004100 */
[----:B------:R-:W-:-:S02]  /*a400*/  FMUL.FTZ R56, R6, R7 ;  /* 0x0000000706387220 */ /* 0x000fc40000410000 */
[-C--:B------:R-:W-:Y:S02]  /*a410*/  FMUL.FTZ R57, R5, R46.reuse ;  /* 0x0000002e05397220 */ /* 0x080fe40000410000 */
[C---:B------:R-:W-:Y:S02]  /*a420*/  FMUL.FTZ R7, R4.reuse, R7 ;  /* 0x0000000704077220 */ /* 0x040fe40000410000 */
[----:B------:R-:W-:Y:S02]  /*a430*/  FMUL.FTZ R46, R65, R46 ;  /* 0x0000002e412e7220 */ /* 0x000fe40000410000 */
[-C--:B------:R-:W-:Y:S02]  /*a440*/  FFMA.FTZ R56, R4, R53.reuse, -R56 ;  /* 0x0000003504387223 */ /* 0x080fe40000010838 */
[----:B------:R-:W-:Y:S02]  /*a450*/  FFMA.FTZ R66, R63, R72, R66 ;  /* 0x000000483f427223 */ /* 0x000fe40000010042 */
        /* <DEDUP_REMOVED lines=8> */
.L_x_374:
[----:B------:R-:W-:Y:S05]  /*a4e0*/  BSYNC B1 ;  /* 0x0000000000017941 */ /* 0x000fea0003800000 */
.L_x_373:
[----:B------:R-:W-:-:S04]  /*a4f0*/  IADD3 R86, R86, 0x40, RZ ;  /* 0x0000004056567810 */ /* 0x000fc80007ffe0ff */
[----:B------:R-:W-:-:S13]  /*a500*/  ISETP.GE.AND P0, PT, R86, R47, PT ;  /* 0x0000002f5600720c */ /* 0x000fda0003f06270 */
[----:B------:R-:W-:Y:S05]  /*a510*/  @P0 BRA `(.L_x_385) ;  /* 0x0000499000000947 */ /* 0x000fea0003800000 */
[----:B------:R-:W-:Y:S01]  /*a520*/  ISETP.GE.AND P0, PT, R89, c[0x0][0x27c], PT ;  /* 0x00009f0059007a0c */ /* 0x000fe20003f06270 */
[----:B------:R-:W-:-:S12]  /*a530*/  BSSY B0, `(.L_x_386) ;  /* 0x000002c000007945 */ /* 0x000fd80003800000 */
[----:B------:R-:W-:Y:S05]  /*a540*/  @P0 BRA `(.L_x_387) ;  /* 0x000002a000000947 */ /* 0x000fea0003800000 */
[----:B-1----:R-:W1:Y:S01]  /*a550*/  LDS.128 R4, [R11+0x2000] ;  /* 0x002000000b047984 */ /* 0x002e620000000c00 */
[--C-:B------:R-:W-:Y:S01]  /*a560*/  SHF.R.U64 R47, R54, 0x10, R55.reuse ;  /* 0x00000010362f7819 */ /* 0x100fe20000001237 */
[----:B------:R-:W-:Y:S01]  /*a570*/  HADD2.F32 R61, -RZ, R40.H1_H1 ;  /* 0x30000028ff3d7230 */ /* 0x000fe20000004100 */
[----:B------:R-:W-:Y:S02]  /*a580*/  SHF.R.U32.HI R54, RZ, 0x10, R55 ;  /* 0x00000010ff367819 */ /* 0x000fe40000011637 */
[--C-:B------:R-:W-:Y:S02]  /*a590*/  SHF.R.U64 R46, R58, 0x10, R59.reuse ;  /* 0x000000103a2e7819 */ /* 0x100fe4000000123b */
[----:B------:R-:W-:Y:S01]  /*a5a0*/  SHF.R.U32.HI R58, RZ, 0x10, R59 ;  /* 0x00000010ff3a7819 */ /* 0x000fe2000001163b */
[----:B------:R-:W-:Y:S02]  /*a5b0*/  HADD2.F32 R54, -RZ, R54.H0_H0 ;  /* 0x20000036ff367230 */ /* 0x000fe40000004100 */
[----:B------:R-:W-:-:S02]  /*a5c0*/  HADD2.F32 R59, -RZ, R41.H1_H1 ;  /* 0x30000029ff3b7230 */ /* 0x000fc40000004100 */
[----:B------:R-:W-:Y:S02]  /*a5d0*/  HADD2.F32 R60, -RZ, R58.H0_H0 ;  /* 0x2000003aff3c7230 */ /* 0x000fe40000004100 */
[----:B------:R-:W-:Y:S02]  /*a5e0*/  HADD2.F32 R41, -RZ, R41.H0_H0 ;  /* 0x20000029ff297230 */ /* 0x000fe40000004100 */
[----:B------:R-:W-:Y:S02]  /*a5f0*/  HADD2.F32 R46, -RZ, R46.H0_H0 ;  /* 0x2000002eff2e7230 */ /* 0x000fe40000004100 */
[--C-:B-1----:R-:W-:Y:S02]  /*a600*/  HADD2.F32 R53, -RZ, R7.reuse.H0_H0 ;  /* 0x20000007ff357230 */ /* 0x102fe40000004100 */
[----:B------:R-:W-:Y:S02]  /*a610*/  HADD2.F32 R7, -RZ, R7.H1_H1 ;  /* 0x30000007ff077230 */ /* 0x000fe40000004100 */
[----:B------:R-:W-:-:S02]  /*a620*/  HADD2.F32 R55, -RZ, R4.H0_H0 ;  /* 0x20000004ff377230 */ /* 0x000fc40000004100 */
[----:B------:R-:W-:Y:S01]  /*a630*/  HADD2.F32 R56, -RZ, R4.H1_H1 ;  /* 0x30000004ff387230 */ /* 0x000fe20000004100 */
[-C--:B------:R-:W-:Y:S01]  /*a640*/  FMUL.FTZ R58, R7, R54.reuse ;  /* 0x00000036073a7220 */ /* 0x080fe20000410000 */
        /* <DEDUP_REMOVED lines=9> */
[----:B------:R-:W-:Y:S01]  /*a6e0*/  FMUL.FTZ R59, R55, R59 ;  /* 0x0000003b373b7220 */ /* 0x000fe20000410000 */
[----:B------:R-:W-:Y:S01]  /*a6f0*/  HADD2.F32 R47, -RZ, R40.H0_H0 ;  /* 0x20000028ff2f7230 */ /* 0x000fe20000004100 */
[----:B------:R-:W-:Y:S01]  /*a700*/  FMUL.FTZ R40, R6, R41 ;  /* 0x0000002906287220 */ /* 0x000fe20000410000 */
[----:B------:R-:W-:Y:S01]  /*a710*/  F2FP.PACK_AB R7, R7, R58 ;  /* 0x0000003a0707723e */ /* 0x000fe200000000ff */
[----:B------:R-:W-:-:S02]  /*a720*/  FMUL.FTZ R53, R5, R54 ;  /* 0x0000003605357220 */ /* 0x000fc40000410000 */
[----:B------:R-:W-:Y:S02]  /*a730*/  FMUL.FTZ R41, R4, R41 ;  /* 0x0000002904297220 */ /* 0x000fe40000410000 */
[----:B------:R-:W-:Y:S02]  /*a740*/  FMUL.FTZ R54, R57, R54 ;  /* 0x0000003639367220 */ /* 0x000fe40000410000 */
[-C--:B------:R-:W-:Y:S02]  /*a750*/  FFMA.FTZ R62, R55, R61.reuse, -R62 ;  /* 0x0000003d373e7223 */ /* 0x080fe4000001083e */
[----:B------:R-:W-:Y:S02]  /*a760*/  FFMA.FTZ R59, R56, R61, R59 ;  /* 0x0000003d383b7223 */ /* 0x000fe4000001003b */
[-C--:B------:R-:W-:Y:S02]  /*a770*/  FFMA.FTZ R40, R4, R47.reuse, -R40 ;  /* 0x0000002f04287223 */ /* 0x080fe40000010828 */
[----:B------:R-:W-:Y:S01]  /*a780*/  FFMA.FTZ R41, R6, R47, R41 ;  /* 0x0000002f06297223 */ /* 0x000fe20000010029 */
[----:B------:R-:W-:Y:S01]  /*a790*/  F2FP.PACK_AB R4, R59, R62 ;  /* 0x0000003e3b04723e */ /* 0x000fe200000000ff */
[----:B------:R-:W-:-:S02]  /*a7a0*/  FFMA.FTZ R53, R57, R46, -R53 ;  /* 0x0000002e39357223 */ /* 0x000fc40000010835 */
[----:B------:R-:W-:Y:S01]  /*a7b0*/  FFMA.FTZ R54, R5, R46, R54 ;  /* 0x0000002e05367223 */ /* 0x000fe20000010036 */
[----:B------:R-:W-:-:S04]  /*a7c0*/  F2FP.PACK_AB R6, R41, R40 ;  /* 0x000000282906723e */ /* 0x000fc800000000ff */
[----:B------:R-:W-:-:S05]  /*a7d0*/  F2FP.PACK_AB R5, R54, R53 ;  /* 0x000000353605723e */ /* 0x000fca00000000ff */
[----:B------:R1:W-:Y:S02]  /*a7e0*/  STS.128 [R11+0x2000], R4 ;  /* 0x002000040b007388 */ /* 0x0003e40000000c00 */
.L_x_387:
[----:B------:R-:W-:Y:S05]  /*a7f0*/  BSYNC B0 ;  /* 0x0000000000007941 */ /* 0x000fea0003800000 */
.L_x_386:
        /* <DEDUP_REMOVED lines=12> */
[----:B------:R-:W-:Y:S02]  /*a8c0*/  HADD2.F32 R42, -RZ, R42.H0_H0 ;  /* 0x2000002aff2a7230 */ /* 0x000fe40000004100 */
[----:B------:R-:W-:-:S02]  /*a8d0*/  HADD2.F32 R40, -RZ, R40.H0_H0 ;  /* 0x20000028ff287230 */ /* 0x000fc40000004100 */
[----:B------:R-:W-:Y:S02]  /*a8e0*/  HADD2.F32 R54, -RZ, R44.H0_H0 ;  /* 0x2000002cff367230 */ /* 0x000fe40000004100 */
[--C-:B-1----:R-:W-:Y:S02]  /*a8f0*/  HADD2.F32 R43, -RZ, R7.reuse.H0_H0 ;  /* 0x20000007ff2b7230 */ /* 0x102fe40000004100 */
[----:B------:R-:W-:Y:S02]  /*a900*/  HADD2.F32 R7, -RZ, R7.H1_H1 ;  /* 0x30000007ff077230 */ /* 0x000fe40000004100 */
[--C-:B------:R-:W-:Y:S02]  /*a910*/  HADD2.F32 R45, -RZ, R4.reuse.H0_H0 ;  /* 0x20000004ff2d7230 */ /* 0x100fe40000004100 */
        /* <DEDUP_REMOVED lines=28> */
.L_x_389:
[----:B------:R-:W-:Y:S05]  /*aae0*/  BSYNC B0 ;  /* 0x0000000000007941 */ /* 0x000fea0003800000 */
.L_x_388:
[----:B-1----:R-:W-:Y:S01]  /*aaf0*/  IADD3 R4, R89, 0x20, RZ ;  /* 0x0000002059047810 */ /* 0x002fe20007ffe0ff */
[----:B------:R-:W-:Y:S03]  /*ab00*/  BSSY B0, `(.L_x_390) ;  /* 0x000002d000007945 */ /* 0x000fe60003800000 */
[----:B------:R-:W-:-:S13]  /*ab10*/  ISETP.GE.AND P0, PT, R4, c[0x0][0x27c], PT ;  /* 0x00009f0004007a0c */ /* 0x000fda0003f06270 */
[----:B------:R-:W-:Y:S05]  /*ab20*/  @P0 BRA `(.L_x_391) ;  /* 0x000002a000000947 */ /* 0x000fea0003800000 */
[----:B------:R-:W1:Y:S01]  /*ab30*/  LDS.128 R4, [R11+0x6000] ;  /* 0x006000000b047984 */ /* 0x000e620000000c00 */
[--C-:B------:R-:W-:Y:S01]  /*ab40*/  SHF.R.U64 R30, R30, 0x10, R31.reuse ;  /* 0x000000101e1e7819 */ /* 0x100fe2000000121f */
[----:B------:R-:W-:Y:S01]  /*ab50*/  HADD2.F32 R41, -RZ, R28.H0_H0 ;  /* 0x2000001cff297230 */ /* 0x000fe20000004100 */
[----:B------:R-:W-:Y:S01]  /*ab60*/  SHF.R.U32.HI R31, RZ, 0x10, R31 ;  /* 0x00000010ff1f7819 */ /* 0x000fe2000001161f */
[--C-:B------:R-:W-:Y:S01]  /*ab70*/  HADD2.F32 R43, -RZ, R29.reuse.H0_H0 ;  /* 0x2000001dff2b7230 */ /* 0x100fe20000004100 */
[--C-:B------:R-:W-:Y:S01]  /*ab80*/  SHF.R.U64 R32, R34, 0x10, R35.reuse ;  /* 0x0000001022207819 */ /* 0x100fe20000001223 */
[----:B------:R-:W-:Y:S01]  /*ab90*/  HADD2.F32 R29, -RZ, R29.H1_H1 ;  /* 0x3000001dff1d7230 */ /* 0x000fe20000004100 */
[----:B------:R-:W-:Y:S01]  /*aba0*/  SHF.R.U32.HI R34, RZ, 0x10, R35 ;  /* 0x00000010ff227819 */ /* 0x000fe20000011623 */
[----:B------:R-:W-:Y:S02]  /*abb0*/  HADD2.F32 R42, -RZ, R31.H0_H0 ;  /* 0x2000001fff2a7230 */ /* 0x000fe40000004100 */
[----:B------:R-:W-:-:S02]  /*abc0*/  HADD2.F32 R30, -RZ, R30.H0_H0 ;  /* 0x2000001eff1e7230 */ /* 0x000fc40000004100 */
[----:B------:R-:W-:Y:S02]  /*abd0*/  HADD2.F32 R44, -RZ, R34.H0_H0 ;  /* 0x20000022ff2c7230 */ /* 0x000fe40000004100 */
[----:B------:R-:W-:Y:S02]  /*abe0*/  HADD2.F32 R32, -RZ, R32.H0_H0 ;  /* 0x20000020ff207230 */ /* 0x000fe40000004100 */
[--C-:B-1----:R-:W-:Y:S02]  /*abf0*/  HADD2.F32 R33, -RZ, R7.reuse.H0_H0 ;  /* 0x20000007ff217230 */ /* 0x102fe40000004100 */
[----:B------:R-:W-:Y:S02]  /*ac00*/  HADD2.F32 R7, -RZ, R7.H1_H1 ;  /* 0x30000007ff077230 */ /* 0x000fe40000004100 */
[--C-:B------:R-:W-:Y:S02]  /*ac10*/  HADD2.F32 R40, -RZ, R4.reuse.H1_H1 ;  /* 0x30000004ff287230 */ /* 0x100fe40000004100 */
[----:B------:R-:W-:Y:S01]  /*ac20*/  HADD2.F32 R35, -RZ, R4.H0_H0 ;  /* 0x20000004ff237230 */ /* 0x000fe20000004100 */
[-C--:B------:R-:W-:Y:S01]  /*ac30*/  FMUL.FTZ R34, R7, R42.reuse ;  /* 0x0000002a07227220 */ /* 0x080fe20000410000 */
[--C-:B------:R-:W-:Y:S01]  /*ac40*/  HADD2.F32 R4, -RZ, R6.reuse.H0_H0 ;  /* 0x20000006ff047230 */ /* 0x100fe20000004100 */
[-C--:B------:R-:W-:Y:S01]  /*ac50*/  FMUL.FTZ R46, R40, R41.reuse ;  /* 0x00000029282e7220 */ /* 0x080fe20000410000 */
[--C-:B------:R-:W-:Y:S01]  /*ac60*/  HADD2.F32 R31, -RZ, R5.reuse.H0_H0 ;  /* 0x20000005ff1f7230 */ /* 0x100fe20000004100 */
[C---:B------:R-:W-:Y:S01]  /*ac70*/  FMUL.FTZ R42, R33.reuse, R42 ;  /* 0x0000002a212a7220 */ /* 0x040fe20000410000 */
[----:B------:R-:W-:Y:S01]  /*ac80*/  HADD2.F32 R6, -RZ, R6.H1_H1 ;  /* 0x30000006ff067230 */ /* 0x000fe20000004100 */
[----:B------:R-:W-:Y:S01]  /*ac90*/  FFMA.FTZ R34, R33, R44, -R34 ;  /* 0x0000002c21227223 */ /* 0x000fe20000010822 */
[----:B------:R-:W-:Y:S01]  /*aca0*/  HADD2.F32 R5, -RZ, R5.H1_H1 ;  /* 0x30000005ff057230 */ /* 0x000fe20000004100 */
[C---:B------:R-:W-:Y:S01]  /*acb0*/  FMUL.FTZ R41, R35.reuse, R41 ;  /* 0x0000002923297220 */ /* 0x040fe20000410000 */
[----:B------:R-:W-:Y:S01]  /*acc0*/  HADD2.F32 R33, -RZ, R28.H1_H1 ;  /* 0x3000001cff217230 */ /* 0x000fe20000004100 */
[----:B------:R-:W-:-:S02]  /*acd0*/  FFMA.FTZ R46, R35, R43, -R46 ;  /* 0x0000002b232e7223 */ /* 0x000fc4000001082e */
[-C--:B------:R-:W-:Y:S02]  /*ace0*/  FMUL.FTZ R28, R6, R29.reuse ;  /* 0x0000001d061c7220 */ /* 0x080fe40000410000 */
[-C--:B------:R-:W-:Y:S02]  /*acf0*/  FMUL.FTZ R35, R5, R30.reuse ;  /* 0x0000001e05237220 */ /* 0x080fe40000410000 */
[----:B------:R-:W-:Y:S02]  /*ad00*/  FMUL.FTZ R29, R4, R29 ;  /* 0x0000001d041d7220 */ /* 0x000fe40000410000 */
[----:B------:R-:W-:Y:S02]  /*ad10*/  FMUL.FTZ R30, R31, R30 ;  /* 0x0000001e1f1e7220 */ /* 0x000fe40000410000 */
[----:B------:R-:W-:Y:S02]  /*ad20*/  FFMA.FTZ R7, R7, R44, R42 ;  /* 0x0000002c07077223 */ /* 0x000fe4000001002a */
[----:B------:R-:W-:-:S02]  /*ad30*/  FFMA.FTZ R41, R40, R43, R41 ;  /* 0x0000002b28297223 */ /* 0x000fc40000010029 */
[-C--:B------:R-:W-:Y:S01]  /*ad40*/  FFMA.FTZ R28, R4, R33.reuse, -R28 ;  /* 0x00000021041c7223 */ /* 0x080fe2000001081c */
[----:B------:R-:W-:Y:S01]  /*ad50*/  F2FP.PACK_AB R7, R7, R34 ;  /* 0x000000220707723e */ /* 0x000fe200000000ff */
[----:B------:R-:W-:Y:S01]  /*ad60*/  FFMA.FTZ R29, R6, R33, R29 ;  /* 0x00000021061d7223 */ /* 0x000fe2000001001d */
[----:B------:R-:W-:Y:S01]  /*ad70*/  F2FP.PACK_AB R4, R41, R46 ;  /* 0x0000002e2904723e */ /* 0x000fe200000000ff */
[-C--:B------:R-:W-:Y:S02]  /*ad80*/  FFMA.FTZ R35, R31, R32.reuse, -R35 ;  /* 0x000000201f237223 */ /* 0x080fe40000010823 */
[----:B------:R-:W-:Y:S01]  /*ad90*/  FFMA.FTZ R30, R5, R32, R30 ;  /* 0x00000020051e7223 */ /* 0x000fe2000001001e */
[----:B------:R-:W-:-:S04]  /*ada0*/  F2FP.PACK_AB R6, R29, R28 ;  /* 0x0000001c1d06723e */ /* 0x000fc800000000ff */
[----:B------:R-:W-:-:S05]  /*adb0*/  F2FP.PACK_AB R5, R30, R35 ;  /* 0x000000231e05723e */ /* 0x000fca00000000ff */
[----:B------:R1:W-:Y:S02]  /*adc0*/  STS.128 [R11+0x6000], R4 ;  /* 0x006000040b007388 */ /* 0x0003e40000000c00 */
.L_x_391:
[----:B------:R-:W-:Y:S05]  /*add0*/  BSYNC B0 ;  /* 0x0000000000007941 */ /* 0x000fea0003800000 */
.L_x_390:
        /* <DEDUP_REMOVED lines=30> */
[----:B------:R-:W-:-:S02]  /*afc0*/  FMUL.FTZ R32, R29, R32 ;  /* 0x000000201d207220 */ /* 0x000fc40000410000 */
[-C--:B------:R-:W-:Y:S02]  /*afd0*/  FMUL.FTZ R25, R5, R24.reuse ;  /* 0x0000001805197220 */ /* 0x080fe40000410000 */
[-C--:B------:R-:W-:Y:S02]  /*afe0*/  FMUL.FTZ R22, R6, R7.reuse ;  /* 0x0000000706167220 */ /* 0x080fe40000410000 */
[C---:B------:R-:W-:Y:S02]  /*aff0*/  FMUL.FTZ R7, R4.reuse, R7 ;  /* 0x0000000704077220 */ /* 0x040fe40000410000 */
[----:B------:R-:W-:Y:S02]  /*b000*/  FMUL.FTZ R24, R31, R24 ;  /* 0x000000181f187220 */ /* 0x000fe40000410000 */
[----:B------:R-:W-:Y:S02]  /*b010*/  FFMA.FTZ R40, R29, R33, -R40 ;  /* 0x000000211d287223 */ /* 0x000fe40000010828 */
[----:B------:R-:W-:-:S02]  /*b020*/  FFMA.FTZ R22, R4, R23, -R22 ;  /* 0x0000001704167223 */ /* 0x000fc40000010816 */
        /* <DEDUP_REMOVED lines=9> */
.L_x_393:
[----:B------:R-:W-:Y:S05]  /*b0c0*/  BSYNC B0 ;  /* 0x0000000000007941 */ /* 0x000fea0003800000 */
.L_x_392:
        /* <DEDUP_REMOVED lines=46> */
.L_x_395:
[----:B------:R-:W-:Y:S05]  /*b3b0*/  BSYNC B0 ;  /* 0x0000000000007941 */ /* 0x000fea0003800000 */
.L_x_394:
[----:B------:R-:W-:-:S04]  /*b3c0*/  IADD3 R89, R89, 0x50, RZ ;  /* 0x0000005059597810 */ /* 0x000fc80007ffe0ff */
[----:B------:R-:W-:-:S13]  /*b3d0*/  ISETP.GE.AND P0, PT, R89, c[0x0][0x27c], PT ;  /* 0x00009f0059007a0c */ /* 0x000fda0003f06270 */
[----:B------:R-:W-:Y:S05]  /*b3e0*/  @P0 BRA `(.L_x_385) ;  /* 0x00003ac000000947 */ /* 0x000fea0003800000 */
[----:B-1----:R-:W1:Y:S01]  /*b3f0*/  LDS.128 R4, [R8+0xa000] ;  /* 0x00a0000008047984 */ /* 0x002e620000000c00 */
        /* <DEDUP_REMOVED lines=30> */
[----:B------:R-:W-:Y:S02]  /*b5e0*/  FFMA.FTZ R7, R7, R20, R18 ;  /* 0x0000001407077223 */ /* 0x000fe40000010012 */
[----:B------:R-:W-:Y:S02]  /*b5f0*/  FFMA.FTZ R17, R17, R21, R24 ;  /* 0x0000001511117223 */ /* 0x000fe40000010018 */
[-C--:B------:R-:W-:Y:S01]  /*b600*/  FFMA.FTZ R10, R4, R15.reuse, -R10 ;  /* 0x0000000f040a7223 */ /* 0x080fe2000001080a */
[----:B------:R-:W-:Y:S01]  /*b610*/  F2FP.PACK_AB R7, R7, R14 ;  /* 0x0000000e0707723e */ /* 0x000fe200000000ff */
[----:B------:R-:W-:Y:S01]  /*b620*/  FFMA.FTZ R9, R6, R15, R9 ;  /* 0x0000000f06097223 */ /* 0x000fe20000010009 */
[----:B------:R-:W-:Y:S01]  /*b630*/  F2FP.PACK_AB R4, R17, R22 ;  /* 0x000000161104723e */ /* 0x000fe200000000ff */
[----:B------:R-:W-:-:S02]  /*b640*/  FFMA.FTZ R11, R13, R16, -R11 ;  /* 0x000000100d0b7223 */ /* 0x000fc4000001080b */
[----:B------:R-:W-:Y:S01]  /*b650*/  FFMA.FTZ R12, R5, R16, R12 ;  /* 0x00000010050c7223 */ /* 0x000fe2000001000c */
[----:B------:R-:W-:-:S04]  /*b660*/  F2FP.PACK_AB R6, R9, R10 ;  /* 0x0000000a0906723e */ /* 0x000fc800000000ff */
[----:B------:R-:W-:-:S05]  /*b670*/  F2FP.PACK_AB R5, R12, R11 ;  /* 0x0000000b0c05723e */ /* 0x000fca00000000ff */
[----:B------:R1:W-:Y:S01]  /*b680*/  STS.128 [R8+0xa000], R4 ;  /* 0x00a0000408007388 */ /* 0x0003e20000000c00 */
[----:B------:R-:W-:Y:S05]  /*b690*/  BRA `(.L_x_385) ;  /* 0x0000381000007947 */ /* 0x000fea0003800000 */
.L_x_368:
[----:B------:R-:W-:Y:S01]  /*b6a0*/  PLOP3.LUT P1, PT, PT, PT, UP3, 0x80, 0x0 ;  /* 0x000000000000781c */ /* 0x000fe20003f2f038 */
[----:B------:R-:W-:Y:S01]  /*b6b0*/  IMAD.MOV.U32 R16, RZ, RZ, R8 ;  /* 0x000000ffff107224 */ /* 0x000fe200078e0008 */
[----:B------:R-:W-:Y:S01]  /*b6c0*/  PLOP3.LUT P0, PT, PT, PT, UP3, 0x80, 0x0 ;  /* 0x000000000000781c */ /* 0x000fe20003f0f038 */
[----:B------:R-:W-:Y:S01]  /*b6d0*/  IMAD.MOV.U32 R12, RZ, RZ, R76 ;  /* 0x000000ffff0c7224 */ /* 0x000fe200078e004c */
[----:B------:R-:W-:Y:S01]  /*b6e0*/  MOV R17, R15 ;  /* 0x0000000f00117202 */ /* 0x000fe20000000f00 */
        /* <DEDUP_REMOVED lines=14> */
[----:B------:R-:W-:Y:S01]  /*b7d0*/  CS2R R78, SRZ ;  /* 0x00000000004e7805 */ /* 0x000fe2000001ff00 */
[----:B------:R-:W-:-:S02]  /*b7e0*/  CS2R R76, SRZ ;  /* 0x00000000004c7805 */ /* 0x000fc4000001ff00 */
        /* <DEDUP_REMOVED lines=9> */
[----:B------:R1:W2:Y:S02]  /*b880*/  SHFL.IDX PT, R10, R13, RZ, 0x1c1f ;  /* 0x001c1fff0d0a7589 */ /* 0x0002a400000e0000 */
[----:B------:R-:W-:Y:S01]  /*b890*/  IADD3 R14, R17, R14, RZ ;  /* 0x0000000e110e7210 */ /* 0x000fe20007ffe0ff */
[----:B------:R-:W-:-:S03]  /*b8a0*/  IMAD.IADD R12, R7, 0x1, R11 ;  /* 0x00000001070c7824 */ /* 0x000fc600078e020b */
[----:B------:R-:W-:Y:S02]  /*b8b0*/  LEA.HI.X R14, R16, c[0x0][0x274], R14, 0x1, P1 ;  /* 0x00009d00100e7a11 */ /* 0x000fe400008f0c0e */
[----:B------:R-:W-:Y:S02]  /*b8c0*/  LEA.HI.X R12, R6, c[0x0][0x28c], R12, 0x1, P0 ;  /* 0x0000a300060c7a11 */ /* 0x000fe400000f0c0c */
[----:B------:R-:W-:Y:S01]  /*b8d0*/  ISETP.GE.AND P0, PT, R5, R4, PT ;  /* 0x000000040500720c */ /* 0x000fe20003f06270 */
[----:B------:R1:W3:Y:S04]  /*b8e0*/  SHFL.IDX PT, R6, R9, RZ, 0x1c1f ;  /* 0x001c1fff09067589 */ /* 0x0002e800000e0000 */
[----:B------:R1:W4:Y:S04]  /*b8f0*/  SHFL.IDX PT, R11, R14, RZ, 0x1c1f ;  /* 0x001c1fff0e0b7589 */ /* 0x00032800000e0000 */
[----:B------:R1:W1:Y:S04]  /*b900*/  SHFL.IDX PT, R7, R12, RZ, 0x1c1f ;  /* 0x001c1fff0c077589 */ /* 0x00026800000e0000 */
[----:B------:R-:W-:Y:S05]  /*b910*/  @P0 BRA `(.L_x_397) ;  /* 0x0000023000000947 */ /* 0x000fea0003800000 */
[C---:B------:R-:W-:Y:S01]  /*b920*/  ISETP.GE.AND P0, PT, R57.reuse, c[0x0][0x27c], PT ;  /* 0x00009f0039007a0c */ /* 0x040fe20003f06270 */
[----:B------:R-:W-:Y:S01]  /*b930*/  CS2R R82, SRZ ;  /* 0x0000000000527805 */ /* 0x000fe2000001ff00 */
[----:B------:R-:W-:Y:S01]  /*b940*/  CS2R R80, SRZ ;  /* 0x0000000000507805 */ /* 0x000fe2000001ff00 */
[----:B------:R-:W-:Y:S01]  /*b950*/  CS2R R78, SRZ ;  /* 0x00000000004e7805 */ /* 0x000fe2000001ff00 */
[----:B------:R-:W-:Y:S01]  /*b960*/  CS2R R76, SRZ ;  /* 0x00000000004c7805 */ /* 0x000fe2000001ff00 */
[----:B------:R-:W-:-:S02]  /*b970*/  IADD3 R17, R57, 0x20, RZ ;  /* 0x0000002039117810 */ /* 0x000fc40007ffe0ff */
[----:B------:R-:W-:Y:S02]  /*b980*/  IADD3 R15, R57, 0x40, RZ ;  /* 0x00000040390f7810 */ /* 0x000fe40007ffe0ff */
[----:B------:R-:W-:-:S04]  /*b990*/  ISETP.GE.AND P1, PT, R17, c[0x0][0x27c], PT ;  /* 0x00009f0011007a0c */ /* 0x000fc80003f26270 */
[----:B--2-4-:R-:W-:-:S04]  /*b9a0*/  @!P0 IMAD.WIDE R22, R57, 0x2, R10 ;  /* 0x0000000239168825 */ /* 0x014fc800078e020a */
[----:B-1-3--:R-:W-:Y:S01]  /*b9b0*/  @!P0 IMAD.WIDE R20, R57, 0x2, R6 ;  /* 0x0000000239148825 */ /* 0x00afe200078e0206 */
[----:B------:R1:W5:Y:S04]  /*b9c0*/  @!P0 LD.E.128 R80, [R22.64] ;  /* 0x0000001616508980 */ /* 0x000368000c101d00 */
[----:B------:R1:W5:Y:S01]  /*b9d0*/  @!P0 LD.E.128 R76, [R20.64] ;  /* 0x00000016144c8980 */ /* 0x000362000c101d00 */
[----:B------:R-:W-:Y:S01]  /*b9e0*/  ISETP.GE.AND P0, PT, R15, c[0x0][0x27c], PT ;  /* 0x00009f000f007a0c */ /* 0x000fe20003f06270 */
[----:B------:R-:W-:Y:S01]  /*b9f0*/  CS2R R66, SRZ ;  /* 0x0000000000427805 */ /* 0x000fe2000001ff00 */
[----:B------:R-:W-:Y:S01]  /*ba00*/  @!P1 SHF.R.S32.HI R16, RZ, 0x1f, R17 ;  /* 0x0000001fff109819 */ /* 0x000fe20000011411 */
[----:B------:R-:W-:Y:S01]  /*ba10*/  CS2R R64, SRZ ;  /* 0x0000000000407805 */ /* 0x000fe2000001ff00 */
[----:B------:R-:W-:Y:S01]  /*ba20*/  CS2R R62, SRZ ;  /* 0x00000000003e7805 */ /* 0x000fe2000001ff00 */
[----:B------:R-:W-:Y:S01]  /*ba30*/  CS2R R60, SRZ ;  /* 0x00000000003c7805 */ /* 0x000fe2000001ff00 */
[----:B------:R-:W-:Y:S01]  /*ba40*/  @!P1 LEA.HI R16, R16, R17, RZ, 0x3 ;  /* 0x0000001110109211 */ /* 0x000fe200078f18ff */
[----:B------:R-:W-:Y:S01]  /*ba50*/  CS2R R46, SRZ ;  /* 0x00000000002e7805 */ /* 0x000fe2000001ff00 */
[----:B------:R-:W-:Y:S01]  /*ba60*/  CS2R R44, SRZ ;  /* 0x00000000002c7805 */ /* 0x000fe2000001ff00 */
[----:B------:R-:W-:Y:S01]  /*ba70*/  CS2R R42, SRZ ;  /* 0x00000000002a7805 */ /* 0x000fe2000001ff00 */
[----:B------:R-:W-:Y:S01]  /*ba80*/  @!P1 LOP3.LUT R19, R16, 0xfffffff8, RZ, 0xc0, !PT ;  /* 0xfffffff810139812 */ /* 0x000fe200078ec0ff */
[----:B------:R-:W-:-:S02]  /*ba90*/  CS2R R40, SRZ ;  /* 0x0000000000287805 */ /* 0x000fc4000001ff00 */
[----:B------:R-:W-:Y:S02]  /*baa0*/  @!P0 SHF.R.S32.HI R8, RZ, 0x1f, R15 ;  /* 0x0000001fff088819 */ /* 0x000fe4000001140f */
[C---:B------:R-:W-:Y:S02]  /*bab0*/  @!P1 IMAD.WIDE R16, R19.reuse, 0x2, R10 ;  /* 0x0000000213109825 */ /* 0x040fe400078e020a */
[----:B------:R-:W-:Y:S02]  /*bac0*/  @!P0 LEA.HI R15, R8, R15, RZ, 0x3 ;  /* 0x0000000f080f8211 */ /* 0x000fe400078f18ff */
[----:B------:R-:W-:Y:S01]  /*bad0*/  @!P1 IMAD.WIDE R18, R19, 0x2, R6 ;  /* 0x0000000213129825 */ /* 0x000fe200078e0206 */
[----:B------:R1:W5:Y:S01]  /*bae0*/  @!P1 LD.E.128 R64, [R16.64] ;  /* 0x0000001610409980 */ /* 0x000362000c101d00 */
[----:B------:R-:W-:-:S03]  /*baf0*/  @!P0 LOP3.LUT R15, R15, 0xfffffff8, RZ, 0xc0, !PT ;  /* 0xfffffff80f0f8812 */ /* 0x000fc600078ec0ff */
[----:B------:R1:W5:Y:S02]  /*bb00*/  @!P1 LD.E.128 R60, [R18.64] ;  /* 0x00000016123c9980 */ /* 0x000364000c101d00 */
[----:B------:R-:W-:-:S04]  /*bb10*/  @!P0 IMAD.WIDE R10, R15, 0x2, R10 ;  /* 0x000000020f0a8825 */ /* 0x000fc800078e020a */
[----:B------:R-:W-:Y:S01]  /*bb20*/  @!P0 IMAD.WIDE R6, R15, 0x2, R6 ;  /* 0x000000020f068825 */ /* 0x000fe200078e0206 */
[----:B------:R1:W5:Y:S04]  /*bb30*/  @!P0 LD.E.128 R44, [R10.64] ;  /* 0x000000160a2c8980 */ /* 0x000368000c101d00 */
[----:B------:R1:W5:Y:S02]  /*bb40*/  @!P0 LD.E.128 R40, [R6.64] ;  /* 0x0000001606288980 */ /* 0x000364000c101d00 */
.L_x_397:
[----:B------:R-:W-:Y:S05]  /*bb50*/  BSYNC B0 ;  /* 0x0000000000007941 */ /* 0x000fea0003800000 */
.L_x_396:
[----:B-1----:R-:W-:Y:S01]  /*bb60*/  IADD3 R7, R5, 0x40, RZ ;  /* 0x0000004005077810 */ /* 0x002fe20007ffe0ff */
[----:B-----5:R-:W-:Y:S01]  /*bb70*/  IMAD.MOV.U32 R5, RZ, RZ, R46 ;  /* 0x000000ffff057224 */ /* 0x020fe200078e002e */
[----:B------:R1:W4:Y:S01]  /*bb80*/  SHFL.IDX PT, R55, R14, 0x1, 0x1c1f ;  /* 0x003c1f000e377f89 */ /* 0x00032200000e0000 */
[----:B------:R-:W-:Y:S01]  /*bb90*/  IMAD.MOV.U32 R8, RZ, RZ, R47 ;  /* 0x000000ffff087224 */ /* 0x000fe200078e002f */
[----:B------:R-:W-:Y:S01]  /*bba0*/  ISETP.GE.AND P0, PT, R7, R4, PT ;  /* 0x000000040700720c */ /* 0x000fe20003f06270 */
[----:B------:R-:W-:Y:S01]  /*bbb0*/  IMAD.MOV.U32 R7, RZ, RZ, R44 ;  /* 0x000000ffff077224 */ /* 0x000fe200078e002c */
[----:B------:R-:W3:Y:S02]  /*bbc0*/  SHFL.IDX PT, R54, R13, 0x1, 0x1c1f ;  /* 0x003c1f000d367f89 */ /* 0x000ee400000e0000 */
[----:B---3--:R-:W-:Y:S01]  /*bbd0*/  IMAD.MOV.U32 R6, RZ, RZ, R45 ;  /* 0x000000ffff067224 */ /* 0x008fe200078e002d */
[----:B------:R-:W-:Y:S01]  /*bbe0*/  PRMT R95, R8, 0x5410, R5 ;  /* 0x00005410085f7816 */ /* 0x000fe20000000005 */
[----:B------:R-:W-:Y:S01]  /*bbf0*/  IMAD.MOV.U32 R5, RZ, RZ, R66 ;  /* 0x000000ffff057224 */ /* 0x000fe200078e0042 */
[----:B----4-:R3:W4:Y:S01]  /*bc00*/  SHFL.IDX PT, R11, R12, 0x1, 0x1c1f ;  /* 0x003c1f000c0b7f89 */ /* 0x01072200000e0000 */
[----:B------:R-:W-:Y:S01]  /*bc10*/  IMAD.MOV.U32 R8, RZ, RZ, R67 ;  /* 0x000000ffff087224 */ /* 0x000fe200078e0043 */
[----:B------:R-:W-:Y:S01]  /*bc20*/  PRMT R94, R6, 0x5410, R7 ;  /* 0x00005410065e7816 */ /* 0x000fe20000000007 */
[----:B------:R-:W-:Y:S01]  /*bc30*/  IMAD.MOV.U32 R6, RZ, RZ, R65 ;  /* 0x000000ffff067224 */ /* 0x000fe200078e0041 */
[----:B------:R-:W-:Y:S01]  /*bc40*/  PRMT R99, R99, 0x5410, R5 ;  /* 0x0000541063637816 */ /* 0x000fe20000000005 */
[----:B------:R-:W-:Y:S01]  /*bc50*/  IMAD.MOV.U32 R5, RZ, RZ, R82 ;  /* 0x000000ffff057224 */ /* 0x000fe200078e0052 */
[----:B------:R-:W-:Y:S01]  /*bc60*/  MOV R7, R64 ;  /* 0x0000004000077202 */ /* 0x000fe20000000f00 */
[----:B--2---:R2:W1:Y:S01]  /*bc70*/  SHFL.IDX PT, R10, R9, 0x1, 0x1c1f ;  /* 0x003c1f00090a7f89 */ /* 0x00446200000e0000 */
        /* <DEDUP_REMOVED lines=15> */
[----:B------:R-:W-:Y:S01]  /*bd70*/  CS2R R24, SRZ ;  /* 0x0000000000187805 */ /* 0x000fe2000001ff00 */
        /* <DEDUP_REMOVED lines=19> */
[----:B-1----:R-:W-:Y:S01]  /*beb0*/  CS2R R14, SRZ ;  /* 0x00000000000e7805 */ /* 0x002fe2000001ff00 */
[----:B------:R-:W-:Y:S01]  /*bec0*/  PRMT R102, R5, 0x5410, R6 ;  /* 0x0000541005667816 */ /* 0x000fe20000000006 */
[----:B---3--:R-:W-:Y:S01]  /*bed0*/  CS2R R12, SRZ ;  /* 0x00000000000c7805 */ /* 0x008fe2000001ff00 */
[----:B------:R-:W-:Y:S01]  /*bee0*/  CS2R R30, SRZ ;  /* 0x00000000001e7805 */ /* 0x000fe2000001ff00 */
[----:B------:R-:W-:Y:S01]  /*bef0*/  CS2R R28, SRZ ;  /* 0x00000000001c7805 */ /* 0x000fe2000001ff00 */
[----:B------:R-:W-:Y:S05]  /*bf00*/  @P0 BRA `(.L_x_399) ;  /* 0x0000023000000947 */ /* 0x000fea0003800000 */
[C---:B--2-4-:R-:W-:Y:S01]  /*bf10*/  ISETP.GE.AND P0, PT, R57.reuse, c[0x0][0x27c], PT ;  /* 0x00009f0039007a0c */ /* 0x054fe20003f06270 */
[----:B------:R-:W-:Y:S01]  /*bf20*/  CS2R R34, SRZ ;  /* 0x0000000000227805 */ /* 0x000fe2000001ff00 */
[----:B------:R-:W-:Y:S01]  /*bf30*/  CS2R R32, SRZ ;  /* 0x0000000000207805 */ /* 0x000fe2000001ff00 */
[----:B------:R-:W-:Y:S01]  /*bf40*/  CS2R R30, SRZ ;  /* 0x00000000001e7805 */ /* 0x000fe2000001ff00 */
[----:B------:R-:W-:Y:S01]  /*bf50*/  CS2R R28, SRZ ;  /* 0x00000000001c7805 */ /* 0x000fe2000001ff00 */
[----:B------:R-:W-:-:S02]  /*bf60*/  IADD3 R8, R57, 0x20, RZ ;  /* 0x0000002039087810 */ /* 0x000fc40007ffe0ff */
[----:B------:R-:W-:Y:S02]  /*bf70*/  IADD3 R6, R57, 0x40, RZ ;  /* 0x0000004039067810 */ /* 0x000fe40007ffe0ff */
[----:B------:R-:W-:-:S04]  /*bf80*/  ISETP.GE.AND P1, PT, R8, c[0x0][0x27c], PT ;  /* 0x00009f0008007a0c */ /* 0x000fc80003f26270 */
[----:B------:R-:W-:-:S04]  /*bf90*/  @!P0 IMAD.WIDE R14, R57, 0x2, R54 ;  /* 0x00000002390e8825 */ /* 0x000fc800078e0236 */
[----:B------:R-:W-:Y:S01]  /*bfa0*/  @!P0 IMAD.WIDE R12, R57, 0x2, R10 ;  /* 0x00000002390c8825 */ /* 0x000fe200078e020a */
        /* <DEDUP_REMOVED lines=10> */
[----:B------:R-:W-:-:S02]  /*c050*/  CS2R R16, SRZ ;  /* 0x0000000000107805 */ /* 0x000fc4000001ff00 */
[----:B------:R-:W-:-:S03]  /*c060*/  @!P1 LOP3.LUT R7, R7, 0xfffffff8, RZ, 0xc0, !PT ;  /* 0xfffffff807079812 */ /* 0x000fc600078ec0ff */
[----:B------:R-:W-:Y:S02]  /*c070*/  @!P0 SHF.R.S32.HI R5, RZ, 0x1f, R6 ;  /* 0x0000001fff058819 */ /* 0x000fe40000011406 */
[----:B------:R-:W-:Y:S02]  /*c080*/  @!P1 IMAD.WIDE R8, R7, 0x2, R54 ;  /* 0x0000000207089825 */ /* 0x000fe400078e0236 */
[----:B------:R-:W-:Y:S02]  /*c090*/  @!P0 LEA.HI R5, R5, R6, RZ, 0x3 ;  /* 0x0000000605058211 */ /* 0x000fe400078f18ff */
[----:B------:R-:W-:Y:S01]  /*c0a0*/  @!P1 IMAD.WIDE R6, R7, 0x2, R10 ;  /* 0x0000000207069825 */ /* 0x000fe200078e020a */
[----:B-1----:R-:W-:Y:S01]  /*c0b0*/  CS2R R14, SRZ ;  /* 0x00000000000e7805 */ /* 0x002fe2000001ff00 */
[----:B------:R-:W-:Y:S01]  /*c0c0*/  @!P0 LOP3.LUT R5, R5, 0xfffffff8, RZ, 0xc0, !PT ;  /* 0xfffffff805058812 */ /* 0x000fe200078ec0ff */
[----:B------:R1:W5:Y:S01]  /*c0d0*/  @!P1 LD.E.128 R20, [R8.64] ;  /* 0x0000001608149980 */ /* 0x000362000c101d00 */
[----:B--2---:R-:W-:-:S03]  /*c0e0*/  CS2R R12, SRZ ;  /* 0x00000000000c7805 */ /* 0x004fc6000001ff00 */
[----:B------:R-:W-:-:S04]  /*c0f0*/  @!P0 IMAD.WIDE R54, R5, 0x2, R54 ;  /* 0x0000000205368825 */ /* 0x000fc800078e0236 */
[----:B------:R-:W-:Y:S01]  /*c100*/  @!P0 IMAD.WIDE R10, R5, 0x2, R10 ;  /* 0x00000002050a8825 */ /* 0x000fe200078e020a */
[----:B------:R1:W5:Y:S04]  /*c110*/  @!P1 LD.E.128 R12, [R6.64] ;  /* 0x00000016060c9980 */ /* 0x000368000c101d00 */
[----:B------:R1:W5:Y:S04]  /*c120*/  @!P0 LD.E.128 R24, [R54.64] ;  /* 0x0000001636188980 */ /* 0x000368000c101d00 */
[----:B------:R1:W5:Y:S02]  /*c130*/  @!P0 LD.E.128 R16, [R10.64] ;  /* 0x000000160a108980 */ /* 0x000364000c101d00 */
.L_x_399:
[----:B--2-4-:R-:W-:Y:S05]  /*c140*/  BSYNC B0 ;  /* 0x0000000000007941 */ /* 0x014fea0003800000 */
.L_x_398:
[----:B-----5:R-:W-:Y:S01]  /*c150*/  IMAD.MOV.U32 R5, RZ, RZ, R26 ;  /* 0x000000ffff057224 */ /* 0x020fe200078e001a */
[----:B------:R-:W-:Y:S01]  /*c160*/  IADD3 R87, R4, -UR17, RZ ;  /* 0x8000001104577c10 */ /* 0x000fe2000fffe0ff */
[----:B-1----:R-:W-:Y:S01]  /*c170*/  IMAD.MOV.U32 R8, RZ, RZ, R27 ;  /* 0x000000ffff087224 */ /* 0x002fe200078e001b */
        /* <DEDUP_REMOVED lines=11> */
[----:B------:R-:W-:Y:S01]  /*c230*/  PRMT R73, R73, 0x5410, R5 ;  /* 0x0000541049497816 */ /* 0x000fe20000000005 */
[----:B------:R-:W-:Y:S01]  /*c240*/  IMAD.MOV.U32 R5, RZ, RZ, R34 ;  /* 0x000000ffff057224 */ /* 0x000fe200078e0022 */
[----:B------:R-:W-:Y:S01]  /*c250*/  MOV R7, R20 ;  /* 0x0000001400077202 */ /* 0x000fe20000000f00 */
[----:B------:R-:W-:Y:S01]  /*c260*/  IMAD.MOV.U32 R4, RZ, RZ, R13 ;  /* 0x000000ffff047224 */ /* 0x000fe200078e000d */
[----:B------:R-:W-:-:S02]  /*c270*/  ISETP.GE.AND P0, PT, R86, R87, PT ;  /* 0x000000575600720c */ /* 0x000fc40003f06270 */
[----:B------:R-:W-:Y:S01]  /*c280*/  PRMT R72, R6, 0x5410, R7 ;  /* 0x0000541006487816 */ /* 0x000fe20000000007 */
[----:B------:R-:W-:Y:S01]  /*c290*/  IMAD.MOV.U32 R7, RZ, RZ, R32 ;  /* 0x000000ffff077224 */ /* 0x000fe200078e0020 */
[----:B------:R-:W-:Y:S01]  /*c2a0*/  PRMT R85, R85, 0x5410, R5 ;  /* 0x0000541055557816 */ /* 0x000fe20000000005 */
[----:B------:R-:W-:Y:S01]  /*c2b0*/  IMAD.MOV.U32 R5, RZ, RZ, R18 ;  /* 0x000000ffff057224 */ /* 0x000fe200078e0012 */
[----:B------:R-:W-:Y:S02]  /*c2c0*/  MOV R6, R33 ;  /* 0x0000002100067202 */ /* 0x000fe40000000f00 */
[----:B------:R-:W-:Y:S01]  /*c2d0*/  PRMT R73, R8, 0x7610, R73 ;  /* 0x0000761008497816 */ /* 0x000fe20000000049 */
[----:B------:R-:W-:Y:S01]  /*c2e0*/  IMAD.MOV.U32 R8, RZ, RZ, R35 ;  /* 0x000000ffff087224 */ /* 0x000fe200078e0023 */
[----:B------:R-:W-:Y:S01]  /*c2f0*/  PRMT R84, R6, 0x5410, R7 ;  /* 0x0000541006547816 */ /* 0x000fe20000000007 */
[----:B------:R-:W-:Y:S01]  /*c300*/  IMAD.MOV.U32 R7, RZ, RZ, R16 ;  /* 0x000000ffff077224 */ /* 0x000fe200078e0010 */
[----:B------:R-:W-:Y:S01]  /*c310*/  PRMT R54, R54, 0x5410, R5 ;  /* 0x0000541036367816 */ /* 0x000fe20000000005 */
[----:B------:R-:W-:Y:S01]  /*c320*/  IMAD.MOV.U32 R6, RZ, RZ, R17 ;  /* 0x000000ffff067224 */ /* 0x000fe200078e0011 */
[----:B------:R-:W-:-:S02]  /*c330*/  MOV R5, R14 ;  /* 0x0000000e00057202 */ /* 0x000fc40000000f00 */
        /* <DEDUP_REMOVED lines=12> */
[----:B------:R-:W-:-:S04]  /*c400*/  MOV R6, R31 ;  /* 0x0000001f00067202 */ /* 0x000fc80000000f00 */
[----:B------:R-:W-:Y:S02]  /*c410*/  PRMT R75, R6, 0x5410, R7 ;  /* 0x00005410064b7816 */ /* 0x000fe40000000007 */
[----:B------:R-:W-:Y:S01]  /*c420*/  PRMT R74, R4, 0x5410, R5 ;  /* 0x00005410044a7816 */ /* 0x000fe20000000005 */
[----:B------:R-:W-:Y:S05]  /*c430*/  @P0 BRA `(.L_x_401) ;  /* 0x000014e000000947 */ /* 0x000fea0003800000 */
[----:B------:R-:W-:Y:S01]  /*c440*/  ISETP.GE.AND P0, PT, R57, c[0x0][0x27c], PT ;  /* 0x00009f0039007a0c */ /* 0x000fe20003f06270 */
[----:B------:R-:W-:-:S12]  /*c450*/  BSSY B0, `(.L_x_402) ;  /* 0x0000068000007945 */ /* 0x000fd80003800000 */
[----:B------:R-:W-:Y:S05]  /*c460*/  @P0 BRA `(.L_x_403) ;  /* 0x0000066000000947 */ /* 0x000fea0003800000 */
[----:B------:R-:W-:Y:S01]  /*c470*/  MOV R10, c[0x0][0x27c] ;  /* 0x00009f00000a7a02 */ /* 0x000fe20000000f00 */
[----:B------:R-:W-:Y:S01]  /*c480*/  HADD2.F32 R115, -RZ, R102.H0_H0 ;  /* 0x20000066ff737230 */ /* 0x000fe20000004100 */
[----:B------:R-:W-:Y:S01]  /*c490*/  SHF.L.U32 R8, R86, 0x6, RZ ;  /* 0x0000000656087819 */ /* 0x000fe200000006ff */
[----:B------:R-:W-:Y:S01]  /*c4a0*/  HADD2.F32 R124, -RZ, R104.H0_H0 ;  /* 0x20000068ff7c7230 */ /* 0x000fe20000004100 */
        /* <DEDUP_REMOVED lines=9> */
[----:B------:R-:W-:Y:S01]  /*c540*/  HADD2.F32 R103, -RZ, R103.H1_H1 ;  /* 0x30000067ff677230 */ /* 0x000fe20000004100 */
[----:B------:R-:W-:Y:S01]  /*c550*/  SHF.R.U32.HI R7, RZ, 0x3, R8 ;  /* 0x00000003ff077819 */ /* 0x000fe20000011608 */
[----:B------:R-:W-:Y:S01]  /*c560*/  HADD2.F32 R105, -RZ, R105.H1_H1 ;  /* 0x30000069ff697230 */ /* 0x000fe20000004100 */
[----:B------:R-:W-:-:S02]  /*c570*/  LOP3.LUT R4, R8, 0x38, R4, 0xf8, !PT ;  /* 0x0000003808047812 */ /* 0x000fc400078ef804 */
[----:B------:R-:W-:Y:S02]  /*c580*/  SHF.L.U32 R5, R5, 0xa, RZ ;  /* 0x0000000a05057819 */ /* 0x000fe400000006ff */
[----:B------:R-:W-:Y:S02]  /*c590*/  SHF.L.U32 R6, R88, 0x9, RZ ;  /* 0x0000000958067819 */ /* 0x000fe400000006ff */
[----:B------:R-:W-:Y:S02]  /*c5a0*/  LOP3.LUT R101, R8, 0x38, R57, 0xf8, !PT ;  /* 0x0000003808657812 */ /* 0x000fe400078ef839 */
[----:B------:R-:W-:Y:S02]  /*c5b0*/  LOP3.LUT R4, R4, R7, RZ, 0x3c, !PT ;  /* 0x0000000704047212 */ /* 0x000fe400078e3cff */
[----:B------:R-:W-:Y:S02]  /*c5c0*/  LOP3.LUT R5, R5, 0x7fffe000, RZ, 0xc0, !PT ;  /* 0x7fffe00005057812 */ /* 0x000fe400078ec0ff */
[----:B------:R-:W-:-:S02]  /*c5d0*/  LOP3.LUT R101, R6, R101, R7, 0xf6, !PT ;  /* 0x0000006506657212 */ /* 0x000fc400078ef607 */
[----:B------:R-:W-:Y:S02]  /*c5e0*/  IADD3 R4, R4, R5, R6 ;  /* 0x0000000504047210 */ /* 0x000fe40007ffe006 */
[----:B------:R-:W-:Y:S02]  /*c5f0*/  SHF.L.U32 R101, R101, 0x1, RZ ;  /* 0x0000000165657819 */ /* 0x000fe400000006ff */
[----:B------:R-:W-:Y:S02]  /*c600*/  SHF.L.U32 R100, R4, 0x1, RZ ;  /* 0x0000000104647819 */ /* 0x000fe400000006ff */
[--C-:B------:R-:W-:Y:S01]  /*c610*/  SHF.R.U32.HI R106, RZ, 0x10, R79.reuse ;  /* 0x00000010ff6a7819 */ /* 0x100fe2000001164f */
[----:B------:R-:W1:Y:S01]  /*c620*/  LDS.128 R8, [R101+0xc100] ;  /* 0x00c1000065087984 */ /* 0x000e620000000c00 */
[----:B------:R-:W-:Y:S02]  /*c630*/  SHF.R.U64 R78, R78, 0x10, R79 ;  /* 0x000000104e4e7819 */ /* 0x000fe4000000124f */
[----:B------:R-:W-:Y:S01]  /*c640*/  SHF.R.U64 R79, R80, 0x10, R81 ;  /* 0x00000010504f7819 */ /* 0x000fe20000001251 */
[----:B------:R-:W2:Y:S01]  /*c650*/  LDS.128 R4, [R100+0xc100] ;  /* 0x00c1000064047984 */ /* 0x000ea20000000c00 */
[----:B------:R-:W-:Y:S01]  /*c660*/  SHF.R.U64 R82, R82, 0x10, R83 ;  /* 0x0000001052527819 */ /* 0x000fe20000001253 */
[----:B------:R-:W-:Y:S01]  /*c670*/  HADD2.F32 R106, -RZ, R106.H0_H0 ;  /* 0x2000006aff6a7230 */ /* 0x000fe20000004100 */
[----:B------:R-:W-:-:S02]  /*c680*/  SHF.R.U32.HI R80, RZ, 0x10, R81 ;  /* 0x00000010ff507819 */ /* 0x000fc40000011651 */
[----:B------:R-:W-:Y:S01]  /*c690*/  SHF.R.U32.HI R83, RZ, 0x10, R83 ;  /* 0x00000010ff537819 */ /* 0x000fe20000011653 */
[----:B------:R-:W-:Y:S01]  /*c6a0*/  HADD2.F32 R117, -RZ, R82.H0_H0 ;  /* 0x20000052ff757230 */ /* 0x000fe20000004100 */
[--C-:B------:R-:W-:Y:S02]  /*c6b0*/  SHF.R.U64 R76, R76, 0x10, R77.reuse ;  /* 0x000000104c4c7819 */ /* 0x100fe4000000124d */
[----:B------:R-:W-:Y:S01]  /*c6c0*/  SHF.R.U32.HI R77, RZ, 0x10, R77 ;  /* 0x00000010ff4d7819 */ /* 0x000fe2000001164d */
[----:B------:R-:W-:Y:S02]  /*c6d0*/  HADD2.F32 R122, -RZ, R83.H0_H0 ;  /* 0x20000053ff7a7230 */ /* 0x000fe40000004100 */
[--C-:B-1----:R-:W-:Y:S02]  /*c6e0*/  HADD2.F32 R81, -RZ, R11.reuse.H0_H0 ;  /* 0x2000000bff517230 */ /* 0x102fe40000004100 */
[----:B------:R-:W-:Y:S02]  /*c6f0*/  HADD2.F32 R11, -RZ, R11.H1_H1 ;  /* 0x3000000bff0b7230 */ /* 0x000fe40000004100 */
[--C-:B--2---:R-:W-:Y:S01]  /*c700*/  HADD2.F32 R111, -RZ, R7.reuse.H0_H0 ;  /* 0x20000007ff6f7230 */ /* 0x104fe20000004100 */
[----:B------:R-:W-:Y:S01]  /*c710*/  FMUL.FTZ R116, R81, R110 ;  /* 0x0000006e51747220 */ /* 0x000fe20000410000 */
[----:B------:R-:W-:Y:S01]  /*c720*/  HADD2.F32 R7, -RZ, R7.H1_H1 ;  /* 0x30000007ff077230 */ /* 0x000fe20000004100 */
[----:B------:R-:W-:Y:S01]  /*c730*/  FMUL.FTZ R120, R11, R106 ;  /* 0x0000006a0b787220 */ /* 0x000fe20000410000 */
[----:B------:R-:W-:Y:S01]  /*c740*/  HADD2.F32 R107, -RZ, R9.H0_H0 ;  /* 0x20000009ff6b7230 */ /* 0x000fe20000004100 */
[----:B------:R-:W-:Y:S01]  /*c750*/  FMUL.FTZ R110, R111, R110 ;  /* 0x0000006e6f6e7220 */ /* 0x000fe20000410000 */
[----:B------:R-:W-:Y:S01]  /*c760*/  HADD2.F32 R112, -RZ, R5.H0_H0 ;  /* 0x20000005ff707230 */ /* 0x000fe20000004100 */
[----:B------:R-:W-:Y:S01]  /*c770*/  FMUL.FTZ R106, R7, R106 ;  /* 0x0000006a076a7220 */ /* 0x000fe20000410000 */
[----:B------:R-:W-:Y:S01]  /*c780*/  HADD2.F32 R9, -RZ, R9.H1_H1 ;  /* 0x30000009ff097230 */ /* 0x000fe20000004100 */
[-C--:B------:R-:W-:Y:S01]  /*c790*/  FMUL.FTZ R83, R107, R115.reuse ;  /* 0x000000736b537220 */ /* 0x080fe20000410000 */
[----:B------:R-:W-:Y:S01]  /*c7a0*/  HADD2.F32 R108, -RZ, R8.H0_H0 ;  /* 0x20000008ff6c7230 */ /* 0x000fe20000004100 */
[----:B------:R-:W-:Y:S01]  /*c7b0*/  FFMA.FTZ R7, R7, R122, R120 ;  /* 0x0000007a07077223 */ /* 0x000fe20000010078 */
[----:B------:R-:W-:Y:S01]  /*c7c0*/  HADD2.F32 R120, -RZ, R77.H0_H0 ;  /* 0x2000004dff787230 */ /* 0x000fe20000004100 */
[C---:B------:R-:W-:Y:S01]  /*c7d0*/  FMUL.FTZ R115, R112.reuse, R115 ;  /* 0x0000007370737220 */ /* 0x040fe20000410000 */
[----:B------:R-:W-:Y:S01]  /*c7e0*/  HADD2.F32 R5, -RZ, R5.H1_H1 ;  /* 0x30000005ff057230 */ /* 0x000fe20000004100 */
[----:B------:R-:W-:Y:S01]  /*c7f0*/  FFMA.FTZ R83, R112, R124, R83 ;  /* 0x0000007c70537223 */ /* 0x000fe20000010053 */
[----:B------:R-:W-:Y:S01]  /*c800*/  HADD2.F32 R112, -RZ, R80.H0_H0 ;  /* 0x20000050ff707230 */ /* 0x000fe20000004100 */
[----:B------:R-:W-:Y:S01]  /*c810*/  FMUL.FTZ R80, R9, R120 ;  /* 0x0000007809507220 */ /* 0x000fe20000410000 */
[----:B------:R-:W-:Y:S01]  /*c820*/  HADD2.F32 R109, -RZ, R8.H1_H1 ;  /* 0x30000008ff6d7230 */ /* 0x000fe20000004100 */
[----:B------:R-:W-:Y:S01]  /*c830*/  FMUL.FTZ R77, R108, R102 ;  /* 0x000000666c4d7220 */ /* 0x000fe20000410000 */
[----:B------:R-:W-:Y:S01]  /*c840*/  HADD2.F32 R113, -RZ, R4.H0_H0 ;  /* 0x20000004ff717230 */ /* 0x000fe20000004100 */
[C---:B------:R-:W-:Y:S01]  /*c850*/  FMUL.FTZ R120, R5.reuse, R120 ;  /* 0x0000007805787220 */ /* 0x040fe20000410000 */
[----:B------:R-:W-:Y:S01]  /*c860*/  HADD2.F32 R8, -RZ, R10.H0_H0 ;  /* 0x2000000aff087230 */ /* 0x000fe20000004100 */
[----:B------:R-:W-:Y:S01]  /*c870*/  FFMA.FTZ R80, R5, R112, R80 ;  /* 0x0000007005507223 */ /* 0x000fe20000010050 */
[----:B------:R-:W-:Y:S01]  /*c880*/  HADD2.F32 R114, -RZ, R4.H1_H1 ;  /* 0x30000004ff727230 */ /* 0x000fe20000004100 */
[----:B------:R-:W-:Y:S01]  /*c890*/  FMUL.FTZ R5, R113, R102 ;  /* 0x0000006671057220 */ /* 0x000fe20000410000 */
[----:B------:R-:W-:Y:S01]  /*c8a0*/  HADD2.F32 R4, -RZ, R6.H0_H0 ;  /* 0x20000006ff047230 */ /* 0x000fe20000004100 */
[----:B------:R-:W-:Y:S01]  /*c8b0*/  FFMA.FTZ R116, R111, R118, R116 ;  /* 0x000000766f747223 */ /* 0x000fe20000010074 */
[----:B------:R-:W-:Y:S01]  /*c8c0*/  HADD2.F32 R10, -RZ, R10.H1_H1 ;  /* 0x3000000aff0a7230 */ /* 0x000fe20000004100 */
[----:B------:R-:W-:Y:S01]  /*c8d0*/  FFMA.FTZ R77, R113, R104, R77 ;  /* 0x00000068714d7223 */ /* 0x000fe2000001004d */
[----:B------:R-:W-:Y:S01]  /*c8e0*/  HADD2.F32 R111, -RZ, R76.H0_H0 ;  /* 0x2000004cff6f7230 */ /* 0x000fe20000004100 */
[-C--:B------:R-:W-:Y:S01]  /*c8f0*/  FMUL.FTZ R102, R8, R103.reuse ;  /* 0x0000006708667220 */ /* 0x080fe20000410000 */
[----:B------:R-:W-:Y:S01]  /*c900*/  HADD2.F32 R113, -RZ, R78.H0_H0 ;  /* 0x2000004eff717230 */ /* 0x000fe20000004100 */
[C---:B------:R-:W-:Y:S01]  /*c910*/  FMUL.FTZ R103, R4.reuse, R103 ;  /* 0x0000006704677220 */ /* 0x040fe20000410000 */
[----:B------:R-:W-:Y:S01]  /*c920*/  HADD2.F32 R6, -RZ, R6.H1_H1 ;  /* 0x30000006ff067230 */ /* 0x000fe20000004100 */
[----:B------:R-:W-:Y:S01]  /*c930*/  FFMA.FTZ R76, R4, R105, R102 ;  /* 0x00000069044c7223 */ /* 0x000fe20000010066 */
[----:B------:R-:W-:Y:S01]  /*c940*/  HADD2.F32 R4, -RZ, R79.H0_H0 ;  /* 0x2000004fff047230 */ /* 0x000fe20000004100 */
[----:B------:R-:W-:Y:S01]  /*c950*/  FMUL.FTZ R119, R109, R111 ;  /* 0x0000006f6d777220 */ /* 0x000fe20000410000 */
[----:B------:R-:W-:Y:S01]  /*c960*/  F2FP.PACK_AB R7, R7, R116 ;  /* 0x000000740707723e */ /* 0x000fe200000000ff */
[----:B------:R-:W-:-:S02]  /*c970*/  FMUL.FTZ R79, R10, R113 ;  /* 0x000000710a4f7220 */ /* 0x000fc40000410000 */
[----:B------:R-:W-:Y:S02]  /*c980*/  FMUL.FTZ R111, R114, R111 ;  /* 0x0000006f726f7220 */ /* 0x000fe40000410000 */
[----:B------:R-:W-:Y:S02]  /*c990*/  FMUL.FTZ R113, R6, R113 ;  /* 0x0000007106717220 */ /* 0x000fe40000410000 */
[----:B------:R-:W-:Y:S02]  /*c9a0*/  FFMA.FTZ R110, R81, R118, -R110 ;  /* 0x00000076516e7223 */ /* 0x000fe4000001086e */
        /* <DEDUP_REMOVED lines=8> */
[----:B------:R-:W-:-:S02]  /*ca30*/  FFMA.FTZ R111, R109, R4, -R111 ;  /* 0x000000046d6f7223 */ /* 0x000fc4000001086f */
[-C--:B------:R-:W-:Y:S02]  /*ca40*/  FFMA.FTZ R10, R10, R117.reuse, -R113 ;  /* 0x000000750a0a7223 */ /* 0x080fe40000010871 */
[----:B------:R-:W-:Y:S01]  /*ca50*/  FFMA.FTZ R114, R114, R4, R119 ;  /* 0x0000000472727223 */ /* 0x000fe20000010077 */
[----:B------:R-:W-:Y:S01]  /*ca60*/  F2FP.PACK_AB R8, R111, R104 ;  /* 0x000000686f08723e */ /* 0x000fe200000000ff */
[----:B------:R-:W-:Y:S01]  /*ca70*/  FFMA.FTZ R79, R6, R117, R79 ;  /* 0x00000075064f7223 */ /* 0x000fe2000001004f */
[----:B------:R-:W-:Y:S02]  /*ca80*/  F2FP.PACK_AB R10, R10, R103 ;  /* 0x000000670a0a723e */ /* 0x000fe400000000ff */
[----:B------:R-:W-:Y:S02]  /*ca90*/  F2FP.PACK_AB R4, R114, R77 ;  /* 0x0000004d7204723e */ /* 0x000fe400000000ff */
[----:B------:R-:W-:Y:S01]  /*caa0*/  F2FP.PACK_AB R6, R79, R76 ;  /* 0x0000004c4f06723e */ /* 0x000fe200000000ff */
[----:B------:R1:W-:Y:S04]  /*cab0*/  STS.128 [R101+0xc100], R8 ;  /* 0x00c1000865007388 */ /* 0x0003e80000000c00 */
[----:B------:R1:W-:Y:S02]  /*cac0*/  STS.128 [R100+0xc100], R4 ;  /* 0x00c1000464007388 */ /* 0x0003e40000000c00 */
.L_x_403:
[----:B------:R-:W-:Y:S05]  /*cad0*/  BSYNC B0 ;  /* 0x0000000000007941 */ /* 0x000fea0003800000 */
.L_x_402:
[----:B-1----:R-:W-:Y:S01]  /*cae0*/  IADD3 R8, R57, 0x20, RZ ;  /* 0x0000002039087810 */ /* 0x002fe20007ffe0ff */
[----:B------:R-:W-:Y:S03]  /*caf0*/  BSSY B0, `(.L_x_404) ;  /* 0x0000071000007945 */ /* 0x000fe60003800000 */
[----:B------:R-:W-:-:S13]  /*cb00*/  ISETP.GE.AND P0, PT, R8, c[0x0][0x27c], PT ;  /* 0x00009f0008007a0c */ /* 0x000fda0003f06270 */
[----:B------:R-:W-:Y:S05]  /*cb10*/  @P0 BRA `(.L_x_405) ;  /* 0x000006e000000947 */ /* 0x000fea0003800000 */
[----:B------:R-:W-:Y:S01]  /*cb20*/  SHF.R.S32.HI R7, RZ, 0x1f, R8 ;  /* 0x0000001fff077819 */ /* 0x000fe20000011408 */
[----:B------:R-:W-:Y:S01]  /*cb30*/  HADD2.F32 R108, -RZ, R97.H0_H0 ;  /* 0x20000061ff6c7230 */ /* 0x000fe20000004100 */
[----:B------:R-:W-:Y:S01]  /*cb40*/  MOV R4, c[0x0][0x27c] ;  /* 0x00009f0000047a02 */ /* 0x000fe20000000f00 */
[--C-:B------:R-:W-:Y:S01]  /*cb50*/  HADD2.F32 R82, -RZ, R96.reuse.H0_H0 ;  /* 0x20000060ff527230 */ /* 0x100fe20000004100 */
[CC--:B------:R-:W-:Y:S01]  /*cb60*/  LEA.HI R6, R7.reuse, R8.reuse, RZ, 0x3 ;  /* 0x0000000807067211 */ /* 0x0c0fe200078f18ff */
[----:B------:R-:W-:Y:S01]  /*cb70*/  HADD2.F32 R114, -RZ, R99.H0_H0 ;  /* 0x20000063ff727230 */ /* 0x000fe20000004100 */
[----:B------:R-:W-:Y:S01]  /*cb80*/  LEA.HI R7, R7, R8, RZ, 0x6 ;  /* 0x0000000807077211 */ /* 0x000fe200078f30ff */
[----:B------:R-:W-:Y:S01]  /*cb90*/  HADD2.F32 R96, -RZ, R96.H1_H1 ;  /* 0x30000060ff607230 */ /* 0x000fe20000004100 */
[----:B------:R-:W-:Y:S01]  /*cba0*/  SHF.R.S32.HI R9, RZ, 0x3, R6 ;  /* 0x00000003ff097819 */ /* 0x000fe20000011406 */
[--C-:B------:R-:W-:Y:S01]  /*cbb0*/  HADD2.F32 R106, -RZ, R98.reuse.H0_H0 ;  /* 0x20000062ff6a7230 */ /* 0x100fe20000004100 */
[----:B------:R-:W-:Y:S01]  /*cbc0*/  SHF.L.U32 R5, R86, 0x6, RZ ;  /* 0x0000000656057819 */ /* 0x000fe200000006ff */
[----:B------:R-:W-:Y:S01]  /*cbd0*/  IMAD.SHL.U32 R7, R7, 0x80, RZ ;  /* 0x0000008007077824 */ /* 0x000fe200078e00ff */
[----:B------:R-:W-:Y:S01]  /*cbe0*/  LEA.HI R4, R4, R9, RZ, 0x1d ;  /* 0x0000000904047211 */ /* 0x000fe200078fe8ff */
[----:B------:R-:W-:Y:S01]  /*cbf0*/  HADD2.F32 R98, -RZ, R98.H1_H1 ;  /* 0x30000062ff627230 */ /* 0x000fe20000004100 */
[----:B------:R-:W-:Y:S01]  /*cc00*/  LOP3.LUT R5, R5, 0x1c0, RZ, 0xc0, !PT ;  /* 0x000001c005057812 */ /* 0x000fe200078ec0ff */
[----:B------:R-:W-:Y:S01]  /*cc10*/  HADD2.F32 R97, -RZ, R97.H1_H1 ;  /* 0x30000061ff617230 */ /* 0x000fe20000004100 */
[----:B------:R-:W-:Y:S01]  /*cc20*/  SHF.R.S32.HI R9, RZ, 0x1f, R4 ;  /* 0x0000001fff097819 */ /* 0x000fe20000011404 */
[----:B------:R-:W-:Y:S01]  /*cc30*/  HADD2.F32 R99, -RZ, R99.H1_H1 ;  /* 0x30000063ff637230 */ /* 0x000fe20000004100 */
[----:B------:R-:W-:-:S02]  /*cc40*/  LOP3.LUT R7, R7, 0x7fffe000, RZ, 0xc0, !PT ;  /* 0x7fffe00007077812 */ /* 0x000fc400078ec0ff */
[----:B------:R-:W-:Y:S01]  /*cc50*/  LEA.HI R9, R9, R4, RZ, 0x3 ;  /* 0x0000000409097211 */ /* 0x000fe200078f18ff */
[----:B------:R-:W-:Y:S01]  /*cc60*/  IMAD.SHL.U32 R4, R4, 0x8, RZ ;  /* 0x0000000804047824 */ /* 0x000fe200078e00ff */
[----:B------:R-:W-:Y:S02]  /*cc70*/  LOP3.LUT R11, R5, 0x38, R6, 0xf8, !PT ;  /* 0x00000038050b7812 */ /* 0x000fe400078ef806 */
[----:B------:R-:W-:Y:S02]  /*cc80*/  SHF.L.U32 R9, R9, 0xa, RZ ;  /* 0x0000000a09097819 */ /* 0x000fe400000006ff */
[----:B------:R-:W-:Y:S02]  /*cc90*/  SHF.R.U32.HI R6, RZ, 0x3, R5 ;  /* 0x00000003ff067819 */ /* 0x000fe40000011605 */
[----:B------:R-:W-:Y:S02]  /*cca0*/  LEA R8, R88, R7, 0x9 ;  /* 0x0000000758087211 */ /* 0x000fe400078e48ff */
[----:B------:R-:W-:-:S02]  /*ccb0*/  LOP3.LUT R7, R5, 0x38, R4, 0xf8, !PT ;  /* 0x0000003805077812 */ /* 0x000fc400078ef804 */
[----:B------:R-:W-:Y:S02]  /*ccc0*/  LOP3.LUT R5, R9, 0x7fffe000, RZ, 0xc0, !PT ;  /* 0x7fffe00009057812 */ /* 0x000fe400078ec0ff */
[-C--:B------:R-:W-:Y:S02]  /*ccd0*/  LOP3.LUT R11, R11, R6.reuse, RZ, 0x3c, !PT ;  /* 0x000000060b0b7212 */ /* 0x080fe400078e3cff */
[----:B------:R-:W-:Y:S01]  /*cce0*/  LOP3.LUT R4, R7, R6, RZ, 0x3c, !PT ;  /* 0x0000000607047212 */ /* 0x000fe200078e3cff */
[----:B------:R-:W-:Y:S01]  /*ccf0*/  IMAD R5, R88, 0x200, R5 ;  /* 0x0000020058057824 */ /* 0x000fe200078e0205 */
[----:B------:R-:W-:Y:S01]  /*cd00*/  SHF.R.U32.HI R78, RZ, 0x10, R61 ;  /* 0x00000010ff4e7819 */ /* 0x000fe2000001163d */
[----:B------:R-:W-:Y:S01]  /*cd10*/  IMAD.IADD R8, R8, 0x1, R11 ;  /* 0x0000000108087824 */ /* 0x000fe200078e020b */
[--C-:B------:R-:W-:Y:S02]  /*cd20*/  SHF.R.U64 R64, R64, 0x10, R65.reuse ;  /* 0x0000001040407819 */ /* 0x100fe40000001241 */
[----:B------:R-:W-:Y:S01]  /*cd30*/  IADD3 R4, R5, R4, RZ ;  /* 0x0000000405047210 */ /* 0x000fe20007ffe0ff */
[----:B------:R-:W-:Y:S01]  /*cd40*/  HADD2.F32 R78, -RZ, R78.H0_H0 ;  /* 0x2000004eff4e7230 */ /* 0x000fe20000004100 */
[----:B------:R-:W-:Y:S01]  /*cd50*/  SHF.L.U32 R77, R8, 0x1, RZ ;  /* 0x00000001084d7819 */ /* 0x000fe200000006ff */
[----:B------:R-:W-:Y:S01]  /*cd60*/  HADD2.F32 R64, -RZ, R64.H0_H0 ;  /* 0x20000040ff407230 */ /* 0x000fe20000004100 */
[----:B------:R-:W-:Y:S01]  /*cd70*/  SHF.R.U32.HI R65, RZ, 0x10, R65 ;  /* 0x00000010ff417819 */ /* 0x000fe20000011641 */
[----:B------:R-:W-:Y:S01]  /*cd80*/  IMAD.SHL.U32 R76, R4, 0x2, RZ ;  /* 0x00000002044c7824 */ /* 0x000fe200078e00ff */
[----:B------:R-:W-:Y:S01]  /*cd90*/  SHF.R.U64 R60, R60, 0x10, R61 ;  /* 0x000000103c3c7819 */ /* 0x000fe2000000123d */
[----:B------:R-:W1:Y:S01]  /*cda0*/  LDS.128 R8, [R77+0xc100] ;  /* 0x00c100004d087984 */ /* 0x000e620000000c00 */
[--C-:B------:R-:W-:Y:S01]  /*cdb0*/  SHF.R.U64 R61, R66, 0x10, R67.reuse ;  /* 0x00000010423d7819 */ /* 0x100fe20000001243 */
[----:B------:R-:W-:Y:S01]  /*cdc0*/  HADD2.F32 R110, -RZ, R65.H0_H0 ;  /* 0x20000041ff6e7230 */ /* 0x000fe20000004100 */
[----:B------:R-:W-:Y:S01]  /*cdd0*/  SHF.R.U32.HI R66, RZ, 0x10, R67 ;  /* 0x00000010ff427819 */ /* 0x000fe20000011643 */
[----:B------:R-:W2:Y:S01]  /*cde0*/  LDS.128 R4, [R76+0xc100] ;  /* 0x00c100004c047984 */ /* 0x000ea20000000c00 */
[----:B------:R-:W-:-:S02]  /*cdf0*/  SHF.R.U64 R62, R62, 0x10, R63 ;  /* 0x000000103e3e7819 */ /* 0x000fc4000000123f */
[----:B------:R-:W-:Y:S01]  /*ce00*/  SHF.R.U32.HI R63, RZ, 0x10, R63 ;  /* 0x00000010ff3f7819 */ /* 0x000fe2000001163f */
[----:B------:R-:W-:Y:S02]  /*ce10*/  HADD2.F32 R116, -RZ, R66.H0_H0 ;  /* 0x20000042ff747230 */ /* 0x000fe40000004100 */
[--C-:B-1----:R-:W-:Y:S02]  /*ce20*/  HADD2.F32 R79, -RZ, R9.reuse.H1_H1 ;  /* 0x30000009ff4f7230 */ /* 0x102fe40000004100 */
[----:B------:R-:W-:Y:S02]  /*ce30*/  HADD2.F32 R67, -RZ, R9.H0_H0 ;  /* 0x20000009ff437230 */ /* 0x000fe40000004100 */
[----:B------:R-:W-:Y:S01]  /*ce40*/  HADD2.F32 R9, -RZ, R11.H0_H0 ;  /* 0x2000000bff097230 */ /* 0x000fe20000004100 */
[----:B------:R-:W-:Y:S01]  /*ce50*/  FMUL.FTZ R65, R79, R78 ;  /* 0x0000004e4f417220 */ /* 0x000fe20000410000 */
[--C-:B--2---:R-:W-:Y:S01]  /*ce60*/  HADD2.F32 R100, -RZ, R5.reuse.H1_H1 ;  /* 0x30000005ff647230 */ /* 0x104fe20000004100 */
[----:B------:R-:W-:Y:S01]  /*ce70*/  FMUL.FTZ R104, R67, R82 ;  /* 0x0000005243687220 */ /* 0x000fe20000410000 */
[----:B------:R-:W-:Y:S01]  /*ce80*/  HADD2.F32 R83, -RZ, R5.H0_H0 ;  /* 0x20000005ff537230 */ /* 0x000fe20000004100 */
[----:B------:R-:W-:Y:S01]  /*ce90*/  FMUL.FTZ R112, R9, R108 ;  /* 0x0000006c09707220 */ /* 0x000fe20000410000 */
[----:B------:R-:W-:Y:S01]  /*cea0*/  HADD2.F32 R5, -RZ, R7.H0_H0 ;  /* 0x20000007ff057230 */ /* 0x000fe20000004100 */
[C---:B------:R-:W-:Y:S01]  /*ceb0*/  FMUL.FTZ R78, R100.reuse, R78 ;  /* 0x0000004e644e7220 */ /* 0x040fe20000410000 */
[----:B------:R-:W-:Y:S01]  /*cec0*/  HADD2.F32 R80, -RZ, R8.H0_H0 ;  /* 0x20000008ff507230 */ /* 0x000fe20000004100 */
[----:B------:R-:W-:Y:S01]  /*ced0*/  FFMA.FTZ R65, R100, R110, R65 ;  /* 0x0000006e64417223 */ /* 0x000fe20000010041 */
[----:B------:R-:W-:Y:S01]  /*cee0*/  HADD2.F32 R11, -RZ, R11.H1_H1 ;  /* 0x3000000bff0b7230 */ /* 0x000fe20000004100 */
[C---:B------:R-:W-:Y:S01]  /*cef0*/  FMUL.FTZ R108, R5.reuse, R108 ;  /* 0x0000006c056c7220 */ /* 0x040fe20000410000 */
[----:B------:R-:W-:Y:S01]  /*cf00*/  HADD2.F32 R100, -RZ, R63.H0_H0 ;  /* 0x2000003fff647230 */ /* 0x000fe20000004100 */
[----:B------:R-:W-:Y:S01]  /*cf10*/  FFMA.FTZ R112, R5, R114, R112 ;  /* 0x0000007205707223 */ /* 0x000fe20000010070 */
[----:B------:R-:W-:Y:S01]  /*cf20*/  HADD2.F32 R101, -RZ, R4.H0_H0 ;  /* 0x20000004ff657230 */ /* 0x000fe20000004100 */
[----:B------:R-:W-:Y:S01]  /*cf30*/  FMUL.FTZ R5, R80, R96 ;  /* 0x0000006050057220 */ /* 0x000fe20000410000 */
[----:B------:R-:W-:Y:S01]  /*cf40*/  HADD2.F32 R81, -RZ, R8.H1_H1 ;  /* 0x30000008ff517230 */ /* 0x000fe20000004100 */
[----:B------:R-:W-:Y:S01]  /*cf50*/  FMUL.FTZ R66, R11, R100 ;  /* 0x000000640b427220 */ /* 0x000fe20000410000 */
[----:B------:R-:W-:Y:S01]  /*cf60*/  HADD2.F32 R7, -RZ, R7.H1_H1 ;  /* 0x30000007ff077230 */ /* 0x000fe20000004100 */
[C---:B------:R-:W-:Y:S01]  /*cf70*/  FMUL.FTZ R63, R101.reuse, R96 ;  /* 0x00000060653f7220 */ /* 0x040fe20000410000 */
[----:B------:R-:W-:Y:S01]  /*cf80*/  HADD2.F32 R8, -RZ, R10.H0_H0 ;  /* 0x2000000aff087230 */ /* 0x000fe20000004100 */
[----:B------:R-:W-:Y:S01]  /*cf90*/  FFMA.FTZ R101, R101, R98, R5 ;  /* 0x0000006265657223 */ /* 0x000fe20000010005 */
[----:B------:R-:W-:Y:S01]  /*cfa0*/  HADD2.F32 R102, -RZ, R4.H1_H1 ;  /* 0x30000004ff667230 */ /* 0x000fe20000004100 */
[----:B------:R-:W-:Y:S01]  /*cfb0*/  FMUL.FTZ R100, R7, R100 ;  /* 0x0000006407647220 */ /* 0x000fe20000410000 */
[----:B------:R-:W-:Y:S01]  /*cfc0*/  HADD2.F32 R4, -RZ, R6.H0_H0 ;  /* 0x20000006ff047230 */ /* 0x000fe20000004100 */
[C---:B------:R-:W-:Y:S01]  /*cfd0*/  FMUL.FTZ R82, R83.reuse, R82 ;  /* 0x0000005253527220 */ /* 0x040fe20000410000 */
[----:B------:R-:W-:Y:S01]  /*cfe0*/  HADD2.F32 R10, -RZ, R10.H1_H1 ;  /* 0x3000000aff0a7230 */ /* 0x000fe20000004100 */
[----:B------:R-:W-:Y:S01]  /*cff0*/  FFMA.FTZ R104, R83, R106, R104 ;  /* 0x0000006a53687223 */ /* 0x000fe20000010068 */
[----:B------:R-:W-:Y:S01]  /*d000*/  HADD2.F32 R83, -RZ, R62.H0_H0 ;  /* 0x2000003eff537230 */ /* 0x000fe20000004100 */
[----:B------:R-:W-:Y:S01]  /*d010*/  FFMA.FTZ R7, R7, R116, R66 ;  /* 0x0000007407077223 */ /* 0x000fe20000010042 */
[----:B------:R-:W-:Y:S01]  /*d020*/  HADD2.F32 R66, -RZ, R60.H0_H0 ;  /* 0x2000003cff427230 */ /* 0x000fe20000004100 */
[-C--:B------:R-:W-:Y:S01]  /*d030*/  FMUL.FTZ R5, R8, R97.reuse ;  /* 0x0000006108057220 */ /* 0x080fe20000410000 */
[----:B------:R-:W-:Y:S01]  /*d040*/  HADD2.F32 R6, -RZ, R6.H1_H1 ;  /* 0x30000006ff067230 */ /* 0x000fe20000004100 */
[C---:B------:R-:W-:Y:S01]  /*d050*/  FMUL.FTZ R97, R4.reuse, R97 ;  /* 0x0000006104617220 */ /* 0x040fe20000410000 */
[----:B------:R-:W-:Y:S01]  /*d060*/  F2FP.PACK_AB R7, R7, R112 ;  /* 0x000000700707723e */ /* 0x000fe200000000ff */
[----:B------:R-:W-:Y:S01]  /*d070*/  FFMA.FTZ R60, R4, R99, R5 ;  /* 0x00000063043c7223 */ /* 0x000fe20000010005 */
[----:B------:R-:W-:Y:S01]  /*d080*/  HADD2.F32 R5, -RZ, R61.H0_H0 ;  /* 0x2000003dff057230 */ /* 0x000fe20000004100 */
[----:B------:R-:W-:-:S02]  /*d090*/  FMUL.FTZ R103, R81, R66 ;  /* 0x0000004251677220 */ /* 0x000fc40000410000 */
[-C--:B------:R-:W-:Y:S02]  /*d0a0*/  FMUL.FTZ R61, R10, R83.reuse ;  /* 0x000000530a3d7220 */ /* 0x080fe40000410000 */
[----:B------:R-:W-:Y:S02]  /*d0b0*/  FMUL.FTZ R66, R102, R66 ;  /* 0x0000004266427220 */ /* 0x000fe40000410000 */
[----:B------:R-:W-:Y:S02]  /*d0c0*/  FMUL.FTZ R83, R6, R83 ;  /* 0x0000005306537220 */ /* 0x000fe40000410000 */
[----:B------:R-:W-:Y:S02]  /*d0d0*/  FFMA.FTZ R97, R8, R99, -R97 ;  /* 0x0000006308617223 */ /* 0x000fe40000010861 */
[----:B------:R-:W-:Y:S02]  /*d0e0*/  FFMA.FTZ R82, R67, R106, -R82 ;  /* 0x0000006a43527223 */ /* 0x000fe40000010852 */
[----:B------:R-:W-:-:S02]  /*d0f0*/  FFMA.FTZ R79, R79, R110, -R78 ;  /* 0x0000006e4f4f7223 */ /* 0x000fc4000001084e */
[----:B------:R-:W-:Y:S02]  /*d100*/  FFMA.FTZ R108, R9, R114, -R108 ;  /* 0x00000072096c7223 */ /* 0x000fe4000001086c */
[----:B------:R-:W-:Y:S01]  /*d110*/  FFMA.FTZ R11, R11, R116, -R100 ;  /* 0x000000740b0b7223 */ /* 0x000fe20000010864 */
[----:B------:R-:W-:Y:S01]  /*d120*/  F2FP.PACK_AB R9, R79, R82 ;  /* 0x000000524f09723e */ /* 0x000fe200000000ff */
[----:B------:R-:W-:Y:S02]  /*d130*/  FFMA.FTZ R63, R80, R98, -R63 ;  /* 0x00000062503f7223 */ /* 0x000fe4000001083f */
[----:B------:R-:W-:Y:S01]  /*d140*/  FFMA.FTZ R8, R81, R64, -R66 ;  /* 0x0000004051087223 */ /* 0x000fe20000010842 */
[----:B------:R-:W-:Y:S01]  /*d150*/  F2FP.PACK_AB R11, R11, R108 ;  /* 0x0000006c0b0b723e */ /* 0x000fe200000000ff */
[----:B------:R-:W-:Y:S02]  /*d160*/  FFMA.FTZ R10, R10, R5, -R83 ;  /* 0x000000050a0a7223 */ /* 0x000fe40000010853 */
[----:B------:R-:W-:Y:S01]  /*d170*/  FFMA.FTZ R4, R102, R64, R103 ;  /* 0x0000004066047223 */ /* 0x000fe20000010067 */
[----:B------:R-:W-:Y:S01]  /*d180*/  F2FP.PACK_AB R8, R8, R63 ;  /* 0x0000003f0808723e */ /* 0x000fe200000000ff */
[----:B------:R-:W-:Y:S01]  /*d190*/  FFMA.FTZ R61, R6, R5, R61 ;  /* 0x00000005063d7223 */ /* 0x000fe2000001003d */
[----:B------:R-:W-:-:S02]  /*d1a0*/  F2FP.PACK_AB R10, R10, R97 ;  /* 0x000000610a0a723e */ /* 0x000fc400000000ff */
[----:B------:R-:W-:Y:S02]  /*d1b0*/  F2FP.PACK_AB R5, R65, R104 ;  /* 0x000000684105723e */ /* 0x000fe400000000ff */
[----:B------:R-:W-:Y:S01]  /*d1c0*/  F2FP.PACK_AB R4, R4, R101 ;  /* 0x000000650404723e */ /* 0x000fe200000000ff */
[----:B------:R1:W-:Y:S01]  /*d1d0*/  STS.128 [R77+0xc100], R8 ;  /* 0x00c100084d007388 */ /* 0x0003e20000000c00 */
[----:B------:R-:W-:-:S05]  /*d1e0*/  F2FP.PACK_AB R6, R61, R60 ;  /* 0x0000003c3d06723e */ /* 0x000fca00000000ff */
[----:B------:R1:W-:Y:S02]  /*d1f0*/  STS.128 [R76+0xc100], R4 ;  /* 0x00c100044c007388 */ /* 0x0003e40000000c00 */
.L_x_405:
[----:B------:R-:W-:Y:S05]  /*d200*/  BSYNC B0 ;  /* 0x0000000000007941 */ /* 0x000fea0003800000 */
.L_x_404:
[----:B-1----:R-:W-:-:S04]  /*d210*/  IADD3 R8, R57, 0x40, RZ ;  /* 0x0000004039087810 */ /* 0x002fc80007ffe0ff */
        /* <DEDUP_REMOVED lines=112> */
.L_x_401:
[----:B------:R-:W-:Y:S05]  /*d920*/  BSYNC B1 ;  /* 0x0000000000017941 */ /* 0x000fea0003800000 */
.L_x_400:
        /* <DEDUP_REMOVED lines=9> */
[----:B------:R-:W-:Y:S01]  /*d9c0*/  HADD2.F32 R80, -RZ, R84.H0_H0 ;  /* 0x20000054ff507230 */ /* 0x000fe20000004100 */
[----:B------:R-:W-:Y:S01]  /*d9d0*/  LEA.HI R8, R8, R89, RZ, 0x1d ;  /* 0x0000005908087211 */ /* 0x000fe200078fe8ff */
[----:B------:R-:W-:Y:S01]  /*d9e0*/  HADD2.F32 R46, -RZ, R75.H0_H0 ;  /* 0x2000004bff2e7230 */ /* 0x000fe20000004100 */
[----:B------:R-:W-:Y:S01]  /*d9f0*/  LEA.HI R4, R5, R86, RZ, 0x3 ;  /* 0x0000005605047211 */ /* 0x000fe200078f18ff */
[----:B------:R-:W-:Y:S01]  /*da00*/  HADD2.F32 R74, -RZ, R74.H1_H1 ;  /* 0x3000004aff4a7230 */ /* 0x000fe20000004100 */
[----:B------:R-:W-:Y:S01]  /*da10*/  SHF.R.S32.HI R5, RZ, 0x1f, R8 ;  /* 0x0000001fff057819 */ /* 0x000fe20000011408 */
[----:B------:R-:W-:Y:S01]  /*da20*/  HADD2.F32 R66, -RZ, R85.H0_H0 ;  /* 0x20000055ff427230 */ /* 0x000fe20000004100 */
[----:B------:R-:W-:Y:S01]  /*da30*/  SHF.L.U32 R6, R86, 0x6, RZ ;  /* 0x0000000656067819 */ /* 0x000fe200000006ff */
[----:B------:R-:W-:Y:S01]  /*da40*/  IMAD.SHL.U32 R4, R4, 0x40, RZ ;  /* 0x0000004004047824 */ /* 0x000fe200078e00ff */
[----:B------:R-:W-:Y:S01]  /*da50*/  LEA.HI R5, R5, R8, RZ, 0x3 ;  /* 0x0000000805057211 */ /* 0x000fe200078f18ff */
[----:B------:R-:W-:Y:S01]  /*da60*/  HADD2.F32 R84, -RZ, R84.H1_H1 ;  /* 0x30000054ff547230 */ /* 0x000fe20000004100 */
[----:B------:R-:W-:Y:S01]  /*da70*/  LOP3.LUT R6, R6, 0x1c0, RZ, 0xc0, !PT ;  /* 0x000001c006067812 */ /* 0x000fe200078ec0ff */
[----:B------:R-:W-:Y:S01]  /*da80*/  HADD2.F32 R75, -RZ, R75.H1_H1 ;  /* 0x3000004bff4b7230 */ /* 0x000fe20000004100 */
[----:B------:R-:W-:Y:S01]  /*da90*/  SHF.L.U32 R7, R8, 0x3, RZ ;  /* 0x0000000308077819 */ /* 0x000fe200000006ff */
[----:B------:R-:W-:Y:S01]  /*daa0*/  IMAD.SHL.U32 R5, R5, 0x400, RZ ;  /* 0x0000040005057824 */ /* 0x000fe200078e00ff */
[----:B------:R-:W-:Y:S01]  /*dab0*/  LOP3.LUT R10, R6, 0x38, R57, 0xf8, !PT ;  /* 0x00000038060a7812 */ /* 0x000fe200078ef839 */
[----:B------:R-:W-:Y:S01]  /*dac0*/  HADD2.F32 R85, -RZ, R85.H1_H1 ;  /* 0x30000055ff557230 */ /* 0x000fe20000004100 */
[----:B------:R-:W-:-:S02]  /*dad0*/  SHF.R.U32.HI R9, RZ, 0x3, R6 ;  /* 0x00000003ff097819 */ /* 0x000fc40000011606 */
[----:B------:R-:W-:Y:S02]  /*dae0*/  LOP3.LUT R4, R4, 0xfffffe00, RZ, 0xc0, !PT ;  /* 0xfffffe0004047812 */ /* 0x000fe400078ec0ff */
[----:B------:R-:W-:Y:S02]  /*daf0*/  LOP3.LUT R6, R6, 0x38, R7, 0xf8, !PT ;  /* 0x0000003806067812 */ /* 0x000fe400078ef807 */
[----:B------:R-:W-:Y:S02]  /*db00*/  LOP3.LUT R10, R4, R10, R9, 0xf6, !PT ;  /* 0x0000000a040a7212 */ /* 0x000fe400078ef609 */
[----:B------:R-:W-:Y:S02]  /*db10*/  LOP3.LUT R9, R6, R9, RZ, 0x3c, !PT ;  /* 0x0000000906097212 */ /* 0x000fe400078e3cff */
[----:B------:R-:W-:Y:S02]  /*db20*/  LOP3.LUT R5, R5, 0x7fffe000, RZ, 0xc0, !PT ;  /* 0x7fffe00005057812 */ /* 0x000fe400078ec0ff */
[----:B------:R-:W-:-:S02]  /*db30*/  SHF.L.U32 R41, R10, 0x1, RZ ;  /* 0x000000010a297819 */ /* 0x000fc400000006ff */
[----:B------:R-:W-:Y:S02]  /*db40*/  IADD3 R40, R9, R5, R4 ;  /* 0x0000000509287210 */ /* 0x000fe40007ffe004 */
[--C-:B------:R-:W-:Y:S01]  /*db50*/  SHF.R.U32.HI R42, RZ, 0x10, R31.reuse ;  /* 0x00000010ff2a7819 */ /* 0x100fe2000001161f */
[----:B------:R-:W1:Y:S01]  /*db60*/  LDS.128 R8, [R41+0xc100] ;  /* 0x00c1000029087984 */ /* 0x000e620000000c00 */
[----:B------:R-:W-:Y:S02]  /*db70*/  SHF.L.U32 R40, R40, 0x1, RZ ;  /* 0x0000000128287819 */ /* 0x000fe400000006ff */
[----:B------:R-:W-:Y:S01]  /*db80*/  SHF.R.U64 R30, R30, 0x10, R31 ;  /* 0x000000101e1e7819 */ /* 0x000fe2000000121f */
[----:B------:R-:W-:Y:S01]  /*db90*/  HADD2.F32 R42, -RZ, R42.H0_H0 ;  /* 0x2000002aff2a7230 */ /* 0x000fe20000004100 */
[----:B------:R-:W-:Y:S01]  /*dba0*/  SHF.R.U64 R31, R32, 0x10, R33 ;  /* 0x00000010201f7819 */ /* 0x000fe20000001221 */
[----:B------:R-:W2:Y:S01]  /*dbb0*/  LDS.128 R4, [R40+0xc100] ;  /* 0x00c1000028047984 */ /* 0x000ea20000000c00 */
[----:B------:R-:W-:Y:S01]  /*dbc0*/  SHF.R.U64 R34, R34, 0x10, R35 ;  /* 0x0000001022227819 */ /* 0x000fe20000001223 */
[----:B------:R-:W-:Y:S01]  /*dbd0*/  HADD2.F32 R65, -RZ, R30.H0_H0 ;  /* 0x2000001eff417230 */ /* 0x000fe20000004100 */
[----:B------:R-:W-:-:S02]  /*dbe0*/  SHF.R.U32.HI R32, RZ, 0x10, R33 ;  /* 0x00000010ff207819 */ /* 0x000fc40000011621 */
[----:B------:R-:W-:Y:S02]  /*dbf0*/  SHF.R.U32.HI R35, RZ, 0x10, R35 ;  /* 0x00000010ff237819 */ /* 0x000fe40000011623 */
[--C-:B------:R-:W-:Y:S02]  /*dc00*/  SHF.R.U64 R28, R28, 0x10, R29.reuse ;  /* 0x000000101c1c7819 */ /* 0x100fe4000000121d */
[----:B------:R-:W-:Y:S01]  /*dc10*/  SHF.R.U32.HI R29, RZ, 0x10, R29 ;  /* 0x00000010ff1d7819 */ /* 0x000fe2000001161d */
[----:B------:R-:W-:Y:S02]  /*dc20*/  HADD2.F32 R78, -RZ, R35.H0_H0 ;  /* 0x20000023ff4e7230 */ /* 0x000fe40000004100 */
[--C-:B-1----:R-:W-:Y:S02]  /*dc30*/  HADD2.F32 R33, -RZ, R11.reuse.H0_H0 ;  /* 0x2000000bff217230 */ /* 0x102fe40000004100 */
[----:B------:R-:W-:Y:S02]  /*dc40*/  HADD2.F32 R11, -RZ, R11.H1_H1 ;  /* 0x3000000bff0b7230 */ /* 0x000fe40000004100 */
[----:B------:R-:W-:Y:S01]  /*dc50*/  HADD2.F32 R43, -RZ, R9.H0_H0 ;  /* 0x20000009ff2b7230 */ /* 0x000fe20000004100 */
[----:B------:R-:W-:Y:S01]  /*dc60*/  FMUL.FTZ R64, R33, R46 ;  /* 0x0000002e21407220 */ /* 0x000fe20000410000 */
[--C-:B--2---:R-:W-:Y:S01]  /*dc70*/  HADD2.F32 R47, -RZ, R7.reuse.H0_H0 ;  /* 0x20000007ff2f7230 */ /* 0x104fe20000004100 */
[----:B------:R-:W-:Y:S01]  /*dc80*/  FMUL.FTZ R76, R11, R42 ;  /* 0x0000002a0b4c7220 */ /* 0x000fe20000410000 */
[----:B------:R-:W-:Y:S01]  /*dc90*/  HADD2.F32 R7, -RZ, R7.H1_H1 ;  /* 0x30000007ff077230 */ /* 0x000fe20000004100 */
[-C--:B------:R-:W-:Y:S01]  /*dca0*/  FMUL.FTZ R35, R43, R63.reuse ;  /* 0x0000003f2b237220 */ /* 0x080fe20000410000 */
[----:B------:R-:W-:Y:S01]  /*dcb0*/  HADD2.F32 R60, -RZ, R5.H0_H0 ;  /* 0x20000005ff3c7230 */ /* 0x000fe20000004100 */
[----:B------:R-:W-:Y:S01]  /*dcc0*/  FMUL.FTZ R46, R47, R46 ;  /* 0x0000002e2f2e7220 */ /* 0x000fe20000410000 */
[----:B------:R-:W-:Y:S01]  /*dcd0*/  HADD2.F32 R9, -RZ, R9.H1_H1 ;  /* 0x30000009ff097230 */ /* 0x000fe20000004100 */
[C---:B------:R-:W-:Y:S01]  /*dce0*/  FMUL.FTZ R42, R7.reuse, R42 ;  /* 0x0000002a072a7220 */ /* 0x040fe20000410000 */
[--C-:B------:R-:W-:Y:S01]  /*dcf0*/  HADD2.F32 R44, -RZ, R8.reuse.H0_H0 ;  /* 0x20000008ff2c7230 */ /* 0x100fe20000004100 */
[----:B------:R-:W-:Y:S01]  /*dd00*/  FFMA.FTZ R7, R7, R78, R76 ;  /* 0x0000004e07077223 */ /* 0x000fe2000001004c */
[----:B------:R-:W-:Y:S01]  /*dd10*/  HADD2.F32 R76, -RZ, R29.H0_H0 ;  /* 0x2000001dff4c7230 */ /* 0x000fe20000004100 */
[C---:B------:R-:W-:Y:S01]  /*dd20*/  FMUL.FTZ R63, R60.reuse, R63 ;  /* 0x0000003f3c3f7220 */ /* 0x040fe20000410000 */
[----:B------:R-:W-:Y:S01]  /*dd30*/  HADD2.F32 R45, -RZ, R8.H1_H1 ;  /* 0x30000008ff2d7230 */ /* 0x000fe20000004100 */
[----:B------:R-:W-:Y:S01]  /*dd40*/  FFMA.FTZ R35, R60, R80, R35 ;  /* 0x000000503c237223 */ /* 0x000fe20000010023 */
[----:B------:R-:W-:Y:S01]  /*dd50*/  HADD2.F32 R5, -RZ, R5.H1_H1 ;  /* 0x30000005ff057230 */ /* 0x000fe20000004100 */
[----:B------:R-:W-:Y:S01]  /*dd60*/  FMUL.FTZ R29, R44, R74 ;  /* 0x0000004a2c1d7220 */ /* 0x000fe20000410000 */
[----:B------:R-:W-:Y:S01]  /*dd70*/  HADD2.F32 R60, -RZ, R32.H0_H0 ;  /* 0x20000020ff3c7230 */ /* 0x000fe20000004100 */
[----:B------:R-:W-:Y:S01]  /*dd80*/  FMUL.FTZ R32, R9, R76 ;  /* 0x0000004c09207220 */ /* 0x000fe20000410000 */
[----:B------:R-:W-:Y:S01]  /*dd90*/  HADD2.F32 R8, -RZ, R10.H0_H0 ;  /* 0x2000000aff087230 */ /* 0x000fe20000004100 */
[----:B------:R-:W-:Y:S01]  /*dda0*/  FFMA.FTZ R64, R47, R66, R64 ;  /* 0x000000422f407223 */ /* 0x000fe20000010040 */
[--C-:B------:R-:W-:Y:S01]  /*ddb0*/  HADD2.F32 R61, -RZ, R4.reuse.H0_H0 ;  /* 0x20000004ff3d7230 */ /* 0x100fe20000004100 */
[C---:B------:R-:W-:Y:S01]  /*ddc0*/  FMUL.FTZ R76, R5.reuse, R76 ;  /* 0x0000004c054c7220 */ /* 0x040fe20000410000 */
[----:B------:R-:W-:Y:S01]  /*ddd0*/  HADD2.F32 R62, -RZ, R4.H1_H1 ;  /* 0x30000004ff3e7230 */ /* 0x000fe20000004100 */
[----:B------:R-:W-:Y:S01]  /*dde0*/  FFMA.FTZ R32, R5, R60, R32 ;  /* 0x0000003c05207223 */ /* 0x000fe20000010020 */
[----:B------:R-:W-:Y:S01]  /*ddf0*/  HADD2.F32 R4, -RZ, R6.H0_H0 ;  /* 0x20000006ff047230 */ /* 0x000fe20000004100 */
[C---:B------:R-:W-:Y:S01]  /*de00*/  FMUL.FTZ R5, R61.reuse, R74 ;  /* 0x0000004a3d057220 */ /* 0x040fe20000410000 */
[----:B------:R-:W-:Y:S01]  /*de10*/  HADD2.F32 R10, -RZ, R10.H1_H1 ;  /* 0x3000000aff0a7230 */ /* 0x000fe20000004100 */
        /* <DEDUP_REMOVED lines=8> */
[----:B------:R-:W-:Y:S01]  /*dea0*/  FMUL.FTZ R67, R45, R61 ;  /* 0x0000003d2d437220 */ /* 0x000fe20000410000 */
[----:B------:R-:W-:Y:S01]  /*deb0*/  HADD2.F32 R47, -RZ, R34.H0_H0 ;  /* 0x20000022ff2f7230 */ /* 0x000fe20000004100 */
        /* <DEDUP_REMOVED lines=22> */
.L_x_407:
[----:B------:R-:W-:Y:S05]  /*e020*/  BSYNC B0 ;  /* 0x0000000000007941 */ /* 0x000fea0003800000 */
.L_x_406:
[----:B-1----:R-:W-:Y:S01]  /*e030*/  IADD3 R7, R57, 0x20, RZ ;  /* 0x0000002039077810 */ /* 0x002fe20007ffe0ff */
[----:B------:R-:W-:Y:S03]  /*e040*/  BSSY B0, `(.L_x_408) ;  /* 0x0000073000007945 */ /* 0x000fe60003800000 */
[----:B------:R-:W-:-:S13]  /*e050*/  ISETP.GE.AND P0, PT, R7, c[0x0][0x27c], PT ;  /* 0x00009f0007007a0c */ /* 0x000fda0003f06270 */
[----:B------:R-:W-:Y:S05]  /*e060*/  @P0 BRA `(.L_x_409) ;  /* 0x0000070000000947 */ /* 0x000fea0003800000 */
[----:B------:R-:W-:Y:S01]  /*e070*/  SHF.R.S32.HI R8, RZ, 0x1f, R7 ;  /* 0x0000001fff087819 */ /* 0x000fe20000011407 */
[----:B------:R-:W-:Y:S01]  /*e080*/  IMAD.MOV.U32 R9, RZ, RZ, c[0x0][0x27c] ;  /* 0x00009f00ff097624 */ /* 0x000fe200078e00ff */
[----:B------:R-:W-:Y:S01]  /*e090*/  SHF.R.S32.HI R5, RZ, 0x1f, R86 ;  /* 0x0000001fff057819 */ /* 0x000fe20000011456 */
[----:B------:R-:W-:Y:S01]  /*e0a0*/  IMAD.SHL.U32 R10, R86, 0x40, RZ ;  /* 0x00000040560a7824 */ /* 0x000fe200078e00ff */
[CC--:B------:R-:W-:Y:S01]  /*e0b0*/  LEA.HI R11, R8.reuse, R7.reuse, RZ, 0x3 ;  /* 0x00000007080b7211 */ /* 0x0c0fe200078f18ff */
[----:B------:R-:W-:Y:S01]  /*e0c0*/  HADD2.F32 R60, -RZ, R59.H0_H0 ;  /* 0x2000003bff3c7230 */ /* 0x000fe20000004100 */
[----:B------:R-:W-:Y:S01]  /*e0d0*/  LEA.HI R5, R5, R86, RZ, 0x3 ;  /* 0x0000005605057211 */ /* 0x000fe200078f18ff */
[--C-:B------:R-:W-:Y:S01]  /*e0e0*/  HADD2.F32 R34, -RZ, R58.reuse.H0_H0 ;  /* 0x2000003aff227230 */ /* 0x100fe20000004100 */
[----:B------:R-:W-:Y:S01]  /*e0f0*/  SHF.R.S32.HI R4, RZ, 0x3, R11 ;  /* 0x00000003ff047819 */ /* 0x000fe2000001140b */
[----:B------:R-:W-:Y:S01]  /*e100*/  HADD2.F32 R66, -RZ, R73.H0_H0 ;  /* 0x20000049ff427230 */ /* 0x000fe20000004100 */
[----:B------:R-:W-:Y:S01]  /*e110*/  LEA.HI R8, R8, R7, RZ, 0x6 ;  /* 0x0000000708087211 */ /* 0x000fe200078f30ff */
[----:B------:R-:W-:Y:S01]  /*e120*/  IMAD.SHL.U32 R5, R5, 0x40, RZ ;  /* 0x0000004005057824 */ /* 0x000fe200078e00ff */
[----:B------:R-:W-:Y:S01]  /*e130*/  LEA.HI R9, R9, R4, RZ, 0x1d ;  /* 0x0000000409097211 */ /* 0x000fe200078fe8ff */
[----:B------:R-:W-:Y:S01]  /*e140*/  HADD2.F32 R58, -RZ, R58.H1_H1 ;  /* 0x3000003aff3a7230 */ /* 0x000fe20000004100 */
[----:B------:R-:W-:Y:S01]  /*e150*/  LOP3.LUT R10, R10, 0x1c0, RZ, 0xc0, !PT ;  /* 0x000001c00a0a7812 */ /* 0x000fe200078ec0ff */
[--C-:B------:R-:W-:Y:S01]  /*e160*/  HADD2.F32 R46, -RZ, R72.reuse.H0_H0 ;  /* 0x20000048ff2e7230 */ /* 0x100fe20000004100 */
[----:B------:R-:W-:Y:S01]  /*e170*/  SHF.R.S32.HI R4, RZ, 0x1f, R9 ;  /* 0x0000001fff047819 */ /* 0x000fe20000011409 */
[----:B------:R-:W-:Y:S01]  /*e180*/  IMAD.SHL.U32 R7, R9, 0x8, RZ ;  /* 0x0000000809077824 */ /* 0x000fe200078e00ff */
[----:B------:R-:W-:Y:S01]  /*e190*/  SHF.L.U32 R8, R8, 0x7, RZ ;  /* 0x0000000708087819 */ /* 0x000fe200000006ff */
[----:B------:R-:W-:Y:S01]  /*e1a0*/  HADD2.F32 R72, -RZ, R72.H1_H1 ;  /* 0x30000048ff487230 */ /* 0x000fe20000004100 */
[----:B------:R-:W-:Y:S01]  /*e1b0*/  LOP3.LUT R11, R10, 0x38, R11, 0xf8, !PT ;  /* 0x000000380a0b7812 */ /* 0x000fe200078ef80b */
[----:B------:R-:W-:Y:S01]  /*e1c0*/  HADD2.F32 R59, -RZ, R59.H1_H1 ;  /* 0x3000003bff3b7230 */ /* 0x000fe20000004100 */
[----:B------:R-:W-:Y:S01]  /*e1d0*/  SHF.R.U32.HI R6, RZ, 0x3, R10 ;  /* 0x00000003ff067819 */ /* 0x000fe2000001160a */
[----:B------:R-:W-:Y:S01]  /*e1e0*/  HADD2.F32 R73, -RZ, R73.H1_H1 ;  /* 0x30000049ff497230 */ /* 0x000fe20000004100 */
[----:B------:R-:W-:-:S02]  /*e1f0*/  LEA.HI R4, R4, R9, RZ, 0x3 ;  /* 0x0000000904047211 */ /* 0x000fc400078f18ff */
[----:B------:R-:W-:Y:S02]  /*e200*/  LOP3.LUT R8, R8, 0x7fffe000, RZ, 0xc0, !PT ;  /* 0x7fffe00008087812 */ /* 0x000fe400078ec0ff */
[----:B------:R-:W-:Y:S02]  /*e210*/  LOP3.LUT R11, R11, R6, RZ, 0x3c, !PT ;  /* 0x000000060b0b7212 */ /* 0x000fe400078e3cff */
[----:B------:R-:W-:Y:S02]  /*e220*/  LOP3.LUT R5, R5, 0xfffffe00, RZ, 0xc0, !PT ;  /* 0xfffffe0005057812 */ /* 0x000fe400078ec0ff */
[----:B------:R-:W-:Y:S02]  /*e230*/  LOP3.LUT R7, R10, 0x38, R7, 0xf8, !PT ;  /* 0x000000380a077812 */ /* 0x000fe400078ef807 */
[----:B------:R-:W-:Y:S02]  /*e240*/  SHF.L.U32 R4, R4, 0xa, RZ ;  /* 0x0000000a04047819 */ /* 0x000fe400000006ff */
[----:B------:R-:W-:-:S02]  /*e250*/  IADD3 R8, R11, R8, R5 ;  /* 0x000000080b087210 */ /* 0x000fc40007ffe005 */
[----:B------:R-:W-:Y:S02]  /*e260*/  LOP3.LUT R6, R7, R6, RZ, 0x3c, !PT ;  /* 0x0000000607067212 */ /* 0x000fe400078e3cff */
[----:B------:R-:W-:Y:S01]  /*e270*/  LOP3.LUT R4, R4, 0x7fffe000, RZ, 0xc0, !PT ;  /* 0x7fffe00004047812 */ /* 0x000fe200078ec0ff */
[----:B------:R-:W-:Y:S01]  /*e280*/  IMAD.SHL.U32 R29, R8, 0x2, RZ ;  /* 0x00000002081d7824 */ /* 0x000fe200078e00ff */
[----:B------:R-:W-:Y:S02]  /*e290*/  SHF.R.U32.HI R30, RZ, 0x10, R13 ;  /* 0x00000010ff1e7819 */ /* 0x000fe4000001160d */
[----:B------:R-:W-:Y:S02]  /*e2a0*/  IADD3 R4, R6, R4, R5 ;  /* 0x0000000406047210 */ /* 0x000fe40007ffe005 */
[----:B------:R-:W1:Y:S01]  /*e2b0*/  LDS.128 R8, [R29+0xc100] ;  /* 0x00c100001d087984 */ /* 0x000e620000000c00 */
[----:B------:R-:W-:Y:S01]  /*e2c0*/  SHF.R.U64 R20, R20, 0x10, R21 ;  /* 0x0000001014147819 */ /* 0x000fe20000001215 */
[----:B------:R-:W-:Y:S01]  /*e2d0*/  HADD2.F32 R30, -RZ, R30.H0_H0 ;  /* 0x2000001eff1e7230 */ /* 0x000fe20000004100 */
[----:B------:R-:W-:-:S02]  /*e2e0*/  SHF.L.U32 R28, R4, 0x1, RZ ;  /* 0x00000001041c7819 */ /* 0x000fc400000006ff */
[----:B------:R-:W-:Y:S01]  /*e2f0*/  SHF.R.U32.HI R21, RZ, 0x10, R21 ;  /* 0x00000010ff157819 */ /* 0x000fe20000011615 */
[----:B------:R-:W-:Y:S01]  /*e300*/  HADD2.F32 R20, -RZ, R20.H0_H0 ;  /* 0x20000014ff147230 */ /* 0x000fe20000004100 */
[----:B------:R-:W-:Y:S01]  /*e310*/  SHF.R.U64 R12, R12, 0x10, R13 ;  /* 0x000000100c0c7819 */ /* 0x000fe2000000120d */
[----:B------:R-:W2:Y:S01]  /*e320*/  LDS.128 R4, [R28+0xc100] ;  /* 0x00c100001c047984 */ /* 0x000ea20000000c00 */
[--C-:B------:R-:W-:Y:S01]  /*e330*/  SHF.R.U64 R13, R22, 0x10, R23.reuse ;  /* 0x00000010160d7819 */ /* 0x100fe20000001217 */
[----:B------:R-:W-:Y:S01]  /*e340*/  HADD2.F32 R62, -RZ, R21.H0_H0 ;  /* 0x20000015ff3e7230 */ /* 0x000fe20000004100 */
[----:B------:R-:W-:Y:S02]  /*e350*/  SHF.R.U32.HI R22, RZ, 0x10, R23 ;  /* 0x00000010ff167819 */ /* 0x000fe40000011617 */
[--C-:B------:R-:W-:Y:S02]  /*e360*/  SHF.R.U64 R14, R14, 0x10, R15.reuse ;  /* 0x000000100e0e7819 */ /* 0x100fe4000000120f */
[----:B------:R-:W-:Y:S01]  /*e370*/  SHF.R.U32.HI R15, RZ, 0x10, R15 ;  /* 0x00000010ff0f7819 */ /* 0x000fe2000001160f */
[----:B------:R-:W-:-:S02]  /*e380*/  HADD2.F32 R74, -RZ, R22.H0_H0 ;  /* 0x20000016ff4a7230 */ /* 0x000fc40000004100 */
[--C-:B-1----:R-:W-:Y:S02]  /*e390*/  HADD2.F32 R31, -RZ, R9.reuse.H1_H1 ;  /* 0x30000009ff1f7230 */ /* 0x102fe40000004100 */
[----:B------:R-:W-:Y:S02]  /*e3a0*/  HADD2.F32 R23, -RZ, R9.H0_H0 ;  /* 0x20000009ff177230 */ /* 0x000fe40000004100 */
[----:B------:R-:W-:Y:S01]  /*e3b0*/  HADD2.F32 R9, -RZ, R11.H0_H0 ;  /* 0x2000000bff097230 */ /* 0x000fe20000004100 */
[----:B------:R-:W-:Y:S01]  /*e3c0*/  FMUL.FTZ R21, R31, R30 ;  /* 0x0000001e1f157220 */ /* 0x000fe20000410000 */
[----:B------:R-:W-:Y:S01]  /*e3d0*/  HADD2.F32 R32, -RZ, R8.H0_H0 ;  /* 0x20000008ff207230 */ /* 0x000fe20000004100 */
[----:B------:R-:W-:Y:S01]  /*e3e0*/  FMUL.FTZ R44, R23, R34 ;  /* 0x00000022172c7220 */ /* 0x000fe20000410000 */
[--C-:B--2---:R-:W-:Y:S01]  /*e3f0*/  HADD2.F32 R40, -RZ, R5.reuse.H1_H1 ;  /* 0x30000005ff287230 */ /* 0x104fe20000004100 */
[----:B------:R-:W-:Y:S01]  /*e400*/  FMUL.FTZ R64, R9, R60 ;  /* 0x0000003c09407220 */ /* 0x000fe20000410000 */
[----:B------:R-:W-:-:S02]  /*e410*/  HADD2.F32 R35, -RZ, R5.H0_H0 ;  /* 0x20000005ff237230 */ /* 0x000fc40000004100 */
[----:B------:R-:W-:Y:S01]  /*e420*/  HADD2.F32 R5, -RZ, R7.H0_H0 ;  /* 0x20000007ff057230 */ /* 0x000fe20000004100 */
[C---:B------:R-:W-:Y:S01]  /*e430*/  FMUL.FTZ R30, R40.reuse, R30 ;  /* 0x0000001e281e7220 */ /* 0x040fe20000410000 */
[----:B------:R-:W-:Y:S01]  /*e440*/  HADD2.F32 R11, -RZ, R11.H1_H1 ;  /* 0x3000000bff0b7230 */ /* 0x000fe20000004100 */
[----:B------:R-:W-:Y:S01]  /*e450*/  FFMA.FTZ R21, R40, R62, R21 ;  /* 0x0000003e28157223 */ /* 0x000fe20000010015 */
[----:B------:R-:W-:Y:S01]  /*e460*/  HADD2.F32 R40, -RZ, R15.H0_H0 ;  /* 0x2000000fff287230 */ /* 0x000fe20000004100 */
[C---:B------:R-:W-:Y:S01]  /*e470*/  FMUL.FTZ R60, R5.reuse, R60 ;  /* 0x0000003c053c7220 */ /* 0x040fe20000410000 */
[----:B------:R-:W-:Y:S01]  /*e480*/  HADD2.F32 R41, -RZ, R4.H0_H0 ;  /* 0x20000004ff297230 */ /* 0x000fe20000004100 */
[----:B------:R-:W-:Y:S01]  /*e490*/  FFMA.FTZ R64, R5, R66, R64 ;  /* 0x0000004205407223 */ /* 0x000fe20000010040 */
[----:B------:R-:W-:Y:S01]  /*e4a0*/  HADD2.F32 R33, -RZ, R8.H1_H1 ;  /* 0x30000008ff217230 */ /* 0x000fe20000004100 */
[----:B------:R-:W-:Y:S01]  /*e4b0*/  FMUL.FTZ R5, R32, R58 ;  /* 0x0000003a20057220 */ /* 0x000fe20000410000 */
[----:B------:R-:W-:Y:S01]  /*e4c0*/  HADD2.F32 R7, -RZ, R7.H1_H1 ;  /* 0x30000007ff077230 */ /* 0x000fe20000004100 */
[----:B------:R-:W-:Y:S01]  /*e4d0*/  FMUL.FTZ R22, R11, R40 ;  /* 0x000000280b167220 */ /* 0x000fe20000410000 */
[----:B------:R-:W-:Y:S01]  /*e4e0*/  HADD2.F32 R8, -RZ, R10.H0_H0 ;  /* 0x2000000aff087230 */ /* 0x000fe20000004100 */
[----:B------:R-:W-:Y:S01]  /*e4f0*/  FMUL.FTZ R15, R41, R58 ;  /* 0x0000003a290f7220 */ /* 0x000fe20000410000 */
[----:B------:R-:W-:Y:S01]  /*e500*/  HADD2.F32 R42, -RZ, R4.H1_H1 ;  /* 0x30000004ff2a7230 */ /* 0x000fe20000004100 */
[----:B------:R-:W-:Y:S01]  /*e510*/  FMUL.FTZ R40, R7, R40 ;  /* 0x0000002807287220 */ /* 0x000fe20000410000 */
[----:B------:R-:W-:Y:S01]  /*e520*/  HADD2.F32 R4, -RZ, R6.H0_H0 ;  /* 0x20000006ff047230 */ /* 0x000fe20000004100 */
        /* <DEDUP_REMOVED lines=9> */
[C---:B------:R-:W-:Y:S01]  /*e5c0*/  FMUL.FTZ R59, R4.reuse, R59 ;  /* 0x0000003b043b7220 */ /* 0x040fe20000410000 */
[----:B------:R-:W-:Y:S01]  /*e5d0*/  F2FP.PACK_AB R7, R7, R64 ;  /* 0x000000400707723e */ /* 0x000fe200000000ff */
[----:B------:R-:W-:Y:S01]  /*e5e0*/  FFMA.FTZ R12, R4, R73, R5 ;  /* 0x00000049040c7223 */ /* 0x000fe20000010005 */
[----:B------:R-:W-:Y:S01]  /*e5f0*/  HADD2.F32 R5, -RZ, R13.H0_H0 ;  /* 0x2000000dff057230 */ /* 0x000fe20000004100 */
[-C--:B------:R-:W-:Y:S02]  /*e600*/  FMUL.FTZ R43, R33, R22.reuse ;  /* 0x00000016212b7220 */ /* 0x080fe40000410000 */
[-C--:B------:R-:W-:Y:S02]  /*e610*/  FMUL.FTZ R13, R10, R35.reuse ;  /* 0x000000230a0d7220 */ /* 0x080fe40000410000 */
[----:B------:R-:W-:Y:S02]  /*e620*/  FMUL.FTZ R22, R42, R22 ;  /* 0x000000162a167220 */ /* 0x000fe40000410000 */
[----:B------:R-:W-:-:S02]  /*e630*/  FMUL.FTZ R35, R6, R35 ;  /* 0x0000002306237220 */ /* 0x000fc40000410000 */
[----:B------:R-:W-:Y:S02]  /*e640*/  FFMA.FTZ R59, R8, R73, -R59 ;  /* 0x00000049083b7223 */ /* 0x000fe4000001083b */
        /* <DEDUP_REMOVED lines=9> */
[----:B------:R-:W-:Y:S01]  /*e6e0*/  FFMA.FTZ R4, R42, R20, R43 ;  /* 0x000000142a047223 */ /* 0x000fe2000001002b */
[----:B------:R-:W-:Y:S01]  /*e6f0*/  F2FP.PACK_AB R8, R8, R15 ;  /* 0x0000000f0808723e */ /* 0x000fe200000000ff */
[----:B------:R-:W-:Y:S01]  /*e700*/  FFMA.FTZ R13, R6, R5, R13 ;  /* 0x00000005060d7223 */ /* 0x000fe2000001000d */
[----:B------:R-:W-:Y:S02]  /*e710*/  F2FP.PACK_AB R10, R10, R59 ;  /* 0x0000003b0a0a723e */ /* 0x000fe400000000ff */
[----:B------:R-:W-:Y:S02]  /*e720*/  F2FP.PACK_AB R5, R21, R44 ;  /* 0x0000002c1505723e */ /* 0x000fe400000000ff */
[----:B------:R-:W-:Y:S01]  /*e730*/  F2FP.PACK_AB R4, R4, R41 ;  /* 0x000000290404723e */ /* 0x000fe200000000ff */
[----:B------:R1:W-:Y:S01]  /*e740*/  STS.128 [R29+0xc100], R8 ;  /* 0x00c100081d007388 */ /* 0x0003e20000000c00 */
[----:B------:R-:W-:-:S05]  /*e750*/  F2FP.PACK_AB R6, R13, R12 ;  /* 0x0000000c0d06723e */ /* 0x000fca00000000ff */
[----:B------:R1:W-:Y:S02]  /*e760*/  STS.128 [R28+0xc100], R4 ;  /* 0x00c100041c007388 */ /* 0x0003e40000000c00 */
.L_x_409:
[----:B------:R-:W-:Y:S05]  /*e770*/  BSYNC B0 ;  /* 0x0000000000007941 */ /* 0x000fea0003800000 */
.L_x_408:
[----:B-1----:R-:W-:-:S04]  /*e780*/  IADD3 R4, R57, 0x40, RZ ;  /* 0x0000004039047810 */ /* 0x002fc80007ffe0ff */
        /* <DEDUP_REMOVED lines=9> */
[----:B------:R-:W-:Y:S01]  /*e820*/  HADD2.F32 R34, -RZ, R53.H0_H0 ;  /* 0x20000035ff227230 */ /* 0x000fe20000004100 */
[----:B------:R-:W-:Y:S01]  /*e830*/  SHF.R.S32.HI R6, RZ, 0x3, R5 ;  /* 0x00000003ff067819 */ /* 0x000fe20000011405 */
[----:B------:R-:W-:Y:S01]  /*e840*/  HADD2.F32 R42, -RZ, R55.H0_H0 ;  /* 0x20000037ff2a7230 */ /* 0x000fe20000004100 */
[----:B------:R-:W-:Y:S01]  /*e850*/  LEA.HI R4, R11, R86, RZ, 0x3 ;  /* 0x000000560b047211 */ /* 0x000fe200078f18ff */
[----:B------:R-:W-:Y:S01]  /*e860*/  HADD2.F32 R53, -RZ, R53.H1_H1 ;  /* 0x30000035ff357230 */ /* 0x000fe20000004100 */
[----:B------:R-:W-:Y:S01]  /*e870*/  LEA.HI R7, R7, R6, RZ, 0x1d ;  /* 0x0000000607077211 */ /* 0x000fe200078fe8ff */
[----:B------:R-:W-:Y:S01]  /*e880*/  HADD2.F32 R55, -RZ, R55.H1_H1 ;  /* 0x30000037ff377230 */ /* 0x000fe20000004100 */
[----:B------:R-:W-:Y:S01]  /*e890*/  LOP3.LUT R8, R8, 0x1c0, RZ, 0xc0, !PT ;  /* 0x000001c008087812 */ /* 0x000fe200078ec0ff */
[----:B------:R-:W-:Y:S01]  /*e8a0*/  IMAD.SHL.U32 R4, R4, 0x40, RZ ;  /* 0x0000004004047824 */ /* 0x000fe200078e00ff */
[----:B------:R-:W-:Y:S01]  /*e8b0*/  SHF.R.S32.HI R6, RZ, 0x1f, R7 ;  /* 0x0000001fff067819 */ /* 0x000fe20000011407 */
[----:B------:R-:W-:Y:S01]  /*e8c0*/  IMAD.SHL.U32 R11, R7, 0x8, RZ ;  /* 0x00000008070b7824 */ /* 0x000fe200078e00ff */
[----:B------:R-:W-:-:S02]  /*e8d0*/  LOP3.LUT R10, R8, 0x38, R5, 0xf8, !PT ;  /* 0x00000038080a7812 */ /* 0x000fc400078ef805 */
[----:B------:R-:W-:Y:S02]  /*e8e0*/  SHF.L.U32 R9, R9, 0x7, RZ ;  /* 0x0000000709097819 */ /* 0x000fe400000006ff */
[----:B------:R-:W-:Y:S02]  /*e8f0*/  SHF.R.U32.HI R5, RZ, 0x3, R8 ;  /* 0x00000003ff057819 */ /* 0x000fe40000011608 */
[----:B------:R-:W-:Y:S02]  /*e900*/  LEA.HI R6, R6, R7, RZ, 0x3 ;  /* 0x0000000706067211 */ /* 0x000fe400078f18ff */
[----:B------:R-:W-:Y:S02]  /*e910*/  LOP3.LUT R9, R9, 0x7fffe000, RZ, 0xc0, !PT ;  /* 0x7fffe00009097812 */ /* 0x000fe400078ec0ff */
[----:B------:R-:W-:Y:S02]  /*e920*/  LOP3.LUT R4, R4, 0xfffffe00, RZ, 0xc0, !PT ;  /* 0xfffffe0004047812 */ /* 0x000fe400078ec0ff */
[----:B------:R-:W-:-:S02]  /*e930*/  LOP3.LUT R10, R10, R5, RZ, 0x3c, !PT ;  /* 0x000000050a0a7212 */ /* 0x000fc400078e3cff */
[----:B------:R-:W-:Y:S02]  /*e940*/  LOP3.LUT R8, R8, 0x38, R11, 0xf8, !PT ;  /* 0x0000003808087812 */ /* 0x000fe400078ef80b */
[----:B------:R-:W-:Y:S02]  /*e950*/  SHF.L.U32 R7, R6, 0xa, RZ ;  /* 0x0000000a06077819 */ /* 0x000fe400000006ff */
[----:B------:R-:W-:Y:S02]  /*e960*/  IADD3 R9, R10, R9, R4 ;  /* 0x000000090a097210 */ /* 0x000fe40007ffe004 */
[----:B------:R-:W-:Y:S02]  /*e970*/  LOP3.LUT R6, R8, R5, RZ, 0x3c, !PT ;  /* 0x0000000508067212 */ /* 0x000fe400078e3cff */
[----:B------:R-:W-:Y:S01]  /*e980*/  LOP3.LUT R5, R7, 0x7fffe000, RZ, 0xc0, !PT ;  /* 0x7fffe00007057812 */ /* 0x000fe200078ec0ff */
[----:B------:R-:W-:Y:S01]  /*e990*/  IMAD.SHL.U32 R13, R9, 0x2, RZ ;  /* 0x00000002090d7824 */ /* 0x000fe200078e00ff */
[----:B------:R-:W-:-:S02]  /*e9a0*/  SHF.R.U64 R15, R18, 0x10, R19 ;  /* 0x00000010120f7819 */ /* 0x000fc40000001213 */
[----:B------:R-:W-:Y:S02]  /*e9b0*/  IADD3 R5, R6, R5, R4 ;  /* 0x0000000506057210 */ /* 0x000fe40007ffe004 */
[----:B------:R-:W1:Y:S01]  /*e9c0*/  LDS.128 R8, [R13+0xc100] ;  /* 0x00c100000d087984 */ /* 0x000e620000000c00 */
[--C-:B------:R-:W-:Y:S02]  /*e9d0*/  SHF.R.U64 R18, R24, 0x10, R25.reuse ;  /* 0x0000001018127819 */ /* 0x100fe40000001219 */
[----:B------:R-:W-:Y:S02]  /*e9e0*/  SHF.L.U32 R12, R5, 0x1, RZ ;  /* 0x00000001050c7819 */ /* 0x000fe400000006ff */
[----:B------:R-:W-:Y:S01]  /*e9f0*/  SHF.R.U32.HI R24, RZ, 0x10, R25 ;  /* 0x00000010ff187819 */ /* 0x000fe20000011619 */
[----:B------:R-:W-:Y:S01]  /*ea00*/  HADD2.F32 R25, -RZ, R54.H0_H0 ;  /* 0x20000036ff197230 */ /* 0x000fe20000004100 */
[----:B------:R-:W-:Y:S01]  /*ea10*/  SHF.R.U32.HI R19, RZ, 0x10, R19 ;  /* 0x00000010ff137819 */ /* 0x000fe20000011613 */
[----:B------:R-:W2:Y:S01]  /*ea20*/  LDS.128 R4, [R12+0xc100] ;  /* 0x00c100000c047984 */ /* 0x000ea20000000c00 */
[--C-:B------:R-:W-:Y:S01]  /*ea30*/  SHF.R.U64 R14, R26, 0x10, R27.reuse ;  /* 0x000000101a0e7819 */ /* 0x100fe2000000121b */
[----:B------:R-:W-:Y:S01]  /*ea40*/  HADD2.F32 R46, -RZ, R24.H0_H0 ;  /* 0x20000018ff2e7230 */ /* 0x000fe20000004100 */
[----:B------:R-:W-:Y:S01]  /*ea50*/  SHF.R.U32.HI R26, RZ, 0x10, R27 ;  /* 0x00000010ff1a7819 */ /* 0x000fe2000001161b */
[----:B------:R-:W-:Y:S01]  /*ea60*/  HADD2.F32 R32, -RZ, R19.H0_H0 ;  /* 0x20000013ff207230 */ /* 0x000fe20000004100 */
[--C-:B------:R-:W-:Y:S01]  /*ea70*/  SHF.R.U64 R16, R16, 0x10, R17.reuse ;  /* 0x0000001010107819 */ /* 0x100fe20000001211 */
[----:B------:R-:W-:Y:S01]  /*ea80*/  HADD2.F32 R18, -RZ, R18.H0_H0 ;  /* 0x20000012ff127230 */ /* 0x000fe20000004100 */
[----:B------:R-:W-:-:S03]  /*ea90*/  SHF.R.U32.HI R17, RZ, 0x10, R17 ;  /* 0x00000010ff117819 */ /* 0x000fc60000011611 */
[----:B------:R-:W-:Y:S02]  /*eaa0*/  HADD2.F32 R16, -RZ, R16.H0_H0 ;  /* 0x20000010ff107230 */ /* 0x000fe40000004100 */
[----:B------:R-:W-:Y:S02]  /*eab0*/  HADD2.F32 R44, -RZ, R17.H0_H0 ;  /* 0x20000011ff2c7230 */ /* 0x000fe40000004100 */
[----:B------:R-:W-:Y:S02]  /*eac0*/  HADD2.F32 R17, -RZ, R56.H1_H1 ;  /* 0x30000038ff117230 */ /* 0x000fe40000004100 */
[--C-:B-1----:R-:W-:Y:S02]  /*ead0*/  HADD2.F32 R20, -RZ, R11.reuse.H0_H0 ;  /* 0x2000000bff147230 */ /* 0x102fe40000004100 */
[----:B------:R-:W-:Y:S02]  /*eae0*/  HADD2.F32 R11, -RZ, R11.H1_H1 ;  /* 0x3000000bff0b7230 */ /* 0x000fe40000004100 */
[----:B------:R-:W-:Y:S01]  /*eaf0*/  HADD2.F32 R21, -RZ, R9.H0_H0 ;  /* 0x20000009ff157230 */ /* 0x000fe20000004100 */
[----:B------:R-:W-:Y:S01]  /*eb00*/  FMUL.FTZ R31, R20, R25 ;  /* 0x00000019141f7220 */ /* 0x000fe20000410000 */
[----:B------:R-:W-:-:S02]  /*eb10*/  HADD2.F32 R22, -RZ, R8.H0_H0 ;  /* 0x20000008ff167230 */ /* 0x000fc40000004100 */
[--C-:B--2---:R-:W-:Y:S01]  /*eb20*/  HADD2.F32 R28, -RZ, R7.reuse.H0_H0 ;  /* 0x20000007ff1c7230 */ /* 0x104fe20000004100 */
[----:B------:R-:W-:Y:S01]  /*eb30*/  FMUL.FTZ R40, R21, R34 ;  /* 0x0000002215287220 */ /* 0x000fe20000410000 */
[----:B------:R-:W-:Y:S02]  /*eb40*/  HADD2.F32 R7, -RZ, R7.H1_H1 ;  /* 0x30000007ff077230 */ /* 0x000fe40000004100 */
[----:B------:R-:W-:Y:S01]  /*eb50*/  HADD2.F32 R23, -RZ, R8.H1_H1 ;  /* 0x30000008ff177230 */ /* 0x000fe20000004100 */
[C---:B------:R-:W-:Y:S01]  /*eb60*/  FMUL.FTZ R25, R28.reuse, R25 ;  /* 0x000000191c197220 */ /* 0x040fe20000410000 */
[----:B------:R-:W-:Y:S01]  /*eb70*/  HADD2.F32 R27, -RZ, R5.H0_H0 ;  /* 0x20000005ff1b7230 */ /* 0x000fe20000004100 */
[----:B------:R-:W-:Y:S01]  /*eb80*/  FFMA.FTZ R31, R28, R33, R31 ;  /* 0x000000211c1f7223 */ /* 0x000fe2000001001f */
[----:B------:R-:W-:Y:S01]  /*eb90*/  HADD2.F32 R28, -RZ, R26.H0_H0 ;  /* 0x2000001aff1c7230 */ /* 0x000fe20000004100 */
[-C--:B------:R-:W-:Y:S01]  /*eba0*/  FMUL.FTZ R26, R11, R32.reuse ;  /* 0x000000200b1a7220 */ /* 0x080fe20000410000 */
[----:B------:R-:W-:Y:S01]  /*ebb0*/  HADD2.F32 R8, -RZ, R10.H0_H0 ;  /* 0x2000000aff087230 */ /* 0x000fe20000004100 */
[C---:B------:R-:W-:Y:S01]  /*ebc0*/  FMUL.FTZ R32, R7.reuse, R32 ;  /* 0x0000002007207220 */ /* 0x040fe20000410000 */
[----:B------:R-:W-:Y:S01]  /*ebd0*/  HADD2.F32 R29, -RZ, R4.H0_H0 ;  /* 0x20000004ff1d7230 */ /* 0x000fe20000004100 */
[----:B------:R-:W-:Y:S01]  /*ebe0*/  FFMA.FTZ R26, R7, R28, R26 ;  /* 0x0000001c071a7223 */ /* 0x000fe2000001001a */
[----:B------:R-:W-:Y:S01]  /*ebf0*/  HADD2.F32 R7, -RZ, R54.H1_H1 ;  /* 0x30000036ff077230 */ /* 0x000fe20000004100 */
[C---:B------:R-:W-:Y:S01]  /*ec00*/  FMUL.FTZ R34, R27.reuse, R34 ;  /* 0x000000221b227220 */ /* 0x040fe20000410000 */
[----:B------:R-:W-:Y:S01]  /*ec10*/  HADD2.F32 R30, -RZ, R4.H1_H1 ;  /* 0x30000004ff1e7230 */ /* 0x000fe20000004100 */
        /* <DEDUP_REMOVED lines=14> */
[----:B------:R-:W-:-:S02]  /*ed00*/  FMUL.FTZ R24, R9, R44 ;  /* 0x0000002c09187220 */ /* 0x000fc40000410000 */
[----:B------:R-:W-:Y:S02]  /*ed10*/  FMUL.FTZ R19, R23, R16 ;  /* 0x0000001017137220 */ /* 0x000fe40000410000 */
[-C--:B------:R-:W-:Y:S02]  /*ed20*/  FMUL.FTZ R4, R10, R27.reuse ;  /* 0x0000001b0a047220 */ /* 0x080fe40000410000 */
[----:B------:R-:W-:Y:S02]  /*ed30*/  FMUL.FTZ R44, R5, R44 ;  /* 0x0000002c052c7220 */ /* 0x000fe40000410000 */
[----:B------:R-:W-:Y:S02]  /*ed40*/  FMUL.FTZ R16, R30, R16 ;  /* 0x000000101e107220 */ /* 0x000fe40000410000 */
[----:B------:R-:W-:Y:S02]  /*ed50*/  FMUL.FTZ R27, R6, R27 ;  /* 0x0000001b061b7220 */ /* 0x000fe40000410000 */
[----:B------:R-:W-:Y:S01]  /*ed60*/  FFMA.FTZ R17, R8, R17, -R7 ;  /* 0x0000001108117223 */ /* 0x000fe20000010807 */
[----:B------:R-:W-:Y:S01]  /*ed70*/  F2FP.PACK_AB R7, R26, R31 ;  /* 0x0000001f1a07723e */ /* 0x000fe200000000ff */
[----:B------:R-:W-:-:S02]  /*ed80*/  FFMA.FTZ R25, R20, R33, -R25 ;  /* 0x0000002114197223 */ /* 0x000fc40000010819 */
[----:B------:R-:W-:Y:S02]  /*ed90*/  FFMA.FTZ R32, R11, R28, -R32 ;  /* 0x0000001c0b207223 */ /* 0x000fe40000010820 */
[----:B------:R-:W-:Y:S02]  /*eda0*/  FFMA.FTZ R34, R21, R42, -R34 ;  /* 0x0000002a15227223 */ /* 0x000fe40000010822 */
[----:B------:R-:W-:Y:S01]  /*edb0*/  FFMA.FTZ R9, R9, R46, -R44 ;  /* 0x0000002e09097223 */ /* 0x000fe2000001082c */
[----:B------:R-:W-:Y:S01]  /*edc0*/  F2FP.PACK_AB R11, R32, R25 ;  /* 0x00000019200b723e */ /* 0x000fe200000000ff */
[----:B------:R-:W-:Y:S02]  /*edd0*/  FFMA.FTZ R53, R22, R55, -R53 ;  /* 0x0000003716357223 */ /* 0x000fe40000010835 */
[----:B------:R-:W-:Y:S01]  /*ede0*/  FFMA.FTZ R8, R23, R18, -R16 ;  /* 0x0000001217087223 */ /* 0x000fe20000010810 */
[----:B------:R-:W-:Y:S01]  /*edf0*/  F2FP.PACK_AB R9, R9, R34 ;  /* 0x000000220909723e */ /* 0x000fe200000000ff */
[----:B------:R-:W-:-:S02]  /*ee00*/  FFMA.FTZ R10, R10, R29, -R27 ;  /* 0x0000001d0a0a7223 */ /* 0x000fc4000001081b */
[----:B------:R-:W-:Y:S01]  /*ee10*/  FFMA.FTZ R5, R5, R46, R24 ;  /* 0x0000002e05057223 */ /* 0x000fe20000010018 */
[----:B------:R-:W-:Y:S01]  /*ee20*/  F2FP.PACK_AB R8, R8, R53 ;  /* 0x000000350808723e */ /* 0x000fe200000000ff */
[----:B------:R-:W-:Y:S01]  /*ee30*/  FFMA.FTZ R19, R30, R18, R19 ;  /* 0x000000121e137223 */ /* 0x000fe20000010013 */
[----:B------:R-:W-:Y:S01]  /*ee40*/  F2FP.PACK_AB R10, R10, R17 ;  /* 0x000000110a0a723e */ /* 0x000fe200000000ff */
[----:B------:R-:W-:Y:S01]  /*ee50*/  FFMA.FTZ R6, R6, R29, R4 ;  /* 0x0000001d06067223 */ /* 0x000fe20000010004 */
[----:B------:R-:W-:Y:S02]  /*ee60*/  F2FP.PACK_AB R5, R5, R40 ;  /* 0x000000280505723e */ /* 0x000fe400000000ff */
[----:B------:R-:W-:Y:S01]  /*ee70*/  F2FP.PACK_AB R4, R19, R54 ;  /* 0x000000361304723e */ /* 0x000fe200000000ff */
[----:B------:R1:W-:Y:S01]  /*ee80*/  STS.128 [R13+0xc100], R8 ;  /* 0x00c100080d007388 */ /* 0x0003e20000000c00 */
[----:B------:R-:W-:-:S05]  /*ee90*/  F2FP.PACK_AB R6, R6, R15 ;  /* 0x0000000f0606723e */ /* 0x000fca00000000ff */
[----:B------:R1:W-:Y:S02]  /*eea0*/  STS.128 [R12+0xc100], R4 ;  /* 0x00c100040c007388 */ /* 0x0003e40000000c00 */
.L_x_385:
[----:B------:R-:W-:Y:S05]  /*eeb0*/  BSYNC B2 ;  /* 0x0000000000027941 */ /* 0x000fea0003800000 */
.L_x_367:
[----:B-1----:R-:W-:Y:S01]  /*eec0*/  IMAD R4, R51, c[0x0][0x208], RZ ;  /* 0x0000820033047a24 */ /* 0x002fe200078e02ff */
[----:B------:R-:W-:-:S04]  /*eed0*/  DEPBAR.LE SB0, 0x0 ;  /* 0x000080000000791a */ /* 0x000fc80000000000 */
[----:B------:R-:W-:Y:S01]  /*eee0*/  IMAD.WIDE.U32 R6, R213, c[0x0][0x208], RZ ;  /* 0x00008200d5067a25 */ /* 0x000fe200078e00ff */
[----:B------:R-:W-:Y:S01]  /*eef0*/  ISETP.GE.AND P5, PT, R214, c[0x0][0x1d4], PT ;  /* 0x00007500d6007a0c */ /* 0x000fe20003fa6270 */
[----:B------:R-:W-:Y:S01]  /*ef00*/  BAR.SYNC.DEFER_BLOCKING 0x0 ;  /* 0x0000000000007b1d */ /* 0x000fe20000010000 */
[----:B------:R-:W-:Y:S01]  /*ef10*/  ISETP.GE.AND P2, PT, R37, c[0x0][0x1d4], PT ;  /* 0x0000750025007a0c */ /* 0x000fe20003f46270 */
[----:B------:R-:W-:Y:S02]  /*ef20*/  IMAD R4, R213, c[0x0][0x20c], R4 ;  /* 0x00008300d5047a24 */ /* 0x000fe400078e0204 */
[----:B------:R-:W-:Y:S02]  /*ef30*/  IMAD R5, R50, c[0x0][0x218], RZ ;  /* 0x0000860032057a24 */ /* 0x000fe400078e02ff */
[----:B------:R-:W-:Y:S02]  /*ef40*/  IMAD.IADD R7, R7, 0x1, R4 ;  /* 0x0000000107077824 */ /* 0x000fe400078e0204 */
[C---:B------:R-:W-:Y:S01]  /*ef50*/  IMAD R10, R212.reuse, c[0x0][0x21c], R5 ;  /* 0x00008700d40a7a24 */ /* 0x040fe200078e0205 */
[----:B------:R-:W-:Y:S01]  /*ef60*/  SHF.R.S32.HI R5, RZ, 0x4, R52 ;  /* 0x00000004ff057819 */ /* 0x000fe20000011434 */
[----:B------:R-:W-:-:S04]  /*ef70*/  IMAD.WIDE.U32 R6, R212, c[0x0][0x218], R6 ;  /* 0x00008600d4067a25 */ /* 0x000fc800078e0006 */
[----:B------:R-:W-:Y:S01]  /*ef80*/  IMAD.SHL.U32 R4, R38, 0x40, RZ ;  /* 0x0000004026047824 */ /* 0x000fe200078e00ff */
[----:B------:R-:W-:Y:S01]  /*ef90*/  IADD3 R9, P0, R6, UR18, RZ ;  /* 0x0000001206097c10 */ /* 0x000fe2000ff1e0ff */
[----:B------:R-:W-:Y:S01]  /*efa0*/  IMAD.WIDE R12, R222, 0x2, RZ ;  /* 0x00000002de0c7825 */ /* 0x000fe200078e02ff */
[----:B------:R-:W-:Y:S02]  /*efb0*/  LEA.HI R6, R52, R5, RZ, 0x1 ;  /* 0x0000000534067211 */ /* 0x000fe400078f08ff */
[----:B------:R-:W-:Y:S01]  /*efc0*/  IADD3.X R10, R7, UR12, R10, P0, !PT ;  /* 0x0000000c070a7c10 */ /* 0x000fe200087fe40a */
[----:B------:R-:W-:Y:S01]  /*efd0*/  IMAD.SHL.U32 R7, R49, 0x8, RZ ;  /* 0x0000000831077824 */ /* 0x000fe200078e00ff */
[----:B------:R-:W-:Y:S01]  /*efe0*/  LOP3.LUT R4, R4, 0x1c0, RZ, 0xc0, !PT ;  /* 0x000001c004047812 */ /* 0x000fe200078ec0ff */
[----:B------:R-:W-:Y:S01]  /*eff0*/  IMAD.SHL.U32 R89, R48, 0x40, RZ ;  /* 0x0000004030597824 */ /* 0x000fe200078e00ff */
[----:B------:R-:W-:Y:S01]  /*f000*/  LEA R8, P0, R9, c[0x0][0x1f8], 0x1 ;  /* 0x00007e0009087a11 */ /* 0x000fe200078008ff */
[----:B------:R-:W-:Y:S01]  /*f010*/  IMAD.SHL.U32 R90, R39, 0x40, RZ ;  /* 0x00000040275a7824 */ /* 0x000fe200078e00ff */
[----:B------:R-:W-:Y:S01]  /*f020*/  LOP3.LUT R7, R4, 0x8, R7, 0xf8, !PT ;  /* 0x0000000804077812 */ /* 0x000fe200078ef807 */
[----:B------:R-:W-:Y:S01]  /*f030*/  IMAD.SHL.U32 R216, R0, 0x2, RZ ;  /* 0x0000000200d87824 */ /* 0x000fe200078e00ff */
[----:B------:R-:W-:Y:S01]  /*f040*/  SHF.R.U32.HI R4, RZ, 0x3, R4 ;  /* 0x00000003ff047819 */ /* 0x000fe20000011604 */
[----:B------:R-:W1:Y:S01]  /*f050*/  SHFL.IDX PT, R20, R8, 0x1, 0x181f ;  /* 0x00381f0008147f89 */ /* 0x000e6200000e0000 */
[----:B------:R-:W-:-:S02]  /*f060*/  LOP3.LUT R6, R6, 0xfffffffe, RZ, 0xc0, !PT ;  /* 0xfffffffe06067812 */ /* 0x000fc400078ec0ff */
[----:B------:R-:W-:Y:S01]  /*f070*/  LEA.HI.X R10, R9, c[0x0][0x1fc], R10, 0x1, P0 ;  /* 0x00007f00090a7a11 */ /* 0x000fe200000f0c0a */
[----:B------:R2:W3:Y:S01]  /*f080*/  SHFL.IDX PT, R30, R8, RZ, 0x181f ;  /* 0x00181fff081e7589 */ /* 0x0004e200000e0000 */
[----:B------:R-:W-:Y:S01]  /*f090*/  LOP3.LUT R7, R7, R4, RZ, 0x3c, !PT ;  /* 0x0000000407077212 */ /* 0x000fe200078e3cff */
[----:B------:R-:W-:Y:S01]  /*f0a0*/  IMAD.IADD R6, R5, 0x1, -R6 ;  /* 0x0000000105067824 */ /* 0x000fe200078e0a06 */
[----:B------:R-:W-:Y:S01]  /*f0b0*/  LOP3.LUT P0, RZ, R38, 0x2, RZ, 0xc0, !PT ;  /* 0x0000000226ff7812 */ /* 0x000fe2000780c0ff */
[----:B------:R-:W4:Y:S01]  /*f0c0*/  SHFL.IDX PT, R4, R10, 0x1, 0x181f ;  /* 0x00381f000a047f89 */ /* 0x000f2200000e0000 */
[----:B------:R-:W-:Y:S01]  /*f0d0*/  SHF.R.S32.HI R9, RZ, 0x1f, R214 ;  /* 0x0000001fff097819 */ /* 0x000fe200000114d6 */
[----:B------:R-:W-:Y:S01]  /*f0e0*/  IMAD R205, R6, 0x200, R7 ;  /* 0x0000020006cd7824 */ /* 0x000fe200078e0207 */
[----:B------:R-:W-:Y:S01]  /*f0f0*/  LOP3.LUT R89, R89, 0x1c0, RZ, 0xc0, !PT ;  /* 0x000001c059597812 */ /* 0x000fe200078ec0ff */
[----:B------:R4:W4:Y:S01]  /*f100*/  SHFL.IDX PT, R5, R10, RZ, 0x181f ;  /* 0x00181fff0a057589 */ /* 0x00092200000e0000 */
[----:B------:R-:W-:Y:S01]  /*f110*/  LEA.HI R224, R9, R214, RZ, 0x3 ;  /* 0x000000d609e07211 */ /* 0x000fe200078f18ff */
[----:B------:R-:W-:Y:S01]  /*f120*/  IMAD.SHL.U32 R205, R205, 0x2, RZ ;  /* 0x00000002cdcd7824 */ /* 0x000fe200078e00ff */
[----:B------:R-:W-:Y:S01]  /*f130*/  LOP3.LUT R90, R90, 0xfffffe00, RZ, 0xc0, !PT ;  /* 0xfffffe005a5a7812 */ /* 0x000fe200078ec0ff */
[----:B------:R-:W-:Y:S01]  /*f140*/  IMAD.SHL.U32 R6, R6, 0x8, RZ ;  /* 0x0000000806067824 */ /* 0x000fe200078e00ff */
[----:B------:R-:W-:-:S02]  /*f150*/  LOP3.LUT R224, R224, 0xfffffff8, RZ, 0xc0, !PT ;  /* 0xfffffff8e0e07812 */ /* 0x000fc400078ec0ff */
[C---:B------:R-:W-:Y:S01]  /*f160*/  IADD3 R7, R205.reuse, 0x6100, RZ ;  /* 0x00006100cd077810 */ /* 0x040fe20007ffe0ff */
[----:B------:R-:W-:Y:S01]  /*f170*/  LDSM.16.M88.4 R60, [R205+0x6100] ;  /* 0x00610000cd3c783b */ /* 0x000fe20000000200 */
[----:B------:R-:W-:Y:S02]  /*f180*/  IADD3 R204, R205, 0x6120, RZ ;  /* 0x00006120cdcc7810 */ /* 0x000fe40007ffe0ff */
[----:B------:R-:W-:Y:S01]  /*f190*/  @P0 IADD3 R204, R7, -0x20, RZ ;  /* 0xffffffe007cc0810 */ /* 0x000fe20007ffe0ff */
[----:B------:R-:W-:Y:S01]  /*f1a0*/  LDSM.16.M88.4 R52, [R205+0x6900] ;  /* 0x00690000cd34783b */ /* 0x000fe20000000200 */
[----:B-1----:R-:W-:Y:S02]  /*f1b0*/  IADD3 R28, P0, R12, R20, RZ ;  /* 0x000000140c1c7210 */ /* 0x002fe40007f1e0ff */
[----:B--2---:R-:W-:Y:S01]  /*f1c0*/  SHF.R.S32.HI R8, RZ, 0x1f, R37 ;  /* 0x0000001fff087819 */ /* 0x004fe20000011425 */
[----:B------:R-:W-:Y:S01]  /*f1d0*/  LDSM.16.M88.4 R44, [R205+0x7100] ;  /* 0x00710000cd2c783b */ /* 0x000fe20000000200 */
[----:B---3--:R-:W-:-:S02]  /*f1e0*/  IADD3 R14, P1, R30, R12, RZ ;  /* 0x0000000c1e0e7210 */ /* 0x008fc40007f3e0ff */
[----:B------:R-:W-:Y:S01]  /*f1f0*/  LEA.HI R223, R8, R37, RZ, 0x3 ;  /* 0x0000002508df7211 */ /* 0x000fe200078f18ff */
[----:B----4-:R-:W-:Y:S01]  /*f200*/  IMAD.X R29, R13, 0x1, R4, P0 ;  /* 0x000000010d1d7824 */ /* 0x010fe200000e0604 */
[----:B------:R-:W-:Y:S01]  /*f210*/  LOP3.LUT R6, R89, 0x8, R6, 0xf8, !PT ;  /* 0x0000000859067812 */ /* 0x000fe200078ef806 */
[----:B------:R-:W-:Y:S01]  /*f220*/  LDSM.16.M88.4 R80, [R204] ;  /* 0x00000000cc50783b */ /* 0x000fe20000000200 */
[----:B------:R-:W-:Y:S01]  /*f230*/  IMAD.WIDE R10, R224, 0x2, RZ ;  /* 0x00000002e00a7825 */ /* 0x000fe200078e02ff */
[----:B------:R-:W-:Y:S02]  /*f240*/  LOP3.LUT R223, R223, 0xfffffff8, RZ, 0xc0, !PT ;  /* 0xfffffff8dfdf7812 */ /* 0x000fe400078ec0ff */
[----:B------:R-:W-:Y:S01]  /*f250*/  SHF.R.U32.HI R89, RZ, 0x3, R89 ;  /* 0x00000003ff597819 */ /* 0x000fe20000011659 */
[----:B------:R-:W-:Y:S01]  /*f260*/  IMAD.X R15, R5, 0x1, R13, P1 ;  /* 0x00000001050f7824 */ /* 0x000fe200008e060d */
[----:B------:R-:W-:Y:S01]  /*f270*/  IADD3 R22, P0, R10, R20, RZ ;  /* 0x000000140a167210 */ /* 0x000fe20007f1e0ff */
[----:B------:R-:W-:Y:S01]  /*f280*/  IMAD.WIDE R8, R223, 0x2, RZ ;  /* 0x00000002df087825 */ /* 0x000fe200078e02ff */
[----:B------:R-:W-:Y:S01]  /*f290*/  IADD3 R12, P1, R30, R10, RZ ;  /* 0x0000000a1e0c7210 */ /* 0x000fe20007f3e0ff */
[----:B------:R-:W-:Y:S01]  /*f2a0*/  LDSM.16.M88.4 R64, [R204+0x800] ;  /* 0x00080000cc40783b */ /* 0x000fe20000000200 */
[----:B------:R-:W-:Y:S01]  /*f2b0*/  LOP3.LUT R89, R6, R89, RZ, 0x3c, !PT ;  /* 0x0000005906597212 */ /* 0x000fe200078e3cff */
[--C-:B------:R-:W-:Y:S01]  /*f2c0*/  IMAD.X R23, R11, 0x1, R4.reuse, P0 ;  /* 0x000000010b177824 */ /* 0x100fe200000e0604 */
[----:B------:R-:W-:Y:S01]  /*f2d0*/  IADD3 R20, P0, R8, R20, RZ ;  /* 0x0000001408147210 */ /* 0x000fe20007f1e0ff */
[----:B------:R-:W-:Y:S01]  /*f2e0*/  IMAD.X R13, R5, 0x1, R11, P1 ;  /* 0x00000001050d7824 */ /* 0x000fe200008e060b */
[----:B------:R-:W-:Y:S01]  /*f2f0*/  IADD3 R30, P1, R30, R8, RZ ;  /* 0x000000081e1e7210 */ /* 0x000fe20007f3e0ff */
[----:B------:R-:W-:Y:S01]  /*f300*/  LDSM.16.M88.4 R32, [R204+0x1000] ;  /* 0x00100000cc20783b */ /* 0x000fe20000000200 */
[----:B------:R-:W-:Y:S01]  /*f310*/  IADD3 R219, R216, 0x100, RZ ;  /* 0x00000100d8db7810 */ /* 0x000fe20007ffe0ff */
[----:B------:R-:W-:Y:S01]  /*f320*/  IMAD.X R21, R9, 0x1, R4, P0 ;  /* 0x0000000109157824 */ /* 0x000fe200000e0604 */
[----:B------:R-:W-:Y:S01]  /*f330*/  IADD3 R195, R204, 0x800, RZ ;  /* 0x00000800ccc37810 */ /* 0x000fe20007ffe0ff */
[----:B------:R-:W-:Y:S01]  /*f340*/  IMAD.X R31, R5, 0x1, R9, P1 ;  /* 0x00000001051f7824 */ /* 0x000fe200008e0609 */
[----:B------:R-:W-:Y:S01]  /*f350*/  ISETP.GE.AND P1, PT, R222, c[0x0][0x1d4], PT ;  /* 0x00007500de007a0c */ /* 0x000fe20003f26270 */
[----:B------:R-:W-:Y:S01]  /*f360*/  IMAD R4, R88, 0x400, R90 ;  /* 0x0000040058047824 */ /* 0x000fe200078e025a */
[----:B------:R-:W-:Y:S01]  /*f370*/  LDSM.16.M88.4 R8, [R205+0x7900] ;  /* 0x00790000cd08783b */ /* 0x000fe20000000200 */
[----:B------:R-:W-:-:S02]  /*f380*/  IADD3 R194, R204, 0x1000, RZ ;  /* 0x00001000ccc27810 */ /* 0x000fc40007ffe0ff */
[----:B------:R-:W-:Y:S01]  /*f390*/  IMAD.IADD R0, R89, 0x1, R4 ;  /* 0x0000000159007824 */ /* 0x000fe200078e0204 */
[----:B------:R-:W-:Y:S01]  /*f3a0*/  ISETP.LT.OR P0, PT, R36, 0x1, P1 ;  /* 0x000000012400780c */ /* 0x000fe20000f01670 */
[----:B------:R-:W-:Y:S01]  /*f3b0*/  LDSM.16.M88.4 R24, [R204+0x1800] ;  /* 0x00180000cc18783b */ /* 0x000fe20000000200 */
[----:B------:R-:W-:Y:S01]  /*f3c0*/  IADD3 R193, R204, 0x1800, RZ ;  /* 0x00001800ccc17810 */ /* 0x000fe20007ffe0ff */
[----:B------:R-:W-:Y:S01]  /*f3d0*/  IMAD.SHL.U32 R206, R0, 0x2, RZ ;  /* 0x0000000200ce7824 */ /* 0x000fe200078e00ff */
[C---:B------:R-:W-:Y:S01]  /*f3e0*/  IADD3 R191, R204.reuse, 0x2000, RZ ;  /* 0x00002000ccbf7810 */ /* 0x040fe20007ffe0ff */
[----:B------:R-:W-:Y:S01]  /*f3f0*/  IMAD.MOV.U32 R0, RZ, RZ, 0x40 ;  /* 0x00000040ff007424 */ /* 0x000fe200078e00ff */
[----:B------:R-:W-:Y:S01]  /*f400*/  IADD3 R190, R204, 0x2800, RZ ;  /* 0x00002800ccbe7810 */ /* 0x000fe20007ffe0ff */
[--C-:B------:R-:W-:Y:S01]  /*f410*/  IMAD R202, R2, 0x2, R206.reuse ;  /* 0x0000000202ca7824 */ /* 0x100fe200078e02ce */
[----:B------:R-:W1:Y:S01]  /*f420*/  LDSM.16.M88.4 R16, [R206+0xc100] ;  /* 0x00c10000ce10783b */ /* 0x000e620000000200 */
[C---:B------:R-:W-:Y:S01]  /*f430*/  IMAD R201, R3.reuse, 0x2, R206 ;  /* 0x0000000203c97824 */ /* 0x040fe200078e02ce */
[C---:B------:R-:W-:Y:S01]  /*f440*/  IADD3 R189, R204.reuse, 0x3000, RZ ;  /* 0x00003000ccbd7810 */ /* 0x040fe20007ffe0ff */
[----:B------:R-:W-:Y:S01]  /*f450*/  IMAD R199, R3, 0x2, R202 ;  /* 0x0000000203c77824 */ /* 0x000fe200078e02ca */
[----:B------:R-:W2:Y:S01]  /*f460*/  LDSM.16.M88.4 R4, [R202+0xc100] ;  /* 0x00c10000ca04783b */ /* 0x000ea20000000200 */
[----:B------:R-:W-:-:S02]  /*f470*/  IADD3 R188, R204, 0x3800, RZ ;  /* 0x00003800ccbc7810 */ /* 0x000fc40007ffe0ff */
[----:B------:R-:W-:Y:S01]  /*f480*/  IADD3 R187, R204, 0x4000, RZ ;  /* 0x00004000ccbb7810 */ /* 0x000fe20007ffe0ff */
[----:B------:R-:W-:Y:S01]  /*f490*/  @!PT LDS RZ, [RZ] ;  /* 0x00000000fffff984 */ /* 0x000fe20000000800 */
[----:B------:R-:W-:Y:S01]  /*f4a0*/  @!PT LDS RZ, [RZ] ;  /* 0x00000000fffff984 */ /* 0x000fe20000000800 */
[----:B------:R-:W-:Y:S01]  /*f4b0*/  @!PT LDS RZ, [RZ] ;  /* 0x00000000fffff984 */ /* 0x000fe20000000800 */
[----:B------:R3:W-:Y:S01]  /*f4c0*/  LDGSTS.E.BYPASS.LTC128B.128 [R216+0x100], [R14.64], !P0 ;  /* 0x001000000ed87fae */ /* 0x0007e2000c101d56 */
[----:B------:R-:W-:Y:S02]  /*f4d0*/  ISETP.LT.OR P0, PT, R36, 0x1, P5 ;  /* 0x000000012400780c */ /* 0x000fe40002f01670 */
[C---:B------:R-:W-:Y:S02]  /*f4e0*/  IADD3 R186, R204.reuse, 0x4800, RZ ;  /* 0x00004800ccba7810 */ /* 0x040fe40007ffe0ff */
[C---:B------:R-:W-:Y:S02]  /*f4f0*/  IADD3 R185, R204.reuse, 0x5000, RZ ;  /* 0x00005000ccb97810 */ /* 0x040fe40007ffe0ff */
[----:B------:R-:W-:-:S07]  /*f500*/  IADD3 R184, R204, 0x5800, RZ ;  /* 0x00005800ccb87810 */ /* 0x000fce0007ffe0ff */
[----:B------:R3:W-:Y:S01]  /*f510*/  LDGSTS.E.BYPASS.LTC128B.128 [R216+0x2100], [R12.64], !P0 ;  /* 0x021000000cd87fae */ /* 0x0007e2000c101d56 */
[----:B------:R-:W-:-:S13]  /*f520*/  ISETP.LT.OR P0, PT, R36, 0x1, P2 ;  /* 0x000000012400780c */ /* 0x000fda0001701670 */
[----:B------:R4:W-:Y:S01]  /*f530*/  LDGSTS.E.BYPASS.LTC128B.128 [R216+0x4100], [R30.64], !P0 ;  /* 0x041000001ed87fae */ /* 0x0009e2000c101d56 */
[C---:B------:R-:W-:Y:S02]  /*f540*/  ISETP.LT.OR P0, PT, R36.reuse, 0x21, P1 ;  /* 0x000000212400780c */ /* 0x040fe40000f01670 */
[----:B------:R-:W-:Y:S01]  /*f550*/  ISETP.LT.OR P1, PT, R36, 0x21, P5 ;  /* 0x000000212400780c */ /* 0x000fe20002f21670 */
[C---:B-1----:R-:W-:Y:S08]  /*f560*/  HMMA.16816.F32 R56, R16.reuse, R52, RZ ;  /* 0x000000341038723c */ /* 0x042ff000000018ff */
[----:B------:R-:W-:Y:S02]  /*f570*/  HMMA.16816.F32 R48, R16, R44, RZ ;  /* 0x0000002c1030723c */ /* 0x000fe400000018ff */
[----:B------:R4:W-:Y:S01]  /*f580*/  LDGSTS.E.BYPASS.LTC128B.128 [R216+0x1100], [R28.64], !P0 ;  /* 0x011000001cd87fae */ /* 0x0009e2000c101d56 */
[----:B------:R-:W-:-:S03]  /*f590*/  LOP3.LUT P0, RZ, R38, 0x4, RZ, 0xc0, !PT ;  /* 0x0000000426ff7812 */ /* 0x000fc6000780c0ff */
[----:B------:R1:W-:Y:S01]  /*f5a0*/  LDGSTS.E.BYPASS.LTC128B.128 [R216+0x3100], [R22.64], !P1 ;  /* 0x0310000016d87fae */ /* 0x0003e2000c901d56 */
[----:B------:R-:W-:Y:S01]  /*f5b0*/  SEL R0, R0, 0xffffffc0, !P0 ;  /* 0xffffffc000007807 */ /* 0x000fe20004000000 */
[----:B---3--:R-:W-:Y:S01]  /*f5c0*/  HMMA.16816.F32 R12, R16, R60, RZ ;  /* 0x0000003c100c723c */ /* 0x008fe200000018ff */
[----:B------:R-:W-:-:S03]  /*f5d0*/  ISETP.LT.OR P0, PT, R36, 0x21, P2 ;  /* 0x000000212400780c */ /* 0x000fc60001701670 */
[----:B------:R-:W-:Y:S02]  /*f5e0*/  IMAD.IADD R200, R205, 0x1, R0 ;  /* 0x00000001cdc87824 */ /* 0x000fe400078e0200 */
[----:B------:R-:W-:Y:S02]  /*f5f0*/  IMAD.IADD R192, R0, 0x1, R204 ;  /* 0x0000000100c07824 */ /* 0x000fe400078e02cc */
[C---:B------:R-:W-:Y:S06]  /*f600*/  HMMA.16816.F32 R60, R16.reuse, R62, RZ ;  /* 0x0000003e103c723c */ /* 0x040fec00000018ff */
[----:B------:R1:W-:Y:S01]  /*f610*/  LDGSTS.E.BYPASS.LTC128B.128 [R216+0x5100], [R20.64], !P0 ;  /* 0x0510000014d87fae */ /* 0x0003e2000c101d56 */
[----:B------:R-:W-:Y:S01]  /*f620*/  ISETP.GT.AND P0, PT, R92, R211, PT ;  /* 0x000000d35c00720c */ /* 0x000fe20003f04270 */
[----:B------:R-:W-:Y:S02]  /*f630*/  HMMA.16816.F32 R52, R16, R54, RZ ;  /* 0x000000361034723c */ /* 0x000fe400000018ff */
[----:B------:R-:W-:Y:S04]  /*f640*/  LDSM.16.M88.4 R36, [R201+0xc100] ;  /* 0x00c10000c924783b */ /* 0x000fe80000000200 */
[----:B-----5:R-:W3:Y:S02]  /*f650*/  LDSM.16.M88.4 R76, [R200+0x6100] ;  /* 0x00610000c84c783b */ /* 0x020ee40000000200 */
[----:B--2---:R-:W-:Y:S02]  /*f660*/  HMMA.16816.F32 R12, R4, R80, R12 ;  /* 0x00000050040c723c */ /* 0x004fe4000000180c */
[----:B------:R-:W-:Y:S04]  /*f670*/  LDSM.16.M88.4 R84, [R192] ;  /* 0x00000000c054783b */ /* 0x000fe80000000200 */
[----:B------:R-:W-:Y:S02]  /*f680*/  LDSM.16.M88.4 R72, [R200+0x6900] ;  /* 0x00690000c848783b */ /* 0x000fe40000000200 */
[C---:B------:R-:W-:Y:S02]  /*f690*/  HMMA.16816.F32 R44, R16.reuse, R46, RZ ;  /* 0x0000002e102c723c */ /* 0x040fe400000018ff */
[----:B----4-:R-:W-:Y:S04]  /*f6a0*/  LDSM.16.M88.4 R28, [R200+0x7100] ;  /* 0x00710000c81c783b */ /* 0x010fe80000000200 */
[----:B------:R-:W0:Y:S02]  /*f6b0*/  LDGDEPBAR ;  /* 0x00000000000079af */ /* 0x000e240000000000 */
[C---:B------:R-:W-:Y:S02]  /*f6c0*/  HMMA.16816.F32 R40, R16.reuse, R8, RZ ;  /* 0x000000081028723c */ /* 0x040fe400000018ff */
[----:B-1----:R-:W-:Y:S06]  /*f6d0*/  LDSM.16.M88.4 R20, [R200+0x7900] ;  /* 0x00790000c814783b */ /* 0x002fec0000000200 */
[----:B------:R-:W-:Y:S01]  /*f6e0*/  HMMA.16816.F32 R16, R16, R10, RZ ;  /* 0x0000000a1010723c */ /* 0x000fe200000018ff */
[----:B------:R-:W1:Y:S07]  /*f6f0*/  LDSM.16.M88.4 R8, [R199+0xc100] ;  /* 0x00c10000c708783b */ /* 0x000e6e0000000200 */
[----:B------:R-:W-:Y:S01]  /*f700*/  HMMA.16816.F32 R60, R4, R82, R60 ;  /* 0x00000052043c723c */ /* 0x000fe2000000183c */
[----:B------:R-:W-:Y:S07]  /*f710*/  LDSM.16.M88.4 R80, [R205+0x8100] ;  /* 0x00810000cd50783b */ /* 0x000fee0000000200 */
[----:B---3--:R-:W-:Y:S08]  /*f720*/  HMMA.16816.F32 R12, R36, R76, R12 ;  /* 0x0000004c240c723c */ /* 0x008ff0000000180c */
        /* <DEDUP_REMOVED lines=8> */
[----:B------:R-:W2:Y:S04]  /*f7b0*/  LDSM.16.M88.4 R16, [R206+0x10100] ;  /* 0x01010000ce10783b */ /* 0x000ea80000000200 */
[----:B------:R-:W3:Y:S03]  /*f7c0*/  LDSM.16.M88.4 R24, [R192+0x1800] ;  /* 0x00180000c018783b */ /* 0x000ee60000000200 */
[----:B-1----:R-:W-:Y:S08]  /*f7d0*/  HMMA.16816.F32 R12, R8, R84, R12 ;  /* 0x00000054080c723c */ /* 0x002ff0000000180c */
        /* <DEDUP_REMOVED lines=11> */
[----:B------:R-:W4:Y:S03]  /*f890*/  LDSM.16.M88.4 R20, [R205+0x9900] ;  /* 0x00990000cd14783b */ /* 0x000f260000000200 */
[----:B--2---:R-:W-:Y:S08]  /*f8a0*/  HMMA.16816.F32 R12, R16, R80, R12 ;  /* 0x00000050100c723c */ /* 0x004ff0000000180c */
        /* <DEDUP_REMOVED lines=8> */
[C---:B---3--:R-:W-:Y:S08]  /*f930*/  HMMA.16816.F32 R40, R8.reuse, R24, R40 ;  /* 0x000000180828723c */ /* 0x048ff00000001828 */
        /* <DEDUP_REMOVED lines=11> */
[----:B------:R-:W1:Y:S07]  /*f9f0*/  LDSM.16.M88.4 R28, [R199+0x10100] ;  /* 0x01010000c71c783b */ /* 0x000e6e0000000200 */
[C---:B----4-:R-:W-:Y:S08]  /*fa00*/  HMMA.16816.F32 R40, R16.reuse, R20, R40 ;  /* 0x000000141028723c */ /* 0x050ff00000001828 */
[----:B------:R-:W-:Y:S01]  /*fa10*/  HMMA.16816.F32 R36, R16, R22, R36 ;  /* 0x000000161024723c */ /* 0x000fe20000001824 */
[----:B------:R-:W4:Y:S04]  /*fa20*/  LDSM.16.M88.4 R20, [R200+0x9100] ;  /* 0x00910000c814783b */ /* 0x000f280000000200 */
[----:B------:R-:W1:Y:S03]  /*fa30*/  LDSM.16.M88.4 R16, [R200+0x9900] ;  /* 0x00990000c810783b */ /* 0x000e660000000200 */
        /* <DEDUP_REMOVED lines=11> */
[----:B------:R-:W-:Y:S04]  /*faf0*/  LDSM.16.M88.4 R4, [R206+0x14100] ;  /* 0x01410000ce04783b */ /* 0x000fe80000000200 */
[----:B------:R-:W2:Y:S03]  /*fb00*/  LDSM.16.M88.4 R24, [R205+0xa100] ;  /* 0x00a10000cd18783b */ /* 0x000ea60000000200 */
[----:B-1----:R-:W-:Y:S08]  /*fb10*/  HMMA.16816.F32 R12, R28, R76, R12 ;  /* 0x0000004c1c0c723c */ /* 0x002ff0000000180c */
[C---:B------:R-:W-:Y:S01]  /*fb20*/  HMMA.16816.F32 R60, R8.reuse, R86, R60 ;  /* 0x00000056083c723c */ /* 0x040fe2000000183c */
[----:B------:R-:W-:Y:S07]  /*fb30*/  LDSM.16.M88.4 R84, [R204+0x4000] ;  /* 0x00400000cc54783b */ /* 0x000fee0000000200 */
[C---:B------:R-:W-:Y:S08]  /*fb40*/  HMMA.16816.F32 R56, R8.reuse, R80, R56 ;  /* 0x000000500838723c */ /* 0x040ff00000001838 */
[C---:B------:R-:W-:Y:S01]  /*fb50*/  HMMA.16816.F32 R52, R8.reuse, R82, R52 ;  /* 0x000000520834723c */ /* 0x040fe20000001834 */
[----:B------:R-:W1:Y:S07]  /*fb60*/  LDSM.16.M88.4 R80, [R202+0x14100] ;  /* 0x01410000ca50783b */ /* 0x000e6e0000000200 */
[C---:B----4-:R-:W-:Y:S08]  /*fb70*/  HMMA.16816.F32 R48, R8.reuse, R20, R48 ;  /* 0x000000140830723c */ /* 0x050ff00000001830 */
[C---:B------:R-:W-:Y:S01]  /*fb80*/  HMMA.16816.F32 R44, R8.reuse, R22, R44 ;  /* 0x00000016082c723c */ /* 0x040fe2000000182c */
[----:B------:R-:W3:Y:S07]  /*fb90*/  LDSM.16.M88.4 R20, [R205+0xa900] ;  /* 0x00a90000cd14783b */ /* 0x000eee0000000200 */
[C---:B------:R-:W-:Y:S08]  /*fba0*/  HMMA.16816.F32 R40, R8.reuse, R16, R40 ;  /* 0x000000100828723c */ /* 0x040ff00000001828 */
        /* <DEDUP_REMOVED lines=15> */
[----:B------:R-:W2:Y:S03]  /*fca0*/  LDSM.16.M88.4 R28, [R200+0xa100] ;  /* 0x00a10000c81c783b */ /* 0x000ea60000000200 */
[----:B-1----:R-:W-:Y:S08]  /*fcb0*/  HMMA.16816.F32 R12, R80, R84, R12 ;  /* 0x00000054500c723c */ /* 0x002ff0000000180c */
[C---:B------:R-:W-:Y:S01]  /*fcc0*/  HMMA.16816.F32 R60, R4.reuse, R26, R60 ;  /* 0x0000001a043c723c */ /* 0x040fe2000000183c */
[----:B------:R-:W-:Y:S07]  /*fcd0*/  LDSM.16.M88.4 R24, [R200+0xa900] ;  /* 0x00a90000c818783b */ /* 0x000fee0000000200 */
[C---:B---3--:R-:W-:Y:S08]  /*fce0*/  HMMA.16816.F32 R56, R4.reuse, R20, R56 ;  /* 0x000000140438723c */ /* 0x048ff00000001838 */
[C---:B------:R-:W-:Y:S01]  /*fcf0*/  HMMA.16816.F32 R52, R4.reuse, R22, R52 ;  /* 0x000000160434723c */ /* 0x040fe20000001834 */
[----:B------:R-:W-:Y:S07]  /*fd00*/  LDSM.16.M88.4 R20, [R200+0xb100] ;  /* 0x00b10000c814783b */ /* 0x000fee0000000200 */
[C---:B----4-:R-:W-:Y:S08]  /*fd10*/  HMMA.16816.F32 R48, R4.reuse, R16, R48 ;  /* 0x000000100430723c */ /* 0x050ff00000001830 */
[C---:B------:R-:W-:Y:S01]  /*fd20*/  HMMA.16816.F32 R44, R4.reuse, R18, R44 ;  /* 0x00000012042c723c */ /* 0x040fe2000000182c */
[----:B------:R-:W-:Y:S07]  /*fd30*/  LDSM.16.M88.4 R16, [R200+0xb900] ;  /* 0x00b90000c810783b */ /* 0x000fee0000000200 */
[C---:B------:R-:W-:Y:S08]  /*fd40*/  HMMA.16816.F32 R40, R4.reuse, R8, R40 ;  /* 0x000000080428723c */ /* 0x040ff00000001828 */
[----:B------:R-:W-:Y:S01]  /*fd50*/  HMMA.16816.F32 R36, R4, R10, R36 ;  /* 0x0000000a0424723c */ /* 0x000fe20000001824 */
[----:B------:R-:W-:Y:S04]  /*fd60*/  LDSM.16.M88.4 R8, [R199+0x14100] ;  /* 0x01410000c708783b */ /* 0x000fe80000000200 */
[----:B------:R-:W1:Y:S03]  /*fd70*/  LDSM.16.M88.4 R4, [R192+0x4000] ;  /* 0x00400000c004783b */ /* 0x000e660000000200 */
[----:B--2---:R-:W-:Y:S08]  /*fd80*/  HMMA.16816.F32 R12, R32, R28, R12 ;  /* 0x0000001c200c723c */ /* 0x004ff0000000180c */
[C---:B------:R-:W-:Y:S08]  /*fd90*/  HMMA.16816.F32 R60, R80.reuse, R86, R60 ;  /* 0x00000056503c723c */ /* 0x040ff0000000183c */
[C---:B------:R-:W-:Y:S08]  /*fda0*/  HMMA.16816.F32 R56, R80.reuse, R76, R56 ;  /* 0x0000004c5038723c */ /* 0x040ff00000001838 */
[C---:B------:R-:W-:Y:S08]  /*fdb0*/  HMMA.16816.F32 R52, R80.reuse, R78, R52 ;  /* 0x0000004e5034723c */ /* 0x040ff00000001834 */
[C---:B------:R-:W-:Y:S08]  /*fdc0*/  HMMA.16816.F32 R48, R80.reuse, R72, R48 ;  /* 0x000000485030723c */ /* 0x040ff00000001830 */
[C---:B------:R-:W-:Y:S01]  /*fdd0*/  HMMA.16816.F32 R44, R80.reuse, R74, R44 ;  /* 0x0000004a502c723c */ /* 0x040fe2000000182c */
[----:B------:R-:W2:Y:S07]  /*fde0*/  LDSM.16.M88.4 R72, [R192+0x4800] ;  /* 0x00480000c048783b */ /* 0x000eae0000000200 */
[C---:B------:R-:W-:Y:S08]  /*fdf0*/  HMMA.16816.F32 R40, R80.reuse, R64, R40 ;  /* 0x000000405028723c */ /* 0x040ff00000001828 */
[----:B------:R-:W-:Y:S01]  /*fe00*/  HMMA.16816.F32 R80, R80, R66, R36 ;  /* 0x000000425050723c */ /* 0x000fe20000001824 */
[----:B------:R-:W3:Y:S04]  /*fe10*/  LDSM.16.M88.4 R64, [R192+0x5000] ;  /* 0x00500000c040783b */ /* 0x000ee80000000200 */
[----:B------:R-:W4:Y:S01]  /*fe20*/  LDSM.16.M88.4 R36, [R192+0x5800] ;  /* 0x00580000c024783b */ /* 0x000f220000000200 */
[----:B------:R-:W-:-:S04]  /*fe30*/  DEPBAR.LE SB0, 0x0 ;  /* 0x000080000000791a */ /* 0x000fc80000000000 */
[----:B-1----:R-:W-:Y:S07]  /*fe40*/  HMMA.16816.F32 R12, R8, R4, R12 ;  /* 0x00000004080c723c */ /* 0x002fee000000180c */
[----:B------:R-:W-:Y:S01]  /*fe50*/  SHF.R.S32.HI R5, RZ, 0x1f, R224 ;  /* 0x0000001fff057819 */ /* 0x000fe200000114e0 */
[C---:B------:R-:W-:Y:S08]  /*fe60*/  HMMA.16816.F32 R60, R32.reuse, R30, R60 ;  /* 0x0000001e203c723c */ /* 0x040ff0000000183c */
[C---:B------:R-:W-:Y:S08]  /*fe70*/  HMMA.16816.F32 R56, R32.reuse, R24, R56 ;  /* 0x000000182038723c */ /* 0x040ff00000001838 */
[----:B------:R-:W-:Y:S01]  /*fe80*/  HMMA.16816.F32 R52, R32, R26, R52 ;  /* 0x0000001a2034723c */ /* 0x000fe20000001834 */
[----:B------:R-:W-:Y:S01]  /*fe90*/  FMUL.FTZ R4, R12, c[0x0][0x320] ;  /* 0x0000c8000c047a20 */ /* 0x000fe20000410000 */
[----:B------:R-:W-:Y:S01]  /*fea0*/  SHF.R.S32.HI R12, RZ, 0x1f, R223 ;  /* 0x0000001fff0c7819 */ /* 0x000fe200000114df */
[----:B------:R-:W-:-:S02]  /*feb0*/  FMUL.FTZ R0, R14, c[0x0][0x320] ;  /* 0x0000c8000e007a20 */ /* 0x000fc40000410000 */
[----:B------:R-:W-:Y:S02]  /*fec0*/  FMUL.FTZ R13, R13, c[0x0][0x320] ;  /* 0x0000c8000d0d7a20 */ /* 0x000fe40000410000 */
[----:B------:R-:W1:Y:S01]  /*fed0*/  MUFU.TANH R4, R4 ;  /* 0x0000000400047308 */ /* 0x000e620000002400 */
[C---:B------:R-:W-:Y:S07]  /*fee0*/  HMMA.16816.F32 R48, R32.reuse, R20, R48 ;  /* 0x000000142030723c */ /* 0x040fee0000001830 */
[----:B------:R-:W1:Y:S01]  /*fef0*/  MUFU.TANH R0, R0 ;  /* 0x0000000000007308 */ /* 0x000e620000002400 */
[C---:B------:R-:W-:Y:S08]  /*ff00*/  HMMA.16816.F32 R44, R32.reuse, R22, R44 ;  /* 0x00000016202c723c */ /* 0x040ff0000000182c */
[C---:B------:R-:W-:Y:S01]  /*ff10*/  HMMA.16816.F32 R40, R32.reuse, R16, R40 ;  /* 0x000000102028723c */ /* 0x040fe20000001828 */
[----:B------:R1:W1:Y:S07]  /*ff20*/  MUFU.TANH R16, R13 ;  /* 0x0000000d00107308 */ /* 0x00026e0000002400 */
[----:B------:R-:W-:Y:S08]  /*ff30*/  HMMA.16816.F32 R80, R32, R18, R80 ;  /* 0x000000122050723c */ /* 0x000ff00000001850 */
[C---:B------:R-:W-:Y:S08]  /*ff40*/  HMMA.16816.F32 R60, R8.reuse, R6, R60 ;  /* 0x00000006083c723c */ /* 0x040ff0000000183c */
[C---:B--2---:R-:W-:Y:S08]  /*ff50*/  HMMA.16816.F32 R56, R8.reuse, R72, R56 ;  /* 0x000000480838723c */ /* 0x044ff00000001838 */
[C---:B------:R-:W-:Y:S08]  /*ff60*/  HMMA.16816.F32 R52, R8.reuse, R74, R52 ;  /* 0x0000004a0834723c */ /* 0x040ff00000001834 */
[C---:B---3--:R-:W-:Y:S08]  /*ff70*/  HMMA.16816.F32 R48, R8.reuse, R64, R48 ;  /* 0x000000400830723c */ /* 0x048ff00000001830 */
[C---:B------:R-:W-:Y:S08]  /*ff80*/  HMMA.16816.F32 R44, R8.reuse, R66, R44 ;  /* 0x00000042082c723c */ /* 0x040ff0000000182c */
[C---:B----4-:R-:W-:Y:S08]  /*ff90*/  HMMA.16816.F32 R40, R8.reuse, R36, R40 ;  /* 0x000000240828723c */ /* 0x050ff00000001828 */
[----:B------:R-:W-:Y:S07]  /*ffa0*/  HMMA.16816.F32 R80, R8, R38, R80 ;  /* 0x000000260850723c */ /* 0x000fee0000001850 */
[----:B------:R-:W-:Y:S01]  /*ffb0*/  SHF.R.S32.HI R11, RZ, 0x1f, R222 ;  /* 0x0000001fff0b7819 */ /* 0x000fe200000114de */
[----:B------:R-:W-:Y:S06]  /*ffc0*/  BAR.SYNC.DEFER_BLOCKING 0x0 ;  /* 0x0000000000007b1d */ /* 0x000fec0000010000 */
[----:B------:R-:W-:Y:S05]  /*ffd0*/  @!P0 BRA `(.L_x_410) ;  /* 0x0000043000008947 */ /* 0x000fea0003800000 */
[----:B-1----:R-:W-:Y:S01]  /*ffe0*/  ISETP.NE.AND P5, PT, R209, 0x1, PT ;  /* 0x00000001d100780c */ /* 0x002fe20003fa5270 */
[----:B------:R-:W-:Y:S01]  /*fff0*/  IMAD.MOV.U32 R212, RZ, RZ, RZ ;  /* 0x000000ffffd47224 */ /* 0x000fe200078e00ff */
[----:B------:R-:W-:-:S04]  /*10000*/  IADD3 R213, R215, R68, R208 ;  /* 0x00000044d7d57210 */ /* 0x000fc80007ffe0d0 */
[----:B------:R-:W-:-:S05]  /*10010*/  IADD3 R213, R213, -0x40, RZ ;  /* 0xffffffc0d5d57810 */ /* 0x000fca0007ffe0ff */
        /* <DEDUP_REMOVED lines=9> */
[----:B------:R-:W-:Y:S01]  /*100b0*/  ISETP.GE.AND P5, PT, R214, c[0x0][0x1d4], PT ;  /* 0x00007500d6007a0c */ /* 0x000fe20003fa6270 */
[C---:B------:R-:W-:Y:S01]  /*100c0*/  IMAD.SHL.U32 R10, R222.reuse, 0x2, RZ ;  /* 0x00000002de0a7824 */ /* 0x040fe200078e00ff */
        /* <DEDUP_REMOVED lines=11> */
[----:B------:R-:W-:-:S04]  /*10180*/  IMAD.WIDE.U32 R8, R212, c[0x0][0x1f0], R18 ;  /* 0x00007c00d4087a25 */ /* 0x000fc800078e0012 */
[----:B------:R-:W-:Y:S01]  /*10190*/  IMAD R7, R7, c[0x0][0x1f0], RZ ;  /* 0x00007c0007077a24 */ /* 0x000fe200078e02ff */
[----:B------:R-:W-:Y:S02]  /*101a0*/  IADD3 R24, P0, R8, UR10, RZ ;  /* 0x0000000a08187c10 */ /* 0x000fe4000ff1e0ff */
[----:B------:R-:W-:Y:S01]  /*101b0*/  SHF.L.U64.HI R8, R224, 0x1, R5 ;  /* 0x00000001e0087819 */ /* 0x000fe20000010205 */
[----:B------:R-:W-:Y:S02]  /*101c0*/  IMAD R6, R212, c[0x0][0x1f4], R7 ;  /* 0x00007d00d4067a24 */ /* 0x000fe400078e0207 */
[----:B------:R-:W-:Y:S02]  /*101d0*/  IMAD.SHL.U32 R7, R224, 0x2, RZ ;  /* 0x00000002e0077824 */ /* 0x000fe400078e00ff */
[----:B------:R-:W-:Y:S01]  /*101e0*/  IMAD.SHL.U32 R5, R223, 0x2, RZ ;  /* 0x00000002df057824 */ /* 0x000fe200078e00ff */
[----:B------:R-:W-:Y:S02]  /*101f0*/  IADD3.X R9, R9, UR7, R6, P0, !PT ;  /* 0x0000000709097c10 */ /* 0x000fe400087fe406 */
[----:B------:R-:W-:-:S02]  /*10200*/  LEA R21, P0, R24, c[0x0][0x1c8], 0x1 ;  /* 0x0000720018157a11 */ /* 0x000fc400078008ff */
[----:B------:R-:W-:Y:S02]  /*10210*/  SEL R6, RZ, 0x10, P5 ;  /* 0x00000010ff067807 */ /* 0x000fe40002800000 */
[----:B------:R-:W-:Y:S01]  /*10220*/  LEA.HI.X R24, R24, c[0x0][0x1cc], R9, 0x1, P0 ;  /* 0x0000730018187a11 */ /* 0x000fe200000f0c09 */
[----:B------:R-:W1:Y:S01]  /*10230*/  SHFL.IDX PT, R13, R21, 0x1, 0x181f ;  /* 0x00381f00150d7f89 */ /* 0x000e6200000e0000 */
[----:B------:R-:W-:Y:S02]  /*10240*/  SEL R9, RZ, 0x10, P4 ;  /* 0x00000010ff097807 */ /* 0x000fe40002000000 */
[----:B------:R-:W-:Y:S01]  /*10250*/  IADD3 R20, -R6, 0x10, RZ ;  /* 0x0000001006147810 */ /* 0x000fe20007ffe1ff */
[----:B------:R-:W2:Y:S01]  /*10260*/  SHFL.IDX PT, R17, R24, 0x1, 0x181f ;  /* 0x00381f0018117f89 */ /* 0x000ea200000e0000 */
[----:B------:R-:W-:Y:S02]  /*10270*/  IADD3 R22, -R9, 0x10, RZ ;  /* 0x0000001009167810 */ /* 0x000fe40007ffe1ff */
[----:B------:R-:W-:Y:S01]  /*10280*/  LOP3.LUT R20, R20, 0xf, RZ, 0xc0, !PT ;  /* 0x0000000f14147812 */ /* 0x000fe200078ec0ff */
[----:B------:R3:W4:Y:S01]  /*10290*/  SHFL.IDX PT, R18, R21, RZ, 0x181f ;  /* 0x00181fff15127589 */ /* 0x00072200000e0000 */
[----:B------:R-:W-:-:S02]  /*102a0*/  LOP3.LUT R22, R22, 0xf, RZ, 0xc0, !PT ;  /* 0x0000000f16167812 */ /* 0x000fc400078ec0ff */
[----:B------:R-:W-:Y:S01]  /*102b0*/  ISETP.NE.U32.AND P2, PT, R9, RZ, PT ;  /* 0x000000ff0900720c */ /* 0x000fe20003f45070 */
[----:B------:R5:W4:Y:S01]  /*102c0*/  SHFL.IDX PT, R19, R24, RZ, 0x181f ;  /* 0x00181fff18137589 */ /* 0x000b2200000e0000 */
[----:B-1----:R-:W-:-:S04]  /*102d0*/  IADD3 R22, P1, P0, R22, R13, R10 ;  /* 0x0000000d16167210 */ /* 0x002fc8000783e00a */
[----:B--2---:R-:W-:Y:S02]  /*102e0*/  IADD3.X R23, RZ, R17, R11, P1, P0 ;  /* 0x00000011ff177210 */ /* 0x004fe40000fe040b */
[----:B------:R-:W-:-:S04]  /*102f0*/  IADD3 R20, P1, P0, R20, R13, R7 ;  /* 0x0000000d14147210 */ /* 0x000fc8000783e007 */
[----:B---3--:R-:W-:Y:S02]  /*10300*/  IADD3.X R21, RZ, R17, R8, P1, P0 ;  /* 0x00000011ff157210 */ /* 0x008fe40000fe0408 */
[----:B-----5:R-:W-:-:S04]  /*10310*/  IADD3 R24, P1, P0, R14, R13, R5 ;  /* 0x0000000d0e187210 */ /* 0x020fc8000783e005 */
[----:B------:R-:W-:Y:S02]  /*10320*/  IADD3.X R25, RZ, R17, R12, P1, P0 ;  /* 0x00000011ff197210 */ /* 0x000fe40000fe040c */
[C---:B----4-:R-:W-:Y:S02]  /*10330*/  IADD3 R26, P0, R18.reuse, R7, RZ ;  /* 0x00000007121a7210 */ /* 0x050fe40007f1e0ff */
[----:B------:R-:W-:-:S03]  /*10340*/  IADD3 R10, P1, R18, R10, RZ ;  /* 0x0000000a120a7210 */ /* 0x000fc60007f3e0ff */
[C---:B------:R-:W-:Y:S01]  /*10350*/  IMAD.X R27, R19.reuse, 0x1, R8, P0 ;  /* 0x00000001131b7824 */ /* 0x040fe200000e0608 */
        /* <DEDUP_REMOVED lines=11> */
.L_x_410:
[----:B-1----:R-:W-:Y:S01]  /*10410*/  SHF.R.S32.HI R7, RZ, 0x1f, R88 ;  /* 0x0000001fff077819 */ /* 0x002fe20000011458 */
[----:B------:R-:W-:Y:S01]  /*10420*/  FMUL.FTZ R10, R56, c[0x0][0x320] ;  /* 0x0000c800380a7a20 */ /* 0x000fe20000410000 */
[----:B------:R-:W-:Y:S01]  /*10430*/  LOP3.LUT R12, R69, 0xffffffe0, RZ, 0xc0, !PT ;  /* 0xffffffe0450c7812 */ /* 0x000fe200078ec0ff */
[----:B------:R-:W-:Y:S01]  /*10440*/  FMUL.FTZ R8, R57, c[0x0][0x320] ;  /* 0x0000c80039087a20 */ /* 0x000fe20000410000 */
[----:B------:R-:W-:Y:S01]  /*10450*/  LEA.HI R70, R70, R71, RZ, 0x2 ;  /* 0x0000004746467211 */ /* 0x000fe200078f10ff */
[----:B------:R-:W-:Y:S01]  /*10460*/  FMUL.FTZ R6, R52, c[0x0][0x320] ;  /* 0x0000c80034067a20 */ /* 0x000fe20000410000 */
        /* <DEDUP_REMOVED lines=23> */
[----:B------:R-:W-:Y:S01]  /*105e0*/  FMUL.FTZ R80, R80, c[0x0][0x320] ;  /* 0x0000c80050507a20 */ /* 0x000fe20000410000 */
[----:B------:R-:W-:Y:S01]  /*105f0*/  IADD3 R13, R207, 0x1, -R68 ;  /* 0x00000001cf0d7810 */ /* 0x000fe20007ffe844 */
[----:B------:R-:W-:Y:S01]  /*10600*/  IMAD R217, R70, 0x8, R9 ;  /* 0x0000000846d97824 */ /* 0x000fe200078e0209 */
[----:B------:R-:W1:Y:S01]  /*10610*/  MUFU.TANH R10, R10 ;  /* 0x0000000a000a7308 */ /* 0x000e620000002400 */
[----:B------:R-:W-:Y:S01]  /*10620*/  IMAD.IADD R218, R7, 0x1, -R218 ;  /* 0x0000000107da7824 */ /* 0x000fe200078e0ada */
[----:B------:R-:W-:Y:S01]  /*10630*/  ULDC UR13, c[0x0][0x324] ;  /* 0x0000c900000d7ab9 */ /* 0x000fe20000000800 */
[----:B------:R-:W-:Y:S01]  /*10640*/  @P1 IMAD.HI.U32 R12, R217, c[0x0][0x2c8], RZ ;  /* 0x0000b200d90c1a27 */ /* 0x000fe200078e00ff */
[----:B------:R-:W-:Y:S01]  /*10650*/  MOV R9, R217 ;  /* 0x000000d900097202 */ /* 0x000fe20000000f00 */
[----:B------:R-:W-:Y:S01]  /*10660*/  ULOP3.LUT UR13, URZ, UR13, URZ, 0x33, !UPT ;  /* 0x0000000d3f0d7292 */ /* 0x000fe2000f8e333f */
[----:B------:R-:W0:Y:S01]  /*10670*/  LDGDEPBAR ;  /* 0x00000000000079af */ /* 0x000e220000000000 */
[----:B------:R-:W-:Y:S01]  /*10680*/  IMAD.SHL.U32 R218, R218, 0x2, RZ ;  /* 0x00000002dada7824 */ /* 0x000fe200078e00ff */
[----:B------:R-:W-:Y:S01]  /*10690*/  @P0 SHF.R.U32.HI R9, RZ, c[0x0][0x2cc], R12 ;  /* 0x0000b300ff090a19 */ /* 0x000fe2000001160c */
[----:B------:R-:W-:Y:S01]  /*106a0*/  FMUL.FTZ R12, R61, c[0x0][0x320] ;  /* 0x0000c8003d0c7a20 */ /* 0x000fe20000410000 */
[----:B------:R-:W-:Y:S01]  /*106b0*/  PLOP3.LUT P0, PT, PT, PT, UP2, 0x40, 0x0 ;  /* 0x000000000000781c */ /* 0x000fe20003f0e828 */
[----:B------:R-:W-:Y:S01]  /*106c0*/  FMUL.FTZ R81, R81, c[0x0][0x320] ;  /* 0x0000c80051517a20 */ /* 0x000fe20000410000 */
[----:B------:R-:W2:Y:S01]  /*106d0*/  MUFU.TANH R8, R8 ;  /* 0x0000000800087308 */ /* 0x000ea20000002400 */
[----:B------:R-:W3:Y:S01]  /*106e0*/  SHFL.IDX PT, R20, R9, RZ, 0x1c1f ;  /* 0x001c1fff09147589 */ /* 0x000ee200000e0000 */
[----:B------:R-:W-:Y:S01]  /*106f0*/  FMUL.FTZ R45, R45, c[0x0][0x320] ;  /* 0x0000c8002d2d7a20 */ /* 0x000fe20000410000 */
[----:B------:R-:W-:Y:S01]  /*10700*/  IADD3 R13, -R210, R13, -R218 ;  /* 0x0000000dd20d7210 */ /* 0x000fe20007ffe9da */
[----:B------:R-:W-:Y:S01]  /*10710*/  IMAD.IADD R203, R90, 0x1, R89 ;  /* 0x000000015acb7824 */ /* 0x000fe200078e0259 */
[----:B------:R-:W-:-:S02]  /*10720*/  IADD3 R11, -R218, R207, -R68 ;  /* 0x000000cfda0b7210 */ /* 0x000fc40007ffe944 */
[C---:B------:R-:W-:Y:S01]  /*10730*/  IADD3 R17, R13.reuse, c[0x0][0x328], RZ ;  /* 0x0000ca000d117a10 */ /* 0x040fe20007ffe0ff */
[----:B------:R-:W4:Y:S01]  /*10740*/  MUFU.TANH R6, R6 ;  /* 0x0000000600067308 */ /* 0x000f220000002400 */
[----:B------:R-:W-:-:S07]  /*10750*/  IADD3 R13, R13, UR13, RZ ;  /* 0x0000000d0d0d7c10 */ /* 0x000fce000fffe0ff */
[----:B------:R-:W1:Y:S08]  /*10760*/  MUFU.TANH R5, R5 ;  /* 0x0000000500057308 */ /* 0x000e700000002400 */
[----:B------:R1:W1:Y:S01]  /*10770*/  MUFU.TANH R166, R48 ;  /* 0x0000003000a67308 */ /* 0x0002620000002400 */
[-C--:B---3--:R-:W-:Y:S02]  /*10780*/  IADD3 R22, R17, R20.reuse, RZ ;  /* 0x0000001411167210 */ /* 0x088fe40007ffe0ff */
        /* <DEDUP_REMOVED lines=8> */
[----:B------:R-:W1:Y:S08]  /*10810*/  MUFU.TANH R12, R12 ;  /* 0x0000000c000c7308 */ /* 0x000e700000002400 */
[----:B------:R-:W1:Y:S08]  /*10820*/  MUFU.TANH R14, R14 ;  /* 0x0000000e000e7308 */ /* 0x000e700000002400 */
[----:B------:R3:W1:Y:S01]  /*10830*/  MUFU.TANH R160, R45 ;  /* 0x0000002d00a07308 */ /* 0x0006620000002400 */
[----:B------:R-:W-:Y:S05]  /*10840*/  @P0 BRA `(.L_x_411) ;  /* 0x0000015000000947 */ /* 0x000fea0003800000 */
[----:B--2-4-:R-:W-:Y:S01]  /*10850*/  IADD3 R21, -R210, R207, R20 ;  /* 0x000000cfd2157210 */ /* 0x014fe20007ffe114 */
[----:B------:R-:W-:Y:S03]  /*10860*/  BSSY B0, `(.L_x_412) ;  /* 0x000000e000007945 */ /* 0x000fe60003800000 */
        /* <DEDUP_REMOVED lines=9> */
.L_x_413:
[----:B------:R-:W-:-:S04]  /*10900*/  MOV R7, 0x1 ;  /* 0x0000000100077802 */ /* 0x000fc80000000f00 */
[----:B------:R-:W-:-:S13]  /*10910*/  ISETP.NE.AND P0, PT, R7, c[0x0][0x32c], PT ;  /* 0x0000cb0007007a0c */ /* 0x000fda0003f05270 */
[----:B------:R-:W-:-:S05]  /*10920*/  @P0 IMAD.HI.U32 R7, R21, c[0x0][0x330], RZ ;  /* 0x0000cc0015070a27 */ /* 0x000fca00078e00ff */
[----:B------:R-:W-:Y:S02]  /*10930*/  @P0 SHF.R.U32.HI R21, RZ, c[0x0][0x334], R7 ;  /* 0x0000cd00ff150a19 */ /* 0x000fe40000011607 */
.L_x_414:
[----:B------:R-:W-:Y:S05]  /*10940*/  BSYNC B0 ;  /* 0x0000000000007941 */ /* 0x000fea0003800000 */
.L_x_412:
[----:B------:R-:W-:-:S04]  /*10950*/  IMAD R7, R21, c[0x0][0x32c], -R68 ;  /* 0x0000cb0015077a24 */ /* 0x000fc800078e0a44 */
[----:B------:R-:W-:-:S05]  /*10960*/  IMAD.IADD R7, R7, 0x1, -R218 ;  /* 0x0000000107077824 */ /* 0x000fca00078e0ada */
[----:B------:R-:W-:Y:S02]  /*10970*/  IADD3 R20, R7, c[0x0][0x32c], RZ ;  /* 0x0000cb0007147a10 */ /* 0x000fe40007ffe0ff */
[----:B------:R-:W-:Y:S02]  /*10980*/  IMNMX R18, R18, R7, !PT ;  /* 0x0000000712127217 */ /* 0x000fe40007800200 */
[----:B------:R-:W-:Y:S02]  /*10990*/  IMNMX R19, R19, R20, PT ;  /* 0x0000001413137217 */ /* 0x000fe40003800200 */
.L_x_411:
[----:B--2-4-:R-:W-:Y:S01]  /*109a0*/  ISETP.GT.AND P2, PT, R134, RZ, PT ;  /* 0x000000ff8600720c */ /* 0x014fe20003f44270 */
[----:B------:R-:W2:Y:S01]  /*109b0*/  SHFL.IDX PT, R26, R9, 0x1, 0x1c1f ;  /* 0x003c1f00091a7f89 */ /* 0x000ea200000e0000 */
[----:B------:R-:W-:Y:S02]  /*109c0*/  FMUL.FTZ R20, R62, c[0x0][0x320] ;  /* 0x0000c8003e147a20 */ /* 0x000fe40000410000 */
[----:B------:R-:W-:Y:S01]  /*109d0*/  ISETP.GT.AND P0, PT, R18, RZ, P2 ;  /* 0x000000ff1200720c */ /* 0x000fe20001704270 */
[----:B------:R-:W-:Y:S02]  /*109e0*/  FMUL.FTZ R15, R15, c[0x0][0x320] ;  /* 0x0000c8000f0f7a20 */ /* 0x000fe40000410000 */
[----:B------:R-:W-:Y:S01]  /*109f0*/  FMUL.FTZ R21, R54, c[0x0][0x320] ;  /* 0x0000c80036157a20 */ /* 0x000fe20000410000 */
[----:B------:R-:W-:Y:S01]  /*10a00*/  ISETP.LT.OR P0, PT, R19, 0x1, P0 ;  /* 0x000000011300780c */ /* 0x000fe20000701670 */
[----:B------:R-:W-:Y:S01]  /*10a10*/  FMUL.FTZ R22, R55, c[0x0][0x320] ;  /* 0x0000c80037167a20 */ /* 0x000fe20000410000 */
[----:B------:R-:W4:Y:S01]  /*10a20*/  MUFU.TANH R20, R20 ;  /* 0x0000001400147308 */ /* 0x000f220000002400 */
        /* <DEDUP_REMOVED lines=23> */
[----:B------:R1:W2:Y:S03]  /*10ba0*/  MUFU.TANH R169, R47 ;  /* 0x0000002f00a97308 */ /* 0x0002a60000002400 */
        /* <DEDUP_REMOVED lines=19> */
[----:B------:R-:W1:Y:S01]  /*10ce0*/  MUFU.TANH R23, R23 ;  /* 0x0000001700177308 */ /* 0x000e620000002400 */
        /* <DEDUP_REMOVED lines=27> */
[----:B------:R-:W-:Y:S02]  /*10ea0*/  ISETP.LT.OR P0, PT, R19, 0x3a, P0 ;  /* 0x0000003a1300780c */ /* 0x000fe40000701670 */
[----:B------:R-:W-:Y:S02]  /*10eb0*/  IMNMX R19, R18, R11, PT ;  /* 0x0000000b12137217 */ /* 0x000fe40003800200 */
[----:B------:R-:W-:Y:S02]  /*10ec0*/  FSEL R140, R140, -INF , !P0 ;  /* 0xff8000008c8c7808 */ /* 0x000fe40004000000 */
[----:B------:R-:W-:-:S13]  /*10ed0*/  PLOP3.LUT P0, PT, PT, PT, UP2, 0x40, 0x0 ;  /* 0x000000000000781c */ /* 0x000fda0003f0e828 */
[----:B------:R-:W-:Y:S05]  /*10ee0*/  @P0 BRA `(.L_x_415) ;  /* 0x0000015000000947 */ /* 0x000fea0003800000 */
[----:B-1234-:R-:W-:Y:S01]  /*10ef0*/  IADD3 R9, -R210, R207, R26 ;  /* 0x000000cfd2097210 */ /* 0x01efe20007ffe11a */
        /* <DEDUP_REMOVED lines=10> */
.L_x_417:
[----:B------:R-:W-:-:S04]  /*10fa0*/  MOV R5, 0x1 ;  /* 0x0000000100057802 */ /* 0x000fc80000000f00 */
[----:B------:R-:W-:-:S13]  /*10fb0*/  ISETP.NE.AND P0, PT, R5, c[0x0][0x32c], PT ;  /* 0x0000cb0005007a0c */ /* 0x000fda0003f05270 */
[----:B------:R-:W-:-:S05]  /*10fc0*/  @P0 IMAD.HI.U32 R5, R9, c[0x0][0x330], RZ ;  /* 0x0000cc0009050a27 */ /* 0x000fca00078e00ff */
[----:B------:R-:W-:Y:S02]  /*10fd0*/  @P0 SHF.R.U32.HI R9, RZ, c[0x0][0x334], R5 ;  /* 0x0000cd00ff090a19 */ /* 0x000fe40000011605 */
.L_x_418:
[----:B------:R-:W-:Y:S05]  /*10fe0*/  BSYNC B0 ;  /* 0x0000000000007941 */ /* 0x000fea0003800000 */
.L_x_416:
[----:B------:R-:W-:-:S04]  /*10ff0*/  IMAD R9, R9, c[0x0][0x32c], -R68 ;  /* 0x0000cb0009097a24 */ /* 0x000fc800078e0a44 */
[----:B------:R-:W-:-:S05]  /*11000*/  IMAD.IADD R26, R9, 0x1, -R218 ;  /* 0x00000001091a7824 */ /* 0x000fca00078e0ada */
[----:B------:R-:W-:Y:S02]  /*11010*/  IADD3 R18, R26, c[0x0][0x32c], RZ ;  /* 0x0000cb001a127a10 */ /* 0x000fe40007ffe0ff */
[----:B------:R-:W-:Y:S02]  /*11020*/  IMNMX R25, R25, R26, !PT ;  /* 0x0000001a19197217 */ /* 0x000fe40007800200 */
[----:B------:R-:W-:Y:S02]  /*11030*/  IMNMX R19, R19, R18, PT ;  /* 0x0000001213137217 */ /* 0x000fe40003800200 */
.L_x_415:
[----:B-1234-:R-:W-:Y:S01]  /*11040*/  ISETP.GT.AND P0, PT, R25, 0x1, P2 ;  /* 0x000000011900780c */ /* 0x01efe20001704270 */
[----:B------:R-:W-:Y:S01]  /*11050*/  IMAD.SHL.U32 R203, R203, 0x2, RZ ;  /* 0x00000002cbcb7824 */ /* 0x000fe200078e00ff */
[----:B------:R-:W-:Y:S01]  /*11060*/  ISETP.GT.AND P1, PT, R25, 0x38, P2 ;  /* 0x000000381900780c */ /* 0x000fe20001724270 */
[----:B------:R-:W-:Y:S01]  /*11070*/  @UP3 USHF.L.U32 UR15, UR15, 0x7, URZ ;  /* 0x000000070f0f3899 */ /* 0x000fe2000800063f */
[----:B------:R-:W-:Y:S01]  /*11080*/  ISETP.LT.OR P0, PT, R19, 0x2, P0 ;  /* 0x000000021300780c */ /* 0x000fe20000701670 */
[--C-:B------:R-:W-:Y:S01]  /*11090*/  IMAD R197, R3, 0x2, R203.reuse ;  /* 0x0000000203c57824 */ /* 0x100fe200078e02cb */
[----:B------:R-:W-:Y:S01]  /*110a0*/  ISETP.LT.OR P1, PT, R19, 0x39, P1 ;  /* 0x000000391300780c */ /* 0x000fe20000f21670 */
[----:B------:R-:W-:Y:S01]  /*110b0*/  LDSM.16.MT88.4 R40, [R203+0x2100] ;  /* 0x00210000cb28783b */ /* 0x000fe20000004200 */
[----:B------:R-:W-:Y:S01]  /*110c0*/  FSEL R17, R15, -INF , !P0 ;  /* 0xff8000000f117808 */ /* 0x000fe20004000000 */
[----:B------:R-:W-:Y:S01]  /*110d0*/  IMAD R198, R2, 0x2, R203 ;  /* 0x0000000202c67824 */ /* 0x000fe200078e02cb */
[----:B------:R-:W-:Y:S01]  /*110e0*/  ISETP.GT.AND P0, PT, R25, 0x8, P2 ;  /* 0x000000081900780c */ /* 0x000fe20001704270 */
[----:B------:R-:W-:Y:S01]  /*110f0*/  LDSM.16.MT88.4 R56, [R197+0x2100] ;  /* 0x00210000c538783b */ /* 0x000fe20000004200 */
[----:B------:R-:W-:Y:S01]  /*11100*/  FSEL R141, R141, -INF , !P1 ;  /* 0xff8000008d8d7808 */ /* 0x000fe20004800000 */
[----:B------:R-:W-:Y:S01]  /*11110*/  IMAD R196, R3, 0x2, R198 ;  /* 0x0000000203c47824 */ /* 0x000fe200078e02c6 */
[----:B------:R-:W-:Y:S01]  /*11120*/  ISETP.LT.OR P0, PT, R19, 0x9, P0 ;  /* 0x000000091300780c */ /* 0x000fe20000701670 */
[----:B------:R-:W-:Y:S01]  /*11130*/  LDSM.16.MT88.4 R124, [R203+0x100] ;  /* 0x00010000cb7c783b */ /* 0x000fe20000004200 */
[----:B------:R-:W-:Y:S01]  /*11140*/  ULDC.64 UR4, c[0x0][0x2c8] ;  /* 0x0000b20000047ab9 */ /* 0x000fe20000000a00 */
[----:B------:R-:W-:Y:S01]  /*11150*/  IADD3 R180, R134, -0x2, RZ ;  /* 0xfffffffe86b47810 */ /* 0x000fe20007ffe0ff */
[----:B------:R-:W-:Y:S01]  /*11160*/  UIMAD.WIDE.U32 UR24, UR15, UR4, URZ ;  /* 0x000000040f1872a5 */ /* 0x000fe2000f8e003f */
[----:B------:R-:W-:Y:S01]  /*11170*/  FSEL R5, R20, -INF , !P0 ;  /* 0xff80000014057808 */ /* 0x000fe20004000000 */
[----:B------:R-:W-:Y:S01]  /*11180*/  LDSM.16.MT88.4 R116, [R198+0x100] ;  /* 0x00010000c674783b */ /* 0x000fe20000004200 */
[----:B------:R-:W-:-:S03]  /*11190*/  ISETP.GT.AND P0, PT, R25, 0x9, P2 ;  /* 0x000000091900780c */ /* 0x000fc60001704270 */
[----:B------:R-:W-:Y:S01]  /*111a0*/  LDSM.16.MT88.4 R108, [R197+0x100] ;  /* 0x00010000c56c783b */ /* 0x000fe20000004200 */
[----:B------:R-:W-:Y:S01]  /*111b0*/  ISETP.LT.OR P0, PT, R19, 0xa, P0 ;  /* 0x0000000a1300780c */ /* 0x000fe20000701670 */
[----:B------:R-:W-:Y:S02]  /*111c0*/  @UP3 UMOV UR15, UR25 ;  /* 0x00000019000f3c82 */ /* 0x000fe40008000000 */
[----:B------:R-:W-:Y:S01]  /*111d0*/  LDSM.16.MT88.4 R100, [R196+0x100] ;  /* 0x00010000c464783b */ /* 0x000fe20000004200 */
[----:B------:R-:W-:Y:S01]  /*111e0*/  FSEL R147, R147, -INF , !P0 ;  /* 0xff80000093937808 */ /* 0x000fe20004000000 */
[----:B------:R-:W-:Y:S01]  /*111f0*/  @UP3 USHF.R.U32.HI UR17, URZ, UR5, UR15 ;  /* 0x000000053f113299 */ /* 0x000fe2000801160f */
[----:B------:R-:W-:Y:S01]  /*11200*/  ISETP.GT.AND P0, PT, R25, 0x10, P2 ;  /* 0x000000101900780c */ /* 0x000fe20001704270 */
[----:B------:R-:W-:Y:S03]  /*11210*/  LDSM.16.MT88.4 R48, [R198+0x2100] ;  /* 0x00210000c630783b */ /* 0x000fe60000004200 */
[----:B------:R-:W-:Y:S01]  /*11220*/  ISETP.LT.OR P0, PT, R19, 0x11, P0 ;  /* 0x000000111300780c */ /* 0x000fe20000701670 */
[----:B------:R-:W-:Y:S03]  /*11230*/  LDSM.16.MT88.4 R64, [R196+0x2100] ;  /* 0x00210000c440783b */ /* 0x000fe60000004200 */
[----:B------:R-:W-:Y:S01]  /*11240*/  FSEL R15, R23, -INF , !P0 ;  /* 0xff800000170f7808 */ /* 0x000fe20004000000 */
[----:B------:R-:W-:Y:S01]  /*11250*/  LDSM.16.MT88.4 R72, [R203+0x4100] ;  /* 0x00410000cb48783b */ /* 0x000fe20000004200 */
[----:B------:R-:W-:-:S03]  /*11260*/  ISETP.GT.AND P0, PT, R25, 0x11, P2 ;  /* 0x000000111900780c */ /* 0x000fc60001704270 */
[----:B------:R-:W-:Y:S01]  /*11270*/  LDSM.16.MT88.4 R80, [R198+0x4100] ;  /* 0x00410000c650783b */ /* 0x000fe20000004200 */
[----:B------:R-:W-:-:S03]  /*11280*/  ISETP.LT.OR P0, PT, R19, 0x12, P0 ;  /* 0x000000121300780c */ /* 0x000fc60000701670 */
[----:B------:R-:W-:Y:S01]  /*11290*/  LDSM.16.MT88.4 R88, [R197+0x4100] ;  /* 0x00410000c558783b */ /* 0x000fe20000004200 */
[----:B------:R-:W-:Y:S02]  /*112a0*/  FSEL R13, R24, -INF , !P0 ;  /* 0xff800000180d7808 */ /* 0x000fe40004000000 */
[----:B------:R-:W-:Y:S01]  /*112b0*/  ISETP.GT.AND P0, PT, R25, 0x18, P2 ;  /* 0x000000181900780c */ /* 0x000fe20001704270 */
[----:B------:R-:W-:Y:S03]  /*112c0*/  LDSM.16.MT88.4 R136, [R198+0x900] ;  /* 0x00090000c688783b */ /* 0x000fe60000004200 */
[----:B------:R-:W-:Y:S01]  /*112d0*/  ISETP.LT.OR P0, PT, R19, 0x19, P0 ;  /* 0x000000191300780c */ /* 0x000fe20000701670 */
[----:B------:R-:W-:Y:S03]  /*112e0*/  LDSM.16.MT88.4 R32, [R197+0x900] ;  /* 0x00090000c520783b */ /* 0x000fe60000004200 */
[----:B------:R-:W-:Y:S01]  /*112f0*/  FSEL R11, R21, -INF , !P0 ;  /* 0xff800000150b7808 */ /* 0x000fe20004000000 */
[----:B------:R-:W-:Y:S01]  /*11300*/  LDSM.16.MT88.4 R28, [R196+0x900] ;  /* 0x00090000c41c783b */ /* 0x000fe20000004200 */
[----:B------:R-:W-:-:S02]  /*11310*/  ISETP.GT.AND P0, PT, R25, 0x19, P2 ;  /* 0x000000191900780c */ /* 0x000fc40001704270 */
[----:B------:R-:W-:Y:S02]  /*11320*/  FMNMX.FTZ R21, R7, R16, !PT ;  /* 0x0000001007157209 */ /* 0x000fe40007810000 */
[----:B------:R-:W-:Y:S02]  /*11330*/  ISETP.LT.OR P0, PT, R19, 0x1a, P0 ;  /* 0x0000001a1300780c */ /* 0x000fe40000701670 */
[----:B------:R-:W-:Y:S02]  /*11340*/  FMNMX.FTZ R21, R14, R21, !PT ;  /* 0x000000150e157209 */ /* 0x000fe40007810000 */
[----:B------:R-:W-:Y:S02]  /*11350*/  FSEL R9, R22, -INF , !P0 ;  /* 0xff80000016097808 */ /* 0x000fe40004000000 */
[----:B------:R-:W-:Y:S02]  /*11360*/  ISETP.GT.AND P0, PT, R25, 0x20, P2 ;  /* 0x000000201900780c */ /* 0x000fe40001704270 */
[----:B------:R-:W-:-:S02]  /*11370*/  FMNMX.FTZ R21, R12, R21, !PT ;  /* 0x000000150c157209 */ /* 0x000fc40007810000 */
[----:B------:R-:W-:Y:S02]  /*11380*/  ISETP.LT.OR P0, PT, R19, 0x21, P0 ;  /* 0x000000211300780c */ /* 0x000fe40000701670 */
[----:B------:R-:W-:Y:S02]  /*11390*/  FMNMX.FTZ R21, R10, R21, !PT ;  /* 0x000000150a157209 */ /* 0x000fe40007810000 */
[----:B------:R-:W-:Y:S02]  /*113a0*/  FSEL R161, R161, -INF , !P0 ;  /* 0xff800000a1a17808 */ /* 0x000fe40004000000 */
[----:B------:R-:W-:Y:S02]  /*113b0*/  ISETP.GT.AND P0, PT, R25, 0x21, P2 ;  /* 0x000000211900780c */ /* 0x000fe40001704270 */
[----:B------:R-:W-:Y:S02]  /*113c0*/  FMNMX.FTZ R21, R8, R21, !PT ;  /* 0x0000001508157209 */ /* 0x000fe40007810000 */
[----:B------:R-:W-:-:S02]  /*113d0*/  ISETP.LT.OR P0, PT, R19, 0x22, P0 ;  /* 0x000000221300780c */ /* 0x000fc40000701670 */
[----:B------:R-:W-:Y:S02]  /*113e0*/  FMNMX.FTZ R21, R6, R21, !PT ;  /* 0x0000001506157209 */ /* 0x000fe40007810000 */
[----:B------:R-:W-:Y:S02]  /*113f0*/  FSEL R171, R171, -INF , !P0 ;  /* 0xff800000abab7808 */ /* 0x000fe40004000000 */
[----:B------:R-:W-:Y:S02]  /*11400*/  ISETP.GT.AND P0, PT, R25, RZ, P2 ;  /* 0x000000ff1900720c */ /* 0x000fe40001704270 */
[----:B------:R-:W-:Y:S02]  /*11410*/  FMNMX.FTZ R21, R4, R21, !PT ;  /* 0x0000001504157209 */ /* 0x000fe40007810000 */
[----:B------:R-:W-:Y:S02]  /*11420*/  ISETP.LT.OR P0, PT, R19, 0x1, P0 ;  /* 0x000000011300780c */ /* 0x000fe40000701670 */
[----:B------:R-:W-:-:S02]  /*11430*/  FMNMX.FTZ R21, R166, R21, !PT ;  /* 0x00000015a6157209 */ /* 0x000fc40007810000 */
[----:B------:R-:W-:Y:S02]  /*11440*/  FSEL R18, R0, -INF , !P0 ;  /* 0xff80000000127808 */ /* 0x000fe40004000000 */
        /* <DEDUP_REMOVED lines=14> */
[----:B------:R-:W-:Y:S02]  /*11530*/  FMNMX.FTZ R21, R158, R21, !PT ;  /* 0x000000159e157209 */ /* 0x000fe40007810000 */
[----:B------:R-:W-:Y:S02]  /*11540*/  FMNMX.FTZ R20, R161, R20, !PT ;  /* 0x00000014a1147209 */ /* 0x000fe40007810000 */
[----:B------:R-:W-:-:S02]  /*11550*/  ISETP.LT.OR P0, PT, R19, 0x31, P0 ;  /* 0x000000311300780c */ /* 0x000fc40000701670 */
[----:B------:R-:W-:Y:S02]  /*11560*/  FMNMX.FTZ R21, R164, R21, !PT ;  /* 0x00000015a4157209 */ /* 0x000fe40007810000 */
[----:B------:R-:W-:Y:S02]  /*11570*/  FMNMX.FTZ R20, R171, R20, !PT ;  /* 0x00000014ab147209 */ /* 0x000fe40007810000 */
[----:B------:R-:W-:Y:S02]  /*11580*/  FSEL R165, R165, -INF , !P0 ;  /* 0xff800000a5a57808 */ /* 0x000fe40004000000 */
[----:B------:R-:W-:Y:S02]  /*11590*/  FMNMX.FTZ R21, R160, R21, !PT ;  /* 0x00000015a0157209 */ /* 0x000fe40007810000 */
[----:B------:R-:W-:Y:S02]  /*115a0*/  ISETP.GT.AND P0, PT, R25, 0x31, P2 ;  /* 0x000000311900780c */ /* 0x000fe40001704270 */
[----:B------:R-:W-:-:S02]  /*115b0*/  FMNMX.FTZ R20, R163, R20, !PT ;  /* 0x00000014a3147209 */ /* 0x000fc40007810000 */
[----:B------:R-:W-:Y:S02]  /*115c0*/  FMNMX.FTZ R21, R170, R21, !PT ;  /* 0x00000015aa157209 */ /* 0x000fe40007810000 */
[----:B------:R-:W-:Y:S02]  /*115d0*/  ISETP.LT.OR P0, PT, R19, 0x32, P0 ;  /* 0x000000321300780c */ /* 0x000fe40000701670 */
[----:B------:R-:W-:Y:S02]  /*115e0*/  FMNMX.FTZ R20, R169, R20, !PT ;  /* 0x00000014a9147209 */ /* 0x000fe40007810000 */
[----:B------:R-:W-:Y:S02]  /*115f0*/  FMNMX.FTZ R21, R168, R21, !PT ;  /* 0x00000015a8157209 */ /* 0x000fe40007810000 */
[----:B------:R-:W-:Y:S02]  /*11600*/  FSEL R143, R143, -INF , !P0 ;  /* 0xff8000008f8f7808 */ /* 0x000fe40004000000 */
[----:B------:R-:W-:-:S02]  /*11610*/  ISETP.GT.AND P0, PT, R25, 0x39, P2 ;  /* 0x000000391900780c */ /* 0x000fc40001704270 */
[----:B------:R-:W-:Y:S01]  /*11620*/  FMNMX.FTZ R20, R165, R20, !PT ;  /* 0x00000014a5147209 */ /* 0x000fe20007810000 */
[----:B------:R-:W-:Y:S01]  /*11630*/  LDSM.16.MT88.4 R24, [R198+0x2900] ;  /* 0x00290000c618783b */ /* 0x000fe20000004200 */
[----:B------:R-:W-:Y:S02]  /*11640*/  FMNMX.FTZ R21, R142, R21, !PT ;  /* 0x000000158e157209 */ /* 0x000fe40007810000 */
[----:B------:R-:W-:Y:S02]  /*11650*/  ISETP.LT.OR P0, PT, R19, 0x3a, P0 ;  /* 0x0000003a1300780c */ /* 0x000fe40000701670 */
[----:B------:R-:W-:Y:S02]  /*11660*/  FMNMX.FTZ R20, R143, R20, !PT ;  /* 0x000000148f147209 */ /* 0x000fe40007810000 */
[----:B------:R-:W-:Y:S02]  /*11670*/  FMNMX.FTZ R0, R140, R21, !PT ;  /* 0x000000158c007209 */ /* 0x000fe40007810000 */
[----:B------:R-:W-:-:S02]  /*11680*/  FSEL R159, R159, -INF , !P0 ;  /* 0xff8000009f9f7808 */ /* 0x000fc40004000000 */
        /* <DEDUP_REMOVED lines=8> */
[----:B-1----:R-:W-:-:S03]  /*11710*/  FMNMX.FTZ R0, R21, R0, !PT ;  /* 0x0000000015007209 */ /* 0x002fc60007810000 */
[----:B------:R-:W-:Y:S01]  /*11720*/  LDSM.16.MT88.4 R20, [R203+0x900] ;  /* 0x00090000cb14783b */ /* 0x000fe20000004200 */
[C---:B------:R-:W-:Y:S01]  /*11730*/  FSETP.NEU.FTZ.AND P0, PT, R0.reuse, -INF , PT ;  /* 0xff8000000000780b */ /* 0x040fe20003f1d000 */
[----:B------:R-:W-:Y:S01]  /*11740*/  FMUL.FTZ R167, R0, c[0x0][0x2d0] ;  /* 0x0000b40000a77a20 */ /* 0x000fe20000410000 */
[----:B--2---:R-:W-:-:S04]  /*11750*/  FMNMX.FTZ R132, R132, R19, !PT ;  /* 0x0000001384847209 */ /* 0x004fc80007810000 */
[----:B------:R-:W-:Y:S02]  /*11760*/  FSEL R167, R167, RZ, P0 ;  /* 0x000000ffa7a77208 */ /* 0x000fe40000000000 */
        /* <DEDUP_REMOVED lines=14> */
[----:B------:R-:W1:Y:S01]  /*11850*/  MUFU.EX2 R151, R151 ;  /* 0x0000009700977308 */ /* 0x000e620000000800 */
[--C-:B------:R-:W-:Y:S02]  /*11860*/  FFMA.FTZ R144, R6, c[0x0][0x2d0], -R167.reuse ;  /* 0x0000b40006907a23 */ /* 0x100fe400000108a7 */
[--C-:B------:R-:W-:Y:S02]  /*11870*/  FFMA.FTZ R3, R4, c[0x0][0x2d0], -R167.reuse ;  /* 0x0000b40004037a23 */ /* 0x100fe400000108a7 */
[----:B------:R-:W2:Y:S01]  /*11880*/  LDSM.16.MT88.4 R4, [R196+0x4100] ;  /* 0x00410000c404783b */ /* 0x000ea20000004200 */
[----:B------:R-:W-:-:S02]  /*11890*/  FFMA.FTZ R150, R10, c[0x0][0x2d0], -R167 ;  /* 0x0000b4000a967a23 */ /* 0x000fc400000108a7 */
[----:B------:R-:W-:Y:S01]  /*118a0*/  MUFU.EX2 R149, R149 ;  /* 0x0000009500957308 */ /* 0x000fe20000000800 */
[----:B------:R-:W-:Y:S02]  /*118b0*/  FFMA.FTZ R145, R8, c[0x0][0x2d0], -R167 ;  /* 0x0000b40008917a23 */ /* 0x000fe400000108a7 */
[--C-:B------:R-:W-:Y:S02]  /*118c0*/  FFMA.FTZ R133, R11, c[0x0][0x2d0], -R162.reuse ;  /* 0x0000b4000b857a23 */ /* 0x100fe400000108a2 */
[--C-:B------:R-:W-:Y:S02]  /*118d0*/  FFMA.FTZ R2, R9, c[0x0][0x2d0], -R162.reuse ;  /* 0x0000b40009027a23 */ /* 0x100fe400000108a2 */
[----:B------:R-:W3:Y:S01]  /*118e0*/  LDSM.16.MT88.4 R8, [R203+0x2900] ;  /* 0x00290000cb08783b */ /* 0x000ee20000004200 */
[----:B------:R-:W4:Y:S01]  /*118f0*/  MUFU.EX2 R146, R146 ;  /* 0x0000009200927308 */ /* 0x000f220000000800 */
[----:B-1----:R-:W-:Y:S01]  /*11900*/  F2FP.PACK_AB R96, R151, R152 ;  /* 0x000000989760723e */ /* 0x002fe200000000ff */
[----:B------:R-:W-:-:S02]  /*11910*/  FFMA.FTZ R148, R15, c[0x0][0x2d0], -R162 ;  /* 0x0000b4000f947a23 */ /* 0x000fc400000108a2 */
[--C-:B------:R-:W-:Y:S02]  /*11920*/  FFMA.FTZ R135, R13, c[0x0][0x2d0], -R162.reuse ;  /* 0x0000b4000d877a23 */ /* 0x100fe400000108a2 */
[----:B------:R-:W1:Y:S01]  /*11930*/  LDSM.16.MT88.4 R12, [R196+0x2900] ;  /* 0x00290000c40c783b */ /* 0x000e620000004200 */
[--C-:B------:R-:W-:Y:S01]  /*11940*/  FFMA.FTZ R155, R166, c[0x0][0x2d0], -R167.reuse ;  /* 0x0000b400a69b7a23 */ /* 0x100fe200000108a7 */
[----:B------:R-:W-:Y:S01]  /*11950*/  MUFU.EX2 R153, R153 ;  /* 0x0000009900997308 */ /* 0x000fe20000000800 */
[--C-:B------:R-:W-:Y:S02]  /*11960*/  FFMA.FTZ R157, R164, c[0x0][0x2d0], -R167.reuse ;  /* 0x0000b400a49d7a23 */ /* 0x100fe400000108a7 */
[--C-:B------:R-:W-:Y:S02]  /*11970*/  FFMA.FTZ R158, R158, c[0x0][0x2d0], -R167.reuse ;  /* 0x0000b4009e9e7a23 */ /* 0x100fe400000108a7 */
[----:B------:R-:W-:Y:S02]  /*11980*/  FFMA.FTZ R160, R160, c[0x0][0x2d0], -R167 ;  /* 0x0000b400a0a07a23 */ /* 0x000fe400000108a7 */
[--C-:B------:R-:W-:Y:S01]  /*11990*/  FFMA.FTZ R161, R161, c[0x0][0x2d0], -R162.reuse ;  /* 0x0000b400a1a17a23 */ /* 0x100fe200000108a2 */
[----:B------:R-:W5:Y:S01]  /*119a0*/  MUFU.EX2 R154, R154 ;  /* 0x0000009a009a7308 */ /* 0x000f620000000800 */
[----:B----4-:R-:W-:Y:S01]  /*119b0*/  F2FP.PACK_AB R98, R146, R149 ;  /* 0x000000959262723e */ /* 0x010fe200000000ff */
        /* <DEDUP_REMOVED lines=8> */
[----:B------:R-:W4:Y:S01]  /*11a40*/  MUFU.EX2 R147, R147 ;  /* 0x0000009300937308 */ /* 0x000f220000000800 */
[----:B-----5:R-:W-:Y:S01]  /*11a50*/  F2FP.PACK_AB R97, R154, R153 ;  /* 0x000000999a61723e */ /* 0x020fe200000000ff */
[----:B------:R-:W-:-:S02]  /*11a60*/  FFMA.FTZ R172, R143, c[0x0][0x2d0], -R162 ;  /* 0x0000b4008fac7a23 */ /* 0x000fc400000108a2 */
[--C-:B------:R-:W-:Y:S02]  /*11a70*/  FFMA.FTZ R171, R141, c[0x0][0x2d0], -R162.reuse ;  /* 0x0000b4008dab7a23 */ /* 0x100fe400000108a2 */
[----:B------:R-:W-:Y:S02]  /*11a80*/  FFMA.FTZ R167, R140, c[0x0][0x2d0], -R167 ;  /* 0x0000b4008ca77a23 */ /* 0x000fe400000108a7 */
[----:B------:R-:W-:Y:S01]  /*11a90*/  MUFU.EX2 R150, R150 ;  /* 0x0000009600967308 */ /* 0x000fe20000000800 */
[----:B------:R-:W-:Y:S01]  /*11aa0*/  FFMA.FTZ R162, R159, c[0x0][0x2d0], -R162 ;  /* 0x0000b4009fa27a23 */ /* 0x000fe200000108a2 */
[----:B------:R-:W-:Y:S01]  /*11ab0*/  LDSM.16.MT88.4 R140, [R198+0x1900] ;  /* 0x00190000c68c783b */ /* 0x000fe20000004200 */
[----:B------:R-:W-:Y:S02]  /*11ac0*/  FADD.FTZ R152, R152, R151 ;  /* 0x0000009798987221 */ /* 0x000fe40000010000 */
[----:B------:R-:W-:Y:S02]  /*11ad0*/  FADD.FTZ R153, R153, R154 ;  /* 0x0000009a99997221 */ /* 0x000fe40000010000 */
[----:B------:R-:W-:Y:S01]  /*11ae0*/  FADD.FTZ R149, R149, R152 ;  /* 0x0000009895957221 */ /* 0x000fe20000010000 */
[----:B----4-:R-:W-:Y:S01]  /*11af0*/  F2FP.PACK_AB R99, R147, R156 ;  /* 0x0000009c9363723e */ /* 0x010fe200000000ff */
        /* <DEDUP_REMOVED lines=110> */
[----:B------:R-:W-:Y:S02]  /*121e0*/  FADD.FTZ R166, R166, R163 ;  /* 0x000000a3a6a67221 */ /* 0x000fe40000010000 */
[----:B------:R-:W-:Y:S01]  /*121f0*/  IMAD.IADD R2, R207, 0x1, -R210 ;  /* 0x00000001cf027824 */ /* 0x000fe200078e0ad2 */
[----:B------:R-:W-:Y:S01]  /*12200*/  HMMA.16816.F32 R124, R4, R10, R124 ;  /* 0x0000000a047c723c */ /* 0x000fe2000000187c */
[----:B------:R-:W1:Y:S03]  /*12210*/  LDSM.16.MT88.4 R8, [R197+0x3100] ;  /* 0x00310000c508783b */ /* 0x000e660000004200 */
[----:B------:R-:W-:-:S04]  /*12220*/  IADD3 R2, R2, UR17, RZ ;  /* 0x0000001102027c10 */ /* 0x000fc8000fffe0ff */
        /* <DEDUP_REMOVED lines=71> */
[----:B------:R-:W-:Y:S07]  /*126a0*/  HMMA.16816.F32 R96, R4, R18, R96 ;  /* 0x000000120460723c */ /* 0x000fee0000001860 */
[----:B------:R-:W-:Y:S01]  /*126b0*/  IADD3 R4, R2, c[0x0][0x328], RZ ;  /* 0x0000ca0002047a10 */ /* 0x000fe20007ffe0ff */
[----:B------:R-:W-:Y:S05]  /*126c0*/  @P0 BRA `(.L_x_419) ;  /* 0x0000011000000947 */ /* 0x000fea0003800000 */
[C---:B------:R-:W-:Y:S02]  /*126d0*/  ISETP.GT.AND P0, PT, R2.reuse, RZ, PT ;  /* 0x000000ff0200720c */ /* 0x040fe40003f04270 */
[----:B------:R-:W-:-:S11]  /*126e0*/  IADD3 R3, R2, -0x1, RZ ;  /* 0xffffffff02037810 */ /* 0x000fd60007ffe0ff */
[----:B------:R-:W-:Y:S05]  /*126f0*/  @P0 BRA `(.L_x_420) ;  /* 0x0000007000000947 */ /* 0x000fea0003800000 */
[----:B------:R-:W-:-:S05]  /*12700*/  IMAD.MOV.U32 R3, RZ, RZ, 0x1 ;  /* 0x00000001ff037424 */ /* 0x000fca00078e00ff */
[----:B------:R-:W-:Y:S01]  /*12710*/  ISETP.NE.AND P0, PT, R3, c[0x0][0x32c], PT ;  /* 0x0000cb0003007a0c */ /* 0x000fe20003f05270 */
[----:B------:R-:W-:-:S12]  /*12720*/  IMAD.MOV R3, RZ, RZ, -R2 ;  /* 0x000000ffff037224 */ /* 0x000fd800078e0a02 */
[----:B------:R-:W-:-:S05]  /*12730*/  @P0 IMAD.HI.U32 R2, R3, c[0x0][0x330], RZ ;  /* 0x0000cc0003020a27 */ /* 0x000fca00078e00ff */
[----:B------:R-:W-:-:S04]  /*12740*/  @P0 SHF.R.U32.HI R3, RZ, c[0x0][0x334], R2 ;  /* 0x0000cd00ff030a19 */ /* 0x000fc80000011602 */
[----:B------:R-:W-:Y:S01]  /*12750*/  LOP3.LUT R3, RZ, R3, RZ, 0x33, !PT ;  /* 0x00000003ff037212 */ /* 0x000fe200078e33ff */
[----:B------:R-:W-:Y:S05]  /*12760*/  BRA `(.L_x_421) ;  /* 0x0000004000007947 */ /* 0x000fea0003800000 */
.L_x_420:
[----:B------:R-:W-:-:S04]  /*12770*/  MOV R2, 0x1 ;  /* 0x0000000100027802 */ /* 0x000fc80000000f00 */
[----:B------:R-:W-:-:S13]  /*12780*/  ISETP.NE.AND P0, PT, R2, c[0x0][0x32c], PT ;  /* 0x0000cb0002007a0c */ /* 0x000fda0003f05270 */
[----:B------:R-:W-:-:S05]  /*12790*/  @P0 IMAD.HI.U32 R2, R3, c[0x0][0x330], RZ ;  /* 0x0000cc0003020a27 */ /* 0x000fca00078e00ff */
[----:B------:R-:W-:Y:S02]  /*127a0*/  @P0 SHF.R.U32.HI R3, RZ, c[0x0][0x334], R2 ;  /* 0x0000cd00ff030a19 */ /* 0x000fe40000011602 */
.L_x_421:
[----:B------:R-:W-:-:S05]  /*127b0*/  MOV R2, c[0x0][0x32c] ;  /* 0x0000cb0000027a02 */ /* 0x000fca0000000f00 */
[----:B------:R-:W-:-:S05]  /*127c0*/  IMAD R3, R3, R2, c[0x0][0x32c] ;  /* 0x0000cb0003037624 */ /* 0x000fca00078e0202 */
[----:B------:R-:W-:-:S04]  /*127d0*/  IMNMX R4, R4, R3, PT ;  /* 0x0000000304047217 */ /* 0x000fc80003800200 */
.L_x_419:
[----:B------:R-:W-:-:S04]  /*127e0*/  SHF.R.S32.HI R3, RZ, 0x1f, R4 ;  /* 0x0000001fff037819 */ /* 0x000fc80000011404 */
[----:B------:R-:W-:-:S04]  /*127f0*/  LEA.HI R2, R3, R4, RZ, 0x6 ;  /* 0x0000000403027211 */ /* 0x000fc800078f30ff */
[----:B------:R-:W-:-:S04]  /*12800*/  SHF.R.S32.HI R2, RZ, 0x6, R2 ;  /* 0x00000006ff027819 */ /* 0x000fc80000011402 */
[----:B------:R-:W-:-:S04]  /*12810*/  IMNMX R231, R211, R2, !PT ;  /* 0x00000002d3e77217 */ /* 0x000fc80007800200 */
[----:B------:R-:W-:-:S13]  /*12820*/  ISETP.GE.AND P0, PT, R180, R231, PT ;  /* 0x000000e7b400720c */ /* 0x000fda0003f06270 */
[----:B------:R-:W-:Y:S05]  /*12830*/  @!P0 BRA `(.L_x_422) ;  /* 0x0000398000008947 */ /* 0x000fea0003800000 */
[----:B------:R-:W-:Y:S01]  /*12840*/  SHF.R.S32.HI R229, RZ, 0x1f, R224 ;  /* 0x0000001fffe57819 */ /* 0x000fe200000114e0 */
[----:B------:R-:W-:Y:S01]  /*12850*/  IMAD.MOV.U32 R2, RZ, RZ, R132 ;  /* 0x000000ffff027224 */ /* 0x000fe200078e0084 */
[----:B------:R-:W-:Y:S01]  /*12860*/  ISETP.GE.AND P1, PT, R214, c[0x0][0x1d4], PT ;  /* 0x00007500d6007a0c */ /* 0x000fe20003f26270 */
[----:B------:R-:W-:Y:S01]  /*12870*/  IMAD.MOV.U32 R3, RZ, RZ, R0 ;  /* 0x000000ffff037224 */ /* 0x000fe200078e0000 */
[----:B------:R-:W-:Y:S01]  /*12880*/  SHF.R.S32.HI R226, RZ, 0x1f, R223 ;  /* 0x0000001fffe27819 */ /* 0x000fe200000114df */
[----:B------:R-:W-:Y:S01]  /*12890*/  IMAD.MOV.U32 R230, RZ, RZ, R180 ;  /* 0x000000ffffe67224 */ /* 0x000fe200078e00b4 */
[----:B------:R-:W-:Y:S01]  /*128a0*/  SHF.R.S32.HI R183, RZ, 0x1f, R222 ;  /* 0x0000001fffb77819 */ /* 0x000fe200000114de */
[----:B------:R-:W-:Y:S01]  /*128b0*/  IMAD.SHL.U32 R228, R224, 0x2, RZ ;  /* 0x00000002e0e47824 */ /* 0x000fe200078e00ff */
[----:B------:R-:W-:Y:S01]  /*128c0*/  SEL R227, RZ, 0x10, P1 ;  /* 0x00000010ffe37807 */ /* 0x000fe20000800000 */
[----:B------:R-:W-:Y:S01]  /*128d0*/  IMAD.SHL.U32 R225, R223, 0x2, RZ ;  /* 0x00000002dfe17824 */ /* 0x000fe200078e00ff */
[----:B------:R-:W-:Y:S01]  /*128e0*/  SEL R181, RZ, 0x10, P6 ;  /* 0x00000010ffb57807 */ /* 0x000fe20003000000 */
[----:B------:R-:W-:Y:S01]  /*128f0*/  IMAD.SHL.U32 R182, R222, 0x2, RZ ;  /* 0x00000002deb67824 */ /* 0x000fe200078e00ff */
[----:B------:R-:W-:-:S02]  /*12900*/  SHF.L.U64.HI R229, R224, 0x1, R229 ;  /* 0x00000001e0e57819 */ /* 0x000fc400000102e5 */
[----:B------:R-:W-:Y:S02]  /*12910*/  SHF.L.U64.HI R226, R223, 0x1, R226 ;  /* 0x00000001dfe27819 */ /* 0x000fe400000102e2 */
[----:B------:R-:W-:Y:S02]  /*12920*/  SHF.L.U64.HI R183, R222, 0x1, R183 ;  /* 0x00000001deb77819 */ /* 0x000fe400000102b7 */
.L_x_433:
[----:B------:R-:W-:Y:S04]  /*12930*/  DEPBAR.LE SB0, 0x0 ;  /* 0x000080000000791a */ /* 0x000fe80000000000 */
[----:B------:R-:W-:Y:S01]  /*12940*/  BAR.SYNC.DEFER_BLOCKING 0x0 ;  /* 0x0000000000007b1d */ /* 0x000fe20000010000 */
[----:B------:R-:W-:Y:S02]  /*12950*/  ISETP.GT.AND P0, PT, R211, R230, PT ;  /* 0x000000e6d300720c */ /* 0x000fe40003f04270 */
[----:B------:R-:W-:Y:S03]  /*12960*/  ISETP.GE.AND P5, PT, R214, c[0x0][0x1d4], PT ;  /* 0x00007500d6007a0c */ /* 0x000fe60003fa6270 */
        /* <DEDUP_REMOVED lines=22> */
[----:B------:R-:W-:Y:S02]  /*12ad0*/  IADD3 R0, P0, R8, UR18, RZ ;  /* 0x0000001208007c10 */ /* 0x000fe4000ff1e0ff */
[----:B------:R-:W-:Y:S02]  /*12ae0*/  IADD3 R8, -R181, 0x10, RZ ;  /* 0x00000010b5087810 */ /* 0x000fe40007ffe1ff */
[----:B------:R-:W-:Y:S02]  /*12af0*/  IADD3.X R9, R9, UR12, R4, P0, !PT ;  /* 0x0000000c09097c10 */ /* 0x000fe400087fe404 */
[----:B------:R-:W-:Y:S02]  /*12b00*/  LEA R6, P0, R0, c[0x0][0x1f8], 0x1 ;  /* 0x00007e0000067a11 */ /* 0x000fe400078008ff */
[----:B------:R-:W-:Y:S02]  /*12b10*/  LOP3.LUT R8, R8, 0xf, RZ, 0xc0, !PT ;  /* 0x0000000f08087812 */ /* 0x000fe400078ec0ff */
[----:B------:R-:W-:Y:S01]  /*12b20*/  LEA.HI.X R14, R0, c[0x0][0x1fc], R9, 0x1, P0 ;  /* 0x00007f00000e7a11 */ /* 0x000fe200000f0c09 */
[----:B------:R-:W5:Y:S04]  /*12b30*/  SHFL.IDX PT, R5, R6, 0x1, 0x181f ;  /* 0x00381f0006057f89 */ /* 0x000f6800000e0000 */
[----:B------:R-:W4:Y:S04]  /*12b40*/  SHFL.IDX PT, R0, R14, 0x1, 0x181f ;  /* 0x00381f000e007f89 */ /* 0x000f2800000e0000 */
[----:B------:R-:W3:Y:S04]  /*12b50*/  SHFL.IDX PT, R7, R6, RZ, 0x181f ;  /* 0x00181fff06077589 */ /* 0x000ee800000e0000 */
[----:B------:R2:W1:Y:S01]  /*12b60*/  SHFL.IDX PT, R4, R14, RZ, 0x181f ;  /* 0x00181fff0e047589 */ /* 0x00046200000e0000 */
[-C--:B-----5:R-:W-:Y:S04]  /*12b70*/  IADD3 R10, P1, P0, R10, R5.reuse, R228 ;  /* 0x000000050a0a7210 */ /* 0x0a0fe8000783e0e4 */
[----:B----4-:R-:W-:Y:S02]  /*12b80*/  IADD3.X R11, RZ, R0, R229, P1, P0 ;  /* 0x00000000ff0b7210 */ /* 0x010fe40000fe04e5 */
[----:B------:R-:W-:Y:S02]  /*12b90*/  IADD3 R8, P1, P0, R8, R5, R225 ;  /* 0x0000000508087210 */ /* 0x000fe4000783e0e1 */
[C---:B---3--:R-:W-:Y:S02]  /*12ba0*/  IADD3 R6, P2, R7.reuse, R228, RZ ;  /* 0x000000e407067210 */ /* 0x048fe40007f5e0ff */
[--C-:B------:R-:W-:Y:S02]  /*12bb0*/  IADD3.X R9, RZ, R0, R226.reuse, P1, P0 ;  /* 0x00000000ff097210 */ /* 0x100fe40000fe04e2 */
[CC--:B------:R-:W-:Y:S02]  /*12bc0*/  IADD3 R12, P0, R7.reuse, R182.reuse, RZ ;  /* 0x000000b6070c7210 */ /* 0x0c0fe40007f1e0ff */
[----:B--2---:R-:W-:Y:S01]  /*12bd0*/  IADD3 R14, P1, R7, R225, RZ ;  /* 0x000000e1070e7210 */ /* 0x004fe20007f3e0ff */
[C---:B-1----:R-:W-:Y:S02]  /*12be0*/  IMAD.X R7, R4.reuse, 0x1, R229, P2 ;  /* 0x0000000104077824 */ /* 0x042fe400010e06e5 */
[C-C-:B------:R-:W-:Y:S01]  /*12bf0*/  IMAD.X R13, R4.reuse, 0x1, R183.reuse, P0 ;  /* 0x00000001040d7824 */ /* 0x140fe200000e06b7 */
[----:B------:R-:W-:Y:S01]  /*12c00*/  IADD3 R16, P0, R5, R182, RZ ;  /* 0x000000b605107210 */ /* 0x000fe20007f1e0ff */
[----:B------:R-:W-:Y:S01]  /*12c10*/  IMAD.X R15, R4, 0x1, R226, P1 ;  /* 0x00000001040f7824 */ /* 0x000fe200008e06e2 */
[----:B------:R-:W-:Y:S02]  /*12c20*/  ISETP.NE.U32.AND P1, PT, R227, RZ, PT ;  /* 0x000000ffe300720c */ /* 0x000fe40003f25070 */
[----:B------:R1:W-:Y:S01]  /*12c30*/  LDGSTS.E.BYPASS.LTC128B.128 [R219], [R12.64], !P4 ;  /* 0x000000000cdb7fae */ /* 0x0003e2000e101d56 */
[----:B------:R-:W-:Y:S01]  /*12c40*/  IMAD.X R17, R0, 0x1, R183, P0 ;  /* 0x0000000100117824 */ /* 0x000fe200000e06b7 */
[----:B------:R-:W-:Y:S02]  /*12c50*/  ISETP.NE.U32.AND P0, PT, R181, RZ, PT ;  /* 0x000000ffb500720c */ /* 0x000fe40003f05070 */
[----:B------:R1:W-:Y:S04]  /*12c60*/  LDGSTS.E.BYPASS.LTC128B.128 [R219+0x2000], [R6.64], !P5 ;  /* 0x0200000006db7fae */ /* 0x0003e8000e901d56 */
[----:B------:R1:W-:Y:S04]  /*12c70*/  LDGSTS.E.BYPASS.LTC128B.128 [R219+0x4000], [R14.64], !P6 ;  /* 0x040000000edb7fae */ /* 0x0003e8000f101d56 */
[----:B------:R1:W-:Y:S04]  /*12c80*/  LDGSTS.E.BYPASS.LTC128B.128 [R219+0x1000], [R16.64], !P4 ;  /* 0x0100000010db7fae */ /* 0x0003e8000e101d56 */
[----:B------:R1:W-:Y:S04]  /*12c90*/  LDGSTS.E.BYPASS.LTC128B.128.ZFILL [R219+0x3000], [R10.64], P1 ;  /* 0x030000000adb7fae */ /* 0x0003e80008941d56 */
[----:B------:R1:W-:Y:S02]  /*12ca0*/  LDGSTS.E.BYPASS.LTC128B.128.ZFILL [R219+0x5000], [R8.64], P0 ;  /* 0x0500000008db7fae */ /* 0x0003e40008141d56 */
.L_x_423:
[C---:B-123--:R-:W-:Y:S01]  /*12cb0*/  HMMA.16816.F32 R4, R132.reuse, R136, RZ ;  /* 0x000000888404723c */ /* 0x04efe200000018ff */
[----:B------:R-:W-:Y:S02]  /*12cc0*/  LDSM.16.M88.4 R172, [R201+0xc100] ;  /* 0x00c10000c9ac783b */ /* 0x000fe40000000200 */
[----:B------:R-:W-:Y:S05]  /*12cd0*/  ISETP.GT.AND P0, PT, R230, R211, PT ;  /* 0x000000d3e600720c */ /* 0x000fea0003f04270 */
[C---:B------:R-:W-:Y:S01]  /*12ce0*/  HMMA.16816.F32 R8, R132.reuse, R138, RZ ;  /* 0x0000008a8408723c */ /* 0x040fe200000018ff */
[----:B------:R-:W0:Y:S07]  /*12cf0*/  LDGDEPBAR ;  /* 0x00000000000079af */ /* 0x000e2e0000000000 */
[C---:B----4-:R-:W-:Y:S01]  /*12d00*/  HMMA.16816.F32 R12, R132.reuse, R140, RZ ;  /* 0x0000008c840c723c */ /* 0x050fe200000018ff */
[----:B------:R-:W1:Y:S07]  /*12d10*/  LDSM.16.M88.4 R176, [R200+0x6100] ;  /* 0x00610000c8b0783b */ /* 0x000e6e0000000200 */
[C---:B------:R-:W-:Y:S01]  /*12d20*/  HMMA.16816.F32 R16, R132.reuse, R142, RZ ;  /* 0x0000008e8410723c */ /* 0x040fe200000018ff */
[----:B------:R-:W-:Y:S07]  /*12d30*/  LDSM.16.M88.4 R136, [R200+0x7100] ;  /* 0x00710000c888783b */ /* 0x000fee0000000200 */
[C---:B------:R-:W-:Y:S01]  /*12d40*/  HMMA.16816.F32 R20, R132.reuse, R144, RZ ;  /* 0x000000908414723c */ /* 0x040fe200000018ff */
[----:B------:R-:W-:Y:S07]  /*12d50*/  LDSM.16.M88.4 R140, [R200+0x7900] ;  /* 0x00790000c88c783b */ /* 0x000fee0000000200 */
[C---:B------:R-:W-:Y:S01]  /*12d60*/  HMMA.16816.F32 R24, R132.reuse, R146, RZ ;  /* 0x000000928418723c */ /* 0x040fe200000018ff */
[----:B------:R-:W-:Y:S07]  /*12d70*/  LDSM.16.M88.4 R144, [R199+0xc100] ;  /* 0x00c10000c790783b */ /* 0x000fee0000000200 */
[C---:B------:R-:W-:Y:S08]  /*12d80*/  HMMA.16816.F32 R28, R132.reuse, R148, RZ ;  /* 0x00000094841c723c */ /* 0x040ff000000018ff */
[----:B------:R-:W-:Y:S01]  /*12d90*/  HMMA.16816.F32 R32, R132, R150, RZ ;  /* 0x000000968420723c */ /* 0x000fe200000018ff */
[----:B------:R-:W2:Y:S07]  /*12da0*/  LDSM.16.M88.4 R132, [R200+0x6900] ;  /* 0x00690000c884783b */ /* 0x000eae0000000200 */
        /* <DEDUP_REMOVED lines=13> */
[C---:B-1----:R-:W-:Y:S01]  /*12e80*/  HMMA.16816.F32 R4, R172.reuse, R176, R4 ;  /* 0x000000b0ac04723c */ /* 0x042fe20000001804 */
        /* <DEDUP_REMOVED lines=25> */
[C---:B-1----:R-:W-:Y:S01]  /*13020*/  HMMA.16816.F32 R4, R164.reuse, R168, R4 ;  /* 0x000000a8a404723c */ /* 0x042fe20000001804 */
[----:B------:R-:W1:Y:S07]  /*13030*/  LDSM.16.M88.4 R160, [R200+0x8100] ;  /* 0x00810000c8a0783b */ /* 0x000e6e0000000200 */
[C---:B------:R-:W-:Y:S01]  /*13040*/  HMMA.16816.F32 R8, R164.reuse, R170, R8 ;  /* 0x000000aaa408723c */ /* 0x040fe20000001808 */
[----:B------:R-:W-:Y:S07]  /*13050*/  LDSM.16.M88.4 R168, [R192+0x2000] ;  /* 0x00200000c0a8783b */ /* 0x000fee0000000200 */
[C---:B--2---:R-:W-:Y:S08]  /*13060*/  HMMA.16816.F32 R12, R164.reuse, R132, R12 ;  /* 0x00000084a40c723c */ /* 0x044ff0000000180c */
[C---:B------:R-:W-:Y:S01]  /*13070*/  HMMA.16816.F32 R16, R164.reuse, R134, R16 ;  /* 0x00000086a410723c */ /* 0x040fe20000001810 */
[----:B------:R-:W2:Y:S07]  /*13080*/  LDSM.16.M88.4 R132, [R200+0x8900] ;  /* 0x00890000c884783b */ /* 0x000eae0000000200 */
        /* <DEDUP_REMOVED lines=19> */
[C---:B-1----:R-:W-:Y:S01]  /*131c0*/  HMMA.16816.F32 R4, R156.reuse, R160, R4 ;  /* 0x000000a09c04723c */ /* 0x042fe20000001804 */
[----:B------:R-:W1:Y:S07]  /*131d0*/  LDSM.16.M88.4 R172, [R206+0x14100] ;  /* 0x01410000ceac783b */ /* 0x000e6e0000000200 */
[C---:B------:R-:W-:Y:S01]  /*131e0*/  HMMA.16816.F32 R8, R156.reuse, R162, R8 ;  /* 0x000000a29c08723c */ /* 0x040fe20000001808 */
[----:B------:R-:W-:Y:S07]  /*131f0*/  LDSM.16.M88.4 R160, [R187] ;  /* 0x00000000bba0783b */ /* 0x000fee0000000200 */
        /* <DEDUP_REMOVED lines=44> */
[C---:B-1----:R-:W-:Y:S08]  /*134c0*/  HMMA.16816.F32 R4, R164.reuse, R168, R4 ;  /* 0x000000a8a404723c */ /* 0x042ff00000001804 */
[C---:B------:R-:W-:Y:S08]  /*134d0*/  HMMA.16816.F32 R8, R164.reuse, R170, R8 ;  /* 0x000000aaa408723c */ /* 0x040ff00000001808 */
[C---:B--2---:R-:W-:Y:S08]  /*134e0*/  HMMA.16816.F32 R12, R164.reuse, R132, R12 ;  /* 0x00000084a40c723c */ /* 0x044ff0000000180c */
        /* <DEDUP_REMOVED lines=82> */
[----:B------:R-:W-:-:S05]  /*13a10*/  @!P0 BRA `(.L_x_424) ;  /* 0x0000037000008947 */ /* 0x000fca0003800000 */
[----:B--234-:R-:W-:Y:S01]  /*13a20*/  ISETP.NE.AND P1, PT, R209, 0x1, PT ;  /* 0x00000001d100780c */ /* 0x01cfe20003f25270 */
[----:B------:R-:W-:Y:S01]  /*13a30*/  IMAD R4, R230, 0x40, R208 ;  /* 0x00000040e6047824 */ /* 0x000fe200078e02d0 */
[----:B------:R-:W-:Y:S01]  /*13a40*/  IADD3 R10, -R227, 0x10, RZ ;  /* 0x00000010e30a7810 */ /* 0x000fe20007ffe1ff */
[----:B------:R-:W-:Y:S03]  /*13a50*/  IMAD.MOV.U32 R212, RZ, RZ, RZ ;  /* 0x000000ffffd47224 */ /* 0x000fe600078e00ff */
[----:B------:R-:W-:Y:S02]  /*13a60*/  IADD3 R213, R4, -0x40, R215 ;  /* 0xffffffc004d57810 */ /* 0x000fe40007ffe0d7 */
[----:B------:R-:W-:Y:S03]  /*13a70*/  LOP3.LUT R10, R10, 0xf, RZ, 0xc0, !PT ;  /* 0x0000000f0a0a7812 */ /* 0x000fe600078ec0ff */
[----:B------:R-:W-:Y:S02]  /*13a80*/  IMAD.MOV.U32 R4, RZ, RZ, R213 ;  /* 0x000000ffff047224 */ /* 0x000fe400078e00d5 */
[----:B------:R-:W-:Y:S05]  /*13a90*/  @P1 IMAD.HI.U32 R5, R213, c[0x0][0x2bc], RZ ;  /* 0x0000af00d5051a27 */ /* 0x000fea00078e00ff */
[----:B------:R-:W-:Y:S04]  /*13aa0*/  @P1 SHF.R.U32.HI R4, RZ, c[0x0][0x2c0], R5 ;  /* 0x0000b000ff041a19 */ /* 0x000fe80000011605 */
[C---:B------:R-:W-:Y:S04]  /*13ab0*/  @!P3 IADD3 R8, P0, R4.reuse, UR8, RZ ;  /* 0x000000080408bc10 */ /* 0x040fe8000ff1e0ff */
[----:B------:R-:W-:Y:S01]  /*13ac0*/  @!P3 LEA.HI.X.SX32 R5, R4, UR6, 0x1, P0 ;  /* 0x000000060405bc11 */ /* 0x000fe200080f0eff */
[----:B------:R-:W-:Y:S01]  /*13ad0*/  IMAD.MOV R4, RZ, RZ, -R4 ;  /* 0x000000ffff047224 */ /* 0x000fe200078e0a04 */
[----:B------:R-:W-:Y:S03]  /*13ae0*/  @!P3 LEA R6, P0, R8, c[0x0][0x2a0], 0x2 ;  /* 0x0000a8000806ba11 */ /* 0x000fe600078010ff */
[----:B------:R-:W-:Y:S01]  /*13af0*/  IMAD R213, R4, c[0x0][0x2b8], R213 ;  /* 0x0000ae0004d57a24 */ /* 0x000fe200078e02d5 */
[----:B------:R-:W-:Y:S02]  /*13b00*/  @!P3 LEA.HI.X R7, R8, c[0x0][0x2a4], R5, 0x2, P0 ;  /* 0x0000a9000807ba11 */ /* 0x000fe400000f1405 */
[----:B------:R-:W-:Y:S02]  /*13b10*/  IADD3 R8, -R181, 0x10, RZ ;  /* 0x00000010b5087810 */ /* 0x000fe40007ffe1ff */
[----:B------:R-:W-:Y:S01]  /*13b20*/  SHF.R.S32.HI R5, RZ, 0x1f, R213 ;  /* 0x0000001fff057819 */ /* 0x000fe200000114d5 */
[----:B------:R2:W3:Y:S01]  /*13b30*/  @!P3 LDG.E R212, [R6.64] ;  /* 0x0000001606d4b981 */ /* 0x0004e2000c1e1900 */
[----:B------:R-:W-:Y:S03]  /*13b40*/  LOP3.LUT R8, R8, 0xf, RZ, 0xc0, !PT ;  /* 0x0000000f08087812 */ /* 0x000fe600078ec0ff */
        /* <DEDUP_REMOVED lines=13> */
[----:B------:R2:W3:Y:S04]  /*13c20*/  SHFL.IDX PT, R5, R12, 0x1, 0x181f ;  /* 0x00381f000c057f89 */ /* 0x0004e800000e0000 */
[----:B------:R-:W4:Y:S04]  /*13c30*/  SHFL.IDX PT, R4, R16, 0x1, 0x181f ;  /* 0x00381f0010047f89 */ /* 0x000f2800000e0000 */
[----:B------:R-:W5:Y:S01]  /*13c40*/  SHFL.IDX PT, R6, R16, RZ, 0x181f ;  /* 0x00181fff10067589 */ /* 0x000f6200000e0000 */
[C---:B--2---:R-:W-:Y:S02]  /*13c50*/  IADD3 R12, P2, R7.reuse, R228, RZ ;  /* 0x000000e4070c7210 */ /* 0x044fe40007f5e0ff */
[-C--:B---3--:R-:W-:Y:S04]  /*13c60*/  IADD3 R10, P1, P0, R10, R5.reuse, R228 ;  /* 0x000000050a0a7210 */ /* 0x088fe8000783e0e4 */
[-C--:B----4-:R-:W-:Y:S02]  /*13c70*/  IADD3.X R11, RZ, R4.reuse, R229, P1, P0 ;  /* 0x00000004ff0b7210 */ /* 0x090fe40000fe04e5 */
[----:B------:R-:W-:Y:S01]  /*13c80*/  IADD3 R8, P1, P0, R8, R5, R225 ;  /* 0x0000000508087210 */ /* 0x000fe2000783e0e1 */
[C---:B-----5:R-:W-:Y:S03]  /*13c90*/  IMAD.X R13, R6.reuse, 0x1, R229, P2 ;  /* 0x00000001060d7824 */ /* 0x060fe600010e06e5 */
[--C-:B------:R-:W-:Y:S02]  /*13ca0*/  IADD3.X R9, RZ, R4, R226.reuse, P1, P0 ;  /* 0x00000004ff097210 */ /* 0x100fe40000fe04e2 */
[CC--:B------:R-:W-:Y:S02]  /*13cb0*/  IADD3 R14, P0, R7.reuse, R182.reuse, RZ ;  /* 0x000000b6070e7210 */ /* 0x0c0fe40007f1e0ff */
[----:B------:R-:W-:Y:S03]  /*13cc0*/  IADD3 R16, P1, R7, R225, RZ ;  /* 0x000000e107107210 */ /* 0x000fe60007f3e0ff */
[C-C-:B------:R-:W-:Y:S01]  /*13cd0*/  IMAD.X R15, R6.reuse, 0x1, R183.reuse, P0 ;  /* 0x00000001060f7824 */ /* 0x140fe200000e06b7 */
[----:B------:R-:W-:Y:S01]  /*13ce0*/  IADD3 R18, P0, R5, R182, RZ ;  /* 0x000000b605127210 */ /* 0x000fe20007f1e0ff */
[----:B------:R-:W-:Y:S01]  /*13cf0*/  IMAD.X R17, R6, 0x1, R226, P1 ;  /* 0x0000000106117824 */ /* 0x000fe200008e06e2 */
[----:B------:R-:W-:Y:S02]  /*13d00*/  ISETP.NE.U32.AND P1, PT, R227, RZ, PT ;  /* 0x000000ffe300720c */ /* 0x000fe40003f25070 */
[----:B------:R2:W-:Y:S01]  /*13d10*/  LDGSTS.E.BYPASS.LTC128B.128 [R216+0x6100], [R14.64], !P4 ;  /* 0x061000000ed87fae */ /* 0x0005e2000e101d56 */
[----:B------:R-:W-:Y:S01]  /*13d20*/  IMAD.X R19, R4, 0x1, R183, P0 ;  /* 0x0000000104137824 */ /* 0x000fe200000e06b7 */
[----:B------:R-:W-:Y:S02]  /*13d30*/  ISETP.NE.U32.AND P0, PT, R181, RZ, PT ;  /* 0x000000ffb500720c */ /* 0x000fe40003f05070 */
[----:B------:R2:W-:Y:S04]  /*13d40*/  LDGSTS.E.BYPASS.LTC128B.128 [R216+0x8100], [R12.64], !P5 ;  /* 0x081000000cd87fae */ /* 0x0005e8000e901d56 */
[----:B------:R2:W-:Y:S04]  /*13d50*/  LDGSTS.E.BYPASS.LTC128B.128 [R216+0xa100], [R16.64], !P6 ;  /* 0x0a10000010d87fae */ /* 0x0005e8000f101d56 */
[----:B------:R2:W-:Y:S04]  /*13d60*/  LDGSTS.E.BYPASS.LTC128B.128 [R216+0x7100], [R18.64], !P4 ;  /* 0x0710000012d87fae */ /* 0x0005e8000e101d56 */
[----:B------:R2:W-:Y:S04]  /*13d70*/  LDGSTS.E.BYPASS.LTC128B.128.ZFILL [R216+0x9100], [R10.64], P1 ;  /* 0x091000000ad87fae */ /* 0x0005e80008941d56 */
[----:B------:R2:W-:Y:S02]  /*13d80*/  LDGSTS.E.BYPASS.LTC128B.128.ZFILL [R216+0xb100], [R8.64], P0 ;  /* 0x0b10000008d87fae */ /* 0x0005e40008141d56 */
.L_x_424:
[----:B--234-:R-:W-:Y:S01]  /*13d90*/  PLOP3.LUT P1, PT, PT, PT, UP3, 0x80, 0x0 ;  /* 0x000000000000781c */ /* 0x01cfe20003f2f038 */
[----:B------:R-:W0:Y:S01]  /*13da0*/  LDGDEPBAR ;  /* 0x00000000000079af */ /* 0x000e220000000000 */
[----:B------:R-:W-:Y:S01]  /*13db0*/  PLOP3.LUT P0, PT, PT, PT, UP3, 0x80, 0x0 ;  /* 0x000000000000781c */ /* 0x000fe20003f0f038 */
[----:B------:R-:W-:Y:S02]  /*13dc0*/  IMAD.MOV.U32 R13, RZ, RZ, R217 ;  /* 0x000000ffff0d7224 */ /* 0x000fe400078e00d9 */
[----:B------:R-:W-:Y:S08]  /*13dd0*/  IMAD.SHL.U32 R7, R230, 0x40, RZ ;  /* 0x00000040e6077824 */ /* 0x000ff000078e00ff */
[----:B------:R-:W-:Y:S05]  /*13de0*/  @P1 IMAD.HI.U32 R4, R217, c[0x0][0x2c8], RZ ;  /* 0x0000b200d9041a27 */ /* 0x000fea00078e00ff */
[----:B------:R-:W-:Y:S02]  /*13df0*/  @P0 SHF.R.U32.HI R13, RZ, c[0x0][0x2cc], R4 ;  /* 0x0000b300ff0d0a19 */ /* 0x000fe40000011604 */
[----:B------:R-:W-:Y:S02]  /*13e00*/  PLOP3.LUT P0, PT, PT, PT, UP2, 0x40, 0x0 ;  /* 0x000000000000781c */ /* 0x000fe40003f0e828 */
[----:B------:R-:W-:Y:S01]  /*13e10*/  IADD3 R4, -R218, 0x1, -R7 ;  /* 0x00000001da047810 */ /* 0x000fe20007ffe907 */
[----:B------:R-:W2:Y:S03]  /*13e20*/  SHFL.IDX PT, R8, R13, RZ, 0x1c1f ;  /* 0x001c1fff0d087589 */ /* 0x000ea600000e0000 */
[----:B------:R-:W-:Y:S04]  /*13e30*/  IADD3 R4, -R210, R4, R207 ;  /* 0x00000004d2047210 */ /* 0x000fe80007ffe1cf */
[C---:B------:R-:W-:Y:S02]  /*13e40*/  IADD3 R5, R4.reuse, c[0x0][0x328], RZ ;  /* 0x0000ca0004057a10 */ /* 0x040fe40007ffe0ff */
[----:B------:R-:W-:Y:S03]  /*13e50*/  IADD3 R4, R4, UR13, RZ ;  /* 0x0000000d04047c10 */ /* 0x000fe6000fffe0ff */
[--C-:B--2---:R-:W-:Y:S02]  /*13e60*/  IMAD.IADD R11, R5, 0x1, R8.reuse ;  /* 0x00000001050b7824 */ /* 0x104fe400078e0208 */
[----:B------:R-:W-:Y:S01]  /*13e70*/  IMAD.IADD R9, R4, 0x1, R8 ;  /* 0x0000000104097824 */ /* 0x000fe200078e0208 */
[----:B------:R-:W-:-:S05]  /*13e80*/  @P0 BRA `(.L_x_425) ;  /* 0x0000018000000947 */ /* 0x000fca0003800000 */
[----:B------:R-:W-:Y:S01]  /*13e90*/  IADD3 R8, -R210, R207, R8 ;  /* 0x000000cfd2087210 */ /* 0x000fe20007ffe108 */
[----:B------:R-:W-:Y:S03]  /*13ea0*/  BSSY B0, `(.L_x_426) ;  /* 0x0000011000007945 */ /* 0x000fe60003800000 */
        /* <DEDUP_REMOVED lines=11> */
.L_x_427:
[----:B------:R-:W-:Y:S04]  /*13f60*/  MOV R6, 0x1 ;  /* 0x0000000100067802 */ /* 0x000fe80000000f00 */
[----:B------:R-:W-:Y:S11]  /*13f70*/  ISETP.NE.AND P0, PT, R6, c[0x0][0x32c], PT ;  /* 0x0000cb0006007a0c */ /* 0x000ff60003f05270 */
[----:B------:R-:W-:Y:S02]  /*13f80*/  @!UPT UIADD3 URZ, URZ, URZ, URZ ;  /* 0x0000003f3f3ff290 */ /* 0x000fe4000fffe03f */
[----:B------:R-:W-:Y:S05]  /*13f90*/  @P0 IMAD.HI.U32 R6, R8, c[0x0][0x330], RZ ;  /* 0x0000cc0008060a27 */ /* 0x000fea00078e00ff */
[----:B------:R-:W-:Y:S02]  /*13fa0*/  @P0 SHF.R.U32.HI R8, RZ, c[0x0][0x334], R6 ;  /* 0x0000cd00ff080a19 */ /* 0x000fe40000011606 */
.L_x_428:
[----:B------:R-:W-:Y:S05]  /*13fb0*/  BSYNC B0 ;  /* 0x0000000000007941 */ /* 0x000fea0003800000 */
.L_x_426:
[----:B------:R-:W-:Y:S04]  /*13fc0*/  IMAD R15, R8, c[0x0][0x32c], -R7 ;  /* 0x0000cb00080f7a24 */ /* 0x000fe800078e0a07 */
[----:B------:R-:W-:Y:S05]  /*13fd0*/  IMAD.IADD R8, R15, 0x1, -R218 ;  /* 0x000000010f087824 */ /* 0x000fea00078e0ada */
[----:B------:R-:W-:Y:S02]  /*13fe0*/  IADD3 R6, R8, c[0x0][0x32c], RZ ;  /* 0x0000cb0008067a10 */ /* 0x000fe40007ffe0ff */
[----:B------:R-:W-:Y:S02]  /*13ff0*/  IMNMX R9, R9, R8, !PT ;  /* 0x0000000809097217 */ /* 0x000fe40007800200 */
[----:B------:R-:W-:Y:S02]  /*14000*/  IMNMX R11, R11, R6, PT ;  /* 0x000000060b0b7217 */ /* 0x000fe40003800200 */
.L_x_425:
[----:B------:R-:W-:Y:S01]  /*14010*/  ISETP.GT.AND P2, PT, R230, -0x1, PT ;  /* 0xffffffffe600780c */ /* 0x000fe20003f44270 */
[----:B------:R-:W2:Y:S03]  /*14020*/  SHFL.IDX PT, R13, R13, 0x1, 0x1c1f ;  /* 0x003c1f000d0d7f89 */ /* 0x000ea600000e0000 */
[----:B------:R-:W-:Y:S04]  /*14030*/  ISETP.GT.AND P0, PT, R9, RZ, P2 ;  /* 0x000000ff0900720c */ /* 0x000fe80001704270 */
[----:B------:R-:W-:Y:S04]  /*14040*/  ISETP.LT.OR P0, PT, R11, 0x1, P0 ;  /* 0x000000010b00780c */ /* 0x000fe80000701670 */
[----:B------:R-:W-:Y:S02]  /*14050*/  FSEL R12, R152, -INF , !P0 ;  /* 0xff800000980c7808 */ /* 0x000fe40004000000 */
[----:B------:R-:W-:Y:S04]  /*14060*/  ISETP.GT.AND P0, PT, R9, 0x1, P2 ;  /* 0x000000010900780c */ /* 0x000fe80001704270 */
[----:B------:R-:W-:Y:S04]  /*14070*/  ISETP.LT.OR P0, PT, R11, 0x2, P0 ;  /* 0x000000020b00780c */ /* 0x000fe80000701670 */
[----:B------:R-:W-:Y:S02]  /*14080*/  FSEL R10, R154, -INF , !P0 ;  /* 0xff8000009a0a7808 */ /* 0x000fe40004000000 */
[----:B------:R-:W-:Y:S01]  /*14090*/  ISETP.GT.AND P0, PT, R9, 0x8, P2 ;  /* 0x000000080900780c */ /* 0x000fe20001704270 */
[--C-:B--2---:R-:W-:Y:S02]  /*140a0*/  IMAD.IADD R5, R5, 0x1, R13.reuse ;  /* 0x0000000105057824 */ /* 0x104fe400078e020d */
[----:B------:R-:W-:Y:S01]  /*140b0*/  IMAD.IADD R4, R4, 0x1, R13 ;  /* 0x0000000104047824 */ /* 0x000fe200078e020d */
[----:B------:R-:W-:Y:S04]  /*140c0*/  ISETP.LT.OR P0, PT, R11, 0x9, P0 ;  /* 0x000000090b00780c */ /* 0x000fe80000701670 */
[----:B-1----:R-:W-:Y:S02]  /*140d0*/  FSEL R8, R156, -INF , !P0 ;  /* 0xff8000009c087808 */ /* 0x002fe40004000000 */
[----:B------:R-:W-:Y:S04]  /*140e0*/  ISETP.GT.AND P0, PT, R9, 0x9, P2 ;  /* 0x000000090900780c */ /* 0x000fe80001704270 */
[----:B------:R-:W-:Y:S04]  /*140f0*/  ISETP.LT.OR P0, PT, R11, 0xa, P0 ;  /* 0x0000000a0b00780c */ /* 0x000fe80000701670 */
[----:B------:R-:W-:Y:S02]  /*14100*/  FSEL R6, R158, -INF , !P0 ;  /* 0xff8000009e067808 */ /* 0x000fe40004000000 */
        /* <DEDUP_REMOVED lines=36> */
[----:B------:R-:W-:Y:S11]  /*14350*/  PLOP3.LUT P0, PT, PT, PT, UP2, 0x40, 0x0 ;  /* 0x000000000000781c */ /* 0x000ff60003f0e828 */
[----:B------:R-:W-:Y:S02]  /*14360*/  @!UPT UIADD3 URZ, URZ, URZ, URZ ;  /* 0x0000003f3f3ff290 */ /* 0x000fe4000fffe03f */
        /* <DEDUP_REMOVED lines=14> */
.L_x_431:
[----:B------:R-:W-:Y:S04]  /*14450*/  MOV R9, 0x1 ;  /* 0x0000000100097802 */ /* 0x000fe80000000f00 */
[----:B------:R-:W-:Y:S11]  /*14460*/  ISETP.NE.AND P0, PT, R9, c[0x0][0x32c], PT ;  /* 0x0000cb0009007a0c */ /* 0x000ff60003f05270 */
[----:B------:R-:W-:Y:S02]  /*14470*/  @!UPT UIADD3 URZ, URZ, URZ, URZ ;  /* 0x0000003f3f3ff290 */ /* 0x000fe4000fffe03f */
[----:B------:R-:W-:Y:S05]  /*14480*/  @P0 IMAD.HI.U32 R9, R14, c[0x0][0x330], RZ ;  /* 0x0000cc000e090a27 */ /* 0x000fea00078e00ff */
[----:B------:R-:W-:Y:S02]  /*14490*/  @P0 SHF.R.U32.HI R14, RZ, c[0x0][0x334], R9 ;  /* 0x0000cd00ff0e0a19 */ /* 0x000fe40000011609 */
.L_x_432:
[----:B------:R-:W-:Y:S05]  /*144a0*/  BSYNC B0 ;  /* 0x0000000000007941 */ /* 0x000fea0003800000 */
.L_x_430:
[----:B------:R-:W-:Y:S04]  /*144b0*/  IMAD R7, R14, c[0x0][0x32c], -R7 ;  /* 0x0000cb000e077a24 */ /* 0x000fe800078e0a07 */
[----:B------:R-:W-:Y:S05]  /*144c0*/  IMAD.IADD R7, R7, 0x1, -R218 ;  /* 0x0000000107077824 */ /* 0x000fea00078e0ada */
[----:B------:R-:W-:Y:S02]  /*144d0*/  IADD3 R14, R7, c[0x0][0x32c], RZ ;  /* 0x0000cb00070e7a10 */ /* 0x000fe40007ffe0ff */
[----:B------:R-:W-:Y:S02]  /*144e0*/  IMNMX R4, R4, R7, !PT ;  /* 0x0000000704047217 */ /* 0x000fe40007800200 */
[----:B------:R-:W-:Y:S02]  /*144f0*/  IMNMX R5, R5, R14, PT ;  /* 0x0000000e05057217 */ /* 0x000fe40003800200 */
.L_x_429:
[----:B------:R-:W-:Y:S01]  /*14500*/  ISETP.GT.AND P0, PT, R4, RZ, P2 ;  /* 0x000000ff0400720c */ /* 0x000fe20001704270 */
[----:B------:R-:W-:Y:S01]  /*14510*/  LDSM.16.MT88.4 R20, [R198+0x100] ;  /* 0x00010000c614783b */ /* 0x000fe20000004200 */
[----:B------:R-:W-:Y:S02]  /*14520*/  FMNMX.FTZ R7, R12, R3, !PT ;  /* 0x000000030c077209 */ /* 0x000fe40007810000 */
[C---:B------:R-:W-:Y:S02]  /*14530*/  ISETP.LT.OR P0, PT, R5.reuse, 0x1, P0 ;  /* 0x000000010500780c */ /* 0x040fe40000701670 */
[----:B------:R-:W-:Y:S02]  /*14540*/  FMNMX.FTZ R7, R10, R7, !PT ;  /* 0x000000070a077209 */ /* 0x000fe40007810000 */
[----:B------:R-:W-:Y:S01]  /*14550*/  FSEL R15, R0, -INF , !P0 ;  /* 0xff800000000f7808 */ /* 0x000fe20004000000 */
[----:B------:R-:W-:Y:S01]  /*14560*/  LDSM.16.MT88.4 R28, [R197+0x100] ;  /* 0x00010000c51c783b */ /* 0x000fe20000004200 */
[----:B------:R-:W-:Y:S02]  /*14570*/  ISETP.GT.AND P0, PT, R4, 0x1, P2 ;  /* 0x000000010400780c */ /* 0x000fe40001704270 */
[----:B------:R-:W-:Y:S02]  /*14580*/  FMNMX.FTZ R7, R8, R7, !PT ;  /* 0x0000000708077209 */ /* 0x000fe40007810000 */
[----:B------:R-:W-:Y:S02]  /*14590*/  ISETP.LT.OR P0, PT, R5, 0x2, P0 ;  /* 0x000000020500780c */ /* 0x000fe40000701670 */
[----:B------:R-:W-:Y:S02]  /*145a0*/  FMNMX.FTZ R7, R6, R7, !PT ;  /* 0x0000000706077209 */ /* 0x000fe40007810000 */
[----:B------:R-:W-:Y:S02]  /*145b0*/  FSEL R13, R153, -INF , !P0 ;  /* 0xff800000990d7808 */ /* 0x000fe40004000000 */
        /* <DEDUP_REMOVED lines=52> */
[----:B------:R-:W-:Y:S02]  /*14900*/  FMNMX.FTZ R0, R157, R0, !PT ;  /* 0x000000009d007209 */ /* 0x000fe40007810000 */
[----:B------:R-:W-:Y:S01]  /*14910*/  ISETP.LT.OR P0, PT, R5, 0x31, P0 ;  /* 0x000000310500780c */ /* 0x000fe20000701670 */
[----:B------:R-:W1:Y:S01]  /*14920*/  SHFL.BFLY PT, R7, R14, 0x2, 0x1f ;  /* 0x0c401f000e077f89 */ /* 0x000e6200000e0000 */
[----:B------:R-:W-:Y:S02]  /*14930*/  FMNMX.FTZ R0, R155, R0, !PT ;  /* 0x000000009b007209 */ /* 0x000fe40007810000 */
[----:B------:R-:W-:Y:S02]  /*14940*/  FSEL R149, R233, -INF , !P0 ;  /* 0xff800000e9957808 */ /* 0x000fe40004000000 */
[C---:B------:R-:W-:Y:S02]  /*14950*/  ISETP.GT.AND P0, PT, R4.reuse, 0x31, P2 ;  /* 0x000000310400780c */ /* 0x040fe40001704270 */
[----:B------:R-:W-:Y:S02]  /*14960*/  FMNMX.FTZ R0, R153, R0, !PT ;  /* 0x0000000099007209 */ /* 0x000fe40007810000 */
[----:B------:R-:W-:Y:S02]  /*14970*/  ISETP.LT.OR P0, PT, R5, 0x32, P0 ;  /* 0x000000320500780c */ /* 0x000fe40000701670 */
[----:B------:R-:W-:Y:S02]  /*14980*/  ISETP.GT.AND P1, PT, R4, 0x38, P2 ;  /* 0x000000380400780c */ /* 0x000fe40001724270 */
[----:B------:R-:W-:Y:S02]  /*14990*/  FSEL R147, R232, -INF , !P0 ;  /* 0xff800000e8937808 */ /* 0x000fe40004000000 */
[----:B------:R-:W-:Y:S02]  /*149a0*/  FMNMX.FTZ R0, R149, R0, !PT ;  /* 0x0000000095007209 */ /* 0x000fe40007810000 */
[----:B------:R-:W-:Y:S02]  /*149b0*/  ISETP.LT.OR P1, PT, R5, 0x39, P1 ;  /* 0x000000390500780c */ /* 0x000fe40000f21670 */
[----:B------:R-:W-:Y:S02]  /*149c0*/  ISETP.GT.AND P0, PT, R4, 0x39, P2 ;  /* 0x000000390400780c */ /* 0x000fe40001704270 */
[----:B------:R-:W-:Y:S02]  /*149d0*/  FSEL R145, R235, -INF , !P1 ;  /* 0xff800000eb917808 */ /* 0x000fe40004800000 */
[----:B------:R-:W-:Y:S02]  /*149e0*/  FMNMX.FTZ R0, R147, R0, !PT ;  /* 0x0000000093007209 */ /* 0x000fe40007810000 */
[----:B------:R-:W-:Y:S02]  /*149f0*/  ISETP.LT.OR P0, PT, R5, 0x3a, P0 ;  /* 0x0000003a0500780c */ /* 0x000fe40000701670 */
[----:B------:R-:W-:Y:S02]  /*14a00*/  FMNMX.FTZ R0, R145, R0, !PT ;  /* 0x0000000091007209 */ /* 0x000fe40007810000 */
[----:B------:R-:W-:Y:S02]  /*14a10*/  FSEL R133, R234, -INF , !P0 ;  /* 0xff800000ea857808 */ /* 0x000fe40004000000 */
[----:B-1----:R-:W-:Y:S02]  /*14a20*/  FMNMX.FTZ R14, R14, R7, !PT ;  /* 0x000000070e0e7209 */ /* 0x002fe40007810000 */
[----:B------:R-:W-:Y:S03]  /*14a30*/  FMNMX.FTZ R4, R133, R0, !PT ;  /* 0x0000000085047209 */ /* 0x000fe60007810000 */
[----:B------:R-:W1:Y:S08]  /*14a40*/  SHFL.BFLY PT, R17, R14, 0x1, 0x1f ;  /* 0x0c201f000e117f89 */ /* 0x000e7000000e0000 */
[----:B------:R-:W2:Y:S01]  /*14a50*/  SHFL.BFLY PT, R7, R4, 0x2, 0x1f ;  /* 0x0c401f0004077f89 */ /* 0x000ea200000e0000 */
[----:B-1----:R-:W-:Y:S04]  /*14a60*/  FMNMX.FTZ R0, R14, R17, !PT ;  /* 0x000000110e007209 */ /* 0x002fe80007810000 */
[C---:B------:R-:W-:Y:S01]  /*14a70*/  FSETP.NEU.FTZ.AND P0, PT, R0.reuse, -INF , PT ;  /* 0xff8000000000780b */ /* 0x040fe20003f1d000 */
[----:B------:R-:W-:Y:S01]  /*14a80*/  FMUL.FTZ R151, R0, c[0x0][0x2d0] ;  /* 0x0000b40000977a20 */ /* 0x000fe20000410000 */
[----:B--2---:R-:W-:Y:S04]  /*14a90*/  FMNMX.FTZ R5, R4, R7, !PT ;  /* 0x0000000704057209 */ /* 0x004fe80007810000 */
[----:B------:R-:W-:Y:S02]  /*14aa0*/  FSEL R151, R151, RZ, P0 ;  /* 0x000000ff97977208 */ /* 0x000fe40000000000 */
[----:B------:R-:W-:Y:S01]  /*14ab0*/  FSEL R4, R0, RZ, P0 ;  /* 0x000000ff00047208 */ /* 0x000fe20000000000 */
[----:B------:R-:W1:Y:S02]  /*14ac0*/  SHFL.BFLY PT, R132, R5, 0x1, 0x1f ;  /* 0x0c201f0005847f89 */ /* 0x000e6400000e0000 */
[----:B------:R-:W-:Y:S02]  /*14ad0*/  FFMA.FTZ R168, R12, c[0x0][0x2d0], -R151 ;  /* 0x0000b4000ca87a23 */ /* 0x000fe40000010897 */
[----:B------:R-:W-:Y:S02]  /*14ae0*/  FADD.FTZ R3, -R4, R3 ;  /* 0x0000000304037221 */ /* 0x000fe40000010100 */
[--C-:B------:R-:W-:Y:S02]  /*14af0*/  FFMA.FTZ R135, R10, c[0x0][0x2d0], -R151.reuse ;  /* 0x0000b4000a877a23 */ /* 0x100fe40000010897 */
[--C-:B------:R-:W-:Y:S01]  /*14b00*/  FFMA.FTZ R134, R8, c[0x0][0x2d0], -R151.reuse ;  /* 0x0000b40008867a23 */ /* 0x100fe20000010897 */
[----:B------:R-:W-:Y:S01]  /*14b10*/  MUFU.EX2 R168, R168 ;  /* 0x000000a800a87308 */ /* 0x000fe20000000800 */
[--C-:B------:R-:W-:Y:S02]  /*14b20*/  FFMA.FTZ R169, R6, c[0x0][0x2d0], -R151.reuse ;  /* 0x0000b40006a97a23 */ /* 0x100fe40000010897 */
[----:B------:R-:W-:Y:S02]  /*14b30*/  FMUL.FTZ R6, R3, c[0x0][0x2d0] ;  /* 0x0000b40003067a20 */ /* 0x000fe40000410000 */
[--C-:B------:R-:W-:Y:S02]  /*14b40*/  FFMA.FTZ R174, R164, c[0x0][0x2d0], -R151.reuse ;  /* 0x0000b400a4ae7a23 */ /* 0x100fe40000010897 */
[----:B------:R-:W-:Y:S01]  /*14b50*/  LDSM.16.MT88.4 R164, [R203+0x5900] ;  /* 0x00590000cba4783b */ /* 0x000fe20000004200 */
[--C-:B------:R-:W-:Y:S02]  /*14b60*/  FFMA.FTZ R175, R162, c[0x0][0x2d0], -R151.reuse ;  /* 0x0000b400a2af7a23 */ /* 0x100fe40000010897 */
[----:B------:R-:W2:Y:S01]  /*14b70*/  MUFU.EX2 R135, R135 ;  /* 0x0000008700877308 */ /* 0x000ea20000000800 */
[--C-:B------:R-:W-:Y:S02]  /*14b80*/  FFMA.FTZ R176, R142, c[0x0][0x2d0], -R151.reuse ;  /* 0x0000b4008eb07a23 */ /* 0x100fe40000010897 */
[--C-:B------:R-:W-:Y:S01]  /*14b90*/  FFMA.FTZ R177, R140, c[0x0][0x2d0], -R151.reuse ;  /* 0x0000b4008cb17a23 */ /* 0x100fe20000010897 */
[----:B-1----:R-:W-:Y:S01]  /*14ba0*/  FMNMX.FTZ R132, R132, R5, !PT ;  /* 0x0000000584847209 */ /* 0x002fe20007810000 */
[--C-:B------:R-:W-:Y:S02]  /*14bb0*/  FFMA.FTZ R232, R160, c[0x0][0x2d0], -R151.reuse ;  /* 0x0000b400a0e87a23 */ /* 0x100fe40000010897 */
[--C-:B------:R-:W-:Y:S01]  /*14bc0*/  FFMA.FTZ R235, R158, c[0x0][0x2d0], -R151.reuse ;  /* 0x0000b4009eeb7a23 */ /* 0x100fe20000010897 */
[C---:B------:R-:W-:Y:S01]  /*14bd0*/  FSETP.NEU.FTZ.AND P0, PT, R132.reuse, -INF , PT ;  /* 0xff8000008400780b */ /* 0x040fe20003f1d000 */
[----:B------:R-:W-:Y:S01]  /*14be0*/  FMUL.FTZ R144, R132, c[0x0][0x2d0] ;  /* 0x0000b40084907a20 */ /* 0x000fe20000410000 */
[----:B------:R-:W-:Y:S01]  /*14bf0*/  MUFU.EX2 R134, R134 ;  /* 0x0000008600867308 */ /* 0x000fe20000000800 */
[--C-:B------:R-:W-:Y:S01]  /*14c00*/  FFMA.FTZ R234, R156, c[0x0][0x2d0], -R151.reuse ;  /* 0x0000b4009cea7a23 */ /* 0x100fe20000010897 */
[----:B------:R-:W-:Y:S01]  /*14c10*/  FSEL R5, R132, RZ, P0 ;  /* 0x000000ff84057208 */ /* 0x000fe20000000000 */
[--C-:B------:R-:W-:Y:S01]  /*14c20*/  FFMA.FTZ R237, R154, c[0x0][0x2d0], -R151.reuse ;  /* 0x0000b4009aed7a23 */ /* 0x100fe20000010897 */
[----:B------:R-:W-:Y:S01]  /*14c30*/  FSEL R144, R144, RZ, P0 ;  /* 0x000000ff90907208 */ /* 0x000fe20000000000 */
[--C-:B------:R-:W-:Y:S01]  /*14c40*/  FFMA.FTZ R240, R152, c[0x0][0x2d0], -R151.reuse ;  /* 0x0000b40098f07a23 */ /* 0x100fe20000010897 */
[----:B------:R-:W-:Y:S01]  /*14c50*/  ISETP.GT.AND P0, PT, R230, R231, PT ;  /* 0x000000e7e600720c */ /* 0x000fe20003f04270 */
[----:B------:R-:W-:Y:S02]  /*14c60*/  FADD.FTZ R5, -R5, R2 ;  /* 0x0000000205057221 */ /* 0x000fe40000010100 */
[--C-:B------:R-:W-:Y:S01]  /*14c70*/  FFMA.FTZ R173, R15, c[0x0][0x2d0], -R144.reuse ;  /* 0x0000b4000fad7a23 */ /* 0x100fe20000010890 */
[----:B------:R-:W1:Y:S01]  /*14c80*/  MUFU.EX2 R169, R169 ;  /* 0x000000a900a97308 */ /* 0x000e620000000800 */
[--C-:B------:R-:W-:Y:S02]  /*14c90*/  FFMA.FTZ R172, R13, c[0x0][0x2d0], -R144.reuse ;  /* 0x0000b4000dac7a23 */ /* 0x100fe40000010890 */
[----:B------:R-:W3:Y:S01]  /*14ca0*/  LDSM.16.MT88.4 R12, [R203+0x100] ;  /* 0x00010000cb0c783b */ /* 0x000ee20000004200 */
[--C-:B------:R-:W-:Y:S01]  /*14cb0*/  FFMA.FTZ R171, R11, c[0x0][0x2d0], -R144.reuse ;  /* 0x0000b4000bab7a23 */ /* 0x100fe20000010890 */
[----:B--2---:R-:W-:Y:S01]  /*14cc0*/  F2FP.PACK_AB R136, R135, R168 ;  /* 0x000000a88788723e */ /* 0x004fe200000000ff */
[--C-:B------:R-:W-:Y:S02]  /*14cd0*/  FFMA.FTZ R170, R9, c[0x0][0x2d0], -R144.reuse ;  /* 0x0000b40009aa7a23 */ /* 0x100fe40000010890 */
[----:B------:R-:W-:Y:S02]  /*14ce0*/  FMUL.FTZ R2, R5, c[0x0][0x2d0] ;  /* 0x0000b40005027a20 */ /* 0x000fe40000410000 */
[----:B------:R-:W2:Y:S01]  /*14cf0*/  MUFU.EX2 R3, R6 ;  /* 0x0000000600037308 */ /* 0x000ea20000000800 */
[--C-:B------:R-:W-:Y:S02]  /*14d00*/  FFMA.FTZ R178, R163, c[0x0][0x2d0], -R144.reuse ;  /* 0x0000b400a3b27a23 */ /* 0x100fe40000010890 */
[--C-:B------:R-:W-:Y:S02]  /*14d10*/  FFMA.FTZ R179, R161, c[0x0][0x2d0], -R144.reuse ;  /* 0x0000b400a1b37a23 */ /* 0x100fe40000010890 */
[----:B------:R-:W-:Y:S01]  /*14d20*/  LDSM.16.MT88.4 R160, [R196+0x3900] ;  /* 0x00390000c4a0783b */ /* 0x000fe20000004200 */
[--C-:B------:R-:W-:Y:S02]  /*14d30*/  FFMA.FTZ R180, R143, c[0x0][0x2d0], -R144.reuse ;  /* 0x0000b4008fb47a23 */ /* 0x100fe40000010890 */
[--C-:B------:R-:W-:Y:S02]  /*14d40*/  FFMA.FTZ R233, R141, c[0x0][0x2d0], -R144.reuse ;  /* 0x0000b4008de97a23 */ /* 0x100fe40000010890 */
[----:B------:R-:W-:Y:S01]  /*14d50*/  MUFU.EX2 R173, R173 ;  /* 0x000000ad00ad7308 */ /* 0x000fe20000000800 */
[--C-:B------:R-:W-:Y:S02]  /*14d60*/  FFMA.FTZ R236, R159, c[0x0][0x2d0], -R144.reuse ;  /* 0x0000b4009fec7a23 */ /* 0x100fe40000010890 */
[----:B------:R-:W-:Y:S01]  /*14d70*/  LDSM.16.MT88.4 R140, [R197+0x2900] ;  /* 0x00290000c58c783b */ /* 0x000fe20000004200 */
[----:B-1----:R-:W-:Y:S01]  /*14d80*/  F2FP.PACK_AB R138, R169, R134 ;  /* 0x00000086a98a723e */ /* 0x002fe200000000ff */
[--C-:B------:R-:W-:Y:S02]  /*14d90*/  FFMA.FTZ R239, R157, c[0x0][0x2d0], -R144.reuse ;  /* 0x0000b4009def7a23 */ /* 0x100fe40000010890 */
[--C-:B------:R-:W-:Y:S02]  /*14da0*/  FFMA.FTZ R238, R155, c[0x0][0x2d0], -R144.reuse ;  /* 0x0000b4009bee7a23 */ /* 0x100fe40000010890 */
[--C-:B------:R-:W-:Y:S01]  /*14db0*/  FFMA.FTZ R241, R153, c[0x0][0x2d0], -R144.reuse ;  /* 0x0000b40099f17a23 */ /* 0x100fe20000010890 */
[----:B------:R-:W1:Y:S01]  /*14dc0*/  MUFU.EX2 R172, R172 ;  /* 0x000000ac00ac7308 */ /* 0x000e620000000800 */
[----:B------:R-:W-:Y:S01]  /*14dd0*/  LDSM.16.MT88.4 R152, [R198+0x3900] ;  /* 0x00390000c698783b */ /* 0x000fe20000004200 */
[--C-:B------:R-:W-:Y:S02]  /*14de0*/  FFMA.FTZ R243, R150, c[0x0][0x2d0], -R151.reuse ;  /* 0x0000b40096f37a23 */ /* 0x100fe40000010897 */
[C---:B--2---:R-:W-:Y:S02]  /*14df0*/  FMUL.FTZ R4, R3.reuse, R128 ;  /* 0x0000008003047220 */ /* 0x044fe40000410000 */
[C---:B------:R-:W-:Y:S02]  /*14e00*/  FMUL.FTZ R5, R3.reuse, R129 ;  /* 0x0000008103057220 */ /* 0x040fe40000410000 */
[C---:B------:R-:W-:Y:S01]  /*14e10*/  FMUL.FTZ R8, R3.reuse, R124 ;  /* 0x0000007c03087220 */ /* 0x040fe20000410000 */
[----:B------:R-:W-:Y:S01]  /*14e20*/  LDSM.16.MT88.4 R156, [R197+0x3900] ;  /* 0x00390000c59c783b */ /* 0x000fe20000004200 */
[----:B------:R-:W-:Y:S01]  /*14e30*/  MUFU.EX2 R171, R171 ;  /* 0x000000ab00ab7308 */ /* 0x000fe20000000800 */
[C---:B------:R-:W-:Y:S02]  /*14e40*/  FMUL.FTZ R9, R3.reuse, R125 ;  /* 0x0000007d03097220 */ /* 0x040fe40000410000 */
[C---:B------:R-:W-:Y:S02]  /*14e50*/  FMUL.FTZ R16, R3.reuse, R116 ;  /* 0x0000007403107220 */ /* 0x040fe40000410000 */
[C---:B------:R-:W-:Y:S02]  /*14e60*/  FMUL.FTZ R17, R3.reuse, R117 ;  /* 0x0000007503117220 */ /* 0x040fe40000410000 */
[C---:B------:R-:W-:Y:S02]  /*14e70*/  FMUL.FTZ R24, R3.reuse, R108 ;  /* 0x0000006c03187220 */ /* 0x040fe40000410000 */
[C---:B------:R-:W-:Y:S01]  /*14e80*/  FMUL.FTZ R25, R3.reuse, R109 ;  /* 0x0000006d03197220 */ /* 0x040fe20000410000 */
[----:B------:R-:W2:Y:S01]  /*14e90*/  MUFU.EX2 R170, R170 ;  /* 0x000000aa00aa7308 */ /* 0x000ea20000000800 */
        /* <DEDUP_REMOVED lines=15> */
[----:B--2---:R-:W-:Y:S01]  /*14f90*/  F2FP.PACK_AB R139, R170, R171 ;  /* 0x000000abaa8b723e */ /* 0x004fe200000000ff */
        /* <DEDUP_REMOVED lines=12> */
[C---:B---3--:R-:W-:Y:S03]  /*15060*/  HMMA.16816.F32 R4, R136.reuse, R12, R4 ;  /* 0x0000000c8804723c */ /* 0x048fe60000001804 */
[----:B------:R-:W-:Y:S02]  /*15070*/  LDSM.16.MT88.4 R124, [R203+0x2900] ;  /* 0x00290000cb7c783b */ /* 0x000fe40000004200 */
[C---:B------:R-:W-:Y:S02]  /*15080*/  FMUL.FTZ R18, R2.reuse, R118 ;  /* 0x0000007602127220 */ /* 0x040fe40000410000 */
[C---:B------:R-:W-:Y:S01]  /*15090*/  FMUL.FTZ R12, R3.reuse, R120 ;  /* 0x00000078030c7220 */ /* 0x040fe20000410000 */
[C---:B------:R-:W-:Y:S01]  /*150a0*/  HMMA.16816.F32 R8, R136.reuse, R14, R8 ;  /* 0x0000000e8808723c */ /* 0x040fe20000001808 */
[----:B------:R-:W1:Y:S02]  /*150b0*/  MUFU.EX2 R175, R175 ;  /* 0x000000af00af7308 */ /* 0x000e640000000800 */
[----:B--2---:R-:W-:Y:S01]  /*150c0*/  LDSM.16.MT88.4 R144, [R196+0x1900] ;  /* 0x00190000c490783b */ /* 0x004fe20000004200 */
        /* <DEDUP_REMOVED lines=108> */
[C---:B------:R-:W-:Y:S01]  /*15790*/  FMUL.FTZ R87, R2.reuse, R87 ;  /* 0x0000005702577220 */ /* 0x040fe20000410000 */
[----:B------:R-:W-:Y:S01]  /*157a0*/  F2FP.PACK_AB R102, R177, R176 ;  /* 0x000000b0b166723e */ /* 0x000fe200000000ff */
[----:B------:R-:W-:Y:S01]  /*157b0*/  FMUL.FTZ R88, R3, R88 ;  /* 0x0000005803587220 */ /* 0x000fe20000410000 */
        /* <DEDUP_REMOVED lines=23> */
[----:B------:R-:W-:Y:S01]  /*15930*/  MOV R2, R132 ;  /* 0x0000008400027202 */ /* 0x000fe20000000f00 */
[----:B------:R-:W-:Y:S02]  /*15940*/  FADD.FTZ R135, R135, R168 ;  /* 0x000000a887877221 */ /* 0x000fe40000010000 */
[----:B------:R-:W-:Y:S02]  /*15950*/  FADD.FTZ R172, R172, R173 ;  /* 0x000000adacac7221 */ /* 0x000fe40000010000 */
        /* <DEDUP_REMOVED lines=9> */
[----:B------:R-:W-:Y:S02]  /*159f0*/  FADD.FTZ R174, R174, R169 ;  /* 0x000000a9aeae7221 */ /* 0x000fe40000010000 */
[----:B------:R-:W-:Y:S01]  /*15a00*/  FADD.FTZ R178, R178, R3 ;  /* 0x00000003b2b27221 */ /* 0x000fe20000010000 */
[----:B------:R-:W-:Y:S01]  /*15a10*/  MOV R3, R0 ;  /* 0x0000000000037202 */ /* 0x000fe20000000f00 */
[C---:B------:R-:W-:Y:S01]  /*15a20*/  HMMA.16816.F32 R16, R100.reuse, R118, R16 ;  /* 0x000000766410723c */ /* 0x040fe20000001810 */
[----:B------:R-:W-:Y:S03]  /*15a30*/  LDSM.16.MT88.4 R116, [R197+0x4900] ;  /* 0x00490000c574783b */ /* 0x000fe60000004200 */
[----:B------:R-:W-:Y:S02]  /*15a40*/  FADD.FTZ R175, R175, R174 ;  /* 0x000000aeafaf7221 */ /* 0x000fe40000010000 */
[----:B------:R-:W-:Y:S02]  /*15a50*/  FADD.FTZ R179, R179, R178 ;  /* 0x000000b2b3b37221 */ /* 0x000fe40000010000 */
[C---:B--2---:R-:W-:Y:S04]  /*15a60*/  HMMA.16816.F32 R20, R100.reuse, R108, R20 ;  /* 0x0000006c6414723c */ /* 0x044fe80000001814 */
[----:B------:R-:W-:Y:S02]  /*15a70*/  FADD.FTZ R176, R176, R175 ;  /* 0x000000afb0b07221 */ /* 0x000fe40000010000 */
[----:B------:R-:W-:Y:S02]  /*15a80*/  FADD.FTZ R180, R180, R179 ;  /* 0x000000b3b4b47221 */ /* 0x000fe40000010000 */
[C---:B------:R-:W-:Y:S01]  /*15a90*/  HMMA.16816.F32 R24, R100.reuse, R110, R24 ;  /* 0x0000006e6418723c */ /* 0x040fe20000001818 */
[----:B------:R-:W2:Y:S03]  /*15aa0*/  LDSM.16.MT88.4 R108, [R203+0x4900] ;  /* 0x00490000cb6c783b */ /* 0x000ea60000004200 */
[----:B------:R-:W-:Y:S02]  /*15ab0*/  FADD.FTZ R177, R177, R176 ;  /* 0x000000b0b1b17221 */ /* 0x000fe40000010000 */
[----:B------:R-:W-:Y:S01]  /*15ac0*/  FADD.FTZ R233, R233, R180 ;  /* 0x000000b4e9e97221 */ /* 0x000fe20000010000 */
[----:B------:R-:W-:Y:S01]  /*15ad0*/  IADD3 R180, R230, -0x1, RZ ;  /* 0xffffffffe6b47810 */ /* 0x000fe20007ffe0ff */
[C---:B------:R-:W-:Y:S04]  /*15ae0*/  HMMA.16816.F32 R28, R100.reuse, R120, R28 ;  /* 0x00000078641c723c */ /* 0x040fe8000000181c */
[----:B------:R-:W-:Y:S04]  /*15af0*/  MOV R230, R180 ;  /* 0x000000b400e67202 */ /* 0x000fe80000000f00 */
        /* <DEDUP_REMOVED lines=108> */
.L_x_422:
[----:B------:R-:W1:Y:S01]  /*161c0*/  S2UR UR15, SR_CTAID.X ;  /* 0x00000000000f79c3 */ /* 0x000e620000002500 */
[----:B------:R-:W-:Y:S01]  /*161d0*/  ULDC.64 UR4, c[0x0][0x2c8] ;  /* 0x0000b20000047ab9 */ /* 0x000fe20000000a00 */
[----:B------:R-:W-:-:S02]  /*161e0*/  PLOP3.LUT P0, PT, PT, PT, UP2, 0x40, 0x0 ;  /* 0x000000000000781c */ /* 0x000fc40003f0e828 */
[----:B------:R-:W-:Y:S01]  /*161f0*/  IADD3 R4, R207, 0x1, -R210 ;  /* 0x00000001cf047810 */ /* 0x000fe20007ffe8d2 */
[----:B-1----:R-:W-:-:S04]  /*16200*/  ULEA UR15, UR15, 0x7f, 0x7 ;  /* 0x0000007f0f0f7891 */ /* 0x002fc8000f8e383f */
[----:B------:R-:W-:-:S03]  /*16210*/  UIMAD.WIDE.U32 UR16, UR15, UR4, URZ ;  /* 0x000000040f1072a5 */ /* 0x000fc6000f8e003f */
[----:B------:R-:W-:-:S04]  /*16220*/  UMOV UR4, UR15 ;  /* 0x0000000f00047c82 */ /* 0x000fc80008000000 */
[----:B------:R-:W-:Y:S02]  /*16230*/  @UP3 UMOV UR15, UR17 ;  /* 0x00000011000f3c82 */ /* 0x000fe40008000000 */
[----:B------:R-:W-:-:S06]  /*16240*/  @UP3 USHF.R.U32.HI UR4, URZ, UR5, UR15 ;  /* 0x000000053f043299 */ /* 0x000fcc000801160f */
[----:B------:R-:W-:-:S04]  /*16250*/  IADD3 R4, R4, UR4, RZ ;  /* 0x0000000404047c10 */ /* 0x000fc8000fffe0ff */
[----:B------:R-:W-:Y:S01]  /*16260*/  IADD3 R3, R4, -c[0x0][0x324], RZ ;  /* 0x8000c90004037a10 */ /* 0x000fe20007ffe0ff */
[----:B------:R-:W-:Y:S05]  /*16270*/  @P0 BRA `(.L_x_434) ;  /* 0x000000f000000947 */ /* 0x000fea0003800000 */
        /* <DEDUP_REMOVED lines=9> */
.L_x_435:
[----:B------:R-:W-:-:S04]  /*16310*/  MOV R2, 0x1 ;  /* 0x0000000100027802 */ /* 0x000fc80000000f00 */
[----:B------:R-:W-:-:S13]  /*16320*/  ISETP.NE.AND P0, PT, R2, c[0x0][0x32c], PT ;  /* 0x0000cb0002007a0c */ /* 0x000fda0003f05270 */
[----:B------:R-:W-:-:S05]  /*16330*/  @P0 IMAD.HI.U32 R2, R4, c[0x0][0x330], RZ ;  /* 0x0000cc0004020a27 */ /* 0x000fca00078e00ff */
[----:B------:R-:W-:-:S05]  /*16340*/  @P0 SHF.R.U32.HI R4, RZ, c[0x0][0x334], R2 ;  /* 0x0000cd00ff040a19 */ /* 0x000fca0000011602 */
.L_x_436:
[----:B------:R-:W-:-:S05]  /*16350*/  IMAD R4, R4, c[0x0][0x32c], RZ ;  /* 0x0000cb0004047a24 */ /* 0x000fca00078e02ff */
[----:B------:R-:W-:-:S04]  /*16360*/  IMNMX R3, R3, R4, !PT ;  /* 0x0000000403037217 */ /* 0x000fc80007800200 */
.L_x_434:
[----:B------:R-:W-:-:S04]  /*16370*/  IADD3 R3, R3, 0x3f, RZ ;  /* 0x0000003f03037810 */ /* 0x000fc80007ffe0ff */
        /* <DEDUP_REMOVED lines=8> */
[----:B------:R-:W-:Y:S01]  /*16400*/  SHF.R.S32.HI R7, RZ, 0x1f, R222 ;  /* 0x0000001fff077819 */ /* 0x000fe200000114de */
[----:B------:R-:W-:Y:S01]  /*16410*/  IMAD.MOV.U32 R3, RZ, RZ, R0 ;  /* 0x000000ffff037224 */ /* 0x000fe200078e0000 */
[----:B------:R-:W-:Y:S01]  /*16420*/  SHF.R.S32.HI R5, RZ, 0x1f, R224 ;  /* 0x0000001fff057819 */ /* 0x000fe200000114e0 */
[----:B------:R-:W-:Y:S01]  /*16430*/  IMAD.MOV.U32 R234, RZ, RZ, R180 ;  /* 0x000000ffffea7224 */ /* 0x000fe200078e00b4 */
[----:B------:R-:W-:Y:S01]  /*16440*/  ISETP.GE.AND P1, PT, R214, c[0x0][0x1d4], PT ;  /* 0x00007500d6007a0c */ /* 0x000fe20003f26270 */
[C---:B------:R-:W-:Y:S01]  /*16450*/  IMAD.SHL.U32 R231, R223.reuse, 0x2, RZ ;  /* 0x00000002dfe77824 */ /* 0x040fe200078e00ff */
[----:B------:R-:W-:Y:S01]  /*16460*/  SEL R229, RZ, 0x10, P6 ;  /* 0x00000010ffe57807 */ /* 0x000fe20003000000 */
[----:B------:R-:W-:Y:S01]  /*16470*/  IMAD.SHL.U32 R227, R224, 0x2, RZ ;  /* 0x00000002e0e37824 */ /* 0x000fe200078e00ff */
[----:B------:R-:W-:Y:S01]  /*16480*/  SEL R226, RZ, 0x10, P1 ;  /* 0x00000010ffe27807 */ /* 0x000fe20000800000 */
[----:B------:R-:W-:Y:S01]  /*16490*/  IMAD.SHL.U32 R225, R222, 0x2, RZ ;  /* 0x00000002dee17824 */ /* 0x000fe200078e00ff */
[----:B------:R-:W-:-:S02]  /*164a0*/  SHF.L.U64.HI R232, R223, 0x1, R232 ;  /* 0x00000001dfe87819 */ /* 0x000fc400000102e8 */
[----:B------:R-:W-:Y:S02]  /*164b0*/  SHF.L.U64.HI R230, R222, 0x1, R7 ;  /* 0x00000001dee67819 */ /* 0x000fe40000010207 */
[----:B------:R-:W-:Y:S02]  /*164c0*/  SHF.L.U64.HI R228, R224, 0x1, R5 ;  /* 0x00000001e0e47819 */ /* 0x000fe40000010205 */
.L_x_440:
        /* <DEDUP_REMOVED lines=32> */
[----:B------:R-:W5:Y:S04]  /*166d0*/  SHFL.IDX PT, R2, R6, RZ, 0x181f ;  /* 0x00181fff06027589 */ /* 0x000f6800000e0000 */
[----:B------:R-:W4:Y:S04]  /*166e0*/  SHFL.IDX PT, R0, R6, 0x1, 0x181f ;  /* 0x00381f0006007f89 */ /* 0x000f2800000e0000 */
[----:B------:R-:W3:Y:S04]  /*166f0*/  SHFL.IDX PT, R5, R4, 0x1, 0x181f ;  /* 0x00381f0004057f89 */ /* 0x000ee800000e0000 */
[----:B------:R-:W2:Y:S01]  /*16700*/  SHFL.IDX PT, R7, R4, RZ, 0x181f ;  /* 0x00181fff04077589 */ /* 0x000ea200000e0000 */
[----:B-----5:R-:W-:Y:S02]  /*16710*/  IADD3 R12, P2, R2, R227, RZ ;  /* 0x000000e3020c7210 */ /* 0x020fe40007f5e0ff */
[-C--:B----4-:R-:W-:Y:S04]  /*16720*/  IADD3 R10, P1, P0, R10, R0.reuse, R227 ;  /* 0x000000000a0a7210 */ /* 0x090fe8000783e0e3 */
[-CC-:B---3--:R-:W-:Y:S02]  /*16730*/  IADD3.X R11, RZ, R5.reuse, R228.reuse, P1, P0 ;  /* 0x00000005ff0b7210 */ /* 0x188fe40000fe04e4 */
[----:B------:R-:W-:Y:S01]  /*16740*/  IADD3 R8, P1, P0, R8, R0, R231 ;  /* 0x0000000008087210 */ /* 0x000fe2000783e0e7 */
[C---:B--2---:R-:W-:Y:S03]  /*16750*/  IMAD.X R13, R7.reuse, 0x1, R228, P2 ;  /* 0x00000001070d7824 */ /* 0x044fe600010e06e4 */
[----:B------:R-:W-:Y:S02]  /*16760*/  IADD3.X R9, RZ, R5, R232, P1, P0 ;  /* 0x00000005ff097210 */ /* 0x000fe40000fe04e8 */
[C---:B------:R-:W-:Y:S02]  /*16770*/  IADD3 R14, P0, R2.reuse, R225, RZ ;  /* 0x000000e1020e7210 */ /* 0x040fe40007f1e0ff */
[----:B------:R-:W-:Y:S03]  /*16780*/  IADD3 R6, P1, R2, R231, RZ ;  /* 0x000000e702067210 */ /* 0x000fe60007f3e0ff */
[C---:B------:R-:W-:Y:S01]  /*16790*/  IMAD.X R15, R7.reuse, 0x1, R230, P0 ;  /* 0x00000001070f7824 */ /* 0x040fe200000e06e6 */
        /* <DEDUP_REMOVED lines=11> */
.L_x_438:
[C---:B--23--:R-:W-:Y:S01]  /*16850*/  HMMA.16816.F32 R4, R136.reuse, R140, RZ ;  /* 0x0000008c8804723c */ /* 0x04cfe200000018ff */
[----:B------:R-:W-:Y:S02]  /*16860*/  LDSM.16.M88.4 R164, [R201+0xc100] ;  /* 0x00c10000c9a4783b */ /* 0x000fe40000000200 */
[----:B------:R-:W-:Y:S05]  /*16870*/  ISETP.GT.AND P0, PT, R234, R211, PT ;  /* 0x000000d3ea00720c */ /* 0x000fea0003f04270 */
[C---:B------:R-:W-:Y:S01]  /*16880*/  HMMA.16816.F32 R8, R136.reuse, R142, RZ ;  /* 0x0000008e8808723c */ /* 0x040fe200000018ff */
[----:B------:R-:W0:Y:S07]  /*16890*/  LDGDEPBAR ;  /* 0x00000000000079af */ /* 0x000e2e0000000000 */
        /* <DEDUP_REMOVED lines=209> */
[----:B------:R-:W-:-:S05]  /*175b0*/  @!P0 BRA `(.L_x_439) ;  /* 0x0000037000008947 */ /* 0x000fca0003800000 */
[----:B--23--:R-:W-:Y:S01]  /*175c0*/  ISETP.NE.AND P1, PT, R209, 0x1, PT ;  /* 0x00000001d100780c */ /* 0x00cfe20003f25270 */
[----:B------:R-:W-:Y:S01]  /*175d0*/  IMAD R0, R234, 0x40, R208 ;  /* 0x00000040ea007824 */ /* 0x000fe200078e02d0 */
[----:B------:R-:W-:Y:S01]  /*175e0*/  IADD3 R10, -R226, 0x10, RZ ;  /* 0x00000010e20a7810 */ /* 0x000fe20007ffe1ff */
[----:B------:R-:W-:Y:S03]  /*175f0*/  IMAD.MOV.U32 R212, RZ, RZ, RZ ;  /* 0x000000ffffd47224 */ /* 0x000fe600078e00ff */
[----:B------:R-:W-:Y:S02]  /*17600*/  IADD3 R213, R0, -0x40, R215 ;  /* 0xffffffc000d57810 */ /* 0x000fe40007ffe0d7 */
[----:B------:R-:W-:Y:S03]  /*17610*/  LOP3.LUT R10, R10, 0xf, RZ, 0xc0, !PT ;  /* 0x0000000f0a0a7812 */ /* 0x000fe600078ec0ff */
[--C-:B------:R-:W-:Y:S02]  /*17620*/  IMAD.MOV.U32 R0, RZ, RZ, R213.reuse ;  /* 0x000000ffff007224 */ /* 0x100fe400078e00d5 */
[----:B------:R-:W-:Y:S05]  /*17630*/  @P1 IMAD.HI.U32 R2, R213, c[0x0][0x2bc], RZ ;  /* 0x0000af00d5021a27 */ /* 0x000fea00078e00ff */
        /* <DEDUP_REMOVED lines=16> */
[----:B------:R-:W-:Y:S02]  /*17740*/  IADD3 R5, P0, R8, UR10, RZ ;  /* 0x0000000a08057c10 */ /* 0x000fe4000ff1e0ff */
[----:B------:R-:W-:Y:S01]  /*17750*/  IADD3 R8, -R229, 0x10, RZ ;  /* 0x00000010e5087810 */ /* 0x000fe20007ffe1ff */
[----:B------:R-:W-:Y:S03]  /*17760*/  IMAD R0, R212, c[0x0][0x1f4], R0 ;  /* 0x00007d00d4007a24 */ /* 0x000fe600078e0200 */
[----:B------:R-:W-:Y:S02]  /*17770*/  LOP3.LUT R8, R8, 0xf, RZ, 0xc0, !PT ;  /* 0x0000000f08087812 */ /* 0x000fe400078ec0ff */
[----:B------:R-:W-:Y:S02]  /*17780*/  IADD3.X R0, R9, UR7, R0, P0, !PT ;  /* 0x0000000709007c10 */ /* 0x000fe400087fe400 */
[C---:B------:R-:W-:Y:S04]  /*17790*/  LEA R6, P0, R5.reuse, c[0x0][0x1c8], 0x1 ;  /* 0x0000720005067a11 */ /* 0x040fe800078008ff */
[----:B------:R-:W-:Y:S01]  /*177a0*/  LEA.HI.X R4, R5, c[0x0][0x1cc], R0, 0x1, P0 ;  /* 0x0000730005047a11 */ /* 0x000fe200000f0c00 */
[----:B------:R-:W2:Y:S04]  /*177b0*/  SHFL.IDX PT, R2, R6, RZ, 0x181f ;  /* 0x00181fff06027589 */ /* 0x000ea800000e0000 */
[----:B------:R-:W3:Y:S04]  /*177c0*/  SHFL.IDX PT, R0, R6, 0x1, 0x181f ;  /* 0x00381f0006007f89 */ /* 0x000ee800000e0000 */
[----:B------:R-:W5:Y:S04]  /*177d0*/  SHFL.IDX PT, R5, R4, 0x1, 0x181f ;  /* 0x00381f0004057f89 */ /* 0x000f6800000e0000 */
[----:B------:R-:W4:Y:S01]  /*177e0*/  SHFL.IDX PT, R7, R4, RZ, 0x181f ;  /* 0x00181fff04077589 */ /* 0x000f2200000e0000 */
[----:B--2---:R-:W-:Y:S02]  /*177f0*/  IADD3 R12, P2, R2, R227, RZ ;  /* 0x000000e3020c7210 */ /* 0x004fe40007f5e0ff */
[-C--:B---3--:R-:W-:Y:S04]  /*17800*/  IADD3 R10, P1, P0, R10, R0.reuse, R227 ;  /* 0x000000000a0a7210 */ /* 0x088fe8000783e0e3 */
[-CC-:B-----5:R-:W-:Y:S02]  /*17810*/  IADD3.X R11, RZ, R5.reuse, R228.reuse, P1, P0 ;  /* 0x00000005ff0b7210 */ /* 0x1a0fe40000fe04e4 */
[----:B------:R-:W-:Y:S01]  /*17820*/  IADD3 R8, P1, P0, R8, R0, R231 ;  /* 0x0000000008087210 */ /* 0x000fe2000783e0e7 */
[C---:B-1--4-:R-:W-:Y:S03]  /*17830*/  IMAD.X R13, R7.reuse, 0x1, R228, P2 ;  /* 0x00000001070d7824 */ /* 0x052fe600010e06e4 */
[----:B------:R-:W-:Y:S02]  /*17840*/  IADD3.X R9, RZ, R5, R232, P1, P0 ;  /* 0x00000005ff097210 */ /* 0x000fe40000fe04e8 */
[C---:B------:R-:W-:Y:S02]  /*17850*/  IADD3 R14, P0, R2.reuse, R225, RZ ;  /* 0x000000e1020e7210 */ /* 0x040fe40007f1e0ff */
[----:B------:R-:W-:Y:S03]  /*17860*/  IADD3 R6, P1, R2, R231, RZ ;  /* 0x000000e702067210 */ /* 0x000fe60007f3e0ff */
[C---:B------:R-:W-:Y:S01]  /*17870*/  IMAD.X R15, R7.reuse, 0x1, R230, P0 ;  /* 0x00000001070f7824 */ /* 0x040fe200000e06e6 */
        /* <DEDUP_REMOVED lines=11> */
.L_x_439:
[----:B-123--:R-:W-:Y:S01]  /*17930*/  FMNMX.FTZ R5, R172, R3, !PT ;  /* 0x00000003ac057209 */ /* 0x00efe20007810000 */
[----:B----4-:R-:W-:Y:S01]  /*17940*/  LDSM.16.MT88.4 R12, [R203+0x100] ;  /* 0x00010000cb0c783b */ /* 0x010fe20000004200 */
        /* <DEDUP_REMOVED lines=33> */
[----:B------:R-:W-:Y:S02]  /*17b60*/  ISETP.GT.AND P0, PT, R234, R233, PT ;  /* 0x000000e9ea00720c */ /* 0x000fe40003f04270 */
        /* <DEDUP_REMOVED lines=293> */
[----:B------:R-:W-:Y:S01]  /*18dc0*/  FADD.FTZ R236, R236, R183 ;  /* 0x000000b7ecec7221 */ /* 0x000fe20000010000 */
[----:B------:R-:W-:Y:S01]  /*18dd0*/  IADD3 R180, R234, -0x1, RZ ;  /* 0xffffffffeab47810 */ /* 0x000fe20007ffe0ff */
[----:B------:R-:W-:Y:S02]  /*18de0*/  FADD.FTZ R238, R238, R235 ;  /* 0x000000ebeeee7221 */ /* 0x000fe40000010000 */
[----:B------:R-:W-:Y:S01]  /*18df0*/  FADD.FTZ R237, R237, R236 ;  /* 0x000000eceded7221 */ /* 0x000fe20000010000 */
[----:B------:R-:W-:Y:S01]  /*18e00*/  MOV R234, R180 ;  /* 0x000000b400ea7202 */ /* 0x000fe20000000f00 */
        /* <DEDUP_REMOVED lines=73> */
.L_x_437:
[----:B------:R-:W-:-:S13]  /*192a0*/  ISETP.GE.AND P0, PT, R180, R211, PT ;  /* 0x000000d3b400720c */ /* 0x000fda0003f06270 */
[----:B------:R-:W-:Y:S05]  /*192b0*/  @!P0 BRA `(.L_x_441) ;  /* 0x0000387000008947 */ /* 0x000fea0003800000 */
[----:B------:R-:W-:Y:S01]  /*192c0*/  IMAD.MOV.U32 R3, RZ, RZ, R0 ;  /* 0x000000ffff037224 */ /* 0x000fe200078e0000 */
[----:B------:R-:W-:Y:S01]  /*192d0*/  SHF.R.S32.HI R181, RZ, 0x1f, R222 ;  /* 0x0000001fffb57819 */ /* 0x000fe200000114de */
[----:B------:R-:W-:Y:S01]  /*192e0*/  IMAD.SHL.U32 R182, R224, 0x2, RZ ;  /* 0x00000002e0b67824 */ /* 0x000fe200078e00ff */
[----:B------:R-:W-:Y:S01]  /*192f0*/  SHF.R.S32.HI R0, RZ, 0x1f, R223 ;  /* 0x0000001fff007819 */ /* 0x000fe200000114df */
[----:B------:R-:W-:Y:S01]  /*19300*/  IMAD.MOV.U32 R2, RZ, RZ, R132 ;  /* 0x000000ffff027224 */ /* 0x000fe200078e0084 */
[----:B------:R-:W-:Y:S02]  /*19310*/  SHF.R.S32.HI R5, RZ, 0x1f, R224 ;  /* 0x0000001fff057819 */ /* 0x000fe400000114e0 */
[C---:B------:R-:W-:Y:S01]  /*19320*/  SHF.L.U64.HI R181, R222.reuse, 0x1, R181 ;  /* 0x00000001deb57819 */ /* 0x040fe200000102b5 */
[----:B------:R-:W-:Y:S01]  /*19330*/  IMAD.SHL.U32 R222, R222, 0x2, RZ ;  /* 0x00000002dede7824 */ /* 0x000fe200078e00ff */
[C---:B------:R-:W-:Y:S01]  /*19340*/  SHF.L.U64.HI R183, R223.reuse, 0x1, R0 ;  /* 0x00000001dfb77819 */ /* 0x040fe20000010200 */
[----:B------:R-:W-:Y:S01]  /*19350*/  IMAD.SHL.U32 R223, R223, 0x2, RZ ;  /* 0x00000002dfdf7824 */ /* 0x000fe200078e00ff */
[----:B------:R-:W-:-:S02]  /*19360*/  SHF.L.U64.HI R224, R224, 0x1, R5 ;  /* 0x00000001e0e07819 */ /* 0x000fc40000010205 */
.L_x_451:
[----:B------:R-:W-:Y:S01]  /*19370*/  SHF.R.S32.HI R5, RZ, 0x1f, R213 ;  /* 0x0000001fff057819 */ /* 0x000fe200000114d5 */
[----:B------:R-:W-:Y:S01]  /*19380*/  IMAD.WIDE.U32 R8, R213, c[0x0][0x208], RZ ;  /* 0x00008200d5087a25 */ /* 0x000fe200078e00ff */
[----:B------:R-:W-:Y:S01]  /*19390*/  SHF.R.S32.HI R4, RZ, 0x1f, R212 ;  /* 0x0000001fff047819 */ /* 0x000fe200000114d4 */
[----:B------:R-:W-:Y:S04]  /*193a0*/  DEPBAR.LE SB0, 0x0 ;  /* 0x000080000000791a */ /* 0x000fe80000000000 */
[----:B------:R-:W-:Y:S01]  /*193b0*/  IMAD R5, R5, c[0x0][0x208], RZ ;  /* 0x0000820005057a24 */ /* 0x000fe200078e02ff */
[----:B------:R-:W-:Y:S01]  /*193c0*/  BAR.SYNC.DEFER_BLOCKING 0x0 ;  /* 0x0000000000007b1d */ /* 0x000fe20000010000 */
[----:B------:R-:W-:Y:S01]  /*193d0*/  IMAD R4, R4, c[0x0][0x218], RZ ;  /* 0x0000860004047a24 */ /* 0x000fe200078e02ff */
[----:B------:R-:W-:Y:S01]  /*193e0*/  ISETP.GE.AND P5, PT, R214, c[0x0][0x1d4], PT ;  /* 0x00007500d6007a0c */ /* 0x000fe20003fa6270 */
        /* <DEDUP_REMOVED lines=12> */
[----:B------:R-:W-:Y:S07]  /*194b0*/  LDSM.16.M88.4 R16, [R205+0x6900] ;  /* 0x00690000cd10783b */ /* 0x000fee0000000200 */
[----:B------:R-:W-:Y:S07]  /*194c0*/  LDSM.16.M88.4 R24, [R205+0x7100] ;  /* 0x00710000cd18783b */ /* 0x000fee0000000200 */
[----:B------:R-:W-:Y:S07]  /*194d0*/  LDSM.16.M88.4 R132, [R205+0x7900] ;  /* 0x00790000cd84783b */ /* 0x000fee0000000200 */
[----:B------:R-:W-:Y:S07]  /*194e0*/  LDSM.16.M88.4 R136, [R202+0xc100] ;  /* 0x00c10000ca88783b */ /* 0x000fee0000000200 */
[----:B------:R-:W-:Y:S07]  /*194f0*/  LDSM.16.M88.4 R140, [R204] ;  /* 0x00000000cc8c783b */ /* 0x000fee0000000200 */
[----:B------:R-:W-:Y:S07]  /*19500*/  LDSM.16.M88.4 R144, [R195] ;  /* 0x00000000c390783b */ /* 0x000fee0000000200 */
[----:B------:R-:W-:Y:S07]  /*19510*/  LDSM.16.M88.4 R148, [R194] ;  /* 0x00000000c294783b */ /* 0x000fee0000000200 */
[----:B------:R-:W-:Y:S07]  /*19520*/  LDSM.16.M88.4 R152, [R193] ;  /* 0x00000000c198783b */ /* 0x000fee0000000200 */
[----:B------:R-:W3:Y:S07]  /*19530*/  SHFL.IDX PT, R165, R6, 0x1, 0x181f ;  /* 0x00381f0006a57f89 */ /* 0x000eee00000e0000 */
[----:B------:R4:W5:Y:S01]  /*19540*/  SHFL.IDX PT, R0, R5, 0x1, 0x181f ;  /* 0x00381f0005007f89 */ /* 0x00096200000e0000 */
[C---:B-1----:R-:W-:Y:S02]  /*19550*/  IADD3 R14, P0, R21.reuse, R222, RZ ;  /* 0x000000de150e7210 */ /* 0x042fe40007f1e0ff */
[C---:B------:R-:W-:Y:S02]  /*19560*/  IADD3 R12, P1, R21.reuse, R182, RZ ;  /* 0x000000b6150c7210 */ /* 0x040fe40007f3e0ff */
[C---:B--2---:R-:W-:Y:S02]  /*19570*/  IADD3.X R15, R4.reuse, R181, RZ, P0, !PT ;  /* 0x000000b5040f7210 */ /* 0x044fe400007fe4ff */
[C---:B------:R-:W-:Y:S02]  /*19580*/  IADD3.X R13, R4.reuse, R224, RZ, P1, !PT ;  /* 0x000000e0040d7210 */ /* 0x040fe40000ffe4ff */
[----:B------:R-:W-:Y:S01]  /*19590*/  IADD3 R20, P0, R21, R223, RZ ;  /* 0x000000df15147210 */ /* 0x000fe20007f1e0ff */
[----:B------:R-:W-:Y:S01]  /*195a0*/  @!PT LDS RZ, [RZ] ;  /* 0x00000000fffff984 */ /* 0x000fe20000000800 */
[----:B------:R1:W-:Y:S03]  /*195b0*/  LDGSTS.E.BYPASS.LTC128B.128 [R219], [R14.64], !P4 ;  /* 0x000000000edb7fae */ /* 0x0003e6000e101d56 */
[----:B------:R-:W-:Y:S04]  /*195c0*/  IADD3.X R21, R4, R183, RZ, P0, !PT ;  /* 0x000000b704157210 */ /* 0x000fe800007fe4ff */
[----:B------:R1:W-:Y:S01]  /*195d0*/  LDGSTS.E.BYPASS.LTC128B.128 [R219+0x2000], [R12.64], !P5 ;  /* 0x020000000cdb7fae */ /* 0x0003e2000e901d56 */
[C---:B---3--:R-:W-:Y:S02]  /*195e0*/  IADD3 R168, P2, R165.reuse, R222, RZ ;  /* 0x000000dea5a87210 */ /* 0x048fe40007f5e0ff */
[C---:B------:R-:W-:Y:S02]  /*195f0*/  IADD3 R166, P1, R165.reuse, R182, RZ ;  /* 0x000000b6a5a67210 */ /* 0x040fe40007f3e0ff */
[----:B------:R-:W-:Y:S01]  /*19600*/  IADD3 R164, P0, R165, R223, RZ ;  /* 0x000000dfa5a47210 */ /* 0x000fe20007f1e0ff */
[C---:B----4-:R-:W-:Y:S01]  /*19610*/  HMMA.16816.F32 R4, R32.reuse, R8, RZ ;  /* 0x000000082004723c */ /* 0x050fe200000018ff */
[----:B------:R2:W-:Y:S02]  /*19620*/  LDGSTS.E.BYPASS.LTC128B.128 [R219+0x4000], [R20.64], !P6 ;  /* 0x0400000014db7fae */ /* 0x0005e4000f101d56 */
[C---:B-----5:R-:W-:Y:S02]  /*19630*/  IADD3.X R169, R0.reuse, R181, RZ, P2, !PT ;  /* 0x000000b500a97210 */ /* 0x060fe400017fe4ff */
[C---:B------:R-:W-:Y:S02]  /*19640*/  IADD3.X R167, R0.reuse, R224, RZ, P1, !PT ;  /* 0x000000e000a77210 */ /* 0x040fe40000ffe4ff */
[----:B------:R-:W-:Y:S01]  /*19650*/  IADD3.X R165, R0, R183, RZ, P0, !PT ;  /* 0x000000b700a57210 */ /* 0x000fe200007fe4ff */
[C---:B------:R-:W-:Y:S01]  /*19660*/  HMMA.16816.F32 R8, R32.reuse, R10, RZ ;  /* 0x0000000a2008723c */ /* 0x040fe200000018ff */
[----:B------:R3:W-:Y:S01]  /*19670*/  LDGSTS.E.BYPASS.LTC128B.128 [R219+0x1000], [R168.64], !P4 ;  /* 0x01000000a8db7fae */ /* 0x0007e2000e101d56 */
[----:B------:R-:W-:Y:S06]  /*19680*/  ISETP.GT.AND P0, PT, R180, R211, PT ;  /* 0x000000d3b400720c */ /* 0x000fec0003f04270 */
[----:B------:R4:W-:Y:S01]  /*19690*/  LDGSTS.E.BYPASS.LTC128B.128 [R219+0x3000], [R166.64], !P5 ;  /* 0x03000000a6db7fae */ /* 0x0009e2000e901d56 */
[C---:B-1----:R-:W-:Y:S06]  /*196a0*/  HMMA.16816.F32 R12, R32.reuse, R16, RZ ;  /* 0x00000010200c723c */ /* 0x042fec00000018ff */
[----:B------:R4:W-:Y:S02]  /*196b0*/  LDGSTS.E.BYPASS.LTC128B.128 [R219+0x5000], [R164.64], !P6 ;  /* 0x05000000a4db7fae */ /* 0x0009e4000f101d56 */
[C---:B------:R-:W-:Y:S05]  /*196c0*/  HMMA.16816.F32 R16, R32.reuse, R18, RZ ;  /* 0x000000122010723c */ /* 0x040fea00000018ff */
[----:B------:R-:W-:Y:S03]  /*196d0*/  LDSM.16.M88.4 R156, [R201+0xc100] ;  /* 0x00c10000c99c783b */ /* 0x000fe60000000200 */
[C---:B--2---:R-:W-:Y:S04]  /*196e0*/  HMMA.16816.F32 R20, R32.reuse, R24, RZ ;  /* 0x000000182014723c */ /* 0x044fe800000018ff */
[----:B------:R-:W0:Y:S04]  /*196f0*/  LDGDEPBAR ;  /* 0x00000000000079af */ /* 0x000e280000000000 */
[C---:B------:R-:W-:Y:S03]  /*19700*/  HMMA.16816.F32 R24, R32.reuse, R26, RZ ;  /* 0x0000001a2018723c */ /* 0x040fe600000018ff */
[----:B------:R-:W1:Y:S05]  /*19710*/  LDSM.16.M88.4 R160, [R200+0x6100] ;  /* 0x00610000c8a0783b */ /* 0x000e6a0000000200 */
[C---:B------:R-:W-:Y:S02]  /*19720*/  HMMA.16816.F32 R28, R32.reuse, R132, RZ ;  /* 0x00000084201c723c */ /* 0x040fe400000018ff */
[----:B----4-:R-:W-:Y:S06]  /*19730*/  LDSM.16.M88.4 R164, [R200+0x7100] ;  /* 0x00710000c8a4783b */ /* 0x010fec0000000200 */
[----:B------:R-:W-:Y:S01]  /*19740*/  HMMA.16816.F32 R32, R32, R134, RZ ;  /* 0x000000862020723c */ /* 0x000fe200000018ff */
[----:B------:R-:W2:Y:S07]  /*19750*/  LDSM.16.M88.4 R132, [R200+0x6900] ;  /* 0x00690000c884783b */ /* 0x000eae0000000200 */
[C---:B------:R-:W-:Y:S01]  /*19760*/  HMMA.16816.F32 R4, R136.reuse, R140, R4 ;  /* 0x0000008c8804723c */ /* 0x040fe20000001804 */
[----:B---3--:R-:W3:Y:S07]  /*19770*/  LDSM.16.M88.4 R168, [R200+0x7900] ;  /* 0x00790000c8a8783b */ /* 0x008eee0000000200 */
        /* <DEDUP_REMOVED lines=22> */
[----:B------:R-:W-:Y:S07]  /*198e0*/  LDSM.16.M88.4 R164, [R202+0x10100] ;  /* 0x01010000caa4783b */ /* 0x000fee0000000200 */
[C---:B---3--:R-:W-:Y:S08]  /*198f0*/  HMMA.16816.F32 R28, R156.reuse, R168, R28 ;  /* 0x000000a89c1c723c */ /* 0x048ff0000000181c */
[----:B------:R-:W-:Y:S01]  /*19900*/  HMMA.16816.F32 R32, R156, R170, R32 ;  /* 0x000000aa9c20723c */ /* 0x000fe20000001820 */
[----:B------:R-:W3:Y:S07]  /*19910*/  LDSM.16.M88.4 R156, [R205+0x9100] ;  /* 0x00910000cd9c783b */ /* 0x000eee0000000200 */
        /* <DEDUP_REMOVED lines=9> */
[----:B------:R-:W3:Y:S07]  /*199b0*/  LDSM.16.M88.4 R140, [R189] ;  /* 0x00000000bd8c783b */ /* 0x000eee0000000200 */
        /* <DEDUP_REMOVED lines=10> */
[C---:B---3--:R-:W-:Y:S08]  /*19a60*/  HMMA.16816.F32 R20, R148.reuse, R156, R20 ;  /* 0x0000009c9414723c */ /* 0x048ff00000001814 */
[C---:B------:R-:W-:Y:S01]  /*19a70*/  HMMA.16816.F32 R24, R148.reuse, R158, R24 ;  /* 0x0000009e9418723c */ /* 0x040fe20000001818 */
[----:B------:R-:W-:Y:S07]  /*19a80*/  LDSM.16.M88.4 R156, [R199+0x10100] ;  /* 0x01010000c79c783b */ /* 0x000fee0000000200 */
[C---:B------:R-:W-:Y:S08]  /*19a90*/  HMMA.16816.F32 R28, R148.reuse, R160, R28 ;  /* 0x000000a0941c723c */ /* 0x040ff0000000181c */
[----:B------:R-:W-:Y:S01]  /*19aa0*/  HMMA.16816.F32 R32, R148, R162, R32 ;  /* 0x000000a29420723c */ /* 0x000fe20000001820 */
[----:B------:R-:W3:Y:S07]  /*19ab0*/  LDSM.16.M88.4 R148, [R200+0x9100] ;  /* 0x00910000c894783b */ /* 0x000eee0000000200 */
        /* <DEDUP_REMOVED lines=9> */
[----:B------:R-:W3:Y:S07]  /*19b50*/  LDSM.16.M88.4 R140, [R192+0x3000] ;  /* 0x00300000c08c783b */ /* 0x000eee0000000200 */
        /* <DEDUP_REMOVED lines=10> */
[C---:B---3--:R-:W-:Y:S08]  /*19c00*/  HMMA.16816.F32 R20, R172.reuse, R148, R20 ;  /* 0x00000094ac14723c */ /* 0x048ff00000001814 */
[C---:B------:R-:W-:Y:S01]  /*19c10*/  HMMA.16816.F32 R24, R172.reuse, R150, R24 ;  /* 0x00000096ac18723c */ /* 0x040fe20000001818 */
[----:B------:R-:W3:Y:S07]  /*19c20*/  LDSM.16.M88.4 R148, [R205+0xb100] ;  /* 0x00b10000cd94783b */ /* 0x000eee0000000200 */
        /* <DEDUP_REMOVED lines=43> */
[C---:B---3--:R-:W-:Y:S08]  /*19ee0*/  HMMA.16816.F32 R20, R156.reuse, R148, R20 ;  /* 0x000000949c14723c */ /* 0x048ff00000001814 */
        /* <DEDUP_REMOVED lines=79> */
[----:B------:R-:W-:-:S05]  /*1a3e0*/  @!P0 BRA `(.L_x_442) ;  /* 0x0000031000008947 */ /* 0x000fca0003800000 */
[----:B--234-:R-:W-:Y:S01]  /*1a3f0*/  ISETP.NE.AND P2, PT, R209, 0x1, PT ;  /* 0x00000001d100780c */ /* 0x01cfe20003f45270 */
[----:B------:R-:W-:Y:S02]  /*1a400*/  IMAD R6, R180, 0x40, R208 ;  /* 0x00000040b4067824 */ /* 0x000fe400078e02d0 */
[----:B------:R-:W-:Y:S03]  /*1a410*/  IMAD.MOV.U32 R212, RZ, RZ, RZ ;  /* 0x000000ffffd47224 */ /* 0x000fe600078e00ff */
[----:B------:R-:W-:Y:S05]  /*1a420*/  IADD3 R213, R6, -0x40, R215 ;  /* 0xffffffc006d57810 */ /* 0x000fea0007ffe0d7 */
        /* <DEDUP_REMOVED lines=22> */
[----:B-1----:R-:W-:Y:S01]  /*1a590*/  LEA.HI.X R13, R7, c[0x0][0x1cc], R6, 0x1, P0 ;  /* 0x00007300070d7a11 */ /* 0x002fe200000f0c06 */
[----:B------:R-:W1:Y:S04]  /*1a5a0*/  SHFL.IDX PT, R9, R20, RZ, 0x181f ;  /* 0x00181fff14097589 */ /* 0x000e6800000e0000 */
[----:B------:R-:W2:Y:S04]  /*1a5b0*/  SHFL.IDX PT, R8, R13, RZ, 0x181f ;  /* 0x00181fff0d087589 */ /* 0x000ea800000e0000 */
[----:B------:R-:W3:Y:S04]  /*1a5c0*/  SHFL.IDX PT, R7, R20, 0x1, 0x181f ;  /* 0x00381f0014077f89 */ /* 0x000ee800000e0000 */
[----:B------:R-:W4:Y:S01]  /*1a5d0*/  SHFL.IDX PT, R6, R13, 0x1, 0x181f ;  /* 0x00381f000d067f89 */ /* 0x000f2200000e0000 */
[C---:B-1----:R-:W-:Y:S02]  /*1a5e0*/  IADD3 R14, P0, R9.reuse, R222, RZ ;  /* 0x000000de090e7210 */ /* 0x042fe40007f1e0ff */
[C---:B------:R-:W-:Y:S03]  /*1a5f0*/  IADD3 R10, P1, R9.reuse, R182, RZ ;  /* 0x000000b6090a7210 */ /* 0x040fe60007f3e0ff */
[C---:B--2---:R-:W-:Y:S01]  /*1a600*/  IMAD.X R15, R8.reuse, 0x1, R181, P0 ;  /* 0x00000001080f7824 */ /* 0x044fe200000e06b5 */
[-C--:B------:R-:W-:Y:S01]  /*1a610*/  IADD3 R18, P0, R9, R223.reuse, RZ ;  /* 0x000000df09127210 */ /* 0x080fe20007f1e0ff */
[C-C-:B------:R-:W-:Y:S01]  /*1a620*/  IMAD.X R11, R8.reuse, 0x1, R224.reuse, P1 ;  /* 0x00000001080b7824 */ /* 0x140fe200008e06e0 */
        /* <DEDUP_REMOVED lines=12> */
[----:B------:R1:W-:Y:S02]  /*1a6f0*/  LDGSTS.E.BYPASS.LTC128B.128 [R216+0xb100], [R20.64], !P6 ;  /* 0x0b10000014d87fae */ /* 0x0003e4000f101d56 */
.L_x_442:
[----:B--234-:R-:W-:Y:S01]  /*1a700*/  PLOP3.LUT P1, PT, PT, PT, UP3, 0x80, 0x0 ;  /* 0x000000000000781c */ /* 0x01cfe20003f2f038 */
[----:B------:R-:W0:Y:S01]  /*1a710*/  LDGDEPBAR ;  /* 0x00000000000079af */ /* 0x000e220000000000 */
[----:B------:R-:W-:Y:S01]  /*1a720*/  PLOP3.LUT P0, PT, PT, PT, UP3, 0x80, 0x0 ;  /* 0x000000000000781c */ /* 0x000fe20003f0f038 */
[----:B-1----:R-:W-:Y:S02]  /*1a730*/  IMAD.MOV.U32 R15, RZ, RZ, R217 ;  /* 0x000000ffff0f7224 */ /* 0x002fe400078e00d9 */
[----:B------:R-:W-:Y:S05]  /*1a740*/  IMAD.SHL.U32 R11, R180, 0x40, RZ ;  /* 0x00000040b40b7824 */ /* 0x000fea00078e00ff */
[----:B------:R-:W-:Y:S03]  /*1a750*/  IADD3 R7, -R218, 0x1, -R11 ;  /* 0x00000001da077810 */ /* 0x000fe60007ffe90b */
[----:B------:R-:W-:Y:S01]  /*1a760*/  @P1 IMAD.HI.U32 R6, R217, c[0x0][0x2c8], RZ ;  /* 0x0000b200d9061a27 */ /* 0x000fe200078e00ff */
[----:B------:R-:W-:Y:S04]  /*1a770*/  IADD3 R7, -R210, R7, R207 ;  /* 0x00000007d2077210 */ /* 0x000fe80007ffe1cf */
[----:B------:R-:W-:Y:S02]  /*1a780*/  @P0 SHF.R.U32.HI R15, RZ, c[0x0][0x2cc], R6 ;  /* 0x0000b300ff0f0a19 */ /* 0x000fe40000011606 */
[----:B------:R-:W-:Y:S02]  /*1a790*/  PLOP3.LUT P0, PT, PT, PT, UP2, 0x40, 0x0 ;  /* 0x000000000000781c */ /* 0x000fe40003f0e828 */
[C---:B------:R-:W-:Y:S01]  /*1a7a0*/  IADD3 R9, R7.reuse, c[0x0][0x328], RZ ;  /* 0x0000ca0007097a10 */ /* 0x040fe20007ffe0ff */
[----:B------:R-:W1:Y:S01]  /*1a7b0*/  SHFL.IDX PT, R8, R15, RZ, 0x1c1f ;  /* 0x001c1fff0f087589 */ /* 0x000e6200000e0000 */
[----:B------:R-:W-:Y:S03]  /*1a7c0*/  IADD3 R7, R7, UR13, RZ ;  /* 0x0000000d07077c10 */ /* 0x000fe6000fffe0ff */
[--C-:B-1----:R-:W-:Y:S02]  /*1a7d0*/  IMAD.IADD R14, R9, 0x1, R8.reuse ;  /* 0x00000001090e7824 */ /* 0x102fe400078e0208 */
[----:B------:R-:W-:Y:S04]  /*1a7e0*/  IMAD.IADD R13, R7, 0x1, R8 ;  /* 0x00000001070d7824 */ /* 0x000fe800078e0208 */
        /* <DEDUP_REMOVED lines=14> */
.L_x_445:
[----:B------:R-:W-:Y:S04]  /*1a8d0*/  MOV R6, 0x1 ;  /* 0x0000000100067802 */ /* 0x000fe80000000f00 */
[----:B------:R-:W-:Y:S11]  /*1a8e0*/  ISETP.NE.AND P0, PT, R6, c[0x0][0x32c], PT ;  /* 0x0000cb0006007a0c */ /* 0x000ff60003f05270 */
[----:B------:R-:W-:Y:S02]  /*1a8f0*/  @!UPT UIADD3 URZ, URZ, URZ, URZ ;  /* 0x0000003f3f3ff290 */ /* 0x000fe4000fffe03f */
[----:B------:R-:W-:Y:S05]  /*1a900*/  @P0 IMAD.HI.U32 R6, R8, c[0x0][0x330], RZ ;  /* 0x0000cc0008060a27 */ /* 0x000fea00078e00ff */
[----:B------:R-:W-:Y:S02]  /*1a910*/  @P0 SHF.R.U32.HI R8, RZ, c[0x0][0x334], R6 ;  /* 0x0000cd00ff080a19 */ /* 0x000fe40000011606 */
.L_x_446:
[----:B------:R-:W-:Y:S05]  /*1a920*/  BSYNC B0 ;  /* 0x0000000000007941 */ /* 0x000fea0003800000 */
.L_x_444:
[----:B------:R-:W-:Y:S04]  /*1a930*/  IMAD R17, R8, c[0x0][0x32c], -R11 ;  /* 0x0000cb0008117a24 */ /* 0x000fe800078e0a0b */
[----:B------:R-:W-:Y:S05]  /*1a940*/  IMAD.IADD R6, R17, 0x1, -R218 ;  /* 0x0000000111067824 */ /* 0x000fea00078e0ada */
[----:B------:R-:W-:Y:S02]  /*1a950*/  IADD3 R17, R6, c[0x0][0x32c], RZ ;  /* 0x0000cb0006117a10 */ /* 0x000fe40007ffe0ff */
[----:B------:R-:W-:Y:S02]  /*1a960*/  IMNMX R13, R13, R6, !PT ;  /* 0x000000060d0d7217 */ /* 0x000fe40007800200 */
[----:B------:R-:W-:Y:S02]  /*1a970*/  IMNMX R14, R14, R17, PT ;  /* 0x000000110e0e7217 */ /* 0x000fe40003800200 */
.L_x_443:
[----:B------:R-:W-:Y:S04]  /*1a980*/  ISETP.GT.AND P2, PT, R180, -0x1, PT ;  /* 0xffffffffb400780c */ /* 0x000fe80003f44270 */
[----:B------:R-:W-:Y:S04]  /*1a990*/  ISETP.GT.AND P0, PT, R13, RZ, P2 ;  /* 0x000000ff0d00720c */ /* 0x000fe80001704270 */
[C---:B------:R-:W-:Y:S04]  /*1a9a0*/  ISETP.LT.OR P0, PT, R14.reuse, 0x1, P0 ;  /* 0x000000010e00780c */ /* 0x040fe80000701670 */
[----:B------:R-:W-:Y:S02]  /*1a9b0*/  FSEL R10, R137, -INF , !P0 ;  /* 0xff800000890a7808 */ /* 0x000fe40004000000 */
[C---:B------:R-:W-:Y:S04]  /*1a9c0*/  ISETP.GT.AND P0, PT, R13.reuse, 0x1, P2 ;  /* 0x000000010d00780c */ /* 0x040fe80001704270 */
[----:B------:R-:W-:Y:S04]  /*1a9d0*/  ISETP.LT.OR P0, PT, R14, 0x2, P0 ;  /* 0x000000020e00780c */ /* 0x000fe80000701670 */
[----:B------:R-:W-:Y:S02]  /*1a9e0*/  FSEL R138, R138, -INF , !P0 ;  /* 0xff8000008a8a7808 */ /* 0x000fe40004000000 */
[----:B------:R-:W-:Y:S04]  /*1a9f0*/  ISETP.GT.AND P0, PT, R13, 0x8, P2 ;  /* 0x000000080d00780c */ /* 0x000fe80001704270 */
[C---:B------:R-:W-:Y:S04]  /*1aa00*/  ISETP.LT.OR P0, PT, R14.reuse, 0x9, P0 ;  /* 0x000000090e00780c */ /* 0x040fe80000701670 */
[----:B------:R-:W-:Y:S02]  /*1aa10*/  FSEL R8, R139, -INF , !P0 ;  /* 0xff8000008b087808 */ /* 0x000fe40004000000 */
[C---:B------:R-:W-:Y:S04]  /*1aa20*/  ISETP.GT.AND P0, PT, R13.reuse, 0x9, P2 ;  /* 0x000000090d00780c */ /* 0x040fe80001704270 */
[----:B------:R-:W-:Y:S04]  /*1aa30*/  ISETP.LT.OR P0, PT, R14, 0xa, P0 ;  /* 0x0000000a0e00780c */ /* 0x000fe80000701670 */
[----:B------:R-:W-:Y:S02]  /*1aa40*/  FSEL R6, R140, -INF , !P0 ;  /* 0xff8000008c067808 */ /* 0x000fe40004000000 */
[C---:B------:R-:W-:Y:S04]  /*1aa50*/  ISETP.GT.AND P0, PT, R13.reuse, 0x10, P2 ;  /* 0x000000100d00780c */ /* 0x040fe80001704270 */
[----:B------:R-:W-:Y:S04]  /*1aa60*/  ISETP.LT.OR P0, PT, R14, 0x11, P0 ;  /* 0x000000110e00780c */ /* 0x000fe80000701670 */
[----:B------:R-:W-:Y:S02]  /*1aa70*/  FSEL R164, R12, -INF , !P0 ;  /* 0xff8000000ca47808 */ /* 0x000fe40004000000 */
[C---:B------:R-:W-:Y:S01]  /*1aa80*/  ISETP.GT.AND P0, PT, R13.reuse, 0x11, P2 ;  /* 0x000000110d00780c */ /* 0x040fe20001704270 */
[----:B------:R-:W1:Y:S03]  /*1aa90*/  SHFL.IDX PT, R12, R15, 0x1, 0x1c1f ;  /* 0x003c1f000f0c7f89 */ /* 0x000e6600000e0000 */
[----:B------:R-:W-:Y:S04]  /*1aaa0*/  ISETP.LT.OR P0, PT, R14, 0x12, P0 ;  /* 0x000000120e00780c */ /* 0x000fe80000701670 */
[----:B------:R-:W-:Y:S02]  /*1aab0*/  FSEL R162, R162, -INF , !P0 ;  /* 0xff800000a2a27808 */ /* 0x000fe40004000000 */
[C---:B------:R-:W-:Y:S04]  /*1aac0*/  ISETP.GT.AND P0, PT, R13.reuse, 0x18, P2 ;  /* 0x000000180d00780c */ /* 0x040fe80001704270 */
[----:B------:R-:W-:Y:S04]  /*1aad0*/  ISETP.LT.OR P0, PT, R14, 0x19, P0 ;  /* 0x000000190e00780c */ /* 0x000fe80000701670 */
[----:B------:R-:W-:Y:S02]  /*1aae0*/  FSEL R142, R142, -INF , !P0 ;  /* 0xff8000008e8e7808 */ /* 0x000fe40004000000 */
[----:B------:R-:W-:Y:S04]  /*1aaf0*/  ISETP.GT.AND P0, PT, R13, 0x19, P2 ;  /* 0x000000190d00780c */ /* 0x000fe80001704270 */
[----:B------:R-:W-:Y:S01]  /*1ab00*/  ISETP.LT.OR P0, PT, R14, 0x1a, P0 ;  /* 0x0000001a0e00780c */ /* 0x000fe20000701670 */
[--C-:B-1----:R-:W-:Y:S03]  /*1ab10*/  IMAD.IADD R7, R7, 0x1, R12.reuse ;  /* 0x0000000107077824 */ /* 0x102fe600078e020c */
[----:B------:R-:W-:Y:S01]  /*1ab20*/  FSEL R140, R4, -INF , !P0 ;  /* 0xff800000048c7808 */ /* 0x000fe20004000000 */
[----:B------:R-:W-:Y:S01]  /*1ab30*/  IMAD.IADD R4, R9, 0x1, R12 ;  /* 0x0000000109047824 */ /* 0x000fe200078e020c */
[C---:B------:R-:W-:Y:S04]  /*1ab40*/  ISETP.GT.AND P0, PT, R13.reuse, 0x20, P2 ;  /* 0x000000200d00780c */ /* 0x040fe80001704270 */
[----:B------:R-:W-:Y:S04]  /*1ab50*/  ISETP.LT.OR P0, PT, R14, 0x21, P0 ;  /* 0x000000210e00780c */ /* 0x000fe80000701670 */
[----:B------:R-:W-:Y:S02]  /*1ab60*/  FSEL R160, R160, -INF , !P0 ;  /* 0xff800000a0a07808 */ /* 0x000fe40004000000 */
        /* <DEDUP_REMOVED lines=37> */
.L_x_449:
[----:B------:R-:W-:Y:S04]  /*1adc0*/  MOV R9, 0x1 ;  /* 0x0000000100097802 */ /* 0x000fe80000000f00 */
[----:B------:R-:W-:Y:S11]  /*1add0*/  ISETP.NE.AND P0, PT, R9, c[0x0][0x32c], PT ;  /* 0x0000cb0009007a0c */ /* 0x000ff60003f05270 */
[----:B------:R-:W-:Y:S02]  /*1ade0*/  @!UPT UIADD3 URZ, URZ, URZ, URZ ;  /* 0x0000003f3f3ff290 */ /* 0x000fe4000fffe03f */
[----:B------:R-:W-:Y:S05]  /*1adf0*/  @P0 IMAD.HI.U32 R9, R12, c[0x0][0x330], RZ ;  /* 0x0000cc000c090a27 */ /* 0x000fea00078e00ff */
[----:B------:R-:W-:Y:S02]  /*1ae00*/  @P0 SHF.R.U32.HI R12, RZ, c[0x0][0x334], R9 ;  /* 0x0000cd00ff0c0a19 */ /* 0x000fe40000011609 */
.L_x_450:
[----:B------:R-:W-:Y:S05]  /*1ae10*/  BSYNC B0 ;  /* 0x0000000000007941 */ /* 0x000fea0003800000 */
.L_x_448:
[----:B------:R-:W-:Y:S04]  /*1ae20*/  IMAD R11, R12, c[0x0][0x32c], -R11 ;  /* 0x0000cb000c0b7a24 */ /* 0x000fe800078e0a0b */
[----:B------:R-:W-:Y:S05]  /*1ae30*/  IMAD.IADD R12, R11, 0x1, -R218 ;  /* 0x000000010b0c7824 */ /* 0x000fea00078e0ada */
[----:B------:R-:W-:Y:S02]  /*1ae40*/  IADD3 R9, R12, c[0x0][0x32c], RZ ;  /* 0x0000cb000c097a10 */ /* 0x000fe40007ffe0ff */
[----:B------:R-:W-:Y:S02]  /*1ae50*/  IMNMX R7, R7, R12, !PT ;  /* 0x0000000c07077217 */ /* 0x000fe40007800200 */
[----:B------:R-:W-:Y:S02]  /*1ae60*/  IMNMX R4, R4, R9, PT ;  /* 0x0000000904047217 */ /* 0x000fe40003800200 */
.L_x_447:
[C---:B------:R-:W-:Y:S01]  /*1ae70*/  ISETP.GT.AND P0, PT, R7.reuse, RZ, P2 ;  /* 0x000000ff0700720c */ /* 0x040fe20001704270 */
[----:B------:R-:W-:Y:S01]  /*1ae80*/  LDSM.16.MT88.4 R20, [R198+0x100] ;  /* 0x00010000c614783b */ /* 0x000fe20000004200 */
[----:B------:R-:W-:Y:S02]  /*1ae90*/  FMNMX.FTZ R17, R10, R3, !PT ;  /* 0x000000030a117209 */ /* 0x000fe40007810000 */
[----:B------:R-:W-:Y:S02]  /*1aea0*/  ISETP.LT.OR P0, PT, R4, 0x1, P0 ;  /* 0x000000010400780c */ /* 0x000fe40000701670 */
        /* <DEDUP_REMOVED lines=61> */
[----:B------:R-:W-:Y:S02]  /*1b280*/  ISETP.GT.AND P1, PT, R7, 0x38, P2 ;  /* 0x000000380700780c */ /* 0x000fe40001724270 */
[----:B------:R-:W-:Y:S02]  /*1b290*/  FSEL R149, R149, -INF , !P0 ;  /* 0xff80000095957808 */ /* 0x000fe40004000000 */
[----:B------:R-:W-:Y:S02]  /*1b2a0*/  ISETP.GT.AND P0, PT, R7, 0x31, P2 ;  /* 0x000000310700780c */ /* 0x000fe40001704270 */
[----:B------:R-:W-:Y:S02]  /*1b2b0*/  FMNMX.FTZ R17, R150, R17, !PT ;  /* 0x0000001196117209 */ /* 0x000fe40007810000 */
[C---:B------:R-:W-:Y:S02]  /*1b2c0*/  ISETP.LT.OR P0, PT, R4.reuse, 0x32, P0 ;  /* 0x000000320400780c */ /* 0x040fe40000701670 */
[----:B------:R-:W-:Y:S02]  /*1b2d0*/  FMNMX.FTZ R0, R149, R0, !PT ;  /* 0x0000000095007209 */ /* 0x000fe40007810000 */
[----:B------:R-:W-:Y:S02]  /*1b2e0*/  FSEL R147, R147, -INF , !P0 ;  /* 0xff80000093937808 */ /* 0x000fe40004000000 */
[----:B------:R-:W-:Y:S02]  /*1b2f0*/  ISETP.LT.OR P1, PT, R4, 0x39, P1 ;  /* 0x000000390400780c */ /* 0x000fe40000f21670 */
[----:B------:R-:W-:Y:S02]  /*1b300*/  ISETP.GT.AND P0, PT, R7, 0x39, P2 ;  /* 0x000000390700780c */ /* 0x000fe40001704270 */
[----:B------:R-:W-:Y:S02]  /*1b310*/  FMNMX.FTZ R17, R148, R17, !PT ;  /* 0x0000001194117209 */ /* 0x000fe40007810000 */
[----:B------:R-:W-:Y:S02]  /*1b320*/  FSEL R145, R145, -INF , !P1 ;  /* 0xff80000091917808 */ /* 0x000fe40004800000 */
[----:B------:R-:W-:Y:S02]  /*1b330*/  FMNMX.FTZ R0, R147, R0, !PT ;  /* 0x0000000093007209 */ /* 0x000fe40007810000 */
[----:B------:R-:W-:Y:S02]  /*1b340*/  ISETP.LT.OR P0, PT, R4, 0x3a, P0 ;  /* 0x0000003a0400780c */ /* 0x000fe40000701670 */
[----:B------:R-:W-:Y:S02]  /*1b350*/  FMNMX.FTZ R12, R146, R17, !PT ;  /* 0x00000011920c7209 */ /* 0x000fe40007810000 */
[----:B------:R-:W-:Y:S02]  /*1b360*/  FMNMX.FTZ R0, R145, R0, !PT ;  /* 0x0000000091007209 */ /* 0x000fe40007810000 */
[----:B------:R-:W-:Y:S01]  /*1b370*/  FSEL R133, R5, -INF , !P0 ;  /* 0xff80000005857808 */ /* 0x000fe20004000000 */
[----:B------:R-:W-:Y:S03]  /*1b380*/  SHFL.BFLY PT, R17, R12, 0x2, 0x1f ;  /* 0x0c401f000c117f89 */ /* 0x000fe600000e0000 */
[----:B------:R-:W-:Y:S05]  /*1b390*/  FMNMX.FTZ R4, R133, R0, !PT ;  /* 0x0000000085047209 */ /* 0x000fea0007810000 */
[----:B------:R-:W1:Y:S02]  /*1b3a0*/  SHFL.BFLY PT, R7, R4, 0x2, 0x1f ;  /* 0x0c401f0004077f89 */ /* 0x000e6400000e0000 */
[----:B-1----:R-:W-:Y:S02]  /*1b3b0*/  FMNMX.FTZ R5, R4, R7, !PT ;  /* 0x0000000704057209 */ /* 0x002fe40007810000 */
[----:B------:R-:W-:Y:S04]  /*1b3c0*/  FMNMX.FTZ R12, R12, R17, !PT ;  /* 0x000000110c0c7209 */ /* 0x000fe80007810000 */
[----:B------:R-:W1:Y:S08]  /*1b3d0*/  SHFL.BFLY PT, R132, R5, 0x1, 0x1f ;  /* 0x0c201f0005847f89 */ /* 0x000e7000000e0000 */
[----:B------:R-:W2:Y:S01]  /*1b3e0*/  SHFL.BFLY PT, R17, R12, 0x1, 0x1f ;  /* 0x0c201f000c117f89 */ /* 0x000ea200000e0000 */
[----:B-1----:R-:W-:Y:S05]  /*1b3f0*/  FMNMX.FTZ R132, R132, R5, !PT ;  /* 0x0000000584847209 */ /* 0x002fea0007810000 */
[----:B------:R-:W-:Y:S01]  /*1b400*/  FMUL.FTZ R144, R132, c[0x0][0x2d0] ;  /* 0x0000b40084907a20 */ /* 0x000fe20000410000 */
[----:B--2---:R-:W-:Y:S04]  /*1b410*/  FMNMX.FTZ R0, R12, R17, !PT ;  /* 0x000000110c007209 */ /* 0x004fe80007810000 */
[C---:B------:R-:W-:Y:S01]  /*1b420*/  FSETP.NEU.FTZ.AND P0, PT, R0.reuse, -INF , PT ;  /* 0xff8000000000780b */ /* 0x040fe20003f1d000 */
[C---:B------:R-:W-:Y:S03]  /*1b430*/  FMUL.FTZ R151, R0.reuse, c[0x0][0x2d0] ;  /* 0x0000b40000977a20 */ /* 0x040fe60000410000 */
[----:B------:R-:W-:Y:S02]  /*1b440*/  FSEL R4, R0, RZ, P0 ;  /* 0x000000ff00047208 */ /* 0x000fe40000000000 */
[----:B------:R-:W-:Y:S02]  /*1b450*/  FSEL R151, R151, RZ, P0 ;  /* 0x000000ff97977208 */ /* 0x000fe40000000000 */
[----:B------:R-:W-:Y:S01]  /*1b460*/  FSETP.NEU.FTZ.AND P0, PT, R132, -INF , PT ;  /* 0xff8000008400780b */ /* 0x000fe20003f1d000 */
[----:B------:R-:W-:Y:S02]  /*1b470*/  FADD.FTZ R4, -R4, R3 ;  /* 0x0000000304047221 */ /* 0x000fe40000010100 */
[--C-:B------:R-:W-:Y:S01]  /*1b480*/  FFMA.FTZ R168, R10, c[0x0][0x2d0], -R151.reuse ;  /* 0x0000b4000aa87a23 */ /* 0x100fe20000010897 */
[----:B------:R-:W-:Y:S01]  /*1b490*/  FSEL R144, R144, RZ, P0 ;  /* 0x000000ff90907208 */ /* 0x000fe20000000000 */
[--C-:B------:R-:W-:Y:S01]  /*1b4a0*/  FFMA.FTZ R135, R138, c[0x0][0x2d0], -R151.reuse ;  /* 0x0000b4008a877a23 */ /* 0x100fe20000010897 */
[----:B------:R-:W-:Y:S01]  /*1b4b0*/  FSEL R5, R132, RZ, P0 ;  /* 0x000000ff84057208 */ /* 0x000fe20000000000 */
[--C-:B------:R-:W-:Y:S01]  /*1b4c0*/  FFMA.FTZ R134, R8, c[0x0][0x2d0], -R151.reuse ;  /* 0x0000b40008867a23 */ /* 0x100fe20000010897 */
[----:B------:R-:W-:Y:S01]  /*1b4d0*/  ISETP.GT.AND P0, PT, R180, R211, PT ;  /* 0x000000d3b400720c */ /* 0x000fe20003f04270 */
[--C-:B------:R-:W-:Y:S01]  /*1b4e0*/  FFMA.FTZ R173, R15, c[0x0][0x2d0], -R144.reuse ;  /* 0x0000b4000fad7a23 */ /* 0x100fe20000010890 */
[----:B------:R-:W-:Y:S01]  /*1b4f0*/  MUFU.EX2 R168, R168 ;  /* 0x000000a800a87308 */ /* 0x000fe20000000800 */
[----:B------:R-:W-:Y:S02]  /*1b500*/  FFMA.FTZ R172, R13, c[0x0][0x2d0], -R144 ;  /* 0x0000b4000dac7a23 */ /* 0x000fe40000010890 */
[----:B------:R-:W-:Y:S01]  /*1b510*/  FADD.FTZ R5, -R5, R2 ;  /* 0x0000000205057221 */ /* 0x000fe20000010100 */
[----:B------:R-:W1:Y:S01]  /*1b520*/  LDSM.16.MT88.4 R12, [R203+0x100] ;  /* 0x00010000cb0c783b */ /* 0x000e620000004200 */
[--C-:B------:R-:W-:Y:S02]  /*1b530*/  FFMA.FTZ R169, R6, c[0x0][0x2d0], -R151.reuse ;  /* 0x0000b40006a97a23 */ /* 0x100fe40000010897 */
[----:B------:R-:W-:Y:S02]  /*1b540*/  FMUL.FTZ R3, R4, c[0x0][0x2d0] ;  /* 0x0000b40004037a20 */ /* 0x000fe40000410000 */
[--C-:B------:R-:W-:Y:S01]  /*1b550*/  FFMA.FTZ R171, R11, c[0x0][0x2d0], -R144.reuse ;  /* 0x0000b4000bab7a23 */ /* 0x100fe20000010890 */
[----:B------:R-:W2:Y:S01]  /*1b560*/  MUFU.EX2 R135, R135 ;  /* 0x0000008700877308 */ /* 0x000ea20000000800 */
[--C-:B------:R-:W-:Y:S02]  /*1b570*/  FFMA.FTZ R170, R9, c[0x0][0x2d0], -R144.reuse ;  /* 0x0000b40009aa7a23 */ /* 0x100fe40000010890 */
[----:B------:R-:W-:Y:S02]  /*1b580*/  FMUL.FTZ R2, R5, c[0x0][0x2d0] ;  /* 0x0000b40005027a20 */ /* 0x000fe40000410000 */
[--C-:B------:R-:W-:Y:S02]  /*1b590*/  FFMA.FTZ R174, R164, c[0x0][0x2d0], -R151.reuse ;  /* 0x0000b400a4ae7a23 */ /* 0x100fe40000010897 */
[----:B------:R-:W-:Y:S01]  /*1b5a0*/  LDSM.16.MT88.4 R164, [R203+0x5900] ;  /* 0x00590000cba4783b */ /* 0x000fe20000004200 */
[--C-:B------:R-:W-:Y:S02]  /*1b5b0*/  FFMA.FTZ R175, R162, c[0x0][0x2d0], -R151.reuse ;  /* 0x0000b400a2af7a23 */ /* 0x100fe40000010897 */
[----:B------:R-:W-:Y:S01]  /*1b5c0*/  MUFU.EX2 R134, R134 ;  /* 0x0000008600867308 */ /* 0x000fe20000000800 */
[--C-:B------:R-:W-:Y:S02]  /*1b5d0*/  FFMA.FTZ R176, R142, c[0x0][0x2d0], -R151.reuse ;  /* 0x0000b4008eb07a23 */ /* 0x100fe40000010897 */
[--C-:B------:R-:W-:Y:S02]  /*1b5e0*/  FFMA.FTZ R177, R140, c[0x0][0x2d0], -R151.reuse ;  /* 0x0000b4008cb17a23 */ /* 0x100fe40000010897 */
[--C-:B------:R-:W-:Y:S02]  /*1b5f0*/  FFMA.FTZ R178, R163, c[0x0][0x2d0], -R144.reuse ;  /* 0x0000b400a3b27a23 */ /* 0x100fe40000010890 */
[--C-:B------:R-:W-:Y:S02]  /*1b600*/  FFMA.FTZ R179, R161, c[0x0][0x2d0], -R144.reuse ;  /* 0x0000b400a1b37a23 */ /* 0x100fe40000010890 */
[--C-:B------:R-:W-:Y:S01]  /*1b610*/  FFMA.FTZ R225, R143, c[0x0][0x2d0], -R144.reuse ;  /* 0x0000b4008fe17a23 */ /* 0x100fe20000010890 */
[----:B------:R-:W3:Y:S01]  /*1b620*/  MUFU.EX2 R169, R169 ;  /* 0x000000a900a97308 */ /* 0x000ee20000000800 */
[--C-:B------:R-:W-:Y:S02]  /*1b630*/  FFMA.FTZ R226, R141, c[0x0][0x2d0], -R144.reuse ;  /* 0x0000b4008de27a23 */ /* 0x100fe40000010890 */
[----:B------:R-:W-:Y:S01]  /*1b640*/  LDSM.16.MT88.4 R140, [R197+0x2900] ;  /* 0x00290000c58c783b */ /* 0x000fe20000004200 */
[----:B--2---:R-:W-:Y:S01]  /*1b650*/  F2FP.PACK_AB R136, R135, R168 ;  /* 0x000000a88788723e */ /* 0x004fe200000000ff */
[--C-:B------:R-:W-:Y:S02]  /*1b660*/  FFMA.FTZ R227, R160, c[0x0][0x2d0], -R151.reuse ;  /* 0x0000b400a0e37a23 */ /* 0x100fe40000010897 */
[--C-:B------:R-:W-:Y:S02]  /*1b670*/  FFMA.FTZ R228, R158, c[0x0][0x2d0], -R151.reuse ;  /* 0x0000b4009ee47a23 */ /* 0x100fe40000010897 */
[--C-:B------:R-:W-:Y:S01]  /*1b680*/  FFMA.FTZ R229, R156, c[0x0][0x2d0], -R151.reuse ;  /* 0x0000b4009ce57a23 */ /* 0x100fe20000010897 */
[----:B------:R-:W2:Y:S01]  /*1b690*/  MUFU.EX2 R3, R3 ;  /* 0x0000000300037308 */ /* 0x000ea20000000800 */
[----:B------:R-:W-:Y:S01]  /*1b6a0*/  LDSM.16.MT88.4 R160, [R196+0x3900] ;  /* 0x00390000c4a0783b */ /* 0x000fe20000004200 */
[--C-:B------:R-:W-:Y:S02]  /*1b6b0*/  FFMA.FTZ R230, R154, c[0x0][0x2d0], -R151.reuse ;  /* 0x0000b4009ae67a23 */ /* 0x100fe40000010897 */
[--C-:B------:R-:W-:Y:S02]  /*1b6c0*/  FFMA.FTZ R231, R159, c[0x0][0x2d0], -R144.reuse ;  /* 0x0000b4009fe77a23 */ /* 0x100fe40000010890 */
[--C-:B------:R-:W-:Y:S02]  /*1b6d0*/  FFMA.FTZ R232, R157, c[0x0][0x2d0], -R144.reuse ;  /* 0x0000b4009de87a23 */ /* 0x100fe40000010890 */
[--C-:B------:R-:W-:Y:S01]  /*1b6e0*/  FFMA.FTZ R233, R155, c[0x0][0x2d0], -R144.reuse ;  /* 0x0000b4009be97a23 */ /* 0x100fe20000010890 */
[----:B------:R-:W-:Y:S01]  /*1b6f0*/  LDSM.16.MT88.4 R156, [R197+0x3900] ;  /* 0x00390000c59c783b */ /* 0x000fe20000004200 */
[----:B------:R-:W-:Y:S01]  /*1b700*/  MUFU.EX2 R173, R173 ;  /* 0x000000ad00ad7308 */ /* 0x000fe20000000800 */
[--C-:B------:R-:W-:Y:S02]  /*1b710*/  FFMA.FTZ R234, R153, c[0x0][0x2d0], -R144.reuse ;  /* 0x0000b40099ea7a23 */ /* 0x100fe40000010890 */
[--C-:B------:R-:W-:Y:S01]  /*1b720*/  FFMA.FTZ R235, R152, c[0x0][0x2d0], -R151.reuse ;  /* 0x0000b40098eb7a23 */ /* 0x100fe20000010897 */
[----:B---3--:R-:W-:Y:S01]  /*1b730*/  F2FP.PACK_AB R138, R169, R134 ;  /* 0x00000086a98a723e */ /* 0x008fe200000000ff */
[--C-:B------:R-:W-:Y:S02]  /*1b740*/  FFMA.FTZ R236, R150, c[0x0][0x2d0], -R151.reuse ;  /* 0x0000b40096ec7a23 */ /* 0x100fe40000010897 */
[----:B------:R-:W-:Y:S01]  /*1b750*/  LDSM.16.MT88.4 R152, [R198+0x3900] ;  /* 0x00390000c698783b */ /* 0x000fe20000004200 */
[--C-:B------:R-:W-:Y:S02]  /*1b760*/  FFMA.FTZ R237, R148, c[0x0][0x2d0], -R151.reuse ;  /* 0x0000b40094ed7a23 */ /* 0x100fe40000010897 */
[----:B------:R-:W3:Y:S01]  /*1b770*/  MUFU.EX2 R172, R172 ;  /* 0x000000ac00ac7308 */ /* 0x000ee20000000800 */
[--C-:B------:R-:W-:Y:S02]  /*1b780*/  FFMA.FTZ R239, R149, c[0x0][0x2d0], -R144.reuse ;  /* 0x0000b40095ef7a23 */ /* 0x100fe40000010890 */
[--C-:B------:R-:W-:Y:S02]  /*1b790*/  FFMA.FTZ R240, R147, c[0x0][0x2d0], -R144.reuse ;  /* 0x0000b40093f07a23 */ /* 0x100fe40000010890 */
[C---:B--2---:R-:W-:Y:S02]  /*1b7a0*/  FMUL.FTZ R4, R3.reuse, R128 ;  /* 0x0000008003047220 */ /* 0x044fe40000410000 */
[C---:B------:R-:W-:Y:S02]  /*1b7b0*/  FMUL.FTZ R5, R3.reuse, R129 ;  /* 0x0000008103057220 */ /* 0x040fe40000410000 */
[C---:B------:R-:W-:Y:S01]  /*1b7c0*/  FMUL.FTZ R8, R3.reuse, R124 ;  /* 0x0000007c03087220 */ /* 0x040fe20000410000 */
        /* <DEDUP_REMOVED lines=9> */
[----:B---3--:R-:W-:Y:S01]  /*1b860*/  F2FP.PACK_AB R137, R172, R173 ;  /* 0x000000adac89723e */ /* 0x008fe200000000ff */
[--C-:B------:R-:W-:Y:S02]  /*1b870*/  FFMA.FTZ R241, R145, c[0x0][0x2d0], -R144.reuse ;  /* 0x0000b40091f17a23 */ /* 0x100fe40000010890 */
[----:B------:R-:W-:Y:S02]  /*1b880*/  FFMA.FTZ R151, R146, c[0x0][0x2d0], -R151 ;  /* 0x0000b40092977a23 */ /* 0x000fe40000010897 */
[----:B------:R-:W-:Y:S01]  /*1b890*/  FFMA.FTZ R144, R133, c[0x0][0x2d0], -R144 ;  /* 0x0000b40085907a23 */ /* 0x000fe20000010890 */
[----:B------:R-:W3:Y:S01]  /*1b8a0*/  MUFU.EX2 R2, R2 ;  /* 0x0000000200027308 */ /* 0x000ee20000000800 */
[C---:B------:R-:W-:Y:S02]  /*1b8b0*/  FMUL.FTZ R36, R3.reuse, R36 ;  /* 0x0000002403247220 */ /* 0x040fe40000410000 */
[C---:B------:R-:W-:Y:S02]  /*1b8c0*/  FMUL.FTZ R37, R3.reuse, R37 ;  /* 0x0000002503257220 */ /* 0x040fe40000410000 */
[C---:B------:R-:W-:Y:S02]  /*1b8d0*/  FMUL.FTZ R40, R3.reuse, R40 ;  /* 0x0000002803287220 */ /* 0x040fe40000410000 */
        /* <DEDUP_REMOVED lines=12> */
[C---:B---3--:R-:W-:Y:S02]  /*1b9a0*/  FMUL.FTZ R6, R2.reuse, R130 ;  /* 0x0000008202067220 */ /* 0x048fe40000410000 */
[C---:B------:R-:W-:Y:S02]  /*1b9b0*/  FMUL.FTZ R7, R2.reuse, R131 ;  /* 0x0000008302077220 */ /* 0x040fe40000410000 */
[----:B------:R-:W-:Y:S01]  /*1b9c0*/  LDSM.16.MT88.4 R128, [R198+0x2900] ;  /* 0x00290000c680783b */ /* 0x000fe20000004200 */
[C---:B------:R-:W-:Y:S01]  /*1b9d0*/  FMUL.FTZ R10, R2.reuse, R126 ;  /* 0x0000007e020a7220 */ /* 0x040fe20000410000 */
[----:B------:R-:W-:Y:S01]  /*1b9e0*/  MUFU.EX2 R174, R174 ;  /* 0x000000ae00ae7308 */ /* 0x000fe20000000800 */
[C---:B------:R-:W-:Y:S02]  /*1b9f0*/  FMUL.FTZ R11, R2.reuse, R127 ;  /* 0x0000007f020b7220 */ /* 0x040fe40000410000 */
[C---:B-1----:R-:W-:Y:S03]  /*1ba00*/  HMMA.16816.F32 R4, R136.reuse, R12, R4 ;  /* 0x0000000c8804723c */ /* 0x042fe60000001804 */
        /* <DEDUP_REMOVED lines=112> */
[----:B------:R-:W-:Y:S01]  /*1c110*/  FMUL.FTZ R89, R3, R89 ;  /* 0x0000005903597220 */ /* 0x000fe20000410000 */
[----:B----4-:R-:W-:Y:S01]  /*1c120*/  F2FP.PACK_AB R101, R179, R178 ;  /* 0x000000b2b365723e */ /* 0x010fe200000000ff */
[C---:B------:R-:W-:Y:S01]  /*1c130*/  FMUL.FTZ R90, R2.reuse, R90 ;  /* 0x0000005a025a7220 */ /* 0x040fe20000410000 */
[----:B------:R-:W-:Y:S01]  /*1c140*/  F2FP.PACK_AB R102, R177, R176 ;  /* 0x000000b0b166723e */ /* 0x000fe200000000ff */
[C---:B--2---:R-:W-:Y:S03]  /*1c150*/  HMMA.16816.F32 R84, R136.reuse, R108, R84 ;  /* 0x0000006c8854723c */ /* 0x044fe60000001854 */
[----:B------:R-:W-:Y:S01]  /*1c160*/  MUFU.EX2 R239, R239 ;  /* 0x000000ef00ef7308 */ /* 0x000fe20000000800 */
[----:B------:R-:W-:Y:S01]  /*1c170*/  FMUL.FTZ R91, R2, R91 ;  /* 0x0000005b025b7220 */ /* 0x000fe20000410000 */
[----:B-----5:R-:W-:Y:S01]  /*1c180*/  F2FP.PACK_AB R103, R226, R225 ;  /* 0x000000e1e267723e */ /* 0x020fe200000000ff */
[C---:B------:R-:W-:Y:S02]  /*1c190*/  FMUL.FTZ R92, R3.reuse, R92 ;  /* 0x0000005c035c7220 */ /* 0x040fe40000410000 */
[C---:B------:R-:W-:Y:S03]  /*1c1a0*/  FMUL.FTZ R93, R3.reuse, R93 ;  /* 0x0000005d035d7220 */ /* 0x040fe60000410000 */
[C---:B------:R-:W-:Y:S01]  /*1c1b0*/  HMMA.16816.F32 R88, R136.reuse, R110, R88 ;  /* 0x0000006e8858723c */ /* 0x040fe20000001858 */
[----:B------:R-:W1:Y:S01]  /*1c1c0*/  LDSM.16.MT88.4 R108, [R197+0x900] ;  /* 0x00090000c56c783b */ /* 0x000e620000004200 */
[----:B------:R-:W2:Y:S01]  /*1c1d0*/  MUFU.EX2 R240, R240 ;  /* 0x000000f000f07308 */ /* 0x000ea20000000800 */
[C---:B------:R-:W-:Y:S02]  /*1c1e0*/  FMUL.FTZ R94, R2.reuse, R94 ;  /* 0x0000005e025e7220 */ /* 0x040fe40000410000 */
[C---:B------:R-:W-:Y:S02]  /*1c1f0*/  FMUL.FTZ R95, R2.reuse, R95 ;  /* 0x0000005f025f7220 */ /* 0x040fe40000410000 */
[C---:B------:R-:W-:Y:S02]  /*1c200*/  FMUL.FTZ R96, R3.reuse, R96 ;  /* 0x0000006003607220 */ /* 0x040fe40000410000 */
[C---:B------:R-:W-:Y:S03]  /*1c210*/  FMUL.FTZ R97, R3.reuse, R97 ;  /* 0x0000006103617220 */ /* 0x040fe60000410000 */
[C---:B---3--:R-:W-:Y:S01]  /*1c220*/  HMMA.16816.F32 R92, R136.reuse, R104, R92 ;  /* 0x00000068885c723c */ /* 0x048fe2000000185c */
[----:B------:R-:W3:Y:S02]  /*1c230*/  MUFU.EX2 R241, R241 ;  /* 0x000000f100f17308 */ /* 0x000ee40000000800 */
[C---:B------:R-:W-:Y:S02]  /*1c240*/  FMUL.FTZ R98, R2.reuse, R98 ;  /* 0x0000006202627220 */ /* 0x040fe40000410000 */
[C---:B------:R-:W-:Y:S02]  /*1c250*/  FMUL.FTZ R99, R2.reuse, R99 ;  /* 0x0000006302637220 */ /* 0x040fe40000410000 */
[----:B------:R-:W-:Y:S02]  /*1c260*/  FFMA.FTZ R168, R3, R220, R168 ;  /* 0x000000dc03a87223 */ /* 0x000fe400000100a8 */
[----:B------:R-:W-:Y:S03]  /*1c270*/  FFMA.FTZ R173, R2, R221, R173 ;  /* 0x000000dd02ad7223 */ /* 0x000fe600000100ad */
[----:B------:R-:W-:Y:S01]  /*1c280*/  HMMA.16816.F32 R96, R136, R106, R96 ;  /* 0x0000006a8860723c */ /* 0x000fe20000001860 */
[----:B------:R-:W4:Y:S02]  /*1c290*/  LDSM.16.MT88.4 R104, [R196+0x2900] ;  /* 0x00290000c468783b */ /* 0x000f240000004200 */
        /* <DEDUP_REMOVED lines=19> */
[C---:B-1----:R-:W-:Y:S04]  /*1c3d0*/  HMMA.16816.F32 R20, R100.reuse, R108, R20 ;  /* 0x0000006c6414723c */ /* 0x042fe80000001814 */
[----:B------:R-:W-:Y:S01]  /*1c3e0*/  FADD.FTZ R225, R225, R2 ;  /* 0x00000002e1e17221 */ /* 0x000fe20000010000 */
[----:B------:R-:W-:Y:S01]  /*1c3f0*/  IADD3 R2, R180, -0x1, RZ ;  /* 0xffffffffb4027810 */ /* 0x000fe20007ffe0ff */
[----:B------:R-:W-:Y:S02]  /*1c400*/  FADD.FTZ R176, R177, R176 ;  /* 0x000000b0b1b07221 */ /* 0x000fe40000010000 */
[C---:B------:R-:W-:Y:S01]  /*1c410*/  HMMA.16816.F32 R24, R100.reuse, R110, R24 ;  /* 0x0000006e6418723c */ /* 0x040fe20000001818 */
[----:B------:R-:W1:Y:S03]  /*1c420*/  LDSM.16.MT88.4 R108, [R203+0x4900] ;  /* 0x00490000cb6c783b */ /* 0x000e660000004200 */
[----:B------:R-:W-:Y:S01]  /*1c430*/  FADD.FTZ R226, R226, R225 ;  /* 0x000000e1e2e27221 */ /* 0x000fe20000010000 */
[----:B------:R-:W-:Y:S02]  /*1c440*/  MOV R180, R2 ;  /* 0x0000000200b47202 */ /* 0x000fe40000000f00 */
[----:B------:R-:W-:Y:S01]  /*1c450*/  MOV R2, R132 ;  /* 0x0000008400027202 */ /* 0x000fe20000000f00 */
        /* <DEDUP_REMOVED lines=14> */
[----:B------:R-:W4:Y:S07]  /*1c540*/  LDSM.16.MT88.4 R104, [R196+0x4900] ;  /* 0x00490000c468783b */ /* 0x000f2e0000004200 */
[C---:B-1----:R-:W-:Y:S08]  /*1c550*/  HMMA.16816.F32 R68, R100.reuse, R108, R68 ;  /* 0x0000006c6444723c */ /* 0x042ff00000001844 */
[C---:B------:R-:W-:Y:S01]  /*1c560*/  HMMA.16816.F32 R72, R100.reuse, R110, R72 ;  /* 0x0000006e6448723c */ /* 0x040fe20000001848 */
[----:B------:R-:W1:Y:S07]  /*1c570*/  LDSM.16.MT88.4 R108, [R203+0x1100] ;  /* 0x00110000cb6c783b */ /* 0x000e6e0000004200 */
[C---:B------:R-:W-:Y:S08]  /*1c580*/  HMMA.16816.F32 R76, R100.reuse, R112, R76 ;  /* 0x00000070644c723c */ /* 0x040ff0000000184c */
[C---:B------:R-:W-:Y:S01]  /*1c590*/  HMMA.16816.F32 R80, R100.reuse, R114, R80 ;  /* 0x000000726450723c */ /* 0x040fe20000001850 */
[----:B------:R-:W5:Y:S07]  /*1c5a0*/  LDSM.16.MT88.4 R112, [R197+0x1100] ;  /* 0x00110000c570783b */ /* 0x000f6e0000004200 */
[C---:B------:R-:W-:Y:S08]  /*1c5b0*/  HMMA.16816.F32 R84, R100.reuse, R116, R84 ;  /* 0x000000746454723c */ /* 0x040ff00000001854 */
[C---:B------:R-:W-:Y:S01]  /*1c5c0*/  HMMA.16816.F32 R88, R100.reuse, R118, R88 ;  /* 0x000000766458723c */ /* 0x040fe20000001858 */
[----:B------:R-:W2:Y:S07]  /*1c5d0*/  LDSM.16.MT88.4 R116, [R203+0x3100] ;  /* 0x00310000cb74783b */ /* 0x000eae0000004200 */
[C---:B----4-:R-:W-:Y:S08]  /*1c5e0*/  HMMA.16816.F32 R92, R100.reuse, R104, R92 ;  /* 0x00000068645c723c */ /* 0x050ff0000000185c */
[----:B------:R-:W-:Y:S01]  /*1c5f0*/  HMMA.16816.F32 R96, R100, R106, R96 ;  /* 0x0000006a6460723c */ /* 0x000fe20000001860 */
[----:B------:R-:W4:Y:S06]  /*1c600*/  LDSM.16.MT88.4 R104, [R196+0x3100] ;  /* 0x00310000c468783b */ /* 0x000f2c0000004200 */
        /* <DEDUP_REMOVED lines=9> */
[C---:B-1----:R-:W-:Y:S03]  /*1c6a0*/  HMMA.16816.F32 R4, R100.reuse, R108, R4 ;  /* 0x0000006c6404723c */ /* 0x042fe60000001804 */
[----:B------:R-:W-:Y:S02]  /*1c6b0*/  FADD.FTZ R233, R233, R232 ;  /* 0x000000e8e9e97221 */ /* 0x000fe40000010000 */
[----:B------:R-:W-:Y:S02]  /*1c6c0*/  FADD.FTZ R230, R230, R229 ;  /* 0x000000e5e6e67221 */ /* 0x000fe40000010000 */
[----:B------:R-:W-:Y:S01]  /*1c6d0*/  FADD.FTZ R234, R234, R233 ;  /* 0x000000e9eaea7221 */ /* 0x000fe20000010000 */
[C---:B------:R-:W-:Y:S01]  /*1c6e0*/  HMMA.16816.F32 R8, R100.reuse, R110, R8 ;  /* 0x0000006e6408723c */ /* 0x040fe20000001808 */
[----:B------:R-:W1:Y:S07]  /*1c6f0*/  LDSM.16.MT88.4 R108, [R203+0x5100] ;  /* 0x00510000cb6c783b */ /* 0x000e6e0000004200 */
        /* <DEDUP_REMOVED lines=8> */
[C---:B--2---:R-:W-:Y:S08]  /*1c780*/  HMMA.16816.F32 R36, R100.reuse, R116, R36 ;  /* 0x000000746424723c */ /* 0x044ff00000001824 */
[C---:B------:R-:W-:Y:S01]  /*1c790*/  HMMA.16816.F32 R40, R100.reuse, R118, R40 ;  /* 0x000000766428723c */ /* 0x040fe20000001828 */
[----:B------:R-:W2:Y:S07]  /*1c7a0*/  LDSM.16.MT88.4 R116, [R197+0x5100] ;  /* 0x00510000c574783b */ /* 0x000eae0000004200 */
        /* <DEDUP_REMOVED lines=8> */
[C---:B----4-:R-:W-:Y:S04]  /*1c830*/  HMMA.16816.F32 R60, R100.reuse, R104, R60 ;  /* 0x00000068643c723c */ /* 0x050fe8000000183c */
[----:B---3--:R-:W-:Y:S01]  /*1c840*/  F2FP.PACK_AB R139, R242, R241 ;  /* 0x000000f1f28b723e */ /* 0x008fe200000000ff */
[----:B------:R-:W-:Y:S02]  /*1c850*/  FADD.FTZ R239, R239, R234 ;  /* 0x000000eaefef7221 */ /* 0x000fe40000010000 */
[----:B------:R-:W-:Y:S01]  /*1c860*/  FADD.FTZ R236, R236, R235 ;  /* 0x000000ebecec7221 */ /* 0x000fe20000010000 */
[C---:B------:R-:W-:Y:S01]  /*1c870*/  HMMA.16816.F32 R64, R100.reuse, R106, R64 ;  /* 0x0000006a6440723c */ /* 0x040fe20000001840 */
[----:B------:R-:W3:Y:S03]  /*1c880*/  LDSM.16.MT88.4 R104, [R196+0x5100] ;  /* 0x00510000c468783b */ /* 0x000ee60000004200 */
[----:B------:R-:W-:Y:S02]  /*1c890*/  FADD.FTZ R240, R240, R239 ;  /* 0x000000eff0f07221 */ /* 0x000fe40000010000 */
[----:B------:R-:W-:Y:S02]  /*1c8a0*/  FADD.FTZ R237, R237, R236 ;  /* 0x000000eceded7221 */ /* 0x000fe40000010000 */
[C---:B-1----:R-:W-:Y:S04]  /*1c8b0*/  HMMA.16816.F32 R68, R100.reuse, R108, R68 ;  /* 0x0000006c6444723c */ /* 0x042fe80000001844 */
[----:B------:R-:W-:Y:S02]  /*1c8c0*/  FADD.FTZ R221, R241, R240 ;  /* 0x000000f0f1dd7221 */ /* 0x000fe40000010000 */
[----:B------:R-:W-:Y:S02]  /*1c8d0*/  FADD.FTZ R220, R238, R237 ;  /* 0x000000edeedc7221 */ /* 0x000fe40000010000 */
[C---:B------:R-:W-:Y:S01]  /*1c8e0*/  HMMA.16816.F32 R72, R100.reuse, R110, R72 ;  /* 0x0000006e6448723c */ /* 0x040fe20000001848 */
[----:B------:R-:W1:Y:S03]  /*1c8f0*/  LDSM.16.MT88.4 R108, [R198+0x1900] ;  /* 0x00190000c66c783b */ /* 0x000e660000004200 */
[----:B------:R-:W-:Y:S04]  /*1c900*/  FADD.FTZ R221, R242, R221 ;  /* 0x000000ddf2dd7221 */ /* 0x000fe80000010000 */
[C---:B-----5:R-:W-:Y:S08]  /*1c910*/  HMMA.16816.F32 R76, R100.reuse, R112, R76 ;  /* 0x00000070644c723c */ /* 0x060ff0000000184c */
[C---:B------:R-:W-:Y:S08]  /*1c920*/  HMMA.16816.F32 R80, R100.reuse, R114, R80 ;  /* 0x000000726450723c */ /* 0x040ff00000001850 */
[C---:B--2---:R-:W-:Y:S08]  /*1c930*/  HMMA.16816.F32 R84, R100.reuse, R116, R84 ;  /* 0x000000746454723c */ /* 0x044ff00000001854 */
        /* <DEDUP_REMOVED lines=24> */
[C---:B--2---:R-:W-:Y:S08]  /*1cac0*/  HMMA.16816.F32 R76, R136.reuse, R4, R76 ;  /* 0x00000004884c723c */ /* 0x044ff0000000184c */
[C---:B------:R-:W-:Y:S08]  /*1cad0*/  HMMA.16816.F32 R80, R136.reuse, R6, R80 ;  /* 0x000000068850723c */ /* 0x040ff00000001850 */
[C---:B---3--:R-:W-:Y:S08]  /*1cae0*/  HMMA.16816.F32 R84, R136.reuse, R8, R84 ;  /* 0x000000088854723c */ /* 0x048ff00000001854 */
[C---:B------:R-:W-:Y:S08]  /*1caf0*/  HMMA.16816.F32 R88, R136.reuse, R10, R88 ;  /* 0x0000000a8858723c */ /* 0x040ff00000001858 */
[C---:B-1----:R-:W-:Y:S08]  /*1cb00*/  HMMA.16816.F32 R92, R136.reuse, R12, R92 ;  /* 0x0000000c885c723c */ /* 0x042ff0000000185c */
[----:B------:R-:W-:Y:S01]  /*1cb10*/  HMMA.16816.F32 R96, R136, R14, R96 ;  /* 0x0000000e8860723c */ /* 0x000fe20000001860 */
[----:B------:R-:W-:-:S07]  /*1cb20*/  @P0 BRA `(.L_x_451) ;  /* 0xffffc84000000947 */ /* 0x000fce000383ffff */
.L_x_441:
[----:B------:R-:W1:Y:S01]  /*1cb30*/  SHFL.BFLY PT, R3, R220, 0x2, 0x1f ;  /* 0x0c401f00dc037f89 */ /* 0x000e6200000e0000 */
[----:B------:R-:W-:-:S02]  /*1cb40*/  MOV R4, RZ ;  /* 0x000000ff00047202 */ /* 0x000fc40000000f00 */
[----:B------:R-:W-:Y:S01]  /*1cb50*/  MOV R8, 0xff800000 ;  /* 0xff80000000087802 */ /* 0x000fe20000000f00 */
[----:B------:R-:W2:Y:S01]  /*1cb60*/  SHFL.BFLY PT, R2, R221, 0x2, 0x1f ;  /* 0x0c401f00dd027f89 */ /* 0x000ea200000e0000 */
[----:B------:R-:W-:Y:S01]  /*1cb70*/  PLOP3.LUT P2, PT, PT, PT, PT, 0x8, 0x0 ;  /* 0x000000000000781c */ /* 0x000fe20003f4e170 */
[----:B-1----:R-:W-:Y:S01]  /*1cb80*/  FADD.FTZ R6, R3, R220 ;  /* 0x000000dc03067221 */ /* 0x002fe20000010000 */
[----:B------:R-:W-:Y:S01]  /*1cb90*/  MOV R3, RZ ;  /* 0x000000ff00037202 */ /* 0x000fe20000000f00 */
        /* <DEDUP_REMOVED lines=64> */
[----:B------:R-:W-:Y:S01]  /*1cfa0*/  FMUL.FTZ R97, R4, R97 ;  /* 0x0000006104617220 */ /* 0x000fe20000410000 */
[----:B------:R-:W-:Y:S01]  /*1cfb0*/  MOV R4, 0xff800000 ;  /* 0xff80000000047802 */ /* 0x000fe20000000f00 */
        /* <DEDUP_REMOVED lines=50> */
.L_x_359:
        /* <DEDUP_REMOVED lines=49> */
[----:B------:R-:W-:Y:S01]  /*1d5f0*/  SEL R10, R10, 0xffffffe0, !P1 ;  /* 0xffffffe00a0a7807 */ /* 0x000fe20004800000 */
[----:B------:R-:W-:Y:S01]  /*1d600*/  IMAD.SHL.U32 R13, R12, 0x2, RZ ;  /* 0x000000020c0d7824 */ /* 0x000fe200078e00ff */
[----:B------:R-:W-:Y:S01]  /*1d610*/  BAR.SYNC.DEFER_BLOCKING 0x1, 0x100 ;  /* 0x0044000000007b1d */ /* 0x000fe20000010000 */
[----:B------:R-:W-:Y:S01]  /*1d620*/  F2FP.PACK_AB R42, R43, R42 ;  /* 0x0000002a2b2a723e */ /* 0x000fe200000000ff */
[----:B------:R-:W-:Y:S01]  /*1d630*/  IMAD.U32 R12, RZ, RZ, UR4 ;  /* 0x00000004ff0c7e24 */ /* 0x000fe2000f8e00ff */
[----:B------:R-:W-:Y:S01]  /*1d640*/  F2FP.PACK_AB R44, R45, R44 ;  /* 0x0000002c2d2c723e */ /* 0x000fe200000000ff */
[C---:B------:R-:W-:Y:S01]  /*1d650*/  IMAD.IADD R17, R13.reuse, 0x1, R10 ;  /* 0x000000010d117824 */ /* 0x040fe200078e020a */
[----:B------:R-:W-:-:S02]  /*1d660*/  IADD3 R6, R13, 0x80, RZ ;  /* 0x000000800d067810 */ /* 0x000fc40007ffe0ff */
[----:B------:R-:W-:Y:S02]  /*1d670*/  IADD3 R15, R13, 0x70, RZ ;  /* 0x000000700d0f7810 */ /* 0x000fe40007ffe0ff */
[----:B------:R-:W-:Y:S01]  /*1d680*/  @P0 IADD3 R15, R6, 0x10, RZ ;  /* 0x00000010060f0810 */ /* 0x000fe20007ffe0ff */
[----:B------:R-:W-:Y:S01]  /*1d690*/  IMAD.MOV.U32 R6, RZ, RZ, 0x40 ;  /* 0x00000040ff067424 */ /* 0x000fe200078e00ff */
[----:B------:R-:W-:Y:S02]  /*1d6a0*/  F2FP.PACK_AB R46, R47, R46 ;  /* 0x0000002e2f2e723e */ /* 0x000fe400000000ff */
[----:B------:R-:W-:Y:S01]  /*1d6b0*/  F2FP.PACK_AB R48, R49, R48 ;  /* 0x000000303130723e */ /* 0x000fe200000000ff */
[----:B------:R-:W-:Y:S01]  /*1d6c0*/  IMAD.IADD R19, R10, 0x1, R15 ;  /* 0x000000010a137824 */ /* 0x000fe200078e020f */
[----:B------:R-:W-:Y:S02]  /*1d6d0*/  SEL R6, R6, 0xffffffc0, !P2 ;  /* 0xffffffc006067807 */ /* 0x000fe40005000000 */
[----:B------:R-:W-:-:S02]  /*1d6e0*/  F2FP.PACK_AB R50, R51, R50 ;  /* 0x000000323332723e */ /* 0x000fc400000000ff */
[----:B------:R-:W-:Y:S01]  /*1d6f0*/  F2FP.PACK_AB R52, R53, R52 ;  /* 0x000000343534723e */ /* 0x000fe200000000ff */
[--C-:B------:R-:W-:Y:S01]  /*1d700*/  IMAD.IADD R21, R13, 0x1, R6.reuse ;  /* 0x000000010d157824 */ /* 0x100fe200078e0206 */
[----:B------:R-:W-:Y:S01]  /*1d710*/  F2FP.PACK_AB R54, R55, R54 ;  /* 0x000000363736723e */ /* 0x000fe200000000ff */
[C---:B------:R-:W-:Y:S01]  /*1d720*/  IMAD.IADD R23, R6.reuse, 0x1, R15 ;  /* 0x0000000106177824 */ /* 0x040fe200078e020f */
[----:B------:R-:W-:Y:S01]  /*1d730*/  F2FP.PACK_AB R56, R57, R56 ;  /* 0x000000383938723e */ /* 0x000fe200000000ff */
[----:B------:R-:W-:Y:S01]  /*1d740*/  STS [R13+0x80], R128 ;  /* 0x000080800d007388 */ /* 0x000fe20000000800 */
[----:B------:R-:W-:Y:S01]  /*1d750*/  IMAD.IADD R25, R6, 0x1, R17 ;  /* 0x0000000106197824 */ /* 0x000fe200078e0211 */
[----:B------:R-:W-:Y:S01]  /*1d760*/  F2FP.PACK_AB R58, R59, R58 ;  /* 0x0000003a3b3a723e */ /* 0x000fe200000000ff */
[----:B------:R-:W-:Y:S01]  /*1d770*/  IMAD.IADD R27, R19, 0x1, R6 ;  /* 0x00000001131b7824 */ /* 0x000fe200078e0206 */
        /* <DEDUP_REMOVED lines=29> */
[----:B------:R-:W-:Y:S01]  /*1d950*/  PLOP3.LUT P0, PT, PT, PT, UP1, 0x80, 0x0 ;  /* 0x000000000000781c */ /* 0x000fe20003f0f018 */
[----:B------:R-:W-:Y:S04]  /*1d960*/  STS [R23+0x400], R110 ;  /* 0x0004006e17007388 */ /* 0x000fe80000000800 */
        /* <DEDUP_REMOVED lines=23> */
[----:B------:R3:W-:Y:S04]  /*1dae0*/  STS [R15+0x8400], R74 ;  /* 0x0084004a0f007388 */ /* 0x0007e80000000800 */
[----:B------:R4:W-:Y:S04]  /*1daf0*/  STS [R17+0x8080], R77 ;  /* 0x0080804d11007388 */ /* 0x0009e80000000800 */
[----:B------:R4:W-:Y:S04]  /*1db00*/  STS [R17+0x8480], R78 ;  /* 0x0084804e11007388 */ /* 0x0009e80000000800 */
[----:B------:R4:W-:Y:S04]  /*1db10*/  STS [R19+0x8000], R80 ;  /* 0x0080005013007388 */ /* 0x0009e80000000800 */
[----:B------:R4:W-:Y:S01]  /*1db20*/  STS [R19+0x8400], R82 ;  /* 0x0084005213007388 */ /* 0x0009e20000000800 */
[----:B--2---:R-:W-:Y:S01]  /*1db30*/  IMAD.U32 R13, RZ, RZ, UR5 ;  /* 0x00000005ff0d7e24 */ /* 0x004fe2000f8e00ff */
        /* <DEDUP_REMOVED lines=12> */
[----:B------:R-:W2:Y:S02]  /*1dc00*/  @P0 LDG.E R6, [R12.64] ;  /* 0x000000160c060981 */ /* 0x000ea4000c1e1900 */
[----:B------:R-:W-:-:S03]  /*1dc10*/  ULDC.64 UR4, c[0x0][0x508] ;  /* 0x0001420000047ab9 */ /* 0x000fc60000000a00 */
[----:B------:R-:W-:-:S05]  /*1dc20*/  PLOP3.LUT P1, PT, PT, PT, UP0, 0x80, 0x0 ;  /* 0x000000000000781c */ /* 0x000fca0003f2f008 */
[----:B------:R-:W-:Y:S01]  /*1dc30*/  @UP0 UIMAD.WIDE UR4, UR20, UR6, UR4 ;  /* 0x00000006140402a5 */ /* 0x000fe2000f8e0204 */
[----:B------:R-:W-:-:S05]  /*1dc40*/  IMAD.MOV.U32 R7, RZ, RZ, c[0x0][0x388] ;  /* 0x0000e200ff077624 */ /* 0x000fca00078e00ff */
[----:B------:R-:W-:Y:S02]  /*1dc50*/  IMAD.U32 R14, RZ, RZ, UR4 ;  /* 0x00000004ff0e7e24 */ /* 0x000fe4000f8e00ff */
[----:B---3--:R-:W-:-:S05]  /*1dc60*/  IMAD.U32 R15, RZ, RZ, UR5 ;  /* 0x00000005ff0f7e24 */ /* 0x008fca000f8e00ff */
        /* <DEDUP_REMOVED lines=8> */
[----:B----4-:R-:W-:Y:S05]  /*1dcf0*/  @!P0 BRA `(.L_x_453) ;  /* 0x0000003000008947 */ /* 0x010fea0003800000 */
[----:B-----5:R-:W2:Y:S04]  /*1dd00*/  LDG.E R7, [R12.64] ;  /* 0x000000160c077981 */ /* 0x020ea8000c1e1900 */
[----:B------:R-:W2:Y:S02]  /*1dd10*/  LDG.E R6, [R12.64+0x4] ;  /* 0x000004160c067981 */ /* 0x000ea4000c1e1900 */
[----:B--2---:R-:W-:Y:S02]  /*1dd20*/  IADD3 R7, -R7, R6, RZ ;  /* 0x0000000607077210 */ /* 0x004fe40007ffe1ff */
.L_x_453:
[----:B----4-:R-:W-:Y:S01]  /*1dd30*/  SHF.R.S32.HI R3, RZ, 0x1f, R2 ;  /* 0x0000001fff037819 */ /* 0x010fe20000011402 */
[----:B------:R-:W2:Y:S01]  /*1dd40*/  S2R R57, SR_CTAID.X ;  /* 0x0000000000397919 */ /* 0x000ea20000002500 */
[----:B------:R-:W-:Y:S01]  /*1dd50*/  LOP3.LUT R13, R9, 0xffffffe0, RZ, 0xc0, !PT ;  /* 0xffffffe0090d7812 */ /* 0x000fe200078ec0ff */
[----:B------:R-:W-:Y:S01]  /*1dd60*/  IMAD.MOV.U32 R6, RZ, RZ, c[0x0][0x4e8] ;  /* 0x00013a00ff067624 */ /* 0x000fe200078e00ff */
[----:B------:R-:W-:Y:S01]  /*1dd70*/  LEA.HI R3, R3, R2, RZ, 0x3 ;  /* 0x0000000203037211 */ /* 0x000fe200078f18ff */
[----:B------:R-:W-:Y:S01]  /*1dd80*/  ULDC.64 UR4, c[0x0][0x3a0] ;  /* 0x0000e80000047ab9 */ /* 0x000fe20000000a00 */
[----:B------:R-:W-:Y:S01]  /*1dd90*/  BSSY B0, `(.L_x_454) ;  /* 0x000008c000007945 */ /* 0x000fe20003800000 */
[----:B------:R-:W-:Y:S01]  /*1dda0*/  UMOV UR11, UR13 ;  /* 0x0000000d000b7c82 */ /* 0x000fe20008000000 */
[----:B------:R-:W-:Y:S01]  /*1ddb0*/  LOP3.LUT R9, R3, 0xffffff8, RZ, 0xc0, !PT ;  /* 0x0ffffff803097812 */ /* 0x000fe200078ec0ff */
[----:B------:R-:W-:Y:S01]  /*1ddc0*/  IMAD.IADD R3, R0, 0x1, -R13 ;  /* 0x0000000100037824 */ /* 0x000fe200078e0a0d */
[----:B------:R-:W-:Y:S01]  /*1ddd0*/  ISETP.NE.AND P1, PT, R6, 0x1, PT ;  /* 0x000000010600780c */ /* 0x000fe20003f25270 */
[----:B------:R-:W-:Y:S01]  /*1dde0*/  UIMAD UR13, UR13, UR4, URZ ;  /* 0x000000040d0d72a4 */ /* 0x000fe2000f8e023f */
[----:B------:R-:W-:Y:S01]  /*1ddf0*/  LEA.HI R6, R11, R11, RZ, 0x1 ;  /* 0x0000000b0b067211 */ /* 0x000fe200078f08ff */
[----:B------:R-:W-:Y:S01]  /*1de00*/  IMAD.IADD R2, R2, 0x1, -R9 ;  /* 0x0000000102027824 */ /* 0x000fe200078e0a09 */
[----:B------:R-:W-:Y:S01]  /*1de10*/  SHF.R.S32.HI R10, RZ, 0x1f, R3 ;  /* 0x0000001fff0a7819 */ /* 0x000fe20000011403 */
[----:B------:R-:W-:Y:S01]  /*1de20*/  UMOV UR10, UR12 ;  /* 0x0000000c000a7c82 */ /* 0x000fe20008000000 */
[----:B------:R-:W-:Y:S01]  /*1de30*/  LOP3.LUT R6, R6, 0x1ffffffe, RZ, 0xc0, !PT ;  /* 0x1ffffffe06067812 */ /* 0x000fe200078ec0ff */
[----:B------:R-:W-:Y:S01]  /*1de40*/  ULDC.64 UR6, c[0x0][0x490] ;  /* 0x0001240000067ab9 */ /* 0x000fe20000000a00 */
[----:B------:R-:W-:Y:S01]  /*1de50*/  LEA.HI R9, R10, R3, RZ, 0x2 ;  /* 0x000000030a097211 */ /* 0x000fe200078f10ff */
[----:B------:R-:W-:Y:S01]  /*1de60*/  UIMAD.WIDE.U32 UR16, UR12, UR4, URZ ;  /* 0x000000040c1072a5 */ /* 0x000fe2000f8e003f */
[----:B------:R-:W-:Y:S01]  /*1de70*/  LOP3.LUT P2, RZ, R3, 0x3, RZ, 0xc0, !PT ;  /* 0x0000000303ff7812 */ /* 0x000fe2000784c0ff */
[----:B------:R-:W-:Y:S01]  /*1de80*/  IMAD.IADD R11, R11, 0x1, -R6 ;  /* 0x000000010b0b7824 */ /* 0x000fe200078e0a06 */
[----:B------:R-:W-:Y:S01]  /*1de90*/  SHF.R.S32.HI R9, RZ, 0x2, R9 ;  /* 0x00000002ff097819 */ /* 0x000fe20000011409 */
[----:B------:R-:W-:-:S02]  /*1dea0*/  UIMAD UR13, UR12, UR5, UR13 ;  /* 0x000000050c0d72a4 */ /* 0x000fc4000f8e020d */
[----:B------:R-:W-:Y:S02]  /*1deb0*/  USHF.R.S32.HI UR12, URZ, 0x1f, UR20 ;  /* 0x0000001f3f0c7899 */ /* 0x000fe40008011414 */
[----:B------:R-:W-:Y:S01]  /*1dec0*/  IMAD R2, R2, 0x10, R9 ;  /* 0x0000001002027824 */ /* 0x000fe200078e0209 */
[----:B------:R-:W-:Y:S02]  /*1ded0*/  UIMAD UR9, UR8, UR6, URZ ;  /* 0x00000006080972a4 */ /* 0x000fe4000f8e023f */
[----:B------:R-:W-:Y:S01]  /*1dee0*/  USEL UR12, UR12, URZ, !UP1 ;  /* 0x0000003f0c0c7287 */ /* 0x000fe2000c800000 */
[----:B------:R-:W-:Y:S01]  /*1def0*/  IMAD R6, R11, 0x8, R2 ;  /* 0x000000080b067824 */ /* 0x000fe200078e0202 */
[----:B------:R-:W-:Y:S02]  /*1df00*/  UIMAD.WIDE.U32 UR10, UR14, UR6, UR10 ;  /* 0x000000060e0a72a5 */ /* 0x000fe4000f8e000a */
[----:B------:R-:W-:Y:S02]  /*1df10*/  UIMAD UR9, UR14, UR7, UR9 ;  /* 0x000000070e0972a4 */ /* 0x000fe4000f8e0209 */
[----:B--2---:R-:W-:Y:S01]  /*1df20*/  LEA R9, R57, R6, 0x7 ;  /* 0x0000000639097211 */ /* 0x004fe200078e38ff */
[----:B------:R-:W-:Y:S01]  /*1df30*/  ULDC.64 UR6, c[0x0][0x498] ;  /* 0x0001260000067ab9 */ /* 0x000fe20000000a00 */
[CC--:B------:R-:W-:Y:S01]  /*1df40*/  LEA.HI R6, R5.reuse, R0.reuse, RZ, 0x3 ;  /* 0x0000000005067211 */ /* 0x0c0fe200078f18ff */
[----:B------:R-:W-:Y:S01]  /*1df50*/  USEL UR20, UR20, URZ, !UP1 ;  /* 0x0000003f14147287 */ /* 0x000fe2000c800000 */
[----:B------:R-:W-:Y:S01]  /*1df60*/  LEA.HI R5, R5, R0, RZ, 0x6 ;  /* 0x0000000005057211 */ /* 0x000fe200078f30ff */
[----:B------:R-:W-:Y:S01]  /*1df70*/  @P1 IMAD.HI.U32 R3, R9, c[0x0][0x4ec], RZ ;  /* 0x00013b0009031a27 */ /* 0x000fe200078e00ff */
[----:B------:R-:W-:-:S02]  /*1df80*/  UIMAD UR15, UR12, UR6, URZ ;  /* 0x000000060c0f72a4 */ /* 0x000fc4000f8e023f */
[----:B------:R-:W-:Y:S01]  /*1df90*/  UIADD3 UR11, UR11, UR9, URZ ;  /* 0x000000090b0b7290 */ /* 0x000fe2000fffe03f */
[----:B------:R-:W-:Y:S01]  /*1dfa0*/  IMAD.MOV.U32 R14, RZ, RZ, R9 ;  /* 0x000000ffff0e7224 */ /* 0x000fe200078e0009 */
[----:B------:R-:W-:Y:S01]  /*1dfb0*/  @P1 SHF.R.U32.HI R14, RZ, c[0x0][0x4f0], R3 ;  /* 0x00013c00ff0e1a19 */ /* 0x000fe20000011603 */
[----:B------:R-:W-:Y:S01]  /*1dfc0*/  UIMAD UR7, UR20, UR7, UR15 ;  /* 0x00000007140772a4 */ /* 0x000fe2000f8e020f */
[----:B------:R-:W-:Y:S01]  /*1dfd0*/  LOP3.LUT R3, R6, 0xfffffff8, RZ, 0xc0, !PT ;  /* 0xfffffff806037812 */ /* 0x000fe200078ec0ff */
[----:B------:R-:W-:Y:S01]  /*1dfe0*/  UIMAD.WIDE.U32 UR10, UR20, UR6, UR10 ;  /* 0x00000006140a72a5 */ /* 0x000fe2000f8e000a */
[----:B------:R-:W-:Y:S01]  /*1dff0*/  SHF.R.S32.HI R6, RZ, 0x3, R6 ;  /* 0x00000003ff067819 */ /* 0x000fe20000011406 */
[--C-:B------:R-:W-:Y:S01]  /*1e000*/  IMAD.MOV R10, RZ, RZ, -R14.reuse ;  /* 0x000000ffff0a7224 */ /* 0x100fe200078e0a0e */
[----:B------:R-:W-:Y:S01]  /*1e010*/  ULDC.64 UR4, c[0x0][0x3e8] ;  /* 0x0000fa0000047ab9 */ /* 0x000fe20000000a00 */
[----:B------:R-:W-:Y:S01]  /*1e020*/  IMAD.IADD R3, R0, 0x1, -R3 ;  /* 0x0000000100037824 */ /* 0x000fe200078e0a03 */
[----:B------:R-:W-:Y:S01]  /*1e030*/  UIMAD UR8, UR8, UR4, URZ ;  /* 0x00000004080872a4 */ /* 0x000fe2000f8e023f */
[----:B------:R-:W-:Y:S01]  /*1e040*/  IMAD R10, R10, c[0x0][0x4e8], R9 ;  /* 0x00013a000a0a7a24 */ /* 0x000fe200078e0209 */
[----:B------:R-:W-:Y:S01]  /*1e050*/  SHF.R.S32.HI R9, RZ, 0x1f, R14 ;  /* 0x0000001fff097819 */ /* 0x000fe2000001140e */
[----:B------:R-:W-:Y:S01]  /*1e060*/  IMAD.U32 R0, RZ, RZ, UR7 ;  /* 0x00000007ff007e24 */ /* 0x000fe2000f8e00ff */
[----:B------:R-:W-:Y:S01]  /*1e070*/  IADD3 R14, P0, R14, UR10, RZ ;  /* 0x0000000a0e0e7c10 */ /* 0x000fe2000ff1e0ff */
[----:B------:R-:W-:Y:S01]  /*1e080*/  IMAD.SHL.U32 R19, R6, 0x40, RZ ;  /* 0x0000004006137824 */ /* 0x000fe200078e00ff */
[----:B------:R-:W-:Y:S01]  /*1e090*/  SHF.R.S32.HI R17, RZ, 0x1f, R10 ;  /* 0x0000001fff117819 */ /* 0x000fe2000001140a */
[----:B------:R-:W-:Y:S01]  /*1e0a0*/  UIADD3 UR17, UR17, UR13, URZ ;  /* 0x0000000d11117290 */ /* 0x000fe2000fffe03f */
[----:B------:R-:W-:Y:S01]  /*1e0b0*/  IADD3.X R15, R9, UR11, R0, P0, !PT ;  /* 0x0000000b090f7c10 */ /* 0x000fe200087fe400 */
[----:B------:R-:W-:Y:S01]  /*1e0c0*/  UIMAD UR5, UR14, UR5, UR8 ;  /* 0x000000050e0572a4 */ /* 0x000fe2000f8e0208 */
[----:B------:R-:W-:Y:S01]  /*1e0d0*/  LEA R0, R3, R6, 0x5 ;  /* 0x0000000603007211 */ /* 0x000fe200078e28ff */
[----:B------:R-:W-:Y:S01]  /*1e0e0*/  IMAD R17, R17, c[0x0][0x488], RZ ;  /* 0x0001220011117a24 */ /* 0x000fe200078e02ff */
[----:B------:R-:W-:Y:S01]  /*1e0f0*/  LOP3.LUT R19, R19, 0x1c0, RZ, 0xc0, !PT ;  /* 0x000001c013137812 */ /* 0x000fe200078ec0ff */
[----:B------:R-:W-:Y:S01]  /*1e100*/  IMAD.WIDE.U32 R14, R10, c[0x0][0x488], R14 ;  /* 0x000122000a0e7a25 */ /* 0x000fe200078e000e */
[----:B------:R-:W-:-:S02]  /*1e110*/  UIMAD.WIDE.U32 UR14, UR14, UR4, UR16 ;  /* 0x000000040e0e72a5 */ /* 0x000fc4000f8e0010 */
[----:B------:R-:W-:Y:S01]  /*1e120*/  ULDC.64 UR6, c[0x0][0x3f0] ;  /* 0x0000fc0000067ab9 */ /* 0x000fe20000000a00 */
[----:B------:R-:W-:Y:S01]  /*1e130*/  IMAD R13, R57, 0x80, R0 ;  /* 0x00000080390d7824 */ /* 0x000fe200078e0200 */
[----:B------:R-:W-:Y:S01]  /*1e140*/  LEA R16, P0, R14, c[0x0][0x450], 0x2 ;  /* 0x000114000e107a11 */ /* 0x000fe200078010ff */
[----:B------:R-:W-:Y:S01]  /*1e150*/  IMAD R17, R10, c[0x0][0x48c], R17 ;  /* 0x000123000a117a24 */ /* 0x000fe200078e0211 */
[----:B------:R-:W-:Y:S01]  /*1e160*/  UIMAD UR12, UR12, UR6, URZ ;  /* 0x000000060c0c72a4 */ /* 0x000fe2000f8e023f */
[----:B------:R-:W-:Y:S01]  /*1e170*/  IMAD.SHL.U32 R0, R3, 0x8, RZ ;  /* 0x0000000803007824 */ /* 0x000fe200078e00ff */
[----:B------:R-:W-:Y:S01]  /*1e180*/  SHF.R.U32.HI R3, RZ, 0x3, R19 ;  /* 0x00000003ff037819 */ /* 0x000fe20000011613 */
[----:B------:R-:W-:Y:S01]  /*1e190*/  @P1 IMAD.HI.U32 R11, R13, c[0x0][0x4ec], RZ ;  /* 0x00013b000d0b1a27 */ /* 0x000fe200078e00ff */
[----:B------:R-:W-:Y:S01]  /*1e1a0*/  UIADD3 UR15, UR15, UR5, URZ ;  /* 0x000000050f0f7290 */ /* 0x000fe2000fffe03f */
[----:B------:R-:W-:Y:S01]  /*1e1b0*/  SHFL.IDX PT, R50, R16, RZ, 0x1c1f ;  /* 0x001c1fff10327589 */ /* 0x000fe200000e0000 */
[----:B------:R-:W-:Y:S01]  /*1e1c0*/  LOP3.LUT R10, R19, 0x38, R0, 0xf8, !PT ;  /* 0x00000038130a7812 */ /* 0x000fe200078ef800 */
[----:B------:R-:W-:Y:S01]  /*1e1d0*/  IMAD.IADD R12, R15, 0x1, R17 ;  /* 0x000000010f0c7824 */ /* 0x000fe200078e0211 */
[----:B------:R-:W-:Y:S01]  /*1e1e0*/  UIMAD UR7, UR20, UR7, UR12 ;  /* 0x00000007140772a4 */ /* 0x000fe2000f8e020c */
[----:B------:R-:W-:Y:S01]  /*1e1f0*/  IMAD.MOV.U32 R9, RZ, RZ, R13 ;  /* 0x000000ffff097224 */ /* 0x000fe200078e000d */
[----:B------:R-:W-:Y:S01]  /*1e200*/  @P1 SHF.R.U32.HI R9, RZ, c[0x0][0x4f0], R11 ;  /* 0x00013c00ff091a19 */ /* 0x000fe2000001160b */
[----:B------:R-:W-:Y:S01]  /*1e210*/  UIMAD.WIDE.U32 UR14, UR20, UR6, UR14 ;  /* 0x00000006140e72a5 */ /* 0x000fe2000f8e000e */
[----:B------:R-:W-:Y:S01]  /*1e220*/  LEA.HI.X R12, R14, c[0x0][0x454], R12, 0x2, P0 ;  /* 0x000115000e0c7a11 */ /* 0x000fe200000f140c */
[----:B------:R-:W-:Y:S01]  /*1e230*/  SHFL.IDX PT, R48, R16, 0x1, 0x1c1f ;  /* 0x003c1f0010307f89 */ /* 0x000fe200000e0000 */
[----:B------:R-:W-:Y:S01]  /*1e240*/  LOP3.LUT R3, R10, R3, RZ, 0x3c, !PT ;  /* 0x000000030a037212 */ /* 0x000fe200078e3cff */
[--C-:B------:R-:W-:Y:S01]  /*1e250*/  IMAD.MOV R10, RZ, RZ, -R9.reuse ;  /* 0x000000ffff0a7224 */ /* 0x100fe200078e0a09 */
[----:B------:R-:W-:Y:S01]  /*1e260*/  UIADD3 UR7, UR15, UR7, URZ ;  /* 0x000000070f077290 */ /* 0x000fe2000fffe03f */
[----:B------:R-:W2:Y:S01]  /*1e270*/  SHFL.IDX PT, R51, R12, RZ, 0x1c1f ;  /* 0x001c1fff0c337589 */ /* 0x000ea200000e0000 */
[----:B------:R-:W-:Y:S01]  /*1e280*/  SHF.R.S32.HI R11, RZ, 0x1f, R9 ;  /* 0x0000001fff0b7819 */ /* 0x000fe20000011409 */
[----:B------:R-:W-:Y:S01]  /*1e290*/  IMAD R10, R10, c[0x0][0x4e8], R13 ;  /* 0x00013a000a0a7a24 */ /* 0x000fe200078e020d */
[----:B------:R-:W-:Y:S01]  /*1e2a0*/  MOV R14, UR14 ;  /* 0x0000000e000e7c02 */ /* 0x000fe20008000f00 */
[----:B------:R3:W4:Y:S01]  /*1e2b0*/  SHFL.IDX PT, R49, R12, 0x1, 0x1c1f ;  /* 0x003c1f000c317f89 */ /* 0x00072200000e0000 */
[----:B------:R-:W-:-:S02]  /*1e2c0*/  IMAD R13, R57, 0x80, R2 ;  /* 0x00000080390d7824 */ /* 0x000fc400078e0202 */
[----:B-----5:R-:W-:Y:S02]  /*1e2d0*/  IMAD R2, R7, c[0x0][0x4e8], RZ ;  /* 0x00013a0007027a24 */ /* 0x020fe400078e02ff */
[----:B------:R-:W-:Y:S01]  /*1e2e0*/  IMAD.U32 R15, RZ, RZ, UR15 ;  /* 0x0000000fff0f7e24 */ /* 0x000fe2000f8e00ff */
[C---:B------:R-:W-:Y:S01]  /*1e2f0*/  IADD3 R7, R13.reuse, 0x8, RZ ;  /* 0x000000080d077810 */ /* 0x040fe20007ffe0ff */
[----:B------:R-:W-:Y:S01]  /*1e300*/  IMAD.U32 R15, RZ, RZ, UR7 ;  /* 0x00000007ff0f7e24 */ /* 0x000fe2000f8e00ff */
[-C--:B------:R-:W-:Y:S01]  /*1e310*/  ISETP.GE.OR P1, PT, R13, R2.reuse, P2 ;  /* 0x000000020d00720c */ /* 0x080fe20001726670 */
[----:B------:R-:W-:Y:S01]  /*1e320*/  IMAD R18, R11, c[0x0][0x3e0], RZ ;  /* 0x0000f8000b127a24 */ /* 0x000fe200078e02ff */
[----:B------:R-:W-:Y:S01]  /*1e330*/  ISETP.GE.OR P0, PT, R7, R2, P2 ;  /* 0x000000020700720c */ /* 0x000fe20001706670 */
[----:B------:R-:W-:-:S04]  /*1e340*/  IMAD.WIDE.U32 R14, R9, c[0x0][0x3e0], R14 ;  /* 0x0000f800090e7a25 */ /* 0x000fc800078e000e */
[----:B------:R-:W-:Y:S01]  /*1e350*/  IMAD R18, R9, c[0x0][0x3e4], R18 ;  /* 0x0000f90009127a24 */ /* 0x000fe200078e0212 */
[----:B------:R-:W-:Y:S01]  /*1e360*/  SHF.R.S32.HI R9, RZ, 0x1f, R10 ;  /* 0x0000001fff097819 */ /* 0x000fe2000001140a */
[----:B------:R-:W-:-:S03]  /*1e370*/  IMAD R57, R57, 0x80, R6 ;  /* 0x0000008039397824 */ /* 0x000fc600078e0206 */
[----:B------:R-:W-:Y:S01]  /*1e380*/  IADD3 R15, R15, R18, RZ ;  /* 0x000000120f0f7210 */ /* 0x000fe20007ffe0ff */
[----:B------:R-:W-:Y:S01]  /*1e390*/  IMAD R9, R9, c[0x0][0x3d8], RZ ;  /* 0x0000f60009097a24 */ /* 0x000fe200078e02ff */
[----:B--2---:R2:W-:Y:S01]  /*1e3a0*/  @!P1 ST.E [R50.64], R4 ;  /* 0x0000000432009985 */ /* 0x0045e2000c101916 */
[----:B---3--:R-:W-:-:S03]  /*1e3b0*/  IMAD.SHL.U32 R12, R5, 0x8, RZ ;  /* 0x00000008050c7824 */ /* 0x008fc600078e00ff */
[----:B----4-:R2:W-:Y:S02]  /*1e3c0*/  @!P0 ST.E [R48.64], R8 ;  /* 0x0000000830008985 */ /* 0x0105e4000c101916 */
[----:B------:R-:W-:Y:S01]  /*1e3d0*/  LOP3.LUT R12, R3, 0x7ffffe00, R12, 0xf8, !PT ;  /* 0x7ffffe00030c7812 */ /* 0x000fe200078ef80c */
[C---:B------:R-:W-:Y:S02]  /*1e3e0*/  IMAD R3, R10.reuse, c[0x0][0x3dc], R9 ;  /* 0x0000f7000a037a24 */ /* 0x040fe400078e0209 */
[----:B------:R-:W-:-:S04]  /*1e3f0*/  IMAD.WIDE.U32 R10, R10, c[0x0][0x3d8], R14 ;  /* 0x0000f6000a0a7a25 */ /* 0x000fc800078e000e */
[----:B------:R-:W-:Y:S01]  /*1e400*/  IMAD.SHL.U32 R58, R12, 0x2, RZ ;  /* 0x000000020c3a7824 */ /* 0x000fe200078e00ff */
[----:B------:R-:W-:Y:S01]  /*1e410*/  LEA R56, P0, R10, c[0x0][0x380], 0x1 ;  /* 0x0000e0000a387a11 */ /* 0x000fe200078008ff */
[----:B------:R-:W-:-:S03]  /*1e420*/  IMAD.IADD R3, R11, 0x1, R3 ;  /* 0x000000010b037824 */ /* 0x000fc600078e0203 */
        /* <DEDUP_REMOVED lines=14> */
[----:B--23--:R-:W2:Y:S01]  /*1e510*/  LDS.128 R48, [R58+0x80] ;  /* 0x000080003a307984 */ /* 0x00cea20000000c00 */
[----:B------:R-:W-:-:S02]  /*1e520*/  IADD3 R54, R0, 0x40, RZ ;  /* 0x0000004000367810 */ /* 0x000fc40007ffe0ff */
[----:B------:R-:W-:Y:S01]  /*1e530*/  IADD3 R52, R0, 0x80, RZ ;  /* 0x0000008000347810 */ /* 0x000fe20007ffe0ff */
[----:B------:R-:W3:Y:S01]  /*1e540*/  LDS.128 R8, [R58+0x4080] ;  /* 0x004080003a087984 */ /* 0x000ee20000000c00 */
        /* <DEDUP_REMOVED lines=10> */
[----:B-1---5:R-:W-:-:S04]  /*1e5f0*/  @!P2 IMAD.WIDE R58, R0, 0x2, R60 ;  /* 0x00000002003aa825 */ /* 0x022fc800078e023c */
[----:B------:R-:W-:-:S04]  /*1e600*/  @!P1 IMAD.WIDE R52, R53, 0x2, R60 ;  /* 0x0000000235349825 */ /* 0x000fc800078e023c */
[----:B------:R-:W-:Y:S01]  /*1e610*/  @!P0 IMAD.WIDE R60, R3, 0x2, R60 ;  /* 0x00000002033c8825 */ /* 0x000fe200078e023c */
[----:B--2---:R1:W-:Y:S04]  /*1e620*/  @!P2 ST.E.128 [R58.64], R48 ;  /* 0x000000303a00a985 */ /* 0x0043e8000c101d16 */
[----:B---3--:R1:W-:Y:S04]  /*1e630*/  @!P1 ST.E.128 [R52.64], R8 ;  /* 0x0000000834009985 */ /* 0x0083e8000c101d16 */
[----:B----4-:R1:W-:Y:S02]  /*1e640*/  @!P0 ST.E.128 [R60.64], R4 ;  /* 0x000000043c008985 */ /* 0x0103e4000c101d16 */
.L_x_455:
[----:B---3--:R-:W-:Y:S05]  /*1e650*/  BSYNC B0 ;  /* 0x0000000000007941 */ /* 0x008fea0003800000 */
.L_x_454:
[----:B------:R-:W-:Y:S01]  /*1e660*/  IADD3 R3, R57, 0x20, RZ ;  /* 0x0000002039037810 */ /* 0x000fe20007ffe0ff */
[----:B-1----:R1:W3:Y:S01]  /*1e670*/  SHFL.IDX PT, R9, R55, 0x1, 0x181f ;  /* 0x00381f0037097f89 */ /* 0x0022e200000e0000 */
        /* <DEDUP_REMOVED lines=21> */
.L_x_457:
[----:B------:R-:W-:Y:S05]  /*1e7d0*/  BSYNC B0 ;  /* 0x0000000000007941 */ /* 0x000fea0003800000 */
.L_x_456:
[----:B------:R-:W-:Y:S01]  /*1e7e0*/  IADD3 R3, R57, 0x40, RZ ;  /* 0x0000004039037810 */ /* 0x000fe20007ffe0ff */
[----:B--23--:R2:W3:Y:S01]  /*1e7f0*/  SHFL.IDX PT, R9, R55, 0x2, 0x181f ;  /* 0x00581f0037097f89 */ /* 0x00c4e200000e0000 */
[----:B------:R-:W-:Y:S02]  /*1e800*/  BSSY B0, `(.L_x_458) ;  /* 0x0000015000007945 */ /* 0x000fe40003800000 */
[----:B------:R-:W-:Y:S01]  /*1e810*/  ISETP.GE.AND P0, PT, R3, R2, PT ;  /* 0x000000020300720c */ /* 0x000fe20003f06270 */
[----:B------:R2:W1:-:S12]  /*1e820*/  SHFL.IDX PT, R8, R56, 0x2, 0x181f ;  /* 0x00581f0038087f89 */ /* 0x00045800000e0000 */
        /* <DEDUP_REMOVED lines=9> */
[--C-:B-1-3--:R-:W-:Y:S01]  /*1e8c0*/  @!P2 IMAD.WIDE R6, R0, 0x2, R8.reuse ;  /* 0x000000020006a825 */ /* 0x10afe200078e0208 */
[----:B------:R-:W-:Y:S02]  /*1e8d0*/  @!P0 LEA.HI R3, R3, R4, RZ, 0x3 ;  /* 0x0000000403038211 */ /* 0x000fe400078f18ff */
[----:B------:R-:W-:Y:S02]  /*1e8e0*/  @!P1 LOP3.LUT R5, R5, 0xfffffff8, RZ, 0xc0, !PT ;  /* 0xfffffff805059812 */ /* 0x000fe400078ec0ff */
[----:B------:R-:W-:Y:S01]  /*1e8f0*/  @!P0 LOP3.LUT R3, R3, 0xfffffff8, RZ, 0xc0, !PT ;  /* 0xfffffff803038812 */ /* 0x000fe200078ec0ff */
[----:B----4-:R1:W-:Y:S02]  /*1e900*/  @!P2 ST.E.128 [R6.64], R40 ;  /* 0x000000280600a985 */ /* 0x0103e4000c101d16 */
[----:B------:R-:W-:-:S04]  /*1e910*/  @!P1 IMAD.WIDE R4, R5, 0x2, R8 ;  /* 0x0000000205049825 */ /* 0x000fc800078e0208 */
[----:B------:R-:W-:Y:S01]  /*1e920*/  @!P0 IMAD.WIDE R8, R3, 0x2, R8 ;  /* 0x0000000203088825 */ /* 0x000fe200078e0208 */
[----:B------:R1:W-:Y:S04]  /*1e930*/  @!P1 ST.E.128 [R4.64], R28 ;  /* 0x0000001c04009985 */ /* 0x0003e8000c101d16 */
[----:B------:R1:W-:Y:S02]  /*1e940*/  @!P0 ST.E.128 [R8.64], R16 ;  /* 0x0000001008008985 */ /* 0x0003e4000c101d16 */
.L_x_459:
[----:B------:R-:W-:Y:S05]  /*1e950*/  BSYNC B0 ;  /* 0x0000000000007941 */ /* 0x000fea0003800000 */
.L_x_458:
        /* <DEDUP_REMOVED lines=8> */
[----:B---3--:R-:W-:-:S09]  /*1e9e0*/  IADD3 R9, R0, 0x80, RZ ;  /* 0x0000008000097810 */ /* 0x008fd20007ffe0ff */
        /* <DEDUP_REMOVED lines=15> */
.L_x_452:
        /* <DEDUP_REMOVED lines=27> */
[----:B---3--:R-:W-:Y:S05]  /*1ec90*/  @!P0 BRA `(.L_x_460) ;  /* 0x0000003000008947 */ /* 0x008fea0003800000 */
[----:B-----5:R-:W2:Y:S04]  /*1eca0*/  LDG.E R3, [R6.64] ;  /* 0x0000001606037981 */ /* 0x020ea8000c1e1900 */
[----:B------:R-:W2:Y:S02]  /*1ecb0*/  LDG.E R0, [R6.64+0x4] ;  /* 0x0000041606007981 */ /* 0x000ea4000c1e1900 */
[----:B--2---:R-:W-:Y:S02]  /*1ecc0*/  IADD3 R3, -R3, R0, RZ ;  /* 0x0000000003037210 */ /* 0x004fe40007ffe1ff */
.L_x_460:
[----:B---3--:R-:W2:Y:S01]  /*1ecd0*/  S2R R7, SR_TID.X ;  /* 0x0000000000077919 */ /* 0x008ea20000002100 */
[----:B------:R-:W-:Y:S01]  /*1ece0*/  USHF.R.S32.HI UR6, URZ, 0x1f, UR20 ;  /* 0x0000001f3f067899 */ /* 0x000fe20008011414 */
[----:B------:R-:W-:Y:S01]  /*1ecf0*/  BSSY B0, `(.L_x_461) ;  /* 0x0000029000007945 */ /* 0x000fe20003800000 */
[----:B------:R-:W-:-:S02]  /*1ed00*/  USEL UR20, UR20, URZ, !UP1 ;  /* 0x0000003f14147287 */ /* 0x000fc4000c800000 */
[----:B------:R-:W-:Y:S01]  /*1ed10*/  USEL UR6, UR6, URZ, !UP1 ;  /* 0x0000003f06067287 */ /* 0x000fe2000c800000 */
[----:B--2---:R-:W-:-:S13]  /*1ed20*/  ISETP.GT.AND P0, PT, R7, 0x7f, PT ;  /* 0x0000007f0700780c */ /* 0x004fda0003f04270 */
[----:B------:R-:W-:Y:S05]  /*1ed30*/  @P0 BRA `(.L_x_462) ;  /* 0x0000024000000947 */ /* 0x000fea0003800000 */
[----:B------:R-:W2:Y:S01]  /*1ed40*/  S2R R2, SR_CTAID.X ;  /* 0x0000000000027919 */ /* 0x000ea20000002500 */
[----:B-----5:R-:W-:Y:S01]  /*1ed50*/  IMAD R0, R3, c[0x0][0x4e8], RZ ;  /* 0x00013a0003007a24 */ /* 0x020fe200078e02ff */
[----:B--2---:R-:W-:-:S04]  /*1ed60*/  LEA R5, R2, R7, 0x7 ;  /* 0x0000000702057211 */ /* 0x004fc800078e38ff */
        /* <DEDUP_REMOVED lines=33> */
.L_x_462:
[----:B------:R-:W-:Y:S05]  /*1ef80*/  BSYNC B0 ;  /* 0x0000000000007941 */ /* 0x000fea0003800000 */
.L_x_461:
[----:B--2---:R-:W2:Y:S01]  /*1ef90*/  S2R R5, SR_CTAID.X ;  /* 0x0000000000057919 */ /* 0x004ea20000002500 */
[----:B------:R-:W-:Y:S01]  /*1efa0*/  SHF.R.S32.HI R4, RZ, 0x1f, R7 ;  /* 0x0000001fff047819 */ /* 0x000fe20000011407 */
[----:B------:R-:W-:Y:S01]  /*1efb0*/  IMAD.MOV.U32 R0, RZ, RZ, c[0x0][0x4e8] ;  /* 0x00013a00ff007624 */ /* 0x000fe200078e00ff */
[----:B------:R-:W-:Y:S01]  /*1efc0*/  ULDC.64 UR4, c[0x0][0x3a0] ;  /* 0x0000e80000047ab9 */ /* 0x000fe20000000a00 */
[----:B-----5:R-:W-:Y:S01]  /*1efd0*/  IMAD R3, R3, c[0x0][0x4e8], RZ ;  /* 0x00013a0003037a24 */ /* 0x020fe200078e02ff */
[----:B------:R-:W-:Y:S01]  /*1efe0*/  LEA.HI R4, R4, R7, RZ, 0x3 ;  /* 0x0000000704047211 */ /* 0x000fe200078f18ff */
[----:B------:R-:W-:Y:S01]  /*1eff0*/  UIMAD UR7, UR11, UR4, URZ ;  /* 0x000000040b0772a4 */ /* 0x000fe2000f8e023f */
[----:B------:R-:W-:Y:S01]  /*1f000*/  ISETP.NE.AND P0, PT, R0, 0x1, PT ;  /* 0x000000010000780c */ /* 0x000fe20003f05270 */
[----:B------:R-:W-:Y:S01]  /*1f010*/  UIMAD.WIDE.U32 UR12, UR10, UR4, URZ ;  /* 0x000000040a0c72a5 */ /* 0x000fe2000f8e003f */
[----:B------:R-:W-:Y:S01]  /*1f020*/  LOP3.LUT R2, R4, 0xfffffff8, RZ, 0xc0, !PT ;  /* 0xfffffff804027812 */ /* 0x000fe200078ec0ff */
[----:B------:R-:W-:Y:S01]  /*1f030*/  UIMAD UR7, UR10, UR5, UR7 ;  /* 0x000000050a0772a4 */ /* 0x000fe2000f8e0207 */
[----:B------:R-:W-:Y:S01]  /*1f040*/  SHF.R.S32.HI R4, RZ, 0x3, R4 ;  /* 0x00000003ff047819 */ /* 0x000fe20000011404 */
[----:B------:R-:W-:Y:S01]  /*1f050*/  BSSY B0, `(.L_x_463) ;  /* 0x000003a000007945 */ /* 0x000fe20003800000 */
[----:B------:R-:W-:Y:S01]  /*1f060*/  ULDC.64 UR4, c[0x0][0x3e8] ;  /* 0x0000fa0000047ab9 */ /* 0x000fe20000000a00 */
[----:B------:R-:W-:Y:S01]  /*1f070*/  IMAD.IADD R7, R7, 0x1, -R2 ;  /* 0x0000000107077824 */ /* 0x000fe200078e0a02 */
[----:B------:R-:W-:-:S02]  /*1f080*/  UIADD3 UR13, UR13, UR7, URZ ;  /* 0x000000070d0d7290 */ /* 0x000fc4000fffe03f */
[----:B------:R-:W-:Y:S02]  /*1f090*/  UIMAD UR7, UR8, UR4, URZ ;  /* 0x00000004080772a4 */ /* 0x000fe4000f8e023f */
[C---:B------:R-:W-:Y:S01]  /*1f0a0*/  LEA R0, R7.reuse, R4, 0x5 ;  /* 0x0000000407007211 */ /* 0x040fe200078e28ff */
[----:B------:R-:W-:Y:S01]  /*1f0b0*/  UIMAD.WIDE.U32 UR12, UR14, UR4, UR12 ;  /* 0x000000040e0c72a5 */ /* 0x000fe2000f8e000c */
[----:B------:R-:W-:Y:S01]  /*1f0c0*/  SHF.L.U32 R7, R7, 0x3, RZ ;  /* 0x0000000307077819 */ /* 0x000fe200000006ff */
[----:B------:R-:W-:Y:S02]  /*1f0d0*/  UIMAD UR7, UR14, UR5, UR7 ;  /* 0x000000050e0772a4 */ /* 0x000fe4000f8e0207 */
[C---:B--2---:R-:W-:Y:S01]  /*1f0e0*/  IMAD R0, R5.reuse, 0x80, R0 ;  /* 0x0000008005007824 */ /* 0x044fe200078e0200 */
        /* <DEDUP_REMOVED lines=30> */
[----:B------:R2:W3:Y:S04]  /*1f2d0*/  SHFL.IDX PT, R10, R9, RZ, 0x181f ;  /* 0x00181fff090a7589 */ /* 0x0004e800000e0000 */
[----:B------:R2:W4:Y:S08]  /*1f2e0*/  SHFL.IDX PT, R11, R8, RZ, 0x181f ;  /* 0x00181fff080b7589 */ /* 0x00053000000e0000 */
        /* <DEDUP_REMOVED lines=16> */
.L_x_464:
[----:B------:R-:W-:Y:S05]  /*1f3f0*/  BSYNC B0 ;  /* 0x0000000000007941 */ /* 0x000fea0003800000 */
.L_x_463:
[----:B------:R-:W-:Y:S01]  /*1f400*/  IADD3 R0, R4, 0x20, RZ ;  /* 0x0000002004007810 */ /* 0x000fe20007ffe0ff */
[----:B---34-:R3:W4:Y:S01]  /*1f410*/  SHFL.IDX PT, R11, R8, 0x1, 0x181f ;  /* 0x00381f00080b7f89 */ /* 0x01872200000e0000 */
[----:B------:R-:W-:Y:S02]  /*1f420*/  BSSY B0, `(.L_x_465) ;  /* 0x0000013000007945 */ /* 0x000fe40003800000 */
[----:B------:R-:W-:Y:S01]  /*1f430*/  ISETP.GE.AND P0, PT, R0, R3, PT ;  /* 0x000000030000720c */ /* 0x000fe20003f06270 */
[----:B------:R3:W2:-:S12]  /*1f440*/  SHFL.IDX PT, R10, R9, 0x1, 0x181f ;  /* 0x00381f00090a7f89 */ /* 0x00069800000e0000 */
[----:B------:R-:W-:Y:S05]  /*1f450*/  @P0 BRA `(.L_x_466) ;  /* 0x000000f000000947 */ /* 0x000fea0003800000 */
        /* <DEDUP_REMOVED lines=15> */
.L_x_466:
[----:B------:R-:W-:Y:S05]  /*1f550*/  BSYNC B0 ;  /* 0x0000000000007941 */ /* 0x000fea0003800000 */
.L_x_465:
[----:B------:R-:W-:Y:S01]  /*1f560*/  IADD3 R0, R4, 0x40, RZ ;  /* 0x0000004004007810 */ /* 0x000fe20007ffe0ff */
[----:B--2-4-:R2:W4:Y:S01]  /*1f570*/  SHFL.IDX PT, R11, R8, 0x2, 0x181f ;  /* 0x00581f00080b7f89 */ /* 0x01452200000e0000 */
        /* <DEDUP_REMOVED lines=19> */
.L_x_468:
[----:B------:R-:W-:Y:S05]  /*1f6b0*/  BSYNC B0 ;  /* 0x0000000000007941 */ /* 0x000fea0003800000 */
.L_x_467:
[----:B------:R-:W-:Y:S01]  /*1f6c0*/  IADD3 R4, R4, 0x60, RZ ;  /* 0x0000006004047810 */ /* 0x000fe20007ffe0ff */
[----:B---34-:R3:W4:Y:S03]  /*1f6d0*/  SHFL.IDX PT, R11, R8, 0x3, 0x181f ;  /* 0x00781f00080b7f89 */ /* 0x01872600000e0000 */
[----:B------:R-:W-:Y:S01]  /*1f6e0*/  ISETP.GE.AND P0, PT, R4, R3, PT ;  /* 0x000000030400720c */ /* 0x000fe20003f06270 */
[----:B------:R3:W2:-:S12]  /*1f6f0*/  SHFL.IDX PT, R10, R9, 0x3, 0x181f ;  /* 0x00781f00090a7f89 */ /* 0x00069800000e0000 */
        /* <DEDUP_REMOVED lines=18> */
.L_x_469:
        /* <DEDUP_REMOVED lines=14> */
.L_x_1499:


//--------------------- .text._ZN7cutlass13device_kernelIN5flash19enable_sm80_to_sm89INS1_16FlashAttnFwdSm80INS1_25CollectiveMainloopFwdSm80ILi8ELi1ELb0EN4cute5tupleIJNS5_1CILi128EEENS7_ILi64EEENS7_ILi192EEEEEELi192ENS_6half_tEfNS_4arch4Sm80ELb1ELb0ELb1ELb0ELb1ELb0ELb1ELb0EEENS1_21CollectiveEpilogueFwdINS6_IJS8_SA_S9_EEENS6_IJNS7_ILi1EEESI_SI_EEESC_SE_Li256ELb0ELb1ELb0ELb0EEENS1_30DynamicPersistentTileSchedulerILi256ELi256ELb0ELb1ELb0EEEEEEEEEvNT_6ParamsE --------------------------
	.section	.text._ZN7cutlass13device_kernelIN5flash19enable_sm80_to_sm89INS1_16FlashAttnFwdSm80INS1_25CollectiveMainloopFwdSm80ILi8ELi1ELb0EN4cute5tupleIJNS5_1CILi128EEENS7_ILi64EEENS7_ILi192EEEEEELi192ENS_6half_tEfNS_4arch4Sm80ELb1ELb0ELb1ELb0ELb1ELb0ELb1ELb0EEENS1_21CollectiveEpilogueFwdINS6_IJS8_SA_S9_EEENS6_IJNS7_ILi1EEESI_SI_EEESC_SE_Li256ELb0ELb1ELb0ELb0EEENS1_30DynamicPersistentTileSchedulerILi256ELi256ELb0ELb1ELb0EEEEEEEEEvNT_6ParamsE,"ax",@progbits
	.sectioninfo	@"SHI_REGISTERS=255"
	.align	128
.text._ZN7cutlass13device_kernelIN5flash19enable_sm80_to_sm89INS1_16FlashAttnFwdSm80INS1_25CollectiveMainloopFwdSm80ILi8ELi1ELb0EN4cute5tupleIJNS5_1CILi128EEENS7_ILi64EEENS7_ILi192EEEEEELi192ENS_6half_tEfNS_4arch4Sm80ELb1ELb0ELb1ELb0ELb1ELb0ELb1ELb0EEENS1_21CollectiveEpilogueFwdINS6_IJS8_SA_S9_EEENS6_IJNS7_ILi1EEESI_SI_EEESC_SE_Li256ELb0ELb1ELb0ELb0EEENS1_30DynamicPersistentTileSchedulerILi256ELi256ELb0ELb1ELb0EEEEEEEEEvNT_6ParamsE:
        .type           _ZN7cutlass13device_kernelIN5flash19enable_sm80_to_sm89INS1_16FlashAttnFwdSm80INS1_25CollectiveMainloopFwdSm80ILi8ELi1ELb0EN4cute5tupleIJNS5_1CILi128EEENS7_ILi64EEENS7_ILi192EEEEEELi192ENS_6half_tEfNS_4arch4Sm80ELb1ELb0ELb1ELb0ELb1ELb0ELb1ELb0EEENS1_21CollectiveEpilogueFwdINS6_IJS8_SA_S9_EEENS6_IJNS7_ILi1EEESI_SI_EEESC_SE_Li256ELb0ELb1ELb0ELb0EEENS1_30DynamicPersistentTileSchedulerILi256ELi256ELb0ELb1ELb0EEEEEEEEEvNT_6ParamsE,@function
        .size           _ZN7cutlass13device_kernelIN5flash19enable_sm80_to_sm89INS1_16FlashAttnFwdSm80INS1_25CollectiveMainloopFwdSm80ILi8ELi1ELb0EN4cute5tupleIJNS5_1CILi128EEENS7_ILi64EEENS7_ILi192EEEEEELi192ENS_6half_tEfNS_4arch4Sm80ELb1ELb0ELb1ELb0ELb1ELb0ELb1ELb0EEENS1_21CollectiveEpilogueFwdINS6_IJS8_SA_S9_EEENS6_IJNS7_ILi1EEESI_SI_EEESC_SE_Li256ELb0ELb1ELb0ELb0EEENS1_30DynamicPersistentTileSchedulerILi256ELi256ELb0ELb1ELb0EEEEEEEEEvNT_6ParamsE,(.L_x_1500 - _ZN7cutlass13device_kernelIN5flash19enable_sm80_to_sm89INS1_16FlashAttnFwdSm80INS1_25CollectiveMainloopFwdSm80ILi8ELi1ELb0EN4cute5tupleIJNS5_1CILi128EEENS7_ILi64EEENS7_ILi192EEEEEELi192ENS_6half_tEfNS_4arch4Sm80ELb1ELb0ELb1ELb0ELb1ELb0ELb1ELb0EEENS1_21CollectiveEpilogueFwdINS6_IJS8_SA_S9_EEENS6_IJNS7_ILi1EEESI_SI_EEESC_SE_Li256ELb0ELb1ELb0ELb0EEENS1_30DynamicPersistentTileSchedulerILi256ELi256ELb0ELb1ELb0EEEEEEEEEvNT_6ParamsE)
        .other          _ZN7cutlass13device_kernelIN5flash19enable_sm80_to_sm89INS1_16FlashAttnFwdSm80INS1_25CollectiveMainloopFwdSm80ILi8ELi1ELb0EN4cute5tupleIJNS5_1CILi128EEENS7_ILi64EEENS7_ILi192EEEEEELi192ENS_6half_tEfNS_4arch4Sm80ELb1ELb0ELb1ELb0ELb1ELb0ELb1ELb0EEENS1_21CollectiveEpilogueFwdINS6_IJS8_SA_S9_EEENS6_IJNS7_ILi1EEESI_SI_EEESC_SE_Li256ELb0ELb1ELb0ELb0EEENS1_30DynamicPersistentTileSchedulerILi256ELi256ELb0ELb1ELb0EEEEEEEEEvNT_6ParamsE,@"STO_CUDA_ENTRY STV_DEFAULT"
_ZN7cutlass13device_kernelIN5flash19enable_sm80_to_sm89INS1_16FlashAttnFwdSm80INS1_25CollectiveMainloopFwdSm80ILi8ELi1ELb0EN4cute5tupleIJNS5_1CILi128EEENS7_ILi64EEENS7_ILi192EEEEEELi192ENS_6half_tEfNS_4arch4Sm80ELb1ELb0ELb1ELb0ELb1ELb0ELb1ELb0EEENS1_21CollectiveEpilogueFwdINS6_IJS8_SA_S9_EEENS6_IJNS7_ILi1EEESI_SI_EEESC_SE_Li256ELb0ELb1ELb0ELb0EEENS1_30DynamicPersistentTileSchedulerILi256ELi256ELb0ELb1ELb0EEEEEEEEEvNT_6ParamsE:
[----:B------:R-:W-:-:S03]  /*0000*/  MOV R1, c[0x0][0x28] ;  /* 0x00000a0000017a02 */ /* 0x000fc60000000f00 */
[----:B------:R-:W1:Y:S01]  /*0010*/  S2R R17, SR_TID.X ;  /* 0x0000000000117919 */ /* 0x000e620000002100 */
[----:B------:R-:W-:-:S03]  /*0020*/  IADD3 R1, R1, -0x30, RZ ;  /* 0xffffffd001017810 */ /* 0x000fc60007ffe0ff */
[----:B------:R-:W2:Y:S01]  /*0030*/  S2R R14, SR_CTAID.X ;  /* 0x00000000000e7919 */ /* 0x000ea20000002500 */
[----:B-1----:R-:W-:-:S05]  /*0040*/  SHF.R.U32.HI R2, RZ, 0x5, R17 ;  /* 0x00000005ff027819 */ /* 0x002fca0000011611 */
[----:B------:R-:W1:Y:S02]  /*0050*/  SHFL.IDX PT, R0, R2, RZ, 0x1f ;  /* 0x00001fff02007589 */ /* 0x000e6400000e0000 */
[----:B-1----:R-:W-:Y:S02]  /*0060*/  ISETP.GE.AND P0, PT, R0, 0x1, PT ;  /* 0x000000010000780c */ /* 0x002fe40003f06270 */
[----:B------:R1:W-:Y:S11]  /*0070*/  STL [R1+0x24], R0 ;  /* 0x0000240001007387 */ /* 0x0003f60000100800 */
[----:B------:R-:W-:Y:S06]  /*0080*/  @P0 BAR.ARV 0x4, 0x100 ;  /* 0x0104000000000b1d */ /* 0x000fec0000002000 */
[----:B--2---:R-:W-:-:S13]  /*0090*/  ISETP.GE.AND P0, PT, R14, c[0x0][0x538], PT ;  /* 0x00014e000e007a0c */ /* 0x004fda0003f06270 */
[----:B------:R-:W-:Y:S05]  /*00a0*/  @P0 EXIT ;  /* 0x000000000000094d */ /* 0x000fea0003800000 */
[----:B-1----:R-:W-:Y:S01]  /*00b0*/  SHF.R.S32.HI R13, RZ, 0x1f, R17 ;  /* 0x0000001fff0d7819 */ /* 0x002fe20000011411 */
[----:B------:R-:W-:Y:S01]  /*00c0*/  IMAD.MOV.U32 R188, RZ, RZ, 0x20 ;  /* 0x00000020ffbc7424 */ /* 0x000fe200078e00ff */
[----:B------:R-:W-:Y:S01]  /*00d0*/  ULDC.64 UR6, c[0x0][0x118] ;  /* 0x0000460000067ab9 */ /* 0x000fe20000000a00 */
[----:B------:R-:W-:Y:S01]  /*00e0*/  IMAD.MOV.U32 R189, RZ, RZ, 0x40 ;  /* 0x00000040ffbd7424 */ /* 0x000fe200078e00ff */
[CC--:B------:R-:W-:Y:S02]  /*00f0*/  LEA.HI R2, R13.reuse, R17.reuse, RZ, 0x4 ;  /* 0x000000110d027211 */ /* 0x0c0fe400078f20ff */
[----:B------:R-:W-:Y:S02]  /*0100*/  LEA.HI R8, R13, R17, RZ, 0x3 ;  /* 0x000000110d087211 */ /* 0x000fe400078f18ff */
[----:B------:R-:W-:Y:S02]  /*0110*/  SHF.R.S32.HI R3, RZ, 0x4, R2 ;  /* 0x00000004ff037819 */ /* 0x000fe40000011402 */
[----:B------:R-:W-:-:S02]  /*0120*/  SHF.R.S32.HI R229, RZ, 0x3, R8 ;  /* 0x00000003ffe57819 */ /* 0x000fc40000011408 */
[----:B------:R-:W-:Y:S02]  /*0130*/  LEA.HI R0, R2, R3, RZ, 0x1 ;  /* 0x0000000302007211 */ /* 0x000fe400078f08ff */
[----:B------:R-:W-:Y:S01]  /*0140*/  LEA.HI R10, R13, R17, RZ, 0x2 ;  /* 0x000000110d0a7211 */ /* 0x000fe200078f10ff */
[----:B------:R-:W-:Y:S01]  /*0150*/  IMAD.SHL.U32 R5, R229, 0x40, RZ ;  /* 0x00000040e5057824 */ /* 0x000fe200078e00ff */
[----:B------:R-:W-:Y:S02]  /*0160*/  LOP3.LUT R0, R0, 0xfffffffe, RZ, 0xc0, !PT ;  /* 0xfffffffe00007812 */ /* 0x000fe400078ec0ff */
[--C-:B------:R-:W-:Y:S02]  /*0170*/  SHF.R.S32.HI R7, RZ, 0x2, R10.reuse ;  /* 0x00000002ff077819 */ /* 0x100fe4000001140a */
[----:B------:R-:W-:Y:S01]  /*0180*/  SHF.R.S32.HI R4, RZ, 0x1f, R10 ;  /* 0x0000001fff047819 */ /* 0x000fe2000001140a */
[----:B------:R-:W-:Y:S01]  /*0190*/  IMAD.IADD R184, R3, 0x1, -R0 ;  /* 0x0000000103b87824 */ /* 0x000fe200078e0a00 */
[----:B------:R-:W-:-:S02]  /*01a0*/  LOP3.LUT R3, R8, 0xfffffff8, RZ, 0xc0, !PT ;  /* 0xfffffff808037812 */ /* 0x000fc400078ec0ff */
[----:B------:R-:W-:Y:S02]  /*01b0*/  LOP3.LUT R0, R2, 0xfffffff0, RZ, 0xc0, !PT ;  /* 0xfffffff002007812 */ /* 0x000fe400078ec0ff */
[----:B------:R-:W-:Y:S01]  /*01c0*/  LEA.HI R9, R13, R17, RZ, 0x5 ;  /* 0x000000110d097211 */ /* 0x000fe200078f28ff */
[C---:B------:R-:W-:Y:S01]  /*01d0*/  IMAD.IADD R217, R17.reuse, 0x1, -R3 ;  /* 0x0000000111d97824 */ /* 0x040fe200078e0a03 */
[----:B------:R-:W-:Y:S01]  /*01e0*/  LEA.HI R3, R4, R7, RZ, 0x3 ;  /* 0x0000000704037211 */ /* 0x000fe200078f18ff */
[----:B------:R-:W-:Y:S01]  /*01f0*/  IMAD.IADD R2, R17, 0x1, -R0 ;  /* 0x0000000111027824 */ /* 0x000fe200078e0a00 */
[----:B------:R-:W-:Y:S01]  /*0200*/  LOP3.LUT R0, R5, 0x1c0, RZ, 0xc0, !PT ;  /* 0x000001c005007812 */ /* 0x000fe200078ec0ff */
[----:B------:R-:W-:Y:S01]  /*0210*/  IMAD.SHL.U32 R206, R217, 0x8, RZ ;  /* 0x00000008d9ce7824 */ /* 0x000fe200078e00ff */
[----:B------:R-:W-:Y:S01]  /*0220*/  LOP3.LUT R3, R3, 0xfffffff8, RZ, 0xc0, !PT ;  /* 0xfffffff803037812 */ /* 0x000fe200078ec0ff */
[C---:B------:R-:W-:Y:S01]  /*0230*/  IMAD.SHL.U32 R5, R217.reuse, 0x40, RZ ;  /* 0x00000040d9057824 */ /* 0x040fe200078e00ff */
[----:B------:R-:W-:Y:S01]  /*0240*/  SHF.R.U32.HI R4, RZ, 0x3, R0 ;  /* 0x00000003ff047819 */ /* 0x000fe20000011600 */
[----:B------:R-:W-:Y:S01]  /*0250*/  IMAD R216, R217, 0x20, R229 ;  /* 0x00000020d9d87824 */ /* 0x000fe200078e02e5 */
[----:B------:R-:W-:Y:S01]  /*0260*/  LOP3.LUT R0, R0, 0x38, R206, 0xf8, !PT ;  /* 0x0000003800007812 */ /* 0x000fe200078ef8ce */
[----:B------:R-:W-:Y:S01]  /*0270*/  IMAD.IADD R7, R7, 0x1, -R3 ;  /* 0x0000000107077824 */ /* 0x000fe200078e0a03 */
[----:B------:R-:W-:-:S02]  /*0280*/  SHF.R.S32.HI R6, RZ, 0x1f, R2 ;  /* 0x0000001fff067819 */ /* 0x000fc40000011402 */
[----:B------:R-:W-:Y:S02]  /*0290*/  LOP3.LUT R11, R0, R4, RZ, 0x3c, !PT ;  /* 0x00000004000b7212 */ /* 0x000fe400078e3cff */
[----:B------:R-:W-:Y:S02]  /*02a0*/  LOP3.LUT R0, R5, 0x1c0, RZ, 0xc0, !PT ;  /* 0x000001c005007812 */ /* 0x000fe400078ec0ff */
[----:B------:R-:W-:Y:S02]  /*02b0*/  LEA.HI R187, R6, R2, RZ, 0x3 ;  /* 0x0000000206bb7211 */ /* 0x000fe400078f18ff */
[----:B------:R-:W-:Y:S02]  /*02c0*/  LOP3.LUT R6, R0, 0x8, R8, 0xf8, !PT ;  /* 0x0000000800067812 */ /* 0x000fe400078ef808 */
[----:B------:R-:W-:Y:S02]  /*02d0*/  SHF.R.U32.HI R4, RZ, 0x3, R0 ;  /* 0x00000003ff047819 */ /* 0x000fe40000011600 */
[C---:B------:R-:W-:Y:S01]  /*02e0*/  LOP3.LUT R5, R187.reuse, 0xfffffff8, RZ, 0xc0, !PT ;  /* 0xfffffff8bb057812 */ /* 0x040fe200078ec0ff */
[----:B------:R-:W-:Y:S01]  /*02f0*/  IMAD.SHL.U32 R187, R187, 0x40, RZ ;  /* 0x00000040bbbb7824 */ /* 0x000fe200078e00ff */
[----:B------:R-:W-:-:S02]  /*0300*/  LOP3.LUT R0, R9, 0xffffffe0, RZ, 0xc0, !PT ;  /* 0xffffffe009007812 */ /* 0x000fc400078ec0ff */
[----:B------:R-:W-:Y:S01]  /*0310*/  LOP3.LUT R3, R7, 0x1, RZ, 0xc0, !PT ;  /* 0x0000000107037812 */ /* 0x000fe200078ec0ff */
[----:B------:R-:W-:Y:S01]  /*0320*/  IMAD.IADD R8, R2, 0x1, -R5 ;  /* 0x0000000102087824 */ /* 0x000fe200078e0a05 */
[--C-:B------:R-:W-:Y:S01]  /*0330*/  SHF.R.S32.HI R197, RZ, 0x5, R9.reuse ;  /* 0x00000005ffc57819 */ /* 0x100fe20000011409 */
[----:B------:R-:W-:Y:S01]  /*0340*/  IMAD.IADD R16, R17, 0x1, -R0 ;  /* 0x0000000111107824 */ /* 0x000fe200078e0a00 */
[----:B------:R-:W-:Y:S02]  /*0350*/  SHF.R.S32.HI R2, RZ, 0x1f, R9 ;  /* 0x0000001fff027819 */ /* 0x000fe40000011409 */
[----:B------:R-:W-:Y:S02]  /*0360*/  ISETP.NE.U32.AND P0, PT, R3, 0x1, PT ;  /* 0x000000010300780c */ /* 0x000fe40003f05070 */
[----:B------:R-:W-:Y:S02]  /*0370*/  LOP3.LUT R3, R10, 0xfffffffc, RZ, 0xc0, !PT ;  /* 0xfffffffc0a037812 */ /* 0x000fe400078ec0ff */
[----:B------:R-:W-:Y:S01]  /*0380*/  LEA.HI R0, R2, R197, RZ, 0x3 ;  /* 0x000000c502007211 */ /* 0x000fe200078f18ff */
[----:B------:R-:W-:Y:S01]  /*0390*/  IMAD.SHL.U32 R2, R8, 0x40, RZ ;  /* 0x0000004008027824 */ /* 0x000fe200078e00ff */
[----:B------:R-:W-:-:S02]  /*03a0*/  SHF.R.S32.HI R10, RZ, 0x1f, R16 ;  /* 0x0000001fff0a7819 */ /* 0x000fc40000011410 */
[----:B------:R-:W-:Y:S01]  /*03b0*/  LOP3.LUT R12, R6, R4, RZ, 0x3c, !PT ;  /* 0x00000004060c7212 */ /* 0x000fe200078e3cff */
[----:B------:R-:W-:Y:S01]  /*03c0*/  IMAD.SHL.U32 R6, R184, 0x8, RZ ;  /* 0x00000008b8067824 */ /* 0x000fe200078e00ff */
[----:B------:R-:W-:Y:S01]  /*03d0*/  LOP3.LUT R4, R0, 0xffffff8, RZ, 0xc0, !PT ;  /* 0x0ffffff800047812 */ /* 0x000fe200078ec0ff */
[----:B------:R-:W-:Y:S01]  /*03e0*/  IMAD.IADD R0, R17, 0x1, -R3 ;  /* 0x0000000111007824 */ /* 0x000fe200078e0a03 */
[----:B------:R-:W-:Y:S01]  /*03f0*/  LEA.HI R10, R10, R16, RZ, 0x2 ;  /* 0x000000100a0a7211 */ /* 0x000fe200078f10ff */
[----:B------:R-:W-:Y:S01]  /*0400*/  IMAD R184, R184, 0x200, R12 ;  /* 0x00000200b8b87824 */ /* 0x000fe200078e020c */
[----:B------:R-:W-:Y:S01]  /*0410*/  LOP3.LUT R2, R2, 0x1c0, RZ, 0xc0, !PT ;  /* 0x000001c002027812 */ /* 0x000fe200078ec0ff */
[C---:B------:R-:W-:Y:S01]  /*0420*/  IMAD.IADD R4, R197.reuse, 0x1, -R4 ;  /* 0x00000001c5047824 */ /* 0x040fe200078e0a04 */
[----:B------:R-:W-:Y:S01]  /*0430*/  SHF.R.S32.HI R3, RZ, 0x2, R10 ;  /* 0x00000002ff037819 */ /* 0x000fe2000001140a */
[----:B------:R-:W-:Y:S01]  /*0440*/  IMAD.SHL.U32 R197, R197, 0x400, RZ ;  /* 0x00000400c5c57824 */ /* 0x000fe200078e00ff */
[----:B------:R-:W-:-:S02]  /*0450*/  LOP3.LUT R6, R2, 0x8, R6, 0xf8, !PT ;  /* 0x0000000802067812 */ /* 0x000fc400078ef806 */
[----:B------:R-:W-:Y:S01]  /*0460*/  SHF.R.U32.HI R5, RZ, 0x3, R2 ;  /* 0x00000003ff057819 */ /* 0x000fe20000011602 */
[----:B------:R-:W-:Y:S01]  /*0470*/  IMAD R15, R4, 0x10, R3 ;  /* 0x00000010040f7824 */ /* 0x000fe200078e0203 */
[----:B------:R-:W-:Y:S01]  /*0480*/  LEA.HI R2, R0, R0, RZ, 0x1 ;  /* 0x0000000000027211 */ /* 0x000fe200078f08ff */
[----:B------:R-:W-:Y:S01]  /*0490*/  IMAD.SHL.U32 R3, R7, 0x40, RZ ;  /* 0x0000004007037824 */ /* 0x000fe200078e00ff */
[----:B------:R-:W-:Y:S02]  /*04a0*/  LOP3.LUT R5, R6, R5, RZ, 0x3c, !PT ;  /* 0x0000000506057212 */ /* 0x000fe400078e3cff */
[----:B------:R-:W-:Y:S01]  /*04b0*/  LOP3.LUT R2, R2, 0x1ffffffe, RZ, 0xc0, !PT ;  /* 0x1ffffffe02027812 */ /* 0x000fe200078ec0ff */
[----:B------:R-:W-:Y:S01]  /*04c0*/  STL [R1+0x28], R15 ;  /* 0x0000280f01007387 */ /* 0x000fe20000100800 */
[----:B------:R-:W-:Y:S02]  /*04d0*/  LOP3.LUT R3, R3, 0x1c0, RZ, 0xc0, !PT ;  /* 0x000001c003037812 */ /* 0x000fe400078ec0ff */
[----:B------:R-:W-:Y:S01]  /*04e0*/  LOP3.LUT R187, R187, 0xfffffe00, RZ, 0xc0, !PT ;  /* 0xfffffe00bbbb7812 */ /* 0x000fe200078ec0ff */
[C---:B------:R-:W-:Y:S01]  /*04f0*/  IMAD.IADD R6, R0.reuse, 0x1, -R2 ;  /* 0x0000000100067824 */ /* 0x040fe200078e0a02 */
[----:B------:R-:W-:Y:S01]  /*0500*/  R2P PR, R7, 0x6 ;  /* 0x0000000607007804 */ /* 0x000fe20000000000 */
[----:B------:R-:W-:Y:S01]  /*0510*/  IMAD R2, R0, 0x2, R197 ;  /* 0x0000000200027824 */ /* 0x000fe200078e02c5 */
[----:B------:R-:W-:Y:S01]  /*0520*/  LEA.HI R0, R3, R3, RZ, 0x1d ;  /* 0x0000000303007211 */ /* 0x000fe200078fe8ff */
[----:B------:R-:W-:Y:S01]  /*0530*/  STL [R1], R14 ;  /* 0x0000000e01007387 */ /* 0x000fe20000100800 */
[----:B------:R-:W-:Y:S01]  /*0540*/  IADD3 R207, R206, 0x40, RZ ;  /* 0x00000040cecf7810 */ /* 0x000fe20007ffe0ff */
[----:B------:R-:W-:Y:S01]  /*0550*/  IMAD R232, R6, 0x8, R15 ;  /* 0x0000000806e87824 */ /* 0x000fe200078e020f */
[----:B------:R-:W-:Y:S01]  /*0560*/  IADD3 R197, R5, R187, R197 ;  /* 0x000000bb05c57210 */ /* 0x000fe20007ffe0c5 */
[----:B------:R-:W-:Y:S01]  /*0570*/  IMAD.IADD R4, R2, 0x1, R0 ;  /* 0x0000000102047824 */ /* 0x000fe200078e0200 */
[----:B------:R-:W-:-:S02]  /*0580*/  LEA.HI R0, R13, R17, RZ, 0x7 ;  /* 0x000000110d007211 */ /* 0x000fc400078f38ff */
[----:B------:R-:W-:Y:S02]  /*0590*/  LOP3.LUT R187, R5, R187, RZ, 0xfc, !PT ;  /* 0x000000bb05bb7212 */ /* 0x000fe400078efcff */
[----:B------:R-:W-:Y:S02]  /*05a0*/  SHF.R.S32.HI R0, RZ, 0x7, R0 ;  /* 0x00000007ff007819 */ /* 0x000fe40000011400 */
[----:B------:R-:W-:Y:S02]  /*05b0*/  LOP3.LUT R0, R10, 0x7ffffffc, RZ, 0xc0, !PT ;  /* 0x7ffffffc0a007812 */ /* 0x000fe400078ec0ff */
[----:B------:R-:W-:Y:S02]  /*05c0*/  SHF.R.S32.HI R2, RZ, 0x1f, R206 ;  /* 0x0000001fff027819 */ /* 0x000fe400000114ce */
[----:B------:R-:W-:Y:S01]  /*05d0*/  SHF.R.S32.HI R5, RZ, 0x1f, R207 ;  /* 0x0000001fff057819 */ /* 0x000fe200000114cf */
[----:B------:R-:W-:Y:S01]  /*05e0*/  IMAD.IADD R2, R16, 0x1, -R0 ;  /* 0x0000000110027824 */ /* 0x000fe200078e0a00 */
[----:B------:R-:W-:-:S02]  /*05f0*/  IADD3 R208, R206, 0x80, RZ ;  /* 0x00000080ced07810 */ /* 0x000fc40007ffe0ff */
[----:B------:R-:W-:Y:S01]  /*0600*/  SEL R0, R188, 0xffffffe0, !P1 ;  /* 0xffffffe0bc007807 */ /* 0x000fe20004800000 */
[----:B------:R-:W-:Y:S01]  /*0610*/  IMAD.SHL.U32 R233, R2, 0x2, RZ ;  /* 0x0000000202e97824 */ /* 0x000fe200078e00ff */
[----:B------:R-:W-:Y:S02]  /*0620*/  LEA R5, R4, 0x80, 0x1 ;  /* 0x0000008004057811 */ /* 0x000fe400078e08ff */
[----:B------:R-:W-:Y:S02]  /*0630*/  SHF.R.S32.HI R3, RZ, 0x1f, R208 ;  /* 0x0000001fff037819 */ /* 0x000fe400000114d0 */
[----:B------:R-:W-:Y:S01]  /*0640*/  SEL R3, R189, 0xffffffc0, !P2 ;  /* 0xffffffc0bd037807 */ /* 0x000fe20005000000 */
[C---:B------:R-:W-:Y:S01]  /*0650*/  IMAD.IADD R4, R5.reuse, 0x1, R0 ;  /* 0x0000000105047824 */ /* 0x040fe200078e0200 */
[----:B------:R-:W-:Y:S01]  /*0660*/  STL [R1+0x4], R5 ;  /* 0x0000040501007387 */ /* 0x000fe20000100800 */
[C---:B------:R-:W-:Y:S02]  /*0670*/  IADD3 R2, R5.reuse, -0x10, RZ ;  /* 0xfffffff005027810 */ /* 0x040fe40007ffe0ff */
[C---:B------:R-:W-:Y:S01]  /*0680*/  IMAD.IADD R6, R5.reuse, 0x1, R3 ;  /* 0x0000000105067824 */ /* 0x040fe200078e0203 */
[----:B------:R1:W-:Y:S01]  /*0690*/  STL [R1+0x10], R4 ;  /* 0x0000100401007387 */ /* 0x0003e20000100800 */
[----:B------:R-:W-:-:S02]  /*06a0*/  @P0 IADD3 R2, R5, 0x10, RZ ;  /* 0x0000001005020810 */ /* 0x000fc40007ffe0ff */
[----:B------:R-:W-:Y:S01]  /*06b0*/  LEA.HI R9, R13, R17, RZ, 0x6 ;  /* 0x000000110d097211 */ /* 0x000fe200078f30ff */
[----:B------:R-:W-:Y:S01]  /*06c0*/  STL [R1+0x20], R6 ;  /* 0x0000200601007387 */ /* 0x000fe20000100800 */
[----:B------:R-:W-:Y:S01]  /*06d0*/  LOP3.LUT P4, RZ, R8, 0x2, RZ, 0xc0, !PT ;  /* 0x0000000208ff7812 */ /* 0x000fe2000788c0ff */
[----:B------:R-:W-:Y:S01]  /*06e0*/  IMAD.IADD R0, R0, 0x1, R2 ;  /* 0x0000000100007824 */ /* 0x000fe200078e0202 */
[----:B------:R-:W-:Y:S01]  /*06f0*/  LOP3.LUT P3, RZ, R8, 0x4, RZ, 0xc0, !PT ;  /* 0x0000000408ff7812 */ /* 0x000fe2000786c0ff */
[----:B------:R-:W-:Y:S01]  /*0700*/  IMAD.SHL.U32 R9, R9, 0x8, RZ ;  /* 0x0000000809097824 */ /* 0x000fe200078e00ff */
[----:B------:R-:W-:Y:S02]  /*0710*/  SEL R188, R188, 0xffffffe0, !P4 ;  /* 0xffffffe0bcbc7807 */ /* 0x000fe40006000000 */
[----:B------:R-:W-:Y:S02]  /*0720*/  LEA R197, R197, 0xc100, 0x1 ;  /* 0x0000c100c5c57811 */ /* 0x000fe400078e08ff */
[----:B------:R-:W-:-:S02]  /*0730*/  LEA R187, R187, 0x100, 0x1 ;  /* 0x00000100bbbb7811 */ /* 0x000fc400078e08ff */
[----:B------:R-:W-:Y:S01]  /*0740*/  SEL R189, R189, 0xffffffc0, !P3 ;  /* 0xffffffc0bdbd7807 */ /* 0x000fe20005800000 */
[----:B------:R-:W-:Y:S01]  /*0750*/  IMAD.IADD R198, R197, 0x1, R188 ;  /* 0x00000001c5c67824 */ /* 0x000fe200078e02bc */
[----:B------:R-:W-:Y:S01]  /*0760*/  LOP3.LUT R9, R11, 0x7ffffe00, R9, 0xf8, !PT ;  /* 0x7ffffe000b097812 */ /* 0x000fe200078ef809 */
[----:B------:R-:W-:Y:S01]  /*0770*/  IMAD.IADD R188, R188, 0x1, R187 ;  /* 0x00000001bcbc7824 */ /* 0x000fe200078e02bb */
[----:B------:R-:W-:Y:S01]  /*0780*/  LEA R184, R184, 0x6100, 0x1 ;  /* 0x00006100b8b87811 */ /* 0x000fe200078e08ff */
[----:B------:R-:W-:Y:S02]  /*0790*/  IMAD.IADD R200, R197, 0x1, R189 ;  /* 0x00000001c5c87824 */ /* 0x000fe400078e02bd */
[----:B------:R-:W-:Y:S02]  /*07a0*/  IMAD.IADD R190, R189, 0x1, R187 ;  /* 0x00000001bdbe7824 */ /* 0x000fe400078e02bb */
[----:B------:R-:W-:Y:S02]  /*07b0*/  IMAD.IADD R199, R198, 0x1, R189 ;  /* 0x00000001c6c77824 */ /* 0x000fe400078e02bd */
[----:B-1----:R-:W-:-:S02]  /*07c0*/  IMAD.IADD R4, R4, 0x1, R3 ;  /* 0x0000000104047824 */ /* 0x002fc400078e0203 */
[----:B------:R-:W-:Y:S02]  /*07d0*/  IMAD.SHL.U32 R203, R9, 0x2, RZ ;  /* 0x0000000209cb7824 */ /* 0x000fe400078e00ff */
[----:B------:R-:W-:Y:S01]  /*07e0*/  IMAD.IADD R189, R189, 0x1, R188 ;  /* 0x00000001bdbd7824 */ /* 0x000fe200078e02bc */
[----:B------:R-:W-:Y:S04]  /*07f0*/  STL [R1+0x1c], R4 ;  /* 0x00001c0401007387 */ /* 0x000fe80000100800 */
[----:B------:R1:W-:Y:S02]  /*0800*/  STL [R1+0x8], R2 ;  /* 0x0000080201007387 */ /* 0x0003e40000100800 */
[----:B-1----:R-:W-:-:S05]  /*0810*/  IMAD.IADD R2, R3, 0x1, R2 ;  /* 0x0000000103027824 */ /* 0x002fca00078e0202 */
[----:B------:R-:W-:Y:S04]  /*0820*/  STL [R1+0x18], R2 ;  /* 0x0000180201007387 */ /* 0x000fe80000100800 */
[----:B------:R1:W-:Y:S02]  /*0830*/  STL [R1+0xc], R0 ;  /* 0x00000c0001007387 */ /* 0x0003e40000100800 */
[----:B-1----:R-:W-:-:S05]  /*0840*/  IMAD.IADD R0, R0, 0x1, R3 ;  /* 0x0000000100007824 */ /* 0x002fca00078e0203 */
[----:B------:R1:W-:Y:S02]  /*0850*/  STL [R1+0x14], R0 ;  /* 0x0000140001007387 */ /* 0x0003e40000100800 */
.L_x_543:
[----:B------:R-:W2:Y:S01]  /*0860*/  LDL R4, [R1] ;  /* 0x0000000001047983 */ /* 0x000ea20000100800 */
[----:B-1----:R-:W-:Y:S01]  /*0870*/  IMAD.MOV.U32 R0, RZ, RZ, c[0x0][0x560] ;  /* 0x00015800ff007624 */ /* 0x002fe200078e00ff */
[----:B------:R-:W-:Y:S01]  /*0880*/  YIELD ;  /* 0x0000000000007946 */ /* 0x000fe20003800000 */
[----:B------:R-:W-:Y:S03]  /*0890*/  BSSY B0, `(.L_x_470) ;  /* 0x0000016000007945 */ /* 0x000fe60003800000 */
[----:B------:R-:W-:-:S13]  /*08a0*/  ISETP.NE.AND P0, PT, R0, 0x1, PT ;  /* 0x000000010000780c */ /* 0x000fda0003f05270 */
[----:B--2---:R-:W-:Y:S01]  /*08b0*/  @P0 IMAD.HI.U32 R0, R4, c[0x0][0x564], RZ ;  /* 0x0001590004000a27 */ /* 0x004fe200078e00ff */
[----:B------:R-:W-:-:S04]  /*08c0*/  MOV R3, R4 ;  /* 0x0000000400037202 */ /* 0x000fc80000000f00 */
[----:B------:R-:W-:-:S04]  /*08d0*/  @P0 SHF.R.U32.HI R3, RZ, c[0x0][0x568], R0 ;  /* 0x00015a00ff030a19 */ /* 0x000fc80000011600 */
[----:B------:R-:W-:Y:S01]  /*08e0*/  ISETP.GE.AND P0, PT, R3, c[0x0][0x578], PT ;  /* 0x00015e0003007a0c */ /* 0x000fe20003f06270 */
[----:B------:R-:W-:-:S04]  /*08f0*/  IMAD.MOV R2, RZ, RZ, -R3 ;  /* 0x000000ffff027224 */ /* 0x000fc800078e0a03 */
[----:B------:R-:W-:-:S08]  /*0900*/  IMAD R2, R2, c[0x0][0x560], R4 ;  /* 0x0001580002027a24 */ /* 0x000fd000078e0204 */
[----:B------:R-:W-:Y:S05]  /*0910*/  @!P0 BRA `(.L_x_471) ;  /* 0x0000007000008947 */ /* 0x000fea0003800000 */
[----:B------:R-:W-:-:S04]  /*0920*/  MOV R0, c[0x0][0x56c] ;  /* 0x00015b0000007a02 */ /* 0x000fc80000000f00 */
[----:B------:R-:W-:Y:S02]  /*0930*/  ISETP.NE.AND P0, PT, R0, 0x1, PT ;  /* 0x000000010000780c */ /* 0x000fe40003f05270 */
[----:B------:R-:W-:-:S11]  /*0940*/  MOV R0, R2 ;  /* 0x0000000200007202 */ /* 0x000fd60000000f00 */
[----:B------:R-:W-:-:S05]  /*0950*/  @P0 IMAD.HI.U32 R4, R2, c[0x0][0x570], RZ ;  /* 0x00015c0002040a27 */ /* 0x000fca00078e00ff */
[----:B------:R-:W-:-:S05]  /*0960*/  @P0 SHF.R.U32.HI R0, RZ, c[0x0][0x574], R4 ;  /* 0x00015d00ff000a19 */ /* 0x000fca0000011604 */
[----:B------:R-:W-:Y:S01]  /*0970*/  IMAD R4, R0, c[0x0][0x56c], RZ ;  /* 0x00015b0000047a24 */ /* 0x000fe200078e02ff */
[----:B------:R-:W-:Y:S05]  /*0980*/  BRA `(.L_x_472) ;  /* 0x0000006000007947 */ /* 0x000fea0003800000 */
.L_x_471:
[----:B------:R-:W-:-:S04]  /*0990*/  MOV R0, c[0x0][0x554] ;  /* 0x0001550000007a02 */ /* 0x000fc80000000f00 */
[----:B------:R-:W-:Y:S02]  /*09a0*/  ISETP.NE.AND P0, PT, R0, 0x1, PT ;  /* 0x000000010000780c */ /* 0x000fe40003f05270 */
[----:B------:R-:W-:-:S11]  /*09b0*/  MOV R0, R2 ;  /* 0x0000000200007202 */ /* 0x000fd60000000f00 */
[----:B------:R-:W-:-:S05]  /*09c0*/  @P0 IMAD.HI.U32 R4, R2, c[0x0][0x558], RZ ;  /* 0x0001560002040a27 */ /* 0x000fca00078e00ff */
[----:B------:R-:W-:-:S05]  /*09d0*/  @P0 SHF.R.U32.HI R0, RZ, c[0x0][0x55c], R4 ;  /* 0x00015700ff000a19 */ /* 0x000fca0000011604 */
[----:B------:R-:W-:Y:S02]  /*09e0*/  IMAD R4, R0, c[0x0][0x554], RZ ;  /* 0x0001550000047a24 */ /* 0x000fe400078e02ff */
.L_x_472:
[----:B------:R-:W-:Y:S05]  /*09f0*/  BSYNC B0 ;  /* 0x0000000000007941 */ /* 0x000fea0003800000 */
.L_x_470:
[----:B------:R-:W-:Y:S01]  /*0a00*/  IMAD.MOV.U32 R5, RZ, RZ, c[0x0][0x548] ;  /* 0x00015200ff057624 */ /* 0x000fe200078e00ff */
[----:B------:R-:W-:Y:S01]  /*0a10*/  ISETP.NE.U32.AND P0, PT, RZ, c[0x0][0x370], PT ;  /* 0x0000dc00ff007a0c */ /* 0x000fe20003f05070 */
[----:B------:R-:W-:Y:S02]  /*0a20*/  IMAD.IADD R4, R2, 0x1, -R4 ;  /* 0x0000000102047824 */ /* 0x000fe400078e0a04 */
[----:B------:R-:W-:Y:S01]  /*0a30*/  IMAD.MOV.U32 R220, RZ, RZ, RZ ;  /* 0x000000ffffdc7224 */ /* 0x000fe200078e00ff */
[----:B------:R-:W-:Y:S01]  /*0a40*/  ISETP.NE.AND P1, PT, R5, 0x1, PT ;  /* 0x000000010500780c */ /* 0x000fe20003f25270 */
[----:B------:R-:W-:Y:S01]  /*0a50*/  IMAD R5, R3, c[0x0][0x554], R4 ;  /* 0x0001550003057a24 */ /* 0x000fe200078e0204 */
[----:B------:R-:W-:-:S04]  /*0a60*/  ISETP.NE.AND.EX P0, PT, RZ, c[0x0][0x374], PT, P0 ;  /* 0x0000dd00ff007a0c */ /* 0x000fc80003f05300 */
[----:B------:R-:W-:-:S07]  /*0a70*/  MOV R230, R5 ;  /* 0x0000000500e67202 */ /* 0x000fce0000000f00 */
[----:B------:R-:W-:-:S04]  /*0a80*/  @P1 IMAD.HI.U32 R2, R5, c[0x0][0x54c], RZ ;  /* 0x0001530005021a27 */ /* 0x000fc800078e00ff */
[----:B------:R-:W-:Y:S01]  /*0a90*/  @P0 IMAD.MOV.U32 R3, RZ, RZ, 0x4 ;  /* 0x00000004ff030424 */ /* 0x000fe200078e00ff */
[----:B------:R-:W-:-:S05]  /*0aa0*/  @P1 SHF.R.U32.HI R230, RZ, c[0x0][0x550], R2 ;  /* 0x00015400ffe61a19 */ /* 0x000fca0000011602 */
[----:B------:R-:W-:Y:S01]  /*0ab0*/  @P0 IMAD.WIDE R2, R230, R3, c[0x0][0x370] ;  /* 0x0000dc00e6020625 */ /* 0x000fe200078e0203 */
[----:B------:R-:W-:-:S04]  /*0ac0*/  LOP3.LUT R0, R0, 0x1ffffff, RZ, 0x3c, !PT ;  /* 0x01ffffff00007812 */ /* 0x000fc800078e3cff */
[----:B------:R1:W5:Y:S01]  /*0ad0*/  @P0 LDG.E R220, [R2.64] ;  /* 0x0000000602dc0981 */ /* 0x000362000c1e1900 */
[----:B------:R-:W-:Y:S01]  /*0ae0*/  IADD3 R0, R0, c[0x0][0x53c], RZ ;  /* 0x00014f0000007a10 */ /* 0x000fe20007ffe0ff */
[----:B------:R-:W-:Y:S01]  /*0af0*/  IMAD.MOV.U32 R4, RZ, RZ, 0x40 ;  /* 0x00000040ff047424 */ /* 0x000fe200078e00ff */
[----:B------:R-:W-:Y:S01]  /*0b00*/  CS2R R98, SRZ ;  /* 0x0000000000627805 */ /* 0x000fe2000001ff00 */
[----:B------:R-:W-:Y:S01]  /*0b10*/  CS2R R96, SRZ ;  /* 0x0000000000607805 */ /* 0x000fe2000001ff00 */
[----:B------:R-:W-:Y:S01]  /*0b20*/  CS2R R94, SRZ ;  /* 0x00000000005e7805 */ /* 0x000fe2000001ff00 */
[----:B------:R-:W-:Y:S01]  /*0b30*/  IMAD.SHL.U32 R228, R0, 0x80, RZ ;  /* 0x0000008000e47824 */ /* 0x000fe200078e00ff */
[----:B------:R-:W-:Y:S01]  /*0b40*/  IADD3 R4, R4, -c[0x0][0x168], RZ ;  /* 0x80005a0004047a10 */ /* 0x000fe20007ffe0ff */
[----:B------:R-:W-:Y:S01]  /*0b50*/  CS2R R92, SRZ ;  /* 0x00000000005c7805 */ /* 0x000fe2000001ff00 */
[----:B------:R-:W-:Y:S01]  /*0b60*/  MOV R90, RZ ;  /* 0x000000ff005a7202 */ /* 0x000fe20000000f00 */
[----:B------:R-:W-:Y:S01]  /*0b70*/  CS2R R88, SRZ ;  /* 0x0000000000587805 */ /* 0x000fe2000001ff00 */
[----:B------:R-:W-:Y:S01]  /*0b80*/  IADD3 R0, R228, 0x7f, RZ ;  /* 0x0000007fe4007810 */ /* 0x000fe20007ffe0ff */
[----:B------:R-:W-:Y:S01]  /*0b90*/  IMAD.MOV.U32 R86, RZ, RZ, RZ ;  /* 0x000000ffff567224 */ /* 0x000fe200078e00ff */
[----:B------:R-:W-:Y:S01]  /*0ba0*/  CS2R R84, SRZ ;  /* 0x0000000000547805 */ /* 0x000fe2000001ff00 */
[----:B------:R-:W-:Y:S01]  /*0bb0*/  IMAD.MOV.U32 R9, RZ, RZ, RZ ;  /* 0x000000ffff097224 */ /* 0x000fe200078e00ff */
[----:B------:R-:W-:Y:S01]  /*0bc0*/  MOV R82, RZ ;  /* 0x000000ff00527202 */ /* 0x000fe20000000f00 */
[----:B------:R-:W-:Y:S01]  /*0bd0*/  CS2R R80, SRZ ;  /* 0x0000000000507805 */ /* 0x000fe2000001ff00 */
[----:B------:R-:W-:Y:S01]  /*0be0*/  CS2R R10, SRZ ;  /* 0x00000000000a7805 */ /* 0x000fe2000001ff00 */
[----:B------:R-:W-:Y:S01]  /*0bf0*/  IMAD.MOV.U32 R78, RZ, RZ, RZ ;  /* 0x000000ffff4e7224 */ /* 0x000fe200078e00ff */
[----:B------:R-:W-:Y:S01]  /*0c00*/  CS2R R12, SRZ ;  /* 0x00000000000c7805 */ /* 0x000fe2000001ff00 */
[----:B------:R-:W-:Y:S01]  /*0c10*/  IMAD.MOV.U32 R76, RZ, RZ, RZ ;  /* 0x000000ffff4c7224 */ /* 0x000fe200078e00ff */
[----:B------:R-:W-:Y:S01]  /*0c20*/  MOV R74, RZ ;  /* 0x000000ff004a7202 */ /* 0x000fe20000000f00 */
[----:B------:R-:W-:Y:S01]  /*0c30*/  CS2R R14, SRZ ;  /* 0x00000000000e7805 */ /* 0x000fe2000001ff00 */
[----:B------:R-:W-:Y:S01]  /*0c40*/  IMAD.MOV.U32 R72, RZ, RZ, RZ ;  /* 0x000000ffff487224 */ /* 0x000fe200078e00ff */
[----:B------:R-:W-:Y:S01]  /*0c50*/  CS2R R16, SRZ ;  /* 0x0000000000107805 */ /* 0x000fe2000001ff00 */
[----:B-1----:R-:W-:Y:S01]  /*0c60*/  MOV R2, c[0x0][0x2c4] ;  /* 0x0000b10000027a02 */ /* 0x002fe20000000f00 */
[----:B------:R-:W-:Y:S01]  /*0c70*/  IMAD.MOV.U32 R70, RZ, RZ, RZ ;  /* 0x000000ffff467224 */ /* 0x000fe200078e00ff */
[----:B------:R-:W-:Y:S01]  /*0c80*/  MOV R68, RZ ;  /* 0x000000ff00447202 */ /* 0x000fe20000000f00 */
[----:B------:R-:W-:Y:S01]  /*0c90*/  IMAD.MOV.U32 R66, RZ, RZ, RZ ;  /* 0x000000ffff427224 */ /* 0x000fe200078e00ff */
[----:B------:R-:W-:Y:S01]  /*0ca0*/  ISETP.NE.AND P4, PT, R2, 0x1, PT ;  /* 0x000000010200780c */ /* 0x000fe20003f85270 */
[----:B------:R-:W-:Y:S01]  /*0cb0*/  CS2R R18, SRZ ;  /* 0x0000000000127805 */ /* 0x000fe2000001ff00 */
[----:B------:R-:W-:Y:S01]  /*0cc0*/  MOV R2, c[0x0][0x2ac] ;  /* 0x0000ab0000027a02 */ /* 0x000fe20000000f00 */
[----:B------:R-:W-:Y:S01]  /*0cd0*/  IMAD.MOV.U32 R64, RZ, RZ, RZ ;  /* 0x000000ffff407224 */ /* 0x000fe200078e00ff */
[----:B------:R-:W-:Y:S01]  /*0ce0*/  MOV R62, RZ ;  /* 0x000000ff003e7202 */ /* 0x000fe20000000f00 */
[----:B------:R-:W-:Y:S01]  /*0cf0*/  CS2R R20, SRZ ;  /* 0x0000000000147805 */ /* 0x000fe2000001ff00 */
[----:B------:R-:W-:Y:S01]  /*0d00*/  IMAD.MOV.U32 R60, RZ, RZ, RZ ;  /* 0x000000ffff3c7224 */ /* 0x000fe200078e00ff */
[----:B------:R-:W-:Y:S01]  /*0d10*/  CS2R R22, SRZ ;  /* 0x0000000000167805 */ /* 0x000fe2000001ff00 */
[C---:B------:R-:W-:Y:S01]  /*0d20*/  IMAD R6, R2.reuse, c[0x0][0x1d0], RZ ;  /* 0x0000740002067a24 */ /* 0x040fe200078e02ff */
[----:B------:R-:W-:Y:S01]  /*0d30*/  MOV R56, RZ ;  /* 0x000000ff00387202 */ /* 0x000fe20000000f00 */
[----:B------:R-:W-:Y:S01]  /*0d40*/  IMAD R2, R2, c[0x0][0x1d0], R4 ;  /* 0x0000740002027a24 */ /* 0x000fe200078e0204 */
[----:B------:R-:W-:Y:S01]  /*0d50*/  CS2R R24, SRZ ;  /* 0x0000000000187805 */ /* 0x000fe2000001ff00 */
[----:B------:R-:W-:Y:S01]  /*0d60*/  IMAD.MOV.U32 R58, RZ, RZ, RZ ;  /* 0x000000ffff3a7224 */ /* 0x000fe200078e00ff */
[----:B------:R-:W-:Y:S01]  /*0d70*/  MOV R50, RZ ;  /* 0x000000ff00327202 */ /* 0x000fe20000000f00 */
[----:B------:R-:W-:Y:S01]  /*0d80*/  @P4 IMAD.HI.U32 R3, R0, c[0x0][0x2c8], RZ ;  /* 0x0000b20000034a27 */ /* 0x000fe200078e00ff */
[----:B------:R-:W-:Y:S01]  /*0d90*/  CS2R R26, SRZ ;  /* 0x00000000001a7805 */ /* 0x000fe2000001ff00 */
[----:B------:R-:W-:Y:S01]  /*0da0*/  CS2R R132, SRZ ;  /* 0x0000000000847805 */ /* 0x000fe2000001ff00 */
[----:B------:R-:W-:Y:S01]  /*0db0*/  CS2R R28, SRZ ;  /* 0x00000000001c7805 */ /* 0x000fe2000001ff00 */
[----:B------:R-:W-:Y:S01]  /*0dc0*/  IMAD.MOV.U32 R54, RZ, RZ, RZ ;  /* 0x000000ffff367224 */ /* 0x000fe200078e00ff */
[----:B------:R-:W-:Y:S01]  /*0dd0*/  @P4 SHF.R.U32.HI R0, RZ, c[0x0][0x2cc], R3 ;  /* 0x0000b300ff004a19 */ /* 0x000fe20000011603 */
[----:B------:R-:W-:Y:S01]  /*0de0*/  IMAD.MOV.U32 R52, RZ, RZ, RZ ;  /* 0x000000ffff347224 */ /* 0x000fe200078e00ff */
[----:B------:R-:W-:Y:S01]  /*0df0*/  IADD3 R3, R6, 0x3f, RZ ;  /* 0x0000003f06037810 */ /* 0x000fe20007ffe0ff */
[----:B------:R-:W-:Y:S01]  /*0e00*/  CS2R R102, SRZ ;  /* 0x0000000000667805 */ /* 0x000fe2000001ff00 */
[----:B------:R-:W-:Y:S01]  /*0e10*/  CS2R R6, SRZ ;  /* 0x0000000000067805 */ /* 0x000fe2000001ff00 */
[----:B------:R-:W-:Y:S01]  /*0e20*/  IMAD.IADD R0, R2, 0x1, R0 ;  /* 0x0000000102007824 */ /* 0x000fe200078e0200 */
[----:B------:R-:W-:Y:S01]  /*0e30*/  SHF.R.S32.HI R2, RZ, 0x1f, R3 ;  /* 0x0000001fff027819 */ /* 0x000fe20000011403 */
[----:B------:R-:W-:Y:S01]  /*0e40*/  CS2R R30, SRZ ;  /* 0x00000000001e7805 */ /* 0x000fe2000001ff00 */
[----:B------:R-:W-:Y:S01]  /*0e50*/  CS2R R32, SRZ ;  /* 0x0000000000207805 */ /* 0x000fe2000001ff00 */
[----:B------:R-:W-:Y:S01]  /*0e60*/  IMAD.MOV.U32 R101, RZ, RZ, RZ ;  /* 0x000000ffff657224 */ /* 0x000fe200078e00ff */
[----:B------:R-:W-:Y:S01]  /*0e70*/  SHF.R.S32.HI R4, RZ, 0x1f, R0 ;  /* 0x0000001fff047819 */ /* 0x000fe20000011400 */
[----:B------:R-:W-:Y:S01]  /*0e80*/  IMAD.MOV.U32 R134, RZ, RZ, RZ ;  /* 0x000000ffff867224 */ /* 0x000fe200078e00ff */
[----:B------:R-:W-:Y:S01]  /*0e90*/  LEA.HI R2, R2, R3, RZ, 0x6 ;  /* 0x0000000302027211 */ /* 0x000fe200078f30ff */
[----:B------:R-:W-:Y:S01]  /*0ea0*/  IMAD.MOV R3, RZ, RZ, -R230 ;  /* 0x000000ffff037224 */ /* 0x000fe200078e0ae6 */
[----:B------:R-:W-:Y:S01]  /*0eb0*/  LEA.HI R4, R4, R0, RZ, 0x6 ;  /* 0x0000000004047211 */ /* 0x000fe200078f30ff */
[----:B------:R-:W-:Y:S01]  /*0ec0*/  CS2R R34, SRZ ;  /* 0x0000000000227805 */ /* 0x000fe2000001ff00 */
[----:B------:R-:W-:Y:S01]  /*0ed0*/  SHF.R.S32.HI R0, RZ, 0x6, R2 ;  /* 0x00000006ff007819 */ /* 0x000fe20000011402 */
[----:B------:R-:W-:Y:S01]  /*0ee0*/  IMAD R231, R3, c[0x0][0x548], R5 ;  /* 0x0001520003e77a24 */ /* 0x000fe200078e0205 */
[----:B------:R-:W-:Y:S01]  /*0ef0*/  SHF.R.S32.HI R2, RZ, 0x6, R4 ;  /* 0x00000006ff027819 */ /* 0x000fe20000011404 */
[----:B------:R-:W-:Y:S01]  /*0f00*/  CS2R R128, SRZ ;  /* 0x0000000000807805 */ /* 0x000fe2000001ff00 */
[----:B------:R-:W-:Y:S01]  /*0f10*/  CS2R R4, SRZ ;  /* 0x0000000000047805 */ /* 0x000fe2000001ff00 */
[----:B------:R-:W-:Y:S01]  /*0f20*/  MOV R130, RZ ;  /* 0x000000ff00827202 */ /* 0x000fe20000000f00 */
[----:B------:R-:W-:Y:S01]  /*0f30*/  IMAD.MOV.U32 R37, RZ, RZ, RZ ;  /* 0x000000ffff257224 */ /* 0x000fe200078e00ff */
[----:B------:R-:W-:Y:S01]  /*0f40*/  IMNMX R213, R0, R2, PT ;  /* 0x0000000200d57217 */ /* 0x000fe20003800200 */
[----:B------:R-:W-:Y:S01]  /*0f50*/  CS2R R124, SRZ ;  /* 0x00000000007c7805 */ /* 0x000fe2000001ff00 */
[----:B------:R-:W-:Y:S01]  /*0f60*/  PRMT R0, RZ, 0x7610, R0 ;  /* 0x00007610ff007816 */ /* 0x000fe20000000000 */
[----:B------:R-:W-:Y:S01]  /*0f70*/  CS2R R122, SRZ ;  /* 0x00000000007a7805 */ /* 0x000fe2000001ff00 */
[----:B------:R-:W-:Y:S01]  /*0f80*/  ISETP.GE.AND P0, PT, R213, 0x1, PT ;  /* 0x00000001d500780c */ /* 0x000fe20003f06270 */
[----:B------:R-:W-:Y:S01]  /*0f90*/  CS2R R120, SRZ ;  /* 0x0000000000787805 */ /* 0x000fe2000001ff00 */
[----:B------:R-:W-:Y:S01]  /*0fa0*/  MOV R126, RZ ;  /* 0x000000ff007e7202 */ /* 0x000fe20000000f00 */
[----:B------:R-:W-:Y:S01]  /*0fb0*/  IMAD.MOV.U32 R41, RZ, RZ, RZ ;  /* 0x000000ffff297224 */ /* 0x000fe200078e00ff */
[----:B------:R-:W-:Y:S01]  /*0fc0*/  MOV R118, RZ ;  /* 0x000000ff00767202 */ /* 0x000fe20000000f00 */
[----:B------:R-:W-:Y:S01]  /*0fd0*/  CS2R R116, SRZ ;  /* 0x0000000000747805 */ /* 0x000fe2000001ff00 */
[----:B------:R-:W-:Y:S01]  /*0fe0*/  CS2R R114, SRZ ;  /* 0x0000000000727805 */ /* 0x000fe2000001ff00 */
[----:B------:R-:W-:Y:S01]  /*0ff0*/  CS2R R112, SRZ ;  /* 0x0000000000707805 */ /* 0x000fe2000001ff00 */
[----:B------:R-:W-:Y:S01]  /*1000*/  IMAD.MOV.U32 R45, RZ, RZ, RZ ;  /* 0x000000ffff2d7224 */ /* 0x000fe200078e00ff */
[----:B------:R-:W-:Y:S01]  /*1010*/  MOV R110, RZ ;  /* 0x000000ff006e7202 */ /* 0x000fe20000000f00 */
[----:B------:R-:W-:Y:S01]  /*1020*/  CS2R R108, SRZ ;  /* 0x00000000006c7805 */ /* 0x000fe2000001ff00 */
[----:B------:R-:W-:Y:S01]  /*1030*/  CS2R R106, SRZ ;  /* 0x00000000006a7805 */ /* 0x000fe2000001ff00 */
[----:B------:R-:W-:Y:S01]  /*1040*/  CS2R R104, SRZ ;  /* 0x0000000000687805 */ /* 0x000fe2000001ff00 */
[----:B------:R-:W-:Y:S01]  /*1050*/  IMAD.MOV.U32 R49, RZ, RZ, RZ ;  /* 0x000000ffff317224 */ /* 0x000fe200078e00ff */
[----:B------:R-:W-:Y:S01]  /*1060*/  MOV R136, RZ ;  /* 0x000000ff00887202 */ /* 0x000fe20000000f00 */
[----:B------:R-:W-:Y:S05]  /*1070*/  @!P0 BRA `(.L_x_473) ;  /* 0x0000ac6000008947 */ /* 0x000fea0003800000 */
[----:B------:R-:W-:-:S04]  /*1080*/  ISETP.NE.U32.AND P1, PT, RZ, c[0x0][0x340], PT ;  /* 0x0000d000ff007a0c */ /* 0x000fc80003f25070 */
[----:B------:R-:W-:-:S13]  /*1090*/  ISETP.NE.AND.EX P1, PT, RZ, c[0x0][0x344], PT, P1 ;  /* 0x0000d100ff007a0c */ /* 0x000fda0003f25310 */
[----:B------:R-:W-:-:S05]  /*10a0*/  @P1 MOV R2, 0x4 ;  /* 0x0000000400021802 */ /* 0x000fca0000000f00 */
[----:B------:R-:W-:-:S05]  /*10b0*/  @P1 IMAD.WIDE R2, R230, R2, c[0x0][0x340] ;  /* 0x0000d000e6021625 */ /* 0x000fca00078e0202 */
[----:B------:R1:W5:Y:S01]  /*10c0*/  @P1 LDG.E R12, [R2.64] ;  /* 0x00000006020c1981 */ /* 0x000362000c1e1900 */
[----:B------:R-:W-:Y:S02]  /*10d0*/  SHF.R.S32.HI R14, RZ, 0x1f, R231 ;  /* 0x0000001fff0e7819 */ /* 0x000fe400000114e7 */
[----:B------:R-:W-:Y:S02]  /*10e0*/  IADD3 R4, R216, R228, RZ ;  /* 0x000000e4d8047210 */ /* 0x000fe40007ffe0ff */
[----:B------:R-:W-:Y:S01]  /*10f0*/  SHF.R.S32.HI R6, RZ, 0x1f, R230 ;  /* 0x0000001fff067819 */ /* 0x000fe200000114e6 */
[----:B------:R-:W-:Y:S01]  /*1100*/  IMAD R0, R14, c[0x0][0x1b8], RZ ;  /* 0x00006e000e007a24 */ /* 0x000fe200078e02ff */
[----:B------:R-:W-:Y:S01]  /*1110*/  ISETP.GE.AND P6, PT, R206, c[0x0][0x198], PT ;  /* 0x00006600ce007a0c */ /* 0x000fe20003fc6270 */
[----:B------:R-:W-:Y:S01]  /*1120*/  @P4 IMAD.HI.U32 R7, R4, c[0x0][0x2c8], RZ ;  /* 0x0000b20004074a27 */ /* 0x000fe200078e00ff */
[----:B------:R-:W-:Y:S02]  /*1130*/  ISETP.GE.AND P5, PT, R207, c[0x0][0x198], PT ;  /* 0x00006600cf007a0c */ /* 0x000fe40003fa6270 */
[----:B------:R-:W-:Y:S01]  /*1140*/  ISETP.GE.AND P3, PT, R208, c[0x0][0x198], PT ;  /* 0x00006600d0007a0c */ /* 0x000fe20003f66270 */
[----:B------:R-:W-:-:S02]  /*1150*/  IMAD R5, R231, c[0x0][0x1bc], R0 ;  /* 0x00006f00e7057a24 */ /* 0x000fc400078e0200 */
[----:B------:R-:W-:Y:S01]  /*1160*/  IMAD.MOV.U32 R0, RZ, RZ, R4 ;  /* 0x000000ffff007224 */ /* 0x000fe200078e0004 */
[----:B------:R-:W-:-:S05]  /*1170*/  @P4 SHF.R.U32.HI R0, RZ, c[0x0][0x2cc], R7 ;  /* 0x0000b300ff004a19 */ /* 0x000fca0000011607 */
[----:B------:R-:W-:-:S04]  /*1180*/  IMAD.MOV R7, RZ, RZ, -R0 ;  /* 0x000000ffff077224 */ /* 0x000fc800078e0a00 */
[----:B------:R-:W-:Y:S02]  /*1190*/  IMAD R4, R7, c[0x0][0x2c4], R4 ;  /* 0x0000b10007047a24 */ /* 0x000fe400078e0204 */
[----:B-1----:R-:W-:-:S05]  /*11a0*/  IMAD.WIDE.U32 R2, R231, c[0x0][0x1b8], RZ ;  /* 0x00006e00e7027a25 */ /* 0x002fca00078e00ff */
[----:B------:R-:W-:Y:S01]  /*11b0*/  IADD3 R3, R3, R5, RZ ;  /* 0x0000000503037210 */ /* 0x000fe20007ffe0ff */
[----:B------:R-:W-:Y:S01]  /*11c0*/  IMAD R5, R6, c[0x0][0x1c0], RZ ;  /* 0x0000700006057a24 */ /* 0x000fe200078e02ff */
[----:B------:R-:W-:-:S03]  /*11d0*/  SHF.R.S32.HI R6, RZ, 0x1f, R0 ;  /* 0x0000001fff067819 */ /* 0x000fc60000011400 */
[C---:B------:R-:W-:Y:S02]  /*11e0*/  IMAD R5, R230.reuse, c[0x0][0x1c4], R5 ;  /* 0x00007100e6057a24 */ /* 0x040fe400078e0205 */
[----:B------:R-:W-:-:S05]  /*11f0*/  IMAD.WIDE.U32 R2, R230, c[0x0][0x1c0], R2 ;  /* 0x00007000e6027a25 */ /* 0x000fca00078e0002 */
[----:B------:R-:W-:Y:S01]  /*1200*/  IADD3 R3, R3, R5, RZ ;  /* 0x0000000503037210 */ /* 0x000fe20007ffe0ff */
[----:B------:R-:W-:-:S04]  /*1210*/  IMAD R5, R6, c[0x0][0x1b0], RZ ;  /* 0x00006c0006057a24 */ /* 0x000fc800078e02ff */
[C---:B------:R-:W-:Y:S02]  /*1220*/  IMAD R5, R0.reuse, c[0x0][0x1b4], R5 ;  /* 0x00006d0000057a24 */ /* 0x040fe400078e0205 */
[----:B------:R-:W-:Y:S01]  /*1230*/  IMAD.WIDE.U32 R2, R0, c[0x0][0x1b0], R2 ;  /* 0x00006c0000027a25 */ /* 0x000fe200078e0002 */
[----:B------:R-:W-:-:S03]  /*1240*/  SHF.R.S32.HI R0, RZ, 0x1f, R4 ;  /* 0x0000001fff007819 */ /* 0x000fc60000011404 */
[----:B------:R-:W-:Y:S02]  /*1250*/  IMAD.IADD R3, R3, 0x1, R5 ;  /* 0x0000000103037824 */ /* 0x000fe400078e0205 */
[----:B------:R-:W-:Y:S02]  /*1260*/  IMAD R0, R0, c[0x0][0x1a8], RZ ;  /* 0x00006a0000007a24 */ /* 0x000fe400078e02ff */
[----:B------:R-:W-:-:S04]  /*1270*/  IMAD.WIDE.U32 R2, R4, c[0x0][0x1a8], R2 ;  /* 0x00006a0004027a25 */ /* 0x000fc800078e0002 */
[----:B------:R-:W-:Y:S01]  /*1280*/  IMAD R4, R4, c[0x0][0x1ac], R0 ;  /* 0x00006b0004047a24 */ /* 0x000fe200078e0200 */
[----:B------:R-:W-:-:S04]  /*1290*/  LEA R11, P0, R2, c[0x0][0x160], 0x1 ;  /* 0x00005800020b7a11 */ /* 0x000fc800078008ff */
[----:B------:R-:W-:-:S04]  /*12a0*/  IADD3 R4, R3, R4, RZ ;  /* 0x0000000403047210 */ /* 0x000fc80007ffe0ff */
[----:B------:R-:W-:Y:S02]  /*12b0*/  LEA.HI.X R9, R2, c[0x0][0x164], R4, 0x1, P0 ;  /* 0x0000590002097a11 */ /* 0x000fe400000f0c04 */
[----:B------:R-:W-:Y:S01]  /*12c0*/  @!P1 MOV R12, R230 ;  /* 0x000000e6000c9202 */ /* 0x000fe20000000f00 */
[----:B------:R-:W-:Y:S05]  /*12d0*/  BRA.DIV ~URZ, `(.L_x_474) ;  /* 0x0000c8627f007947 */ /* 0x000fea000b800000 */
[----:B------:R1:W2:Y:S02]  /*12e0*/  SHFL.IDX PT, R8, R9, RZ, 0x181f ;  /* 0x00181fff09087589 */ /* 0x0002a400000e0000 */
.L_x_544:
[----:B------:R-:W-:Y:S05]  /*12f0*/  BRA.DIV ~URZ, `(.L_x_475) ;  /* 0x0000c8b27f007947 */ /* 0x000fea000b800000 */
[----:B------:R3:W4:Y:S02]  /*1300*/  SHFL.IDX PT, R0, R11, RZ, 0x181f ;  /* 0x00181fff0b007589 */ /* 0x00072400000e0000 */
.L_x_545:
[----:B------:R-:W-:Y:S01]  /*1310*/  MOV R13, c[0x0][0x2c4] ;  /* 0x0000b100000d7a02 */ /* 0x000fe20000000f00 */
[----:B------:R-:W-:Y:S01]  /*1320*/  BSSY B0, `(.L_x_476) ;  /* 0x0000014000007945 */ /* 0x000fe20003800000 */
[----:B------:R-:W-:-:S03]  /*1330*/  IADD3 R10, R229, R228, RZ ;  /* 0x000000e4e50a7210 */ /* 0x000fc60007ffe0ff */
[----:B------:R-:W-:-:S05]  /*1340*/  IMAD R13, R13, c[0x0][0x168], RZ ;  /* 0x00005a000d0d7a24 */ /* 0x000fca00078e02ff */
[----:B------:R-:W-:-:S13]  /*1350*/  ISETP.GE.AND P0, PT, R10, R13, PT ;  /* 0x0000000d0a00720c */ /* 0x000fda0003f06270 */
[----:B------:R-:W-:Y:S05]  /*1360*/  @P0 BRA `(.L_x_477) ;  /* 0x000000f000000947 */ /* 0x000fea0003800000 */
[-C--:B----4-:R-:W-:Y:S02]  /*1370*/  LEA R6, P2, R206, R0.reuse, 0x1 ;  /* 0x00000000ce067211 */ /* 0x090fe400078408ff */
[----:B------:R-:W-:Y:S02]  /*1380*/  SHF.R.S32.HI R17, RZ, 0x1f, R206 ;  /* 0x0000001fff117819 */ /* 0x000fe400000114ce */
[-C--:B------:R-:W-:Y:S02]  /*1390*/  LEA R4, P1, R207, R0.reuse, 0x1 ;  /* 0x00000000cf047211 */ /* 0x080fe400078208ff */
[----:B------:R-:W-:Y:S02]  /*13a0*/  SHF.R.S32.HI R16, RZ, 0x1f, R207 ;  /* 0x0000001fff107819 */ /* 0x000fe400000114cf */
[----:B------:R-:W-:Y:S02]  /*13b0*/  SHF.R.S32.HI R15, RZ, 0x1f, R208 ;  /* 0x0000001fff0f7819 */ /* 0x000fe400000114d0 */
[----:B------:R-:W-:-:S02]  /*13c0*/  LEA R2, P0, R208, R0, 0x1 ;  /* 0x00000000d0027211 */ /* 0x000fc400078008ff */
[-C--:B--2---:R-:W-:Y:S02]  /*13d0*/  LEA.HI.X R7, R206, R8.reuse, R17, 0x1, P2 ;  /* 0x00000008ce077211 */ /* 0x084fe400010f0c11 */
[-C--:B------:R-:W-:Y:S02]  /*13e0*/  LEA.HI.X R5, R207, R8.reuse, R16, 0x1, P1 ;  /* 0x00000008cf057211 */ /* 0x080fe400008f0c10 */
[----:B------:R-:W-:Y:S01]  /*13f0*/  LEA.HI.X R3, R208, R8, R15, 0x1, P0 ;  /* 0x00000008d0037211 */ /* 0x000fe200000f0c0f */
[----:B------:R-:W-:Y:S01]  /*1400*/  @!PT LDS RZ, [RZ] ;  /* 0x00000000fffff984 */ /* 0x000fe20000000800 */
[----:B------:R-:W-:Y:S01]  /*1410*/  @!PT LDS RZ, [RZ] ;  /* 0x00000000fffff984 */ /* 0x000fe20000000800 */
[----:B------:R-:W-:Y:S01]  /*1420*/  @!PT LDS RZ, [RZ] ;  /* 0x00000000fffff984 */ /* 0x000fe20000000800 */
[----:B------:R2:W-:Y:S04]  /*1430*/  LDGSTS.E.BYPASS.LTC128B.128 [R203+0xc100], [R6.64], !P6 ;  /* 0x0c10000006cb7fae */ /* 0x0005e8000f101d46 */
[----:B------:R2:W-:Y:S04]  /*1440*/  LDGSTS.E.BYPASS.LTC128B.128 [R203+0x10100], [R4.64], !P5 ;  /* 0x1010000004cb7fae */ /* 0x0005e8000e901d46 */
[----:B------:R2:W-:Y:S02]  /*1450*/  LDGSTS.E.BYPASS.LTC128B.128 [R203+0x14100], [R2.64], !P3 ;  /* 0x1410000002cb7fae */ /* 0x0005e4000d901d46 */
.L_x_477:
[----:B------:R-:W-:Y:S05]  /*1460*/  BSYNC B0 ;  /* 0x0000000000007941 */ /* 0x000fea0003800000 */
.L_x_476:
[----:B------:R-:W-:Y:S05]  /*1470*/  BRA.DIV ~URZ, `(.L_x_478) ;  /* 0x0000c7a27f007947 */ /* 0x000fea000b800000 */
[----:B--2---:R2:W1:Y:S04]  /*1480*/  SHFL.IDX PT, R8, R9, 0x1, 0x181f ;  /* 0x00381f0009087f89 */ /* 0x00446800000e0000 */
[----:B----4-:R2:W4:Y:S02]  /*1490*/  SHFL.IDX PT, R0, R11, 0x1, 0x181f ;  /* 0x00381f000b007f89 */ /* 0x01052400000e0000 */
.L_x_546:
[----:B------:R-:W-:Y:S01]  /*14a0*/  IADD3 R2, R10, 0x20, RZ ;  /* 0x000000200a027810 */ /* 0x000fe20007ffe0ff */
[----:B------:R-:W-:Y:S03]  /*14b0*/  BSSY B0, `(.L_x_479) ;  /* 0x0000012000007945 */ /* 0x000fe60003800000 */
        /* <DEDUP_REMOVED lines=8> */
[-C--:B-1----:R-:W-:Y:S02]  /*1540*/  LEA.HI.X R7, R206, R8.reuse, R17, 0x1, P2 ;  /* 0x00000008ce077211 */ /* 0x082fe400010f0c11 */
        /* <DEDUP_REMOVED lines=8> */
.L_x_480:
[----:B------:R-:W-:Y:S05]  /*15d0*/  BSYNC B0 ;  /* 0x0000000000007941 */ /* 0x000fea0003800000 */
.L_x_479:
[----:B------:R-:W-:Y:S05]  /*15e0*/  BRA.DIV ~URZ, `(.L_x_481) ;  /* 0x0000c7027f007947 */ /* 0x000fea000b800000 */
[----:B-1----:R1:W2:Y:S02]  /*15f0*/  SHFL.IDX PT, R8, R9, 0x2, 0x181f ;  /* 0x00581f0009087f89 */ /* 0x0022a400000e0000 */
.L_x_547:
[----:B------:R-:W-:Y:S05]  /*1600*/  BRA.DIV ~URZ, `(.L_x_482) ;  /* 0x0000c7527f007947 */ /* 0x000fea000b800000 */
[----:B----4-:R4:W1:Y:S02]  /*1610*/  SHFL.IDX PT, R0, R11, 0x2, 0x181f ;  /* 0x00581f000b007f89 */ /* 0x01086400000e0000 */
.L_x_548:
[----:B------:R-:W-:Y:S01]  /*1620*/  IADD3 R2, R10, 0x40, RZ ;  /* 0x000000400a027810 */ /* 0x000fe20007ffe0ff */
[----:B------:R-:W-:Y:S03]  /*1630*/  BSSY B0, `(.L_x_483) ;  /* 0x0000012000007945 */ /* 0x000fe60003800000 */
[----:B------:R-:W-:-:S13]  /*1640*/  ISETP.GE.AND P0, PT, R2, R13, PT ;  /* 0x0000000d0200720c */ /* 0x000fda0003f06270 */
[----:B------:R-:W-:Y:S05]  /*1650*/  @P0 BRA `(.L_x_484) ;  /* 0x000000f000000947 */ /* 0x000fea0003800000 */
[-C--:B-1----:R-:W-:Y:S02]  /*1660*/  LEA R6, P2, R206, R0.reuse, 0x1 ;  /* 0x00000000ce067211 */ /* 0x082fe400078408ff */
        /* <DEDUP_REMOVED lines=14> */
.L_x_484:
[----:B------:R-:W-:Y:S05]  /*1750*/  BSYNC B0 ;  /* 0x0000000000007941 */ /* 0x000fea0003800000 */
.L_x_483:
[----:B------:R-:W-:Y:S05]  /*1760*/  BRA.DIV ~URZ, `(.L_x_485) ;  /* 0x0000c6627f007947 */ /* 0x000fea000b800000 */
[----:B--2---:R2:W3:Y:S04]  /*1770*/  SHFL.IDX PT, R8, R9, 0x3, 0x181f ;  /* 0x00781f0009087f89 */ /* 0x0044e800000e0000 */
[----:B-1----:R2:W1:Y:S02]  /*1780*/  SHFL.IDX PT, R0, R11, 0x3, 0x181f ;  /* 0x00781f000b007f89 */ /* 0x00246400000e0000 */
.L_x_549:
[----:B------:R-:W-:Y:S01]  /*1790*/  IADD3 R2, R10, 0x60, RZ ;  /* 0x000000600a027810 */ /* 0x000fe20007ffe0ff */
[----:B-----5:R-:W-:Y:S01]  /*17a0*/  IMAD.WIDE.U32 R222, R12, c[0x0][0x2b0], RZ ;  /* 0x0000ac000cde7a25 */ /* 0x020fe200078e00ff */
[----:B------:R-:W-:-:S02]  /*17b0*/  SHF.R.S32.HI R20, RZ, 0x1f, R206 ;  /* 0x0000001fff147819 */ /* 0x000fc400000114ce */
[----:B------:R-:W-:Y:S02]  /*17c0*/  ISETP.GE.AND P2, PT, R2, R13, PT ;  /* 0x0000000d0200720c */ /* 0x000fe40003f46270 */
[----:B------:R-:W-:Y:S02]  /*17d0*/  SHF.R.S32.HI R15, RZ, 0x1f, R207 ;  /* 0x0000001fff0f7819 */ /* 0x000fe400000114cf */
[----:B--234-:R-:W-:-:S09]  /*17e0*/  SHF.R.S32.HI R11, RZ, 0x1f, R208 ;  /* 0x0000001fff0b7819 */ /* 0x01cfd200000114d0 */
[CC--:B-1----:R-:W-:Y:S02]  /*17f0*/  @!P2 LEA R6, P0, R206.reuse, R0.reuse, 0x1 ;  /* 0x00000000ce06a211 */ /* 0x0c2fe400078008ff */
[C---:B------:R-:W-:Y:S02]  /*1800*/  @!P2 LEA R4, P1, R207.reuse, R0, 0x1 ;  /* 0x00000000cf04a211 */ /* 0x040fe400078208ff */
[----:B------:R-:W-:Y:S02]  /*1810*/  @!P2 LEA.HI.X R7, R206, R8, R20, 0x1, P0 ;  /* 0x00000008ce07a211 */ /* 0x000fe400000f0c14 */
[----:B------:R-:W-:Y:S02]  /*1820*/  @!P2 LEA R2, P0, R208, R0, 0x1 ;  /* 0x00000000d002a211 */ /* 0x000fe400078008ff */
[----:B------:R-:W-:Y:S01]  /*1830*/  SHF.R.S32.HI R0, RZ, 0x1f, R12 ;  /* 0x0000001fff007819 */ /* 0x000fe2000001140c */
[----:B------:R-:W-:Y:S01]  /*1840*/  @!PT LDS RZ, [RZ] ;  /* 0x00000000fffff984 */ /* 0x000fe20000000800 */
[----:B------:R-:W-:Y:S01]  /*1850*/  @!PT LDS RZ, [RZ] ;  /* 0x00000000fffff984 */ /* 0x000fe20000000800 */
[----:B------:R-:W-:Y:S01]  /*1860*/  @!PT LDS RZ, [RZ] ;  /* 0x00000000fffff984 */ /* 0x000fe20000000800 */
[----:B------:R1:W-:Y:S01]  /*1870*/  @!P2 LDGSTS.E.BYPASS.LTC128B.128 [R203+0xf100], [R6.64], !P6 ;  /* 0x0f10000006cbafae */ /* 0x0003e2000f101d46 */
[----:B------:R-:W-:-:S02]  /*1880*/  @!P2 LEA.HI.X R5, R207, R8, R15, 0x1, P1 ;  /* 0x00000008cf05a211 */ /* 0x000fc400008f0c0f */
[----:B------:R-:W-:Y:S01]  /*1890*/  @!P2 LEA.HI.X R3, R208, R8, R11, 0x1, P0 ;  /* 0x00000008d003a211 */ /* 0x000fe200000f0c0b */
[----:B------:R-:W-:Y:S02]  /*18a0*/  IMAD R0, R0, c[0x0][0x2b0], RZ ;  /* 0x0000ac0000007a24 */ /* 0x000fe400078e02ff */
[----:B------:R1:W-:Y:S02]  /*18b0*/  @!P2 LDGSTS.E.BYPASS.LTC128B.128 [R203+0x13100], [R4.64], !P5 ;  /* 0x1310000004cbafae */ /* 0x0003e4000e901d46 */
[----:B------:R-:W-:Y:S02]  /*18c0*/  IMAD R0, R12, c[0x0][0x2b4], R0 ;  /* 0x0000ad000c007a24 */ /* 0x000fe400078e0200 */
[----:B------:R1:W-:Y:S02]  /*18d0*/  @!P2 LDGSTS.E.BYPASS.LTC128B.128 [R203+0x17100], [R2.64], !P3 ;  /* 0x1710000002cbafae */ /* 0x0003e4000d901d46 */
[----:B------:R-:W-:Y:S02]  /*18e0*/  IMAD.IADD R226, R223, 0x1, R0 ;  /* 0x00000001dfe27824 */ /* 0x000fe400078e0200 */
[----:B------:R-:W0:Y:S01]  /*18f0*/  LDGDEPBAR ;  /* 0x00000000000079af */ /* 0x000e220000000000 */
[----:B------:R-:W-:Y:S03]  /*1900*/  WARPSYNC 0xffffffff ;  /* 0xffffffff00007948 */ /* 0x000fe60003800000 */
[----:B------:R-:W-:Y:S01]  /*1910*/  IMAD.MOV.U32 R0, RZ, RZ, c[0x0][0x2b8] ;  /* 0x0000ae00ff007624 */ /* 0x000fe200078e00ff */
[----:B------:R-:W-:Y:S01]  /*1920*/  BAR.SYNC.DEFER_BLOCKING 0x0 ;  /* 0x0000000000007b1d */ /* 0x000fe20000010000 */
[----:B------:R-:W-:-:S02]  /*1930*/  IMAD.MOV.U32 R16, RZ, RZ, c[0x0][0x2ac] ;  /* 0x0000ab00ff107624 */ /* 0x000fc400078e00ff */
[----:B-1----:R-:W-:Y:S01]  /*1940*/  IMAD R2, R213, 0x40, R216 ;  /* 0x00000040d5027824 */ /* 0x002fe200078e02d8 */
[----:B------:R-:W-:Y:S01]  /*1950*/  ISETP.NE.AND P3, PT, R0, 0x1, PT ;  /* 0x000000010000780c */ /* 0x000fe20003f65270 */
[----:B------:R-:W-:Y:S02]  /*1960*/  IMAD R16, R16, c[0x0][0x1d0], RZ ;  /* 0x0000740010107a24 */ /* 0x000fe400078e02ff */
[----:B------:R-:W-:Y:S01]  /*1970*/  IMAD.MOV.U32 R202, RZ, RZ, RZ ;  /* 0x000000ffffca7224 */ /* 0x000fe200078e00ff */
[----:B------:R-:W-:-:S04]  /*1980*/  IADD3 R2, R2, -0x40, RZ ;  /* 0xffffffc002027810 */ /* 0x000fc80007ffe0ff */
[C---:B------:R-:W-:Y:S02]  /*1990*/  ISETP.GE.AND P1, PT, R2.reuse, R16, PT ;  /* 0x000000100200720c */ /* 0x040fe40003f26270 */
[----:B------:R-:W-:Y:S02]  /*19a0*/  IADD3 R2, R2, R220, RZ ;  /* 0x000000dc02027210 */ /* 0x000fe40007ffe0ff */
[----:B------:R-:W-:-:S03]  /*19b0*/  ISETP.GT.OR P1, PT, R216, 0x3f, P1 ;  /* 0x0000003fd800780c */ /* 0x000fc60000f24670 */
[----:B------:R-:W-:-:S04]  /*19c0*/  @P3 IMAD.HI.U32 R3, R2, c[0x0][0x2bc], RZ ;  /* 0x0000af0002033a27 */ /* 0x000fc800078e00ff */
[----:B------:R-:W-:Y:S01]  /*19d0*/  IMAD.MOV.U32 R0, RZ, RZ, R2 ;  /* 0x000000ffff007224 */ /* 0x000fe200078e0002 */
[----:B------:R-:W-:-:S05]  /*19e0*/  @P3 SHF.R.U32.HI R0, RZ, c[0x0][0x2c0], R3 ;  /* 0x0000b000ff003a19 */ /* 0x000fca0000011603 */
[----:B------:R-:W-:-:S04]  /*19f0*/  @!P1 IADD3 R3, P0, R0, R222, RZ ;  /* 0x000000de00039210 */ /* 0x000fc80007f1e0ff */
[----:B------:R-:W-:Y:S02]  /*1a00*/  @!P1 LEA.HI.X.SX32 R5, R0, R226, 0x1, P0 ;  /* 0x000000e200059211 */ /* 0x000fe400000f0eff */
[----:B------:R-:W-:-:S04]  /*1a10*/  @!P1 LEA R4, P0, R3, c[0x0][0x2a0], 0x2 ;  /* 0x0000a80003049a11 */ /* 0x000fc800078010ff */
[----:B------:R-:W-:-:S05]  /*1a20*/  @!P1 LEA.HI.X R5, R3, c[0x0][0x2a4], R5, 0x2, P0 ;  /* 0x0000a90003059a11 */ /* 0x000fca00000f1405 */
[----:B------:R1:W2:Y:S01]  /*1a30*/  @!P1 LDG.E R202, [R4.64] ;  /* 0x0000000604ca9981 */ /* 0x0002a2000c1e1900 */
[----:B------:R-:W-:Y:S01]  /*1a40*/  IADD3 R0, -R0, RZ, RZ ;  /* 0x000000ff00007210 */ /* 0x000fe20007ffe1ff */
[C---:B------:R-:W-:Y:S01]  /*1a50*/  IMAD.WIDE.U32 R218, R231.reuse, c[0x0][0x1e8], RZ ;  /* 0x00007a00e7da7a25 */ /* 0x040fe200078e00ff */
[----:B------:R-:W-:Y:S01]  /*1a60*/  SHF.L.U64.HI R100, R206, 0x1, R20 ;  /* 0x00000001ce647819 */ /* 0x000fe20000010214 */
[----:B------:R-:W-:Y:S01]  /*1a70*/  BSSY B0, `(.L_x_486) ;  /* 0x000019e000007945 */ /* 0x000fe20003800000 */
[----:B------:R-:W-:Y:S01]  /*1a80*/  SHF.L.U32 R107, R208, 0x1, RZ ;  /* 0x00000001d06b7819 */ /* 0x000fe200000006ff */
[----:B------:R-:W-:Y:S01]  /*1a90*/  IMAD R205, R0, c[0x0][0x2b8], R2 ;  /* 0x0000ae0000cd7a24 */ /* 0x000fe200078e0202 */
[----:B------:R-:W-:Y:S01]  /*1aa0*/  IADD3 R103, R184, 0x20, RZ ;  /* 0x00000020b8677810 */ /* 0x000fe20007ffe0ff */
[----:B------:R-:W-:Y:S01]  /*1ab0*/  IMAD.WIDE.U32 R224, R231, c[0x0][0x210], RZ ;  /* 0x00008400e7e07a25 */ /* 0x000fe200078e00ff */
[----:B------:R-:W-:Y:S02]  /*1ac0*/  SHF.L.U64.HI R102, R208, 0x1, R11 ;  /* 0x00000001d0667819 */ /* 0x000fe4000001020b */
[----:B------:R-:W-:Y:S01]  /*1ad0*/  SHF.R.S32.HI R9, RZ, 0x1f, R205 ;  /* 0x0000001fff097819 */ /* 0x000fe200000114cd */
[----:B------:R-:W-:Y:S01]  /*1ae0*/  IMAD.WIDE.U32 R2, R205, c[0x0][0x1e0], RZ ;  /* 0x00007800cd027a25 */ /* 0x000fe200078e00ff */
[----:B------:R-:W-:-:S03]  /*1af0*/  SHF.L.U64.HI R101, R207, 0x1, R15 ;  /* 0x00000001cf657819 */ /* 0x000fc6000001020f */
[----:B------:R-:W-:Y:S02]  /*1b00*/  IMAD R0, R9, c[0x0][0x1e0], RZ ;  /* 0x0000780009007a24 */ /* 0x000fe400078e02ff */
[----:B------:R-:W-:Y:S02]  /*1b10*/  IMAD.SHL.U32 R105, R206, 0x2, RZ ;  /* 0x00000002ce697824 */ /* 0x000fe400078e00ff */
[----:B------:R-:W-:Y:S02]  /*1b20*/  IMAD R0, R205, c[0x0][0x1e4], R0 ;  /* 0x00007900cd007a24 */ /* 0x000fe400078e0200 */
[----:B------:R-:W-:Y:S02]  /*1b30*/  IMAD.SHL.U32 R106, R207, 0x2, RZ ;  /* 0x00000002cf6a7824 */ /* 0x000fe400078e00ff */
[----:B------:R-:W-:Y:S01]  /*1b40*/  IMAD.IADD R3, R3, 0x1, R0 ;  /* 0x0000000103037824 */ /* 0x000fe200078e0200 */
[----:B-1----:R-:W-:Y:S01]  /*1b50*/  LEA R5, R213, 0xffffffc0, 0x6 ;  /* 0xffffffc0d5057811 */ /* 0x002fe200078e30ff */
[----:B------:R-:W-:-:S03]  /*1b60*/  IMAD R0, R14, c[0x0][0x1e8], RZ ;  /* 0x00007a000e007a24 */ /* 0x000fc600078e02ff */
[----:B------:R-:W-:Y:S01]  /*1b70*/  IADD3 R104, R16, -R5, RZ ;  /* 0x8000000510687210 */ /* 0x000fe20007ffe0ff */
[----:B------:R-:W-:-:S04]  /*1b80*/  IMAD R0, R231, c[0x0][0x1ec], R0 ;  /* 0x00007b00e7007a24 */ /* 0x000fc800078e0200 */
[----:B------:R-:W-:Y:S02]  /*1b90*/  IMAD.IADD R221, R219, 0x1, R0 ;  /* 0x00000001dbdd7824 */ /* 0x000fe400078e0200 */
[----:B------:R-:W-:-:S05]  /*1ba0*/  IMAD.IADD R13, R104, 0x1, -R229 ;  /* 0x00000001680d7824 */ /* 0x000fca00078e0ae5 */
[C---:B------:R-:W-:Y:S02]  /*1bb0*/  ISETP.GE.AND P2, PT, R13.reuse, 0x1, PT ;  /* 0x000000010d00780c */ /* 0x040fe40003f46270 */
[----:B------:R-:W-:-:S11]  /*1bc0*/  ISETP.GE.AND P6, PT, R13, 0x21, PT ;  /* 0x000000210d00780c */ /* 0x000fd60003fc6270 */
[----:B------:R-:W-:Y:S02]  /*1bd0*/  @P2 ISETP.GE.AND P1, PT, R206, c[0x0][0x1d4], PT ;  /* 0x00007500ce002a0c */ /* 0x000fe40003f26270 */
[----:B------:R-:W-:Y:S02]  /*1be0*/  @P2 ISETP.GE.AND P5, PT, R207, c[0x0][0x1d4], PT ;  /* 0x00007500cf002a0c */ /* 0x000fe40003fa6270 */
[----:B--2---:R-:W-:Y:S01]  /*1bf0*/  SHF.R.S32.HI R10, RZ, 0x1f, R202 ;  /* 0x0000001fff0a7819 */ /* 0x004fe200000114ca */
[----:B------:R-:W-:-:S04]  /*1c00*/  IMAD.WIDE.U32 R2, R202, c[0x0][0x1f0], R2 ;  /* 0x00007c00ca027a25 */ /* 0x000fc800078e0002 */
[----:B------:R-:W-:Y:S01]  /*1c10*/  IMAD R4, R10, c[0x0][0x1f0], RZ ;  /* 0x00007c000a047a24 */ /* 0x000fe200078e02ff */
[----:B------:R-:W-:-:S03]  /*1c20*/  IADD3 R0, P0, R2, R218, RZ ;  /* 0x000000da02007210 */ /* 0x000fc60007f1e0ff */
[----:B------:R-:W-:-:S05]  /*1c30*/  IMAD R4, R202, c[0x0][0x1f4], R4 ;  /* 0x00007d00ca047a24 */ /* 0x000fca00078e0204 */
[----:B------:R-:W-:Y:S02]  /*1c40*/  IADD3.X R2, R221, R3, R4, P0, !PT ;  /* 0x00000003dd027210 */ /* 0x000fe400007fe404 */
[----:B------:R-:W-:-:S04]  /*1c50*/  LEA R3, P0, R0, c[0x0][0x1c8], 0x1 ;  /* 0x0000720000037a11 */ /* 0x000fc800078008ff */
[----:B------:R-:W-:Y:S02]  /*1c60*/  LEA.HI.X R8, R0, c[0x0][0x1cc], R2, 0x1, P0 ;  /* 0x0000730000087a11 */ /* 0x000fe400000f0c02 */
[----:B------:R-:W1:Y:S04]  /*1c70*/  SHFL.IDX PT, R0, R3, RZ, 0x181f ;  /* 0x00181fff03007589 */ /* 0x000e6800000e0000 */
[----:B------:R-:W2:Y:S04]  /*1c80*/  SHFL.IDX PT, R2, R8, RZ, 0x181f ;  /* 0x00181fff08027589 */ /* 0x000ea800000e0000 */
[----:B------:R-:W3:Y:S04]  /*1c90*/  SHFL.IDX PT, R3, R3, 0x1, 0x181f ;  /* 0x00381f0003037f89 */ /* 0x000ee800000e0000 */
[----:B------:R-:W4:Y:S01]  /*1ca0*/  SHFL.IDX PT, R8, R8, 0x1, 0x181f ;  /* 0x00381f0008087f89 */ /* 0x000f2200000e0000 */
[----:B-1----:R-:W-:-:S04]  /*1cb0*/  @P2 LEA R4, P0, R206, R0, 0x1 ;  /* 0x00000000ce042211 */ /* 0x002fc800078008ff */
[----:B--2---:R-:W-:Y:S02]  /*1cc0*/  @P2 LEA.HI.X R5, R206, R2, R20, 0x1, P0 ;  /* 0x00000002ce052211 */ /* 0x004fe400000f0c14 */
[----:B------:R-:W-:-:S03]  /*1cd0*/  @P2 LEA R6, P0, R207, R0, 0x1 ;  /* 0x00000000cf062211 */ /* 0x000fc600078008ff */
[----:B------:R1:W-:Y:S01]  /*1ce0*/  @P2 LDGSTS.E.BYPASS.LTC128B.128 [R203+0x6100], [R4.64], !P1 ;  /* 0x0610000004cb2fae */ /* 0x0003e2000c901d46 */
[----:B------:R-:W-:Y:S02]  /*1cf0*/  @P2 ISETP.GE.AND P1, PT, R208, c[0x0][0x1d4], PT ;  /* 0x00007500d0002a0c */ /* 0x000fe40003f26270 */
[----:B------:R-:W-:-:S05]  /*1d00*/  @P2 LEA.HI.X R7, R207, R2, R15, 0x1, P0 ;  /* 0x00000002cf072211 */ /* 0x000fca00000f0c0f */
[----:B------:R3:W-:Y:S01]  /*1d10*/  @P2 LDGSTS.E.BYPASS.LTC128B.128 [R203+0x8100], [R6.64], !P5 ;  /* 0x0810000006cb2fae */ /* 0x0007e2000e901d46 */
[----:B-1----:R-:W-:Y:S01]  /*1d20*/  @P2 LEA R4, P0, R208, R0, 0x1 ;  /* 0x00000000d0042211 */ /* 0x002fe200078008ff */
[----:B------:R-:W-:-:S03]  /*1d30*/  IMAD R0, R9, c[0x0][0x208], RZ ;  /* 0x0000820009007a24 */ /* 0x000fc600078e02ff */
[----:B------:R-:W-:Y:S01]  /*1d40*/  @P2 LEA.HI.X R5, R208, R2, R11, 0x1, P0 ;  /* 0x00000002d0052211 */ /* 0x000fe200000f0c0b */
[----:B------:R-:W-:Y:S01]  /*1d50*/  IMAD R0, R205, c[0x0][0x20c], R0 ;  /* 0x00008300cd007a24 */ /* 0x000fe200078e0200 */
[----:B---3--:R-:W-:-:S03]  /*1d60*/  @P6 LEA R6, P0, R206, R3, 0x1 ;  /* 0x00000003ce066211 */ /* 0x008fc600078008ff */
[----:B------:R1:W-:Y:S01]  /*1d70*/  @P2 LDGSTS.E.BYPASS.LTC128B.128 [R203+0xa100], [R4.64], !P1 ;  /* 0x0a10000004cb2fae */ /* 0x0003e2000c901d46 */
[C---:B------:R-:W-:Y:S02]  /*1d80*/  @P6 ISETP.GE.AND P2, PT, R206.reuse, c[0x0][0x1d4], PT ;  /* 0x00007500ce006a0c */ /* 0x040fe40003f46270 */
[----:B------:R-:W-:Y:S02]  /*1d90*/  @P6 ISETP.GE.AND P1, PT, R207, c[0x0][0x1d4], PT ;  /* 0x00007500cf006a0c */ /* 0x000fe40003f26270 */
[----:B----4-:R-:W-:Y:S02]  /*1da0*/  @P6 LEA.HI.X R7, R206, R8, R20, 0x1, P0 ;  /* 0x00000008ce076211 */ /* 0x010fe400000f0c14 */
[----:B------:R-:W-:-:S07]  /*1db0*/  @P6 ISETP.GE.AND P0, PT, R208, c[0x0][0x1d4], PT ;  /* 0x00007500d0006a0c */ /* 0x000fce0003f06270 */
[----:B------:R2:W-:Y:S01]  /*1dc0*/  @P6 LDGSTS.E.BYPASS.LTC128B.128 [R203+0x7100], [R6.64], !P2 ;  /* 0x0710000006cb6fae */ /* 0x0005e2000d101d46 */
[----:B-1----:R-:W-:-:S04]  /*1dd0*/  @P6 LEA R4, P5, R207, R3, 0x1 ;  /* 0x00000003cf046211 */ /* 0x002fc800078a08ff */
[----:B------:R-:W-:Y:S02]  /*1de0*/  @P6 LEA.HI.X R5, R207, R8, R15, 0x1, P5 ;  /* 0x00000008cf056211 */ /* 0x000fe400028f0c0f */
[----:B------:R-:W-:-:S03]  /*1df0*/  @P6 LEA R2, P5, R208, R3, 0x1 ;  /* 0x00000003d0026211 */ /* 0x000fc600078a08ff */
[----:B------:R2:W-:Y:S01]  /*1e00*/  @P6 LDGSTS.E.BYPASS.LTC128B.128 [R203+0x9100], [R4.64], !P1 ;  /* 0x0910000004cb6fae */ /* 0x0005e2000c901d46 */
[----:B------:R-:W-:Y:S01]  /*1e10*/  @P6 LEA.HI.X R3, R208, R8, R11, 0x1, P5 ;  /* 0x00000008d0036211 */ /* 0x000fe200028f0c0b */
[----:B------:R-:W-:-:S04]  /*1e20*/  IMAD R8, R10, c[0x0][0x218], RZ ;  /* 0x000086000a087a24 */ /* 0x000fc800078e02ff */
[----:B------:R1:W-:Y:S01]  /*1e30*/  @P6 LDGSTS.E.BYPASS.LTC128B.128 [R203+0xb100], [R2.64], !P0 ;  /* 0x0b10000002cb6fae */ /* 0x0003e2000c101d46 */
[----:B------:R-:W-:-:S03]  /*1e40*/  IMAD R8, R202, c[0x0][0x21c], R8 ;  /* 0x00008700ca087a24 */ /* 0x000fc600078e0208 */
[----:B------:R-:W0:Y:S01]  /*1e50*/  LDGDEPBAR ;  /* 0x00000000000079af */ /* 0x000e220000000000 */
[----:B-1----:R-:W-:Y:S01]  /*1e60*/  IMAD.WIDE.U32 R2, R205, c[0x0][0x208], RZ ;  /* 0x00008200cd027a25 */ /* 0x002fe200078e00ff */
[----:B------:R-:W-:-:S04]  /*1e70*/  DEPBAR.LE SB0, 0x1 ;  /* 0x000080400000791a */ /* 0x000fc80000000000 */
[----:B------:R-:W-:-:S04]  /*1e80*/  DEPBAR.LE SB0, 0x0 ;  /* 0x000080000000791a */ /* 0x000fc80000000000 */
[----:B------:R-:W-:Y:S01]  /*1e90*/  BAR.SYNC.DEFER_BLOCKING 0x0 ;  /* 0x0000000000007b1d */ /* 0x000fe20000010000 */
[----:B------:R-:W-:Y:S02]  /*1ea0*/  IMAD.IADD R3, R3, 0x1, R0 ;  /* 0x0000000103037824 */ /* 0x000fe400078e0200 */
[----:B------:R-:W-:Y:S02]  /*1eb0*/  IMAD R0, R14, c[0x0][0x210], RZ ;  /* 0x000084000e007a24 */ /* 0x000fe400078e02ff */
[----:B------:R-:W-:-:S04]  /*1ec0*/  IMAD.WIDE.U32 R2, R202, c[0x0][0x218], R2 ;  /* 0x00008600ca027a25 */ /* 0x000fc800078e0002 */
[----:B------:R-:W-:-:S05]  /*1ed0*/  IMAD R0, R231, c[0x0][0x214], R0 ;  /* 0x00008500e7007a24 */ /* 0x000fca00078e0200 */
[----:B------:R-:W-:Y:S02]  /*1ee0*/  IADD3 R227, R225, R0, RZ ;  /* 0x00000000e1e37210 */ /* 0x000fe40007ffe0ff */
[----:B------:R-:W-:-:S04]  /*1ef0*/  IADD3 R0, P0, R2, R224, RZ ;  /* 0x000000e002007210 */ /* 0x000fc80007f1e0ff */
[----:B------:R-:W-:Y:S02]  /*1f00*/  IADD3.X R3, R227, R3, R8, P0, !PT ;  /* 0x00000003e3037210 */ /* 0x000fe400007fe408 */
[C---:B------:R-:W-:Y:S01]  /*1f10*/  LEA R2, P0, R0.reuse, c[0x0][0x1f8], 0x1 ;  /* 0x00007e0000027a11 */ /* 0x040fe200078008ff */
[----:B--2---:R-:W-:Y:S03]  /*1f20*/  LDSM.16.M88.4 R4, [R197] ;  /* 0x00000000c504783b */ /* 0x004fe60000000200 */
[----:B------:R-:W-:Y:S01]  /*1f30*/  LEA.HI.X R8, R0, c[0x0][0x1fc], R3, 0x1, P0 ;  /* 0x00007f0000087a11 */ /* 0x000fe200000f0c03 */
[----:B------:R-:W-:Y:S01]  /*1f40*/  LDSM.16.M88.4 R16, [R184] ;  /* 0x00000000b810783b */ /* 0x000fe20000000200 */
[----:B------:R-:W-:Y:S02]  /*1f50*/  R2P PR, R217, 0x6 ;  /* 0x00000006d9007804 */ /* 0x000fe40000000000 */
[----:B------:R-:W-:Y:S01]  /*1f60*/  ISETP.GE.AND P5, PT, R206, c[0x0][0x1d4], PT ;  /* 0x00007500ce007a0c */ /* 0x000fe20003fa6270 */
[----:B------:R-:W1:Y:S04]  /*1f70*/  SHFL.IDX PT, R0, R2, RZ, 0x181f ;  /* 0x00181fff02007589 */ /* 0x000e6800000e0000 */
[----:B------:R-:W2:Y:S04]  /*1f80*/  SHFL.IDX PT, R3, R8, RZ, 0x181f ;  /* 0x00181fff08037589 */ /* 0x000ea800000e0000 */
[----:B------:R-:W3:Y:S02]  /*1f90*/  SHFL.IDX PT, R2, R2, 0x1, 0x181f ;  /* 0x00381f0002027f89 */ /* 0x000ee400000e0000 */
[----:B------:R-:W-:-:S02]  /*1fa0*/  @P1 IADD3 R103, R184, -0x20, RZ ;  /* 0xffffffe0b8671810 */ /* 0x000fc40007ffe0ff */
[----:B------:R-:W-:Y:S04]  /*1fb0*/  LDSM.16.M88.4 R40, [R184+0x800] ;  /* 0x00080000b828783b */ /* 0x000fe80000000200 */
[----:B------:R-:W4:Y:S04]  /*1fc0*/  SHFL.IDX PT, R12, R8, 0x1, 0x181f ;  /* 0x00381f00080c7f89 */ /* 0x000f2800000e0000 */
[----:B------:R-:W5:Y:S01]  /*1fd0*/  LDSM.16.M88.4 R32, [R184+0x1000] ;  /* 0x00100000b820783b */ /* 0x000f620000000200 */
[----:B-1----:R-:W-:-:S03]  /*1fe0*/  IADD3 R14, P1, R0, R107, RZ ;  /* 0x0000006b000e7210 */ /* 0x002fc60007f3e0ff */
[----:B------:R-:W1:Y:S01]  /*1ff0*/  LDSM.16.M88.4 R24, [R184+0x1800] ;  /* 0x00180000b818783b */ /* 0x000e620000000200 */
[----:B--2---:R-:W-:-:S03]  /*2000*/  IADD3.X R15, R3, R102, RZ, P1, !PT ;  /* 0x00000066030f7210 */ /* 0x004fc60000ffe4ff */
[----:B------:R-:W-:Y:S01]  /*2010*/  LDSM.16.M88.4 R8, [R198] ;  /* 0x00000000c608783b */ /* 0x000fe20000000200 */
[----:B---3--:R-:W-:-:S03]  /*2020*/  IADD3 R20, P1, R2, R106, RZ ;  /* 0x0000006a02147210 */ /* 0x008fc60007f3e0ff */
[----:B------:R-:W2:Y:S01]  /*2030*/  LDSM.16.M88.4 R36, [R103] ;  /* 0x000000006724783b */ /* 0x000ea20000000200 */
[----:B------:R-:W-:Y:S03]  /*2040*/  HMMA.16816.F32 R44, R4, R18, RZ ;  /* 0x00000012042c723c */ /* 0x000fe600000018ff */
[----:B------:R-:W-:Y:S01]  /*2050*/  LDSM.16.M88.4 R72, [R103+0x1000] ;  /* 0x001000006748783b */ /* 0x000fe20000000200 */
[----:B----4-:R-:W-:-:S03]  /*2060*/  IMAD.X R21, R12, 0x1, R101, P1 ;  /* 0x000000010c157824 */ /* 0x010fc600008e0665 */
[----:B------:R-:W-:Y:S01]  /*2070*/  LDSM.16.M88.4 R88, [R103+0x1800] ;  /* 0x001800006758783b */ /* 0x000fe20000000200 */
[-C--:B------:R-:W-:Y:S01]  /*2080*/  IADD3 R18, P0, R0, R105.reuse, RZ ;  /* 0x0000006900127210 */ /* 0x080fe20007f1e0ff */
[C---:B------:R-:W-:Y:S04]  /*2090*/  HMMA.16816.F32 R28, R4.reuse, R16, RZ ;  /* 0x00000010041c723c */ /* 0x040fe800000018ff */
[--C-:B------:R-:W-:Y:S01]  /*20a0*/  IMAD.X R19, R3, 0x1, R100.reuse, P0 ;  /* 0x0000000103137824 */ /* 0x100fe200000e0664 */
[----:B------:R-:W-:Y:S02]  /*20b0*/  IADD3 R22, P0, R2, R105, RZ ;  /* 0x0000006902167210 */ /* 0x000fe40007f1e0ff */
[----:B------:R-:W-:Y:S01]  /*20c0*/  IADD3 R16, P6, R0, R106, RZ ;  /* 0x0000006a00107210 */ /* 0x000fe20007fde0ff */
[----:B------:R-:W-:Y:S01]  /*20d0*/  HMMA.16816.F32 R48, R4, R40, RZ ;  /* 0x000000280430723c */ /* 0x000fe200000018ff */
[----:B------:R-:W-:Y:S01]  /*20e0*/  MOV R0, 0x40 ;  /* 0x0000004000007802 */ /* 0x000fe20000000f00 */
[----:B------:R-:W-:Y:S01]  /*20f0*/  IMAD.X R23, R12, 0x1, R100, P0 ;  /* 0x000000010c177824 */ /* 0x000fe200000e0664 */
[----:B------:R-:W-:Y:S01]  /*2100*/  ISETP.LT.OR P0, PT, R13, 0x1, P5 ;  /* 0x000000010d00780c */ /* 0x000fe20002f01670 */
[----:B------:R-:W-:Y:S01]  /*2110*/  IMAD.X R17, R3, 0x1, R101, P6 ;  /* 0x0000000103117824 */ /* 0x000fe200030e0665 */
[----:B------:R-:W-:-:S02]  /*2120*/  ISETP.GE.AND P6, PT, R207, c[0x0][0x1d4], PT ;  /* 0x00007500cf007a0c */ /* 0x000fc40003fc6270 */
[C---:B------:R-:W-:Y:S01]  /*2130*/  ISETP.LT.OR P5, PT, R13.reuse, 0x21, P5 ;  /* 0x000000210d00780c */ /* 0x040fe20002fa1670 */
[----:B------:R-:W-:Y:S01]  /*2140*/  HMMA.16816.F32 R52, R4, R42, RZ ;  /* 0x0000002a0434723c */ /* 0x000fe200000018ff */
[C---:B------:R-:W-:Y:S01]  /*2150*/  ISETP.LT.OR P1, PT, R13.reuse, 0x1, P6 ;  /* 0x000000010d00780c */ /* 0x040fe20003721670 */
[----:B------:R-:W3:Y:S01]  /*2160*/  LDSM.16.M88.4 R40, [R103+0x800] ;  /* 0x000800006728783b */ /* 0x000ee20000000200 */
[----:B------:R-:W-:Y:S02]  /*2170*/  ISETP.LT.OR P6, PT, R13, 0x21, P6 ;  /* 0x000000210d00780c */ /* 0x000fe400037c1670 */
[----:B------:R-:W-:-:S03]  /*2180*/  SEL R0, R0, 0xffffffc0, !P2 ;  /* 0xffffffc000007807 */ /* 0x000fc60005000000 */
[----:B------:R-:W-:Y:S01]  /*2190*/  @!PT LDS RZ, [RZ] ;  /* 0x00000000fffff984 */ /* 0x000fe20000000800 */
[----:B------:R-:W-:Y:S01]  /*21a0*/  @!PT LDS RZ, [RZ] ;  /* 0x00000000fffff984 */ /* 0x000fe20000000800 */
[----:B------:R-:W-:Y:S01]  /*21b0*/  @!PT LDS RZ, [RZ] ;  /* 0x00000000fffff984 */ /* 0x000fe20000000800 */
[----:B------:R4:W-:Y:S01]  /*21c0*/  LDGSTS.E.BYPASS.LTC128B.128 [R203+0x100], [R18.64], !P0 ;  /* 0x0010000012cb7fae */ /* 0x0009e2000c101d46 */
[----:B------:R-:W-:Y:S01]  /*21d0*/  ISETP.GE.AND P0, PT, R208, c[0x0][0x1d4], PT ;  /* 0x00007500d0007a0c */ /* 0x000fe20003f06270 */
[----:B------:R-:W-:Y:S01]  /*21e0*/  IMAD.IADD R186, R184, 0x1, R0 ;  /* 0x00000001b8ba7824 */ /* 0x000fe200078e0200 */
[C---:B-----5:R-:W-:Y:S03]  /*21f0*/  HMMA.16816.F32 R56, R4.reuse, R32, RZ ;  /* 0x000000200438723c */ /* 0x060fe600000018ff */
[----:B------:R4:W-:Y:S01]  /*2200*/  LDGSTS.E.BYPASS.LTC128B.128 [R203+0x2100], [R16.64], !P1 ;  /* 0x0210000010cb7fae */ /* 0x0009e2000c901d46 */
[C---:B------:R-:W-:Y:S02]  /*2210*/  ISETP.LT.OR P1, PT, R13.reuse, 0x1, P0 ;  /* 0x000000010d00780c */ /* 0x040fe40000721670 */
[----:B------:R-:W-:Y:S02]  /*2220*/  ISETP.LT.OR P0, PT, R13, 0x21, P0 ;  /* 0x000000210d00780c */ /* 0x000fe40000701670 */
[C---:B------:R-:W-:Y:S08]  /*2230*/  HMMA.16816.F32 R68, R4.reuse, R34, RZ ;  /* 0x000000220444723c */ /* 0x040ff000000018ff */
[----:B-1----:R-:W-:Y:S01]  /*2240*/  HMMA.16816.F32 R76, R4, R24, RZ ;  /* 0x00000018044c723c */ /* 0x002fe200000018ff */
[----:B------:R1:W-:Y:S01]  /*2250*/  LDGSTS.E.BYPASS.LTC128B.128 [R203+0x4100], [R14.64], !P1 ;  /* 0x041000000ecb7fae */ /* 0x0003e2000c901d46 */
[----:B------:R-:W-:-:S03]  /*2260*/  IADD3 R2, P1, R2, R107, RZ ;  /* 0x0000006b02027210 */ /* 0x000fc60007f3e0ff */
[----:B------:R5:W-:Y:S02]  /*2270*/  LDGSTS.E.BYPASS.LTC128B.128 [R203+0x1100], [R22.64], !P5 ;  /* 0x0110000016cb7fae */ /* 0x000be4000e901d46 */
[----:B------:R-:W-:Y:S01]  /*2280*/  IMAD.X R3, R12, 0x1, R102, P1 ;  /* 0x000000010c037824 */ /* 0x000fe200008e0666 */
[----:B------:R-:W-:Y:S01]  /*2290*/  HMMA.16816.F32 R64, R4, R26, RZ ;  /* 0x0000001a0440723c */ /* 0x000fe200000018ff */
[----:B------:R5:W-:Y:S01]  /*22a0*/  LDGSTS.E.BYPASS.LTC128B.128 [R203+0x3100], [R20.64], !P6 ;  /* 0x0310000014cb7fae */ /* 0x000be2000f101d46 */
[----:B------:R-:W-:-:S03]  /*22b0*/  ISETP.GT.AND P1, PT, R216, 0x3f, PT ;  /* 0x0000003fd800780c */ /* 0x000fc60003f24270 */
[----:B------:R5:W-:Y:S01]  /*22c0*/  LDGSTS.E.BYPASS.LTC128B.128 [R203+0x5100], [R2.64], !P0 ;  /* 0x0510000002cb7fae */ /* 0x000be2000c101d46 */
[----:B------:R-:W-:Y:S02]  /*22d0*/  ISETP.GE.AND P0, PT, R213, 0x2, PT ;  /* 0x00000002d500780c */ /* 0x000fe40003f06270 */
[C---:B--2---:R-:W-:Y:S01]  /*22e0*/  HMMA.16816.F32 R28, R8.reuse, R36, R28 ;  /* 0x00000024081c723c */ /* 0x044fe2000000181c */
[----:B------:R-:W-:Y:S04]  /*22f0*/  LDSM.16.M88.4 R4, [R200] ;  /* 0x00000000c804783b */ /* 0x000fe80000000200 */
[----:B------:R-:W-:Y:S03]  /*2300*/  LDSM.16.M88.4 R60, [R186+0x800] ;  /* 0x00080000ba3c783b */ /* 0x000fe60000000200 */
[C---:B------:R-:W-:Y:S01]  /*2310*/  HMMA.16816.F32 R24, R8.reuse, R38, R44 ;  /* 0x000000260818723c */ /* 0x040fe2000000182c */
[----:B------:R-:W-:Y:S04]  /*2320*/  LDSM.16.M88.4 R80, [R186+0x1000] ;  /* 0x00100000ba50783b */ /* 0x000fe80000000200 */
[----:B-1----:R-:W1:Y:S03]  /*2330*/  LDSM.16.M88.4 R12, [R186] ;  /* 0x00000000ba0c783b */ /* 0x002e660000000200 */
[----:B---3--:R-:W-:Y:S01]  /*2340*/  HMMA.16816.F32 R32, R8, R40, R48 ;  /* 0x000000280820723c */ /* 0x008fe20000001830 */
[----:B----4-:R-:W-:Y:S04]  /*2350*/  LDSM.16.M88.4 R16, [R199] ;  /* 0x00000000c710783b */ /* 0x010fe80000000200 */
[----:B------:R-:W0:Y:S01]  /*2360*/  LDGDEPBAR ;  /* 0x00000000000079af */ /* 0x000e220000000000 */
[----:B-----5:R-:W-:-:S02]  /*2370*/  IADD3 R2, R103, 0x4000, RZ ;  /* 0x0000400067027810 */ /* 0x020fc40007ffe0ff */
[----:B------:R-:W-:Y:S02]  /*2380*/  HMMA.16816.F32 R36, R8, R42, R52 ;  /* 0x0000002a0824723c */ /* 0x000fe40000001834 */
[----:B------:R-:W-:-:S06]  /*2390*/  IADD3 R185, R2, R0, RZ ;  /* 0x0000000002b97210 */ /* 0x000fcc0007ffe0ff */
[C---:B------:R-:W-:Y:S01]  /*23a0*/  HMMA.16816.F32 R40, R8.reuse, R72, R56 ;  /* 0x000000480828723c */ /* 0x040fe20000001838 */
[----:B------:R-:W2:Y:S04]  /*23b0*/  LDSM.16.M88.4 R56, [R186+0x1800] ;  /* 0x00180000ba38783b */ /* 0x000ea80000000200 */
[----:B------:R-:W3:Y:S03]  /*23c0*/  LDSM.16.M88.4 R84, [R185+-0x4000] ;  /* 0xffc00000b954783b */ /* 0x000ee60000000200 */
[C---:B------:R-:W-:Y:S01]  /*23d0*/  HMMA.16816.F32 R48, R8.reuse, R74, R68 ;  /* 0x0000004a0830723c */ /* 0x040fe20000001844 */
[----:B------:R-:W4:Y:S04]  /*23e0*/  LDSM.16.M88.4 R92, [R185+-0x3800] ;  /* 0xffc80000b95c783b */ /* 0x000f280000000200 */
[----:B------:R-:W5:Y:S03]  /*23f0*/  LDSM.16.M88.4 R96, [R185+-0x3000] ;  /* 0xffd00000b960783b */ /* 0x000f660000000200 */
[C---:B------:R-:W-:Y:S01]  /*2400*/  HMMA.16816.F32 R52, R8.reuse, R88, R76 ;  /* 0x000000580834723c */ /* 0x040fe2000000184c */
[----:B------:R-:W-:Y:S04]  /*2410*/  LDSM.16.M88.4 R72, [R184+0x2800] ;  /* 0x00280000b848783b */ /* 0x000fe80000000200 */
[----:B------:R-:W-:Y:S03]  /*2420*/  LDSM.16.M88.4 R68, [R103+0x2000] ;  /* 0x002000006744783b */ /* 0x000fe60000000200 */
[----:B------:R-:W-:Y:S01]  /*2430*/  HMMA.16816.F32 R44, R8, R90, R64 ;  /* 0x0000005a082c723c */ /* 0x000fe20000001840 */
[----:B------:R-:W-:Y:S04]  /*2440*/  LDSM.16.M88.4 R64, [R184+0x2000] ;  /* 0x00200000b840783b */ /* 0x000fe80000000200 */
[----:B------:R-:W-:Y:S03]  /*2450*/  LDSM.16.M88.4 R88, [R184+0x3000] ;  /* 0x00300000b858783b */ /* 0x000fe60000000200 */
[C---:B-1----:R-:W-:Y:S01]  /*2460*/  HMMA.16816.F32 R20, R4.reuse, R12, R28 ;  /* 0x0000000c0414723c */ /* 0x042fe2000000181c */
[----:B------:R-:W-:Y:S07]  /*2470*/  LDSM.16.M88.4 R76, [R103+0x2800] ;  /* 0x00280000674c783b */ /* 0x000fee0000000200 */
[C---:B------:R-:W-:Y:S08]  /*2480*/  HMMA.16816.F32 R28, R4.reuse, R60, R32 ;  /* 0x0000003c041c723c */ /* 0x040ff00000001820 */
[C---:B------:R-:W-:Y:S01]  /*2490*/  HMMA.16816.F32 R32, R4.reuse, R62, R36 ;  /* 0x0000003e0420723c */ /* 0x040fe20000001824 */
[----:B------:R-:W1:Y:S07]  /*24a0*/  LDSM.16.M88.4 R60, [R185+-0x2800] ;  /* 0xffd80000b93c783b */ /* 0x000e6e0000000200 */
[C---:B------:R-:W-:Y:S01]  /*24b0*/  HMMA.16816.F32 R8, R4.reuse, R14, R24 ;  /* 0x0000000e0408723c */ /* 0x040fe20000001818 */
[----:B------:R-:W1:Y:S07]  /*24c0*/  LDSM.16.M88.4 R12, [R197+0x4000] ;  /* 0x00400000c50c783b */ /* 0x000e6e0000000200 */
[C---:B------:R-:W-:Y:S08]  /*24d0*/  HMMA.16816.F32 R36, R4.reuse, R80, R40 ;  /* 0x000000500424723c */ /* 0x040ff00000001828 */
[C---:B------:R-:W-:Y:S01]  /*24e0*/  HMMA.16816.F32 R48, R4.reuse, R82, R48 ;  /* 0x000000520430723c */ /* 0x040fe20000001830 */
[----:B------:R-:W-:Y:S07]  /*24f0*/  LDSM.16.M88.4 R80, [R186+0x2800] ;  /* 0x00280000ba50783b */ /* 0x000fee0000000200 */
[C---:B--2---:R-:W-:Y:S08]  /*2500*/  HMMA.16816.F32 R52, R4.reuse, R56, R52 ;  /* 0x000000380434723c */ /* 0x044ff00000001834 */
[----:B------:R-:W-:Y:S01]  /*2510*/  HMMA.16816.F32 R40, R4, R58, R44 ;  /* 0x0000003a0428723c */ /* 0x000fe2000000182c */
[----:B------:R-:W2:Y:S07]  /*2520*/  LDSM.16.M88.4 R56, [R184+0x3800] ;  /* 0x00380000b838783b */ /* 0x000eae0000000200 */
[C---:B---3--:R-:W-:Y:S08]  /*2530*/  HMMA.16816.F32 R24, R16.reuse, R84, R20 ;  /* 0x000000541018723c */ /* 0x048ff00000001814 */
[C---:B------:R-:W-:Y:S01]  /*2540*/  HMMA.16816.F32 R20, R16.reuse, R86, R8 ;  /* 0x000000561014723c */ /* 0x040fe20000001808 */
[----:B------:R-:W3:Y:S04]  /*2550*/  LDSM.16.M88.4 R8, [R198+0x4000] ;  /* 0x00400000c608783b */ /* 0x000ee80000000200 */
[----:B------:R-:W-:Y:S03]  /*2560*/  LDSM.16.M88.4 R84, [R186+0x3000] ;  /* 0x00300000ba54783b */ /* 0x000fe60000000200 */
[C---:B----4-:R-:W-:Y:S08]  /*2570*/  HMMA.16816.F32 R4, R16.reuse, R92, R28 ;  /* 0x0000005c1004723c */ /* 0x050ff0000000181c */
[C---:B------:R-:W-:Y:S01]  /*2580*/  HMMA.16816.F32 R32, R16.reuse, R94, R32 ;  /* 0x0000005e1020723c */ /* 0x040fe20000001820 */
[----:B------:R-:W4:Y:S07]  /*2590*/  LDSM.16.M88.4 R92, [R103+0x3000] ;  /* 0x00300000675c783b */ /* 0x000f2e0000000200 */
[C---:B-----5:R-:W-:Y:S08]  /*25a0*/  HMMA.16816.F32 R36, R16.reuse, R96, R36 ;  /* 0x000000601024723c */ /* 0x060ff00000001824 */
[C---:B------:R-:W-:Y:S08]  /*25b0*/  HMMA.16816.F32 R44, R16.reuse, R98, R48 ;  /* 0x00000062102c723c */ /* 0x040ff00000001830 */
[C---:B-1----:R-:W-:Y:S08]  /*25c0*/  HMMA.16816.F32 R52, R16.reuse, R60, R52 ;  /* 0x0000003c1034723c */ /* 0x042ff00000001834 */
[----:B------:R-:W-:Y:S01]  /*25d0*/  HMMA.16816.F32 R40, R16, R62, R40 ;  /* 0x0000003e1028723c */ /* 0x000fe20000001828 */
[----:B------:R-:W1:Y:S07]  /*25e0*/  LDSM.16.M88.4 R60, [R103+0x3800] ;  /* 0x00380000673c783b */ /* 0x000e6e0000000200 */
[C---:B------:R-:W-:Y:S08]  /*25f0*/  HMMA.16816.F32 R28, R12.reuse, R64, R24 ;  /* 0x000000400c1c723c */ /* 0x040ff00000001818 */
[C---:B------:R-:W-:Y:S01]  /*2600*/  HMMA.16816.F32 R24, R12.reuse, R66, R20 ;  /* 0x000000420c18723c */ /* 0x040fe20000001814 */
[----:B------:R-:W-:Y:S07]  /*2610*/  LDSM.16.M88.4 R64, [R186+0x3800] ;  /* 0x00380000ba40783b */ /* 0x000fee0000000200 */
[C---:B------:R-:W-:Y:S01]  /*2620*/  HMMA.16816.F32 R20, R12.reuse, R72, R4 ;  /* 0x000000480c14723c */ /* 0x040fe20000001804 */
[----:B------:R-:W-:Y:S07]  /*2630*/  LDSM.16.M88.4 R4, [R200+0x4000] ;  /* 0x00400000c804783b */ /* 0x000fee0000000200 */
[C---:B------:R-:W-:Y:S01]  /*2640*/  HMMA.16816.F32 R16, R12.reuse, R74, R32 ;  /* 0x0000004a0c10723c */ /* 0x040fe20000001820 */
[----:B------:R-:W5:Y:S07]  /*2650*/  LDSM.16.M88.4 R72, [R186+0x2000] ;  /* 0x00200000ba48783b */ /* 0x000f6e0000000200 */
[C---:B------:R-:W-:Y:S08]  /*2660*/  HMMA.16816.F32 R36, R12.reuse, R88, R36 ;  /* 0x000000580c24723c */ /* 0x040ff00000001824 */
[C---:B------:R-:W-:Y:S08]  /*2670*/  HMMA.16816.F32 R48, R12.reuse, R90, R44 ;  /* 0x0000005a0c30723c */ /* 0x040ff0000000182c */
[C---:B--2---:R-:W-:Y:S08]  /*2680*/  HMMA.16816.F32 R44, R12.reuse, R56, R52 ;  /* 0x000000380c2c723c */ /* 0x044ff00000001834 */
[----:B------:R-:W-:Y:S08]  /*2690*/  HMMA.16816.F32 R40, R12, R58, R40 ;  /* 0x0000003a0c28723c */ /* 0x000ff00000001828 */
[C---:B---3--:R-:W-:Y:S08]  /*26a0*/  HMMA.16816.F32 R32, R8.reuse, R68, R28 ;  /* 0x000000440820723c */ /* 0x048ff0000000181c */
[C---:B------:R-:W-:Y:S01]  /*26b0*/  HMMA.16816.F32 R28, R8.reuse, R70, R24 ;  /* 0x00000046081c723c */ /* 0x040fe20000001818 */
[----:B------:R-:W-:Y:S07]  /*26c0*/  LDSM.16.M88.4 R68, [R185+-0x2000] ;  /* 0xffe00000b944783b */ /* 0x000fee0000000200 */
[C---:B------:R-:W-:Y:S01]  /*26d0*/  HMMA.16816.F32 R24, R8.reuse, R76, R20 ;  /* 0x0000004c0818723c */ /* 0x040fe20000001814 */
[----:B------:R-:W2:Y:S07]  /*26e0*/  LDSM.16.M88.4 R20, [R199+0x4000] ;  /* 0x00400000c714783b */ /* 0x000eae0000000200 */
[C---:B------:R-:W-:Y:S01]  /*26f0*/  HMMA.16816.F32 R16, R8.reuse, R78, R16 ;  /* 0x0000004e0810723c */ /* 0x040fe20000001810 */
[----:B------:R-:W3:Y:S07]  /*2700*/  LDSM.16.M88.4 R76, [R185+-0x1800] ;  /* 0xffe80000b94c783b */ /* 0x000eee0000000200 */
[C---:B----4-:R-:W-:Y:S08]  /*2710*/  HMMA.16816.F32 R12, R8.reuse, R92, R36 ;  /* 0x0000005c080c723c */ /* 0x050ff00000001824 */
[C---:B------:R-:W-:Y:S08]  /*2720*/  HMMA.16816.F32 R56, R8.reuse, R94, R48 ;  /* 0x0000005e0838723c */ /* 0x040ff00000001830 */
[C---:B-1----:R-:W-:Y:S08]  /*2730*/  HMMA.16816.F32 R48, R8.reuse, R60, R44 ;  /* 0x0000003c0830723c */ /* 0x042ff0000000182c */
[----:B------:R-:W-:Y:S01]  /*2740*/  HMMA.16816.F32 R44, R8, R62, R40 ;  /* 0x0000003e082c723c */ /* 0x000fe20000001828 */
[----:B------:R-:W-:Y:S04]  /*2750*/  LDSM.16.M88.4 R60, [R184+0x4000] ;  /* 0x00400000b83c783b */ /* 0x000fe80000000200 */
[----:B------:R-:W-:Y:S03]  /*2760*/  LDSM.16.M88.4 R40, [R185+-0x1000] ;  /* 0xfff00000b928783b */ /* 0x000fe60000000200 */
[C---:B-----5:R-:W-:Y:S08]  /*2770*/  HMMA.16816.F32 R36, R4.reuse, R72, R32 ;  /* 0x000000480424723c */ /* 0x060ff00000001820 */
[C---:B------:R-:W-:Y:S01]  /*2780*/  HMMA.16816.F32 R52, R4.reuse, R82, R16 ;  /* 0x000000520434723c */ /* 0x040fe20000001810 */
[----:B------:R-:W1:Y:S07]  /*2790*/  LDSM.16.M88.4 R16, [R197+0x8000] ;  /* 0x00800000c510783b */ /* 0x000e6e0000000200 */
[C---:B------:R-:W-:Y:S08]  /*27a0*/  HMMA.16816.F32 R32, R4.reuse, R80, R24 ;  /* 0x000000500420723c */ /* 0x040ff00000001818 */
[C---:B------:R-:W-:Y:S01]  /*27b0*/  HMMA.16816.F32 R28, R4.reuse, R74, R28 ;  /* 0x0000004a041c723c */ /* 0x040fe2000000181c */
[----:B------:R-:W-:Y:S07]  /*27c0*/  LDSM.16.M88.4 R72, [R184+0x5800] ;  /* 0x00580000b848783b */ /* 0x000fee0000000200 */
[C---:B------:R-:W-:Y:S01]  /*27d0*/  HMMA.16816.F32 R24, R4.reuse, R84, R12 ;  /* 0x000000540418723c */ /* 0x040fe2000000180c */
[----:B------:R-:W-:Y:S07]  /*27e0*/  LDSM.16.M88.4 R12, [R198+0x8000] ;  /* 0x00800000c60c783b */ /* 0x000fee0000000200 */
[C---:B------:R-:W-:Y:S01]  /*27f0*/  HMMA.16816.F32 R8, R4.reuse, R86, R56 ;  /* 0x000000560408723c */ /* 0x040fe20000001838 */
[----:B------:R-:W4:Y:S04]  /*2800*/  LDSM.16.M88.4 R84, [R185+-0x800] ;  /* 0xfff80000b954783b */ /* 0x000f280000000200 */
[----:B------:R-:W-:Y:S03]  /*2810*/  LDSM.16.M88.4 R56, [R185] ;  /* 0x00000000b938783b */ /* 0x000fe60000000200 */
[C---:B------:R-:W-:Y:S08]  /*2820*/  HMMA.16816.F32 R48, R4.reuse, R64, R48 ;  /* 0x000000400430723c */ /* 0x040ff00000001830 */
[----:B------:R-:W-:Y:S01]  /*2830*/  HMMA.16816.F32 R92, R4, R66, R44 ;  /* 0x00000042045c723c */ /* 0x000fe2000000182c */
[----:B------:R-:W-:Y:S04]  /*2840*/  LDSM.16.M88.4 R64, [R103+0x4800] ;  /* 0x004800006740783b */ /* 0x000fe80000000200 */
[----:B------:R-:W-:Y:S03]  /*2850*/  LDSM.16.M88.4 R44, [R184+0x5000] ;  /* 0x00500000b82c783b */ /* 0x000fe60000000200 */
[C---:B--2---:R-:W-:Y:S01]  /*2860*/  HMMA.16816.F32 R4, R20.reuse, R68, R36 ;  /* 0x000000441404723c */ /* 0x044fe20000001824 */
[----:B------:R-:W2:Y:S07]  /*2870*/  LDSM.16.M88.4 R36, [R103+0x4000] ;  /* 0x004000006724783b */ /* 0x000eae0000000200 */
[C---:B------:R-:W-:Y:S08]  /*2880*/  HMMA.16816.F32 R28, R20.reuse, R70, R28 ;  /* 0x00000046141c723c */ /* 0x040ff0000000181c */
[----:B---3--:R-:W-:Y:S01]  /*2890*/  HMMA.16816.F32 R68, R20, R78, R52 ;  /* 0x0000004e1444723c */ /* 0x008fe20000001834 */
[----:B------:R-:W3:Y:S07]  /*28a0*/  LDSM.16.M88.4 R52, [R184+0x4800] ;  /* 0x00480000b834783b */ /* 0x000eee0000000200 */
[----:B-1----:R-:W-:Y:S08]  /*28b0*/  HMMA.16816.F32 R4, R16, R60, R4 ;  /* 0x0000003c1004723c */ /* 0x002ff00000001804 */
[C---:B------:R-:W-:Y:S08]  /*28c0*/  HMMA.16816.F32 R32, R20.reuse, R76, R32 ;  /* 0x0000004c1420723c */ /* 0x040ff00000001820 */
[C---:B------:R-:W-:Y:S01]  /*28d0*/  HMMA.16816.F32 R76, R20.reuse, R42, R8 ;  /* 0x0000002a144c723c */ /* 0x040fe20000001808 */
[----:B------:R-:W-:Y:S07]  /*28e0*/  LDSM.16.M88.4 R8, [R200+0x8000] ;  /* 0x00800000c808783b */ /* 0x000fee0000000200 */
[----:B----4-:R-:W-:Y:S01]  /*28f0*/  HMMA.16816.F32 R88, R20, R84, R48 ;  /* 0x000000541458723c */ /* 0x010fe20000001830 */
[----:B------:R-:W1:Y:S07]  /*2900*/  LDSM.16.M88.4 R48, [R186+0x4000] ;  /* 0x00400000ba30783b */ /* 0x000e6e0000000200 */
[----:B------:R-:W-:Y:S01]  /*2910*/  HMMA.16816.F32 R28, R16, R62, R28 ;  /* 0x0000003e101c723c */ /* 0x000fe2000000181c */
[----:B------:R-:W-:Y:S07]  /*2920*/  LDSM.16.M88.4 R60, [R186+0x4800] ;  /* 0x00480000ba3c783b */ /* 0x000fee0000000200 */
[----:B------:R-:W-:Y:S08]  /*2930*/  HMMA.16816.F32 R80, R20, R40, R24 ;  /* 0x000000281450723c */ /* 0x000ff00000001818 */
[----:B--2---:R-:W-:Y:S01]  /*2940*/  HMMA.16816.F32 R24, R12, R36, R4 ;  /* 0x000000240c18723c */ /* 0x004fe20000001804 */
[----:B------:R-:W2:Y:S07]  /*2950*/  LDSM.16.M88.4 R4, [R199+0x8000] ;  /* 0x00800000c704783b */ /* 0x000eae0000000200 */
[----:B---3--:R-:W-:Y:S08]  /*2960*/  HMMA.16816.F32 R32, R16, R52, R32 ;  /* 0x000000341020723c */ /* 0x008ff00000001820 */
[----:B------:R-:W-:Y:S08]  /*2970*/  HMMA.16816.F32 R28, R12, R38, R28 ;  /* 0x000000260c1c723c */ /* 0x000ff0000000181c */
[----:B------:R-:W-:Y:S01]  /*2980*/  HMMA.16816.F32 R40, R16, R54, R68 ;  /* 0x000000361028723c */ /* 0x000fe20000001844 */
[----:B------:R-:W3:Y:S04]  /*2990*/  LDSM.16.M88.4 R68, [R103+0x5000] ;  /* 0x005000006744783b */ /* 0x000ee80000000200 */
[----:B------:R-:W4:Y:S03]  /*29a0*/  LDSM.16.M88.4 R52, [R185+0x800] ;  /* 0x00080000b934783b */ /* 0x000f260000000200 */
[----:B-1----:R-:W-:Y:S08]  /*29b0*/  HMMA.16816.F32 R24, R8, R48, R24 ;  /* 0x000000300818723c */ /* 0x002ff00000001818 */
[----:B------:R-:W-:Y:S08]  /*29c0*/  HMMA.16816.F32 R36, R12, R64, R32 ;  /* 0x000000400c24723c */ /* 0x000ff00000001820 */
[----:B------:R-:W-:Y:S08]  /*29d0*/  HMMA.16816.F32 R28, R8, R50, R28 ;  /* 0x00000032081c723c */ /* 0x000ff0000000181c */
[----:B------:R-:W-:Y:S08]  /*29e0*/  HMMA.16816.F32 R84, R20, R86, R92 ;  /* 0x000000561454723c */ /* 0x000ff0000000185c */
[----:B------:R-:W-:Y:S08]  /*29f0*/  HMMA.16816.F32 R20, R16, R44, R80 ;  /* 0x0000002c1014723c */ /* 0x000ff00000001850 */
[----:B------:R-:W-:Y:S08]  /*2a00*/  HMMA.16816.F32 R32, R12, R66, R40 ;  /* 0x000000420c20723c */ /* 0x000ff00000001828 */
[----:B--2---:R-:W-:Y:S08]  /*2a10*/  HMMA.16816.F32 R48, R4, R56, R24 ;  /* 0x000000380430723c */ /* 0x004ff00000001818 */
[----:B------:R-:W-:Y:S08]  /*2a20*/  HMMA.16816.F32 R36, R8, R60, R36 ;  /* 0x0000003c0824723c */ /* 0x000ff00000001824 */
[----:B------:R-:W-:Y:S01]  /*2a30*/  HMMA.16816.F32 R28, R4, R58, R28 ;  /* 0x0000003a041c723c */ /* 0x000fe2000000181c */
[----:B------:R-:W1:Y:S07]  /*2a40*/  LDSM.16.M88.4 R56, [R186+0x5000] ;  /* 0x00500000ba38783b */ /* 0x000e6e0000000200 */
[----:B------:R-:W-:Y:S01]  /*2a50*/  HMMA.16816.F32 R44, R16, R46, R76 ;  /* 0x0000002e102c723c */ /* 0x000fe2000000184c */
[----:B------:R-:W-:-:S04]  /*2a60*/  FMUL.FTZ R0, R48, c[0x0][0x320] ;  /* 0x0000c80030007a20 */ /* 0x000fc80000410000 */
[----:B------:R2:W1:Y:S03]  /*2a70*/  MUFU.TANH R77, R0 ;  /* 0x00000000004d7308 */ /* 0x0004660000002400 */
[----:B---3--:R-:W-:Y:S08]  /*2a80*/  HMMA.16816.F32 R24, R12, R68, R20 ;  /* 0x000000440c18723c */ /* 0x008ff00000001814 */
[----:B------:R-:W-:Y:S01]  /*2a90*/  HMMA.16816.F32 R20, R8, R62, R32 ;  /* 0x0000003e0814723c */ /* 0x000fe20000001820 */
[----:B------:R-:W3:Y:S01]  /*2aa0*/  LDSM.16.M88.4 R60, [R103+0x5800] ;  /* 0x00580000673c783b */ /* 0x000ee20000000200 */
[----:B--2---:R-:W-:-:S06]  /*2ab0*/  FMUL.FTZ R0, R49, c[0x0][0x320] ;  /* 0x0000c80031007a20 */ /* 0x004fcc0000410000 */
[----:B------:R-:W-:Y:S01]  /*2ac0*/  HMMA.16816.F32 R64, R16, R72, R88 ;  /* 0x000000481040723c */ /* 0x000fe20000001858 */
[----:B------:R2:W1:Y:S07]  /*2ad0*/  MUFU.TANH R73, R0 ;  /* 0x0000000000497308 */ /* 0x00046e0000002400 */
[----:B----4-:R-:W-:Y:S08]  /*2ae0*/  HMMA.16816.F32 R36, R4, R52, R36 ;  /* 0x000000340424723c */ /* 0x010ff00000001824 */
[----:B------:R-:W-:Y:S01]  /*2af0*/  HMMA.16816.F32 R16, R16, R74, R84 ;  /* 0x0000004a1010723c */ /* 0x000fe20000001854 */
[----:B--2---:R-:W-:-:S04]  /*2b00*/  FMUL.FTZ R0, R50, c[0x0][0x320] ;  /* 0x0000c80032007a20 */ /* 0x004fc80000410000 */
[----:B------:R2:W4:Y:S03]  /*2b10*/  MUFU.TANH R76, R0 ;  /* 0x00000000004c7308 */ /* 0x0005260000002400 */
[----:B------:R-:W-:Y:S01]  /*2b20*/  HMMA.16816.F32 R40, R12, R70, R44 ;  /* 0x000000460c28723c */ /* 0x000fe2000000182c */
[----:B------:R-:W5:Y:S07]  /*2b30*/  LDSM.16.M88.4 R44, [R186+0x5800] ;  /* 0x00580000ba2c783b */ /* 0x000f6e0000000200 */
[----:B-1----:R-:W-:Y:S01]  /*2b40*/  HMMA.16816.F32 R32, R8, R56, R24 ;  /* 0x000000380820723c */ /* 0x002fe20000001818 */
[----:B------:R-:W-:-:S02]  /*2b50*/  FMUL.FTZ R37, R37, c[0x0][0x320] ;  /* 0x0000c80025257a20 */ /* 0x000fc40000410000 */
[----:B------:R-:W-:Y:S02]  /*2b60*/  FMUL.FTZ R38, R38, c[0x0][0x320] ;  /* 0x0000c80026267a20 */ /* 0x000fe40000410000 */
[----:B--2---:R-:W-:Y:S01]  /*2b70*/  FMUL.FTZ R0, R51, c[0x0][0x320] ;  /* 0x0000c80033007a20 */ /* 0x004fe20000410000 */
[----:B------:R-:W1:Y:S01]  /*2b80*/  MUFU.TANH R52, R37 ;  /* 0x0000002500347308 */ /* 0x000e620000002400 */
[----:B------:R-:W-:Y:S01]  /*2b90*/  FMUL.FTZ R39, R39, c[0x0][0x320] ;  /* 0x0000c80027277a20 */ /* 0x000fe20000410000 */
[----:B------:R-:W-:Y:S01]  /*2ba0*/  HMMA.16816.F32 R24, R4, R54, R20 ;  /* 0x000000360418723c */ /* 0x000fe20000001814 */
[----:B------:R-:W2:Y:S05]  /*2bb0*/  LDSM.16.M88.4 R48, [R185+0x1000] ;  /* 0x00100000b930783b */ /* 0x000eaa0000000200 */
[----:B------:R1:W1:Y:S02]  /*2bc0*/  MUFU.TANH R72, R0 ;  /* 0x0000000000487308 */ /* 0x0002640000002400 */
[C---:B---3--:R-:W-:Y:S06]  /*2bd0*/  HMMA.16816.F32 R20, R12.reuse, R60, R64 ;  /* 0x0000003c0c14723c */ /* 0x048fec0000001840 */
[----:B------:R-:W3:Y:S02]  /*2be0*/  MUFU.TANH R53, R38 ;  /* 0x0000002600357308 */ /* 0x000ee40000002400 */
[----:B------:R-:W-:Y:S01]  /*2bf0*/  HMMA.16816.F32 R12, R12, R62, R16 ;  /* 0x0000003e0c0c723c */ /* 0x000fe20000001810 */
[----:B-1----:R-:W-:-:S07]  /*2c00*/  FMUL.FTZ R0, R28, c[0x0][0x320] ;  /* 0x0000c8001c007a20 */ /* 0x002fce0000410000 */
[----:B------:R-:W-:Y:S01]  /*2c10*/  FMUL.FTZ R24, R24, c[0x0][0x320] ;  /* 0x0000c80018187a20 */ /* 0x000fe20000410000 */
[----:B------:R1:W1:Y:S01]  /*2c20*/  MUFU.TANH R69, R0 ;  /* 0x0000000000457308 */ /* 0x0002620000002400 */
[----:B------:R-:W-:Y:S02]  /*2c30*/  FMUL.FTZ R25, R25, c[0x0][0x320] ;  /* 0x0000c80019197a20 */ /* 0x000fe40000410000 */
[----:B------:R-:W-:Y:S02]  /*2c40*/  FMUL.FTZ R26, R26, c[0x0][0x320] ;  /* 0x0000c8001a1a7a20 */ /* 0x000fe40000410000 */
[----:B------:R-:W-:Y:S02]  /*2c50*/  FMUL.FTZ R27, R27, c[0x0][0x320] ;  /* 0x0000c8001b1b7a20 */ /* 0x000fe40000410000 */
[----:B-----5:R-:W-:Y:S04]  /*2c60*/  HMMA.16816.F32 R16, R8, R44, R20 ;  /* 0x0000002c0810723c */ /* 0x020fe80000001814 */
[----:B------:R-:W3:Y:S04]  /*2c70*/  MUFU.TANH R27, R27 ;  /* 0x0000001b001b7308 */ /* 0x000ee80000002400 */
[----:B--2---:R-:W-:Y:S01]  /*2c80*/  HMMA.16816.F32 R32, R4, R48, R32 ;  /* 0x000000300420723c */ /* 0x004fe20000001820 */
[----:B-1----:R-:W-:-:S03]  /*2c90*/  FMUL.FTZ R0, R29, c[0x0][0x320] ;  /* 0x0000c8001d007a20 */ /* 0x002fc60000410000 */
[----:B------:R-:W1:Y:S08]  /*2ca0*/  MUFU.TANH R48, R26 ;  /* 0x0000001a00307308 */ /* 0x000e700000002400 */
[----:B------:R2:W1:Y:S11]  /*2cb0*/  MUFU.TANH R68, R0 ;  /* 0x0000000000447308 */ /* 0x0004760000002400 */
[----:B------:R-:W-:Y:S01]  /*2cc0*/  @!UPT UIADD3 URZ, URZ, URZ, URZ ;  /* 0x0000003f3f3ff290 */ /* 0x000fe2000fffe03f */
[----:B------:R-:W-:Y:S02]  /*2cd0*/  FMUL.FTZ R32, R32, c[0x0][0x320] ;  /* 0x0000c80020207a20 */ /* 0x000fe40000410000 */
[----:B------:R-:W-:Y:S02]  /*2ce0*/  FMUL.FTZ R33, R33, c[0x0][0x320] ;  /* 0x0000c80021217a20 */ /* 0x000fe40000410000 */
[----:B--2---:R-:W-:Y:S02]  /*2cf0*/  FMUL.FTZ R0, R30, c[0x0][0x320] ;  /* 0x0000c8001e007a20 */ /* 0x004fe40000410000 */
[----:B------:R-:W-:Y:S01]  /*2d00*/  FMUL.FTZ R34, R34, c[0x0][0x320] ;  /* 0x0000c80022227a20 */ /* 0x000fe20000410000 */
[----:B------:R-:W2:Y:S08]  /*2d10*/  MUFU.TANH R32, R32 ;  /* 0x0000002000207308 */ /* 0x000eb00000002400 */
[----:B------:R5:W1:Y:S08]  /*2d20*/  MUFU.TANH R70, R0 ;  /* 0x0000000000467308 */ /* 0x000a700000002400 */
[----:B------:R-:W1:Y:S01]  /*2d30*/  MUFU.TANH R33, R33 ;  /* 0x0000002100217308 */ /* 0x000e620000002400 */
[----:B-----5:R-:W-:-:S07]  /*2d40*/  FMUL.FTZ R0, R31, c[0x0][0x320] ;  /* 0x0000c8001f007a20 */ /* 0x020fce0000410000 */
[----:B------:R-:W1:Y:S01]  /*2d50*/  MUFU.TANH R34, R34 ;  /* 0x0000002200227308 */ /* 0x000e620000002400 */
[C---:B------:R-:W-:Y:S07]  /*2d60*/  HMMA.16816.F32 R28, R8.reuse, R58, R40 ;  /* 0x0000003a081c723c */ /* 0x040fee0000001828 */
[----:B------:R5:W1:Y:S01]  /*2d70*/  MUFU.TANH R56, R0 ;  /* 0x0000000000387308 */ /* 0x000a620000002400 */
[----:B------:R-:W-:Y:S07]  /*2d80*/  HMMA.16816.F32 R8, R8, R46, R12 ;  /* 0x0000002e0808723c */ /* 0x000fee000000180c */
[----:B------:R1:W1:Y:S01]  /*2d90*/  MUFU.TANH R42, R39 ;  /* 0x00000027002a7308 */ /* 0x0002620000002400 */
[----:B-----5:R-:W-:-:S08]  /*2da0*/  FMUL.FTZ R0, R36, c[0x0][0x320] ;  /* 0x0000c80024007a20 */ /* 0x020fd00000410000 */
[----:B------:R-:W-:Y:S01]  /*2db0*/  HMMA.16816.F32 R20, R4, R50, R28 ;  /* 0x000000320414723c */ /* 0x000fe2000000181c */
[----:B------:R-:W2:Y:S01]  /*2dc0*/  MUFU.TANH R41, R24 ;  /* 0x0000001800297308 */ /* 0x000ea20000002400 */
[----:B-1----:R-:W1:Y:S01]  /*2dd0*/  LDSM.16.M88.4 R36, [R185+0x1800] ;  /* 0x00180000b924783b */ /* 0x002e620000000200 */
[----:B------:R-:W-:-:S06]  /*2de0*/  DEPBAR.LE SB0, 0x0 ;  /* 0x000080000000791a */ /* 0x000fcc0000000000 */
[----:B------:R5:W1:Y:S08]  /*2df0*/  MUFU.TANH R54, R0 ;  /* 0x0000000000367308 */ /* 0x000a700000002400 */
[----:B------:R1:W1:Y:S07]  /*2e00*/  MUFU.TANH R40, R25 ;  /* 0x0000001900287308 */ /* 0x00026e0000002400 */
[----:B------:R-:W-:-:S02]  /*2e10*/  FMUL.FTZ R22, R22, c[0x0][0x320] ;  /* 0x0000c80016167a20 */ /* 0x000fc40000410000 */
[----:B------:R-:W-:Y:S02]  /*2e20*/  FMUL.FTZ R23, R23, c[0x0][0x320] ;  /* 0x0000c80017177a20 */ /* 0x000fe40000410000 */
[----:B------:R-:W-:Y:S01]  /*2e30*/  FMUL.FTZ R20, R20, c[0x0][0x320] ;  /* 0x0000c80014147a20 */ /* 0x000fe20000410000 */
[----:B------:R1:W1:Y:S01]  /*2e40*/  MUFU.TANH R25, R22 ;  /* 0x0000001600197308 */ /* 0x0002620000002400 */
[----:B------:R-:W-:Y:S02]  /*2e50*/  FMUL.FTZ R21, R21, c[0x0][0x320] ;  /* 0x0000c80015157a20 */ /* 0x000fe40000410000 */
[----:B-----5:R-:W-:-:S05]  /*2e60*/  FMUL.FTZ R0, R35, c[0x0][0x320] ;  /* 0x0000c80023007a20 */ /* 0x020fca0000410000 */
[----:B------:R2:W2:Y:S08]  /*2e70*/  MUFU.TANH R24, R23 ;  /* 0x0000001700187308 */ /* 0x0004b00000002400 */
[----:B------:R2:W2:Y:S01]  /*2e80*/  MUFU.TANH R26, R0 ;  /* 0x00000000001a7308 */ /* 0x0004a20000002400 */
[C---:B-1----:R-:W-:Y:S07]  /*2e90*/  HMMA.16816.F32 R12, R4.reuse, R36, R16 ;  /* 0x00000024040c723c */ /* 0x042fee0000001810 */
[----:B------:R-:W1:Y:S01]  /*2ea0*/  MUFU.TANH R20, R20 ;  /* 0x0000001400147308 */ /* 0x000e620000002400 */
[----:B------:R-:W-:Y:S07]  /*2eb0*/  HMMA.16816.F32 R4, R4, R38, R8 ;  /* 0x000000260404723c */ /* 0x000fee0000001808 */
[----:B------:R-:W1:Y:S09]  /*2ec0*/  MUFU.TANH R21, R21 ;  /* 0x0000001500157308 */ /* 0x000e720000002400 */
        /* <DEDUP_REMOVED lines=9> */
[----:B------:R-:W-:-:S07]  /*2f60*/  FMUL.FTZ R7, R7, c[0x0][0x320] ;  /* 0x0000c80007077a20 */ /* 0x000fce0000410000 */
        /* <DEDUP_REMOVED lines=8> */
[----:B--234-:R-:W-:Y:S01]  /*2ff0*/  IMAD R2, R213, 0x40, R220 ;  /* 0x00000040d5027824 */ /* 0x01cfe200078e02dc */
[----:B------:R-:W-:-:S04]  /*3000*/  MOV R202, RZ ;  /* 0x000000ff00ca7202 */ /* 0x000fc80000000f00 */
[----:B------:R-:W-:-:S05]  /*3010*/  IADD3 R2, R2, -0x80, R216 ;  /* 0xffffff8002027810 */ /* 0x000fca0007ffe0d8 */
[----:B------:R-:W-:-:S04]  /*3020*/  @P3 IMAD.HI.U32 R3, R2, c[0x0][0x2bc], RZ ;  /* 0x0000af0002033a27 */ /* 0x000fc800078e00ff */
[----:B------:R-:W-:Y:S01]  /*3030*/  IMAD.MOV.U32 R0, RZ, RZ, R2 ;  /* 0x000000ffff007224 */ /* 0x000fe200078e0002 */
[----:B------:R-:W-:-:S04]  /*3040*/  @P3 SHF.R.U32.HI R0, RZ, c[0x0][0x2c0], R3 ;  /* 0x0000b000ff003a19 */ /* 0x000fc80000011603 */
[----:B------:R-:W-:-:S04]  /*3050*/  @!P1 IADD3 R3, P0, R0, R222, RZ ;  /* 0x000000de00039210 */ /* 0x000fc80007f1e0ff */
[----:B-1----:R-:W-:Y:S02]  /*3060*/  @!P1 LEA.HI.X.SX32 R5, R0, R226, 0x1, P0 ;  /* 0x000000e200059211 */ /* 0x002fe400000f0eff */
[----:B------:R-:W-:-:S04]  /*3070*/  @!P1 LEA R4, P0, R3, c[0x0][0x2a0], 0x2 ;  /* 0x0000a80003049a11 */ /* 0x000fc800078010ff */
[----:B------:R-:W-:-:S05]  /*3080*/  @!P1 LEA.HI.X R5, R3, c[0x0][0x2a4], R5, 0x2, P0 ;  /* 0x0000a90003059a11 */ /* 0x000fca00000f1405 */
[----:B------:R-:W2:Y:S01]  /*3090*/  @!P1 LDG.E R202, [R4.64] ;  /* 0x0000000604ca9981 */ /* 0x000ea2000c1e1900 */
[----:B------:R-:W-:-:S04]  /*30a0*/  IMAD.MOV R0, RZ, RZ, -R0 ;  /* 0x000000ffff007224 */ /* 0x000fc800078e0a00 */
[----:B------:R-:W-:-:S04]  /*30b0*/  IMAD R205, R0, c[0x0][0x2b8], R2 ;  /* 0x0000ae0000cd7a24 */ /* 0x000fc800078e0202 */
[----:B------:R-:W-:Y:S01]  /*30c0*/  IMAD.WIDE.U32 R2, R205, c[0x0][0x1e0], RZ ;  /* 0x00007800cd027a25 */ /* 0x000fe200078e00ff */
[----:B------:R-:W-:-:S05]  /*30d0*/  SHF.R.S32.HI R0, RZ, 0x1f, R205 ;  /* 0x0000001fff007819 */ /* 0x000fca00000114cd */
[----:B------:R-:W-:-:S04]  /*30e0*/  IMAD R0, R0, c[0x0][0x1e0], RZ ;  /* 0x0000780000007a24 */ /* 0x000fc800078e02ff */
[----:B------:R-:W-:-:S05]  /*30f0*/  IMAD R0, R205, c[0x0][0x1e4], R0 ;  /* 0x00007900cd007a24 */ /* 0x000fca00078e0200 */
[----:B------:R-:W-:Y:S02]  /*3100*/  IADD3 R3, R3, R0, RZ ;  /* 0x0000000003037210 */ /* 0x000fe40007ffe0ff */
[----:B--2---:R-:W-:-:S03]  /*3110*/  SHF.R.S32.HI R4, RZ, 0x1f, R202 ;  /* 0x0000001fff047819 */ /* 0x004fc600000114ca */
[----:B------:R-:W-:-:S04]  /*3120*/  IMAD.WIDE.U32 R2, R202, c[0x0][0x1f0], R2 ;  /* 0x00007c00ca027a25 */ /* 0x000fc800078e0002 */
[----:B------:R-:W-:Y:S01]  /*3130*/  IMAD R4, R4, c[0x0][0x1f0], RZ ;  /* 0x00007c0004047a24 */ /* 0x000fe200078e02ff */
[----:B------:R-:W-:-:S03]  /*3140*/  IADD3 R0, P2, R218, R2, RZ ;  /* 0x00000002da007210 */ /* 0x000fc60007f5e0ff */
[----:B------:R-:W-:Y:S01]  /*3150*/  IMAD R2, R202, c[0x0][0x1f4], R4 ;  /* 0x00007d00ca027a24 */ /* 0x000fe200078e0204 */
[----:B------:R-:W-:-:S04]  /*3160*/  LEA R12, P0, R0, c[0x0][0x1c8], 0x1 ;  /* 0x00007200000c7a11 */ /* 0x000fc800078008ff */
[----:B------:R-:W-:-:S04]  /*3170*/  IADD3.X R2, R221, R3, R2, P2, !PT ;  /* 0x00000003dd027210 */ /* 0x000fc800017fe402 */
[----:B------:R-:W-:Y:S01]  /*3180*/  LEA.HI.X R5, R0, c[0x0][0x1cc], R2, 0x1, P0 ;  /* 0x0000730000057a11 */ /* 0x000fe200000f0c02 */
[----:B------:R-:W-:Y:S05]  /*3190*/  BRA.DIV ~URZ, `(.L_x_488) ;  /* 0x0000ad027f007947 */ /* 0x000fea000b800000 */
[----:B------:R1:W2:Y:S02]  /*31a0*/  SHFL.IDX PT, R4, R5, RZ, 0x181f ;  /* 0x00181fff05047589 */ /* 0x0002a400000e0000 */
.L_x_550:
[----:B------:R-:W-:Y:S05]  /*31b0*/  BRA.DIV ~URZ, `(.L_x_489) ;  /* 0x0000ad527f007947 */ /* 0x000fea000b800000 */
[----:B------:R-:W3:Y:S01]  /*31c0*/  SHFL.IDX PT, R0, R12, RZ, 0x181f ;  /* 0x00181fff0c007589 */ /* 0x000ee200000e0000 */
[----:B------:R-:W-:Y:S02]  /*31d0*/  ISETP.GE.AND P5, PT, R206, c[0x0][0x1d4], PT ;  /* 0x00007500ce007a0c */ /* 0x000fe40003fa6270 */
[----:B------:R-:W-:Y:S02]  /*31e0*/  ISETP.GE.AND P2, PT, R207, c[0x0][0x1d4], PT ;  /* 0x00007500cf007a0c */ /* 0x000fe40003f46270 */
[----:B------:R-:W-:Y:S02]  /*31f0*/  SEL R11, RZ, 0x10, P5 ;  /* 0x00000010ff0b7807 */ /* 0x000fe40002800000 */
[----:B------:R-:W-:Y:S02]  /*3200*/  SEL R10, RZ, 0x10, P2 ;  /* 0x00000010ff0a7807 */ /* 0x000fe40001000000 */
[----:B---3--:R-:W-:-:S02]  /*3210*/  IADD3 R6, P0, R0, R105, RZ ;  /* 0x0000006900067210 */ /* 0x008fc40007f1e0ff */
[----:B------:R-:W-:-:S03]  /*3220*/  IADD3 R2, P6, R0, R106, RZ ;  /* 0x0000006a00027210 */ /* 0x000fc60007fde0ff */
[----:B--2---:R-:W-:Y:S01]  /*3230*/  IMAD.X R7, R4, 0x1, R100, P0 ;  /* 0x0000000104077824 */ /* 0x004fe200000e0664 */
[----:B------:R-:W-:Y:S01]  /*3240*/  ISETP.GE.AND P0, PT, R208, c[0x0][0x1d4], PT ;  /* 0x00007500d0007a0c */ /* 0x000fe20003f06270 */
[----:B------:R-:W-:Y:S01]  /*3250*/  IMAD.X R3, R4, 0x1, R101, P6 ;  /* 0x0000000104037824 */ /* 0x000fe200030e0665 */
[----:B------:R-:W-:Y:S02]  /*3260*/  IADD3 R8, P6, R0, R107, RZ ;  /* 0x0000006b00087210 */ /* 0x000fe40007fde0ff */
[----:B------:R-:W-:Y:S01]  /*3270*/  @!PT LDS RZ, [RZ] ;  /* 0x00000000fffff984 */ /* 0x000fe20000000800 */
[----:B------:R-:W-:Y:S01]  /*3280*/  @!PT LDS RZ, [RZ] ;  /* 0x00000000fffff984 */ /* 0x000fe20000000800 */
[----:B------:R2:W-:Y:S03]  /*3290*/  LDGSTS.E.BYPASS.LTC128B.128 [R203+0x6100], [R6.64], !P5 ;  /* 0x0610000006cb7fae */ /* 0x0005e6000e901d46 */
[----:B------:R-:W-:Y:S01]  /*32a0*/  IMAD.X R9, R4, 0x1, R102, P6 ;  /* 0x0000000104097824 */ /* 0x000fe200030e0666 */
[----:B------:R2:W-:Y:S04]  /*32b0*/  LDGSTS.E.BYPASS.LTC128B.128 [R203+0x8100], [R2.64], !P2 ;  /* 0x0810000002cb7fae */ /* 0x0005e8000d101d46 */
[----:B------:R-:W3:Y:S04]  /*32c0*/  SHFL.IDX PT, R0, R12, 0x1, 0x181f ;  /* 0x00381f000c007f89 */ /* 0x000ee800000e0000 */
[----:B------:R2:W-:Y:S04]  /*32d0*/  LDGSTS.E.BYPASS.LTC128B.128 [R203+0xa100], [R8.64], !P0 ;  /* 0x0a10000008cb7fae */ /* 0x0005e8000c101d46 */
[----:B------:R4:W1:Y:S02]  /*32e0*/  SHFL.IDX PT, R4, R5, 0x1, 0x181f ;  /* 0x00381f0005047f89 */ /* 0x00086400000e0000 */
[----:B-1--4-:R-:W-:-:S02]  /*32f0*/  SEL R5, RZ, 0x10, P0 ;  /* 0x00000010ff057807 */ /* 0x012fc40000000000 */
.L_x_551:
[----:B--23--:R-:W-:Y:S02]  /*3300*/  IADD3 R8, -R11, 0x10, RZ ;  /* 0x000000100b087810 */ /* 0x00cfe40007ffe1ff */
[----:B------:R-:W-:-:S02]  /*3310*/  IADD3 R2, -R10, 0x10, RZ ;  /* 0x000000100a027810 */ /* 0x000fc40007ffe1ff */
[----:B------:R-:W-:Y:S02]  /*3320*/  LOP3.LUT R8, R8, 0xf, RZ, 0xc0, !PT ;  /* 0x0000000f08087812 */ /* 0x000fe400078ec0ff */
[----:B------:R-:W-:Y:S02]  /*3330*/  IADD3 R3, -R5, 0x10, RZ ;  /* 0x0000001005037810 */ /* 0x000fe40007ffe1ff */
[----:B------:R-:W-:Y:S02]  /*3340*/  LOP3.LUT R6, R2, 0xf, RZ, 0xc0, !PT ;  /* 0x0000000f02067812 */ /* 0x000fe400078ec0ff */
[-C--:B------:R-:W-:Y:S02]  /*3350*/  IADD3 R8, P2, P0, R8, R0.reuse, R105 ;  /* 0x0000000008087210 */ /* 0x080fe4000785e069 */
[----:B------:R-:W-:Y:S02]  /*3360*/  LOP3.LUT R2, R3, 0xf, RZ, 0xc0, !PT ;  /* 0x0000000f03027812 */ /* 0x000fe400078ec0ff */
[----:B------:R-:W-:-:S02]  /*3370*/  IADD3 R6, P6, P5, R6, R0, R106 ;  /* 0x0000000006067210 */ /* 0x000fc40007dde06a */
[----:B------:R-:W-:Y:S02]  /*3380*/  IADD3.X R9, RZ, R4, R100, P2, P0 ;  /* 0x00000004ff097210 */ /* 0x000fe400017e0464 */
[----:B------:R-:W-:Y:S02]  /*3390*/  IADD3 R2, P2, P0, R2, R0, R107 ;  /* 0x0000000002027210 */ /* 0x000fe4000785e06b */
[-C--:B------:R-:W-:Y:S02]  /*33a0*/  IADD3.X R7, RZ, R4.reuse, R101, P6, P5 ;  /* 0x00000004ff077210 */ /* 0x080fe400037ea465 */
[----:B------:R-:W-:Y:S02]  /*33b0*/  ISETP.NE.U32.AND P6, PT, R11, RZ, PT ;  /* 0x000000ff0b00720c */ /* 0x000fe40003fc5070 */
[----:B------:R-:W-:Y:S02]  /*33c0*/  ISETP.NE.U32.AND P5, PT, R10, RZ, PT ;  /* 0x000000ff0a00720c */ /* 0x000fe40003fa5070 */
[----:B------:R-:W-:-:S02]  /*33d0*/  IADD3.X R3, RZ, R4, R102, P2, P0 ;  /* 0x00000004ff037210 */ /* 0x000fc400017e0466 */
[----:B------:R-:W-:-:S07]  /*33e0*/  ISETP.NE.U32.AND P0, PT, R5, RZ, PT ;  /* 0x000000ff0500720c */ /* 0x000fce0003f05070 */
[----:B------:R-:W-:Y:S01]  /*33f0*/  @!PT LDS RZ, [RZ] ;  /* 0x00000000fffff984 */ /* 0x000fe20000000800 */
[----:B------:R-:W-:Y:S01]  /*3400*/  @!PT LDS RZ, [RZ] ;  /* 0x00000000fffff984 */ /* 0x000fe20000000800 */
[----:B------:R-:W-:Y:S01]  /*3410*/  @!PT LDS RZ, [RZ] ;  /* 0x00000000fffff984 */ /* 0x000fe20000000800 */
[----:B------:R1:W-:Y:S04]  /*3420*/  LDGSTS.E.BYPASS.LTC128B.128.ZFILL [R203+0x7100], [R8.64], P6 ;  /* 0x0710000008cb7fae */ /* 0x0003e8000b141d46 */
[----:B------:R1:W-:Y:S04]  /*3430*/  LDGSTS.E.BYPASS.LTC128B.128.ZFILL [R203+0x9100], [R6.64], P5 ;  /* 0x0910000006cb7fae */ /* 0x0003e8000a941d46 */
[----:B------:R1:W-:Y:S02]  /*3440*/  LDGSTS.E.BYPASS.LTC128B.128.ZFILL [R203+0xb100], [R2.64], P0 ;  /* 0x0b10000002cb7fae */ /* 0x0003e40008141d46 */
.L_x_487:
[----:B--234-:R-:W-:Y:S05]  /*3450*/  BSYNC B0 ;  /* 0x0000000000007941 */ /* 0x01cfea0003800000 */
.L_x_486:
[----:B------:R-:W-:Y:S01]  /*3460*/  MOV R0, 0xffffffc0 ;  /* 0xffffffc000007802 */ /* 0x000fe20000000f00 */
[----:B------:R-:W0:Y:S01]  /*3470*/  LDGDEPBAR ;  /* 0x00000000000079af */ /* 0x000e220000000000 */
[----:B-1----:R-:W-:-:S02]  /*3480*/  IADD3 R4, R232, R228, RZ ;  /* 0x000000e4e8047210 */ /* 0x002fc40007ffe0ff */
[----:B------:R-:W-:Y:S01]  /*3490*/  MOV R3, c[0x0][0x2ac] ;  /* 0x0000ab0000037a02 */ /* 0x000fe20000000f00 */
[----:B------:R-:W-:Y:S01]  /*34a0*/  IMAD R0, R213, R0, 0x41 ;  /* 0x00000041d5007424 */ /* 0x000fe200078e0200 */
[----:B------:R-:W-:Y:S01]  /*34b0*/  IADD3 R6, -R233, R104, RZ ;  /* 0x00000068e9067210 */ /* 0x000fe20007ffe1ff */
[----:B------:R-:W-:-:S04]  /*34c0*/  @P4 IMAD.HI.U32 R2, R4, c[0x0][0x2c8], RZ ;  /* 0x0000b20004024a27 */ /* 0x000fc800078e00ff */
[----:B------:R-:W-:Y:S01]  /*34d0*/  IMAD R0, R3, c[0x0][0x1d0], R0 ;  /* 0x0000740003007a24 */ /* 0x000fe200078e0200 */
[----:B------:R-:W-:-:S04]  /*34e0*/  @P4 SHF.R.U32.HI R4, RZ, c[0x0][0x2cc], R2 ;  /* 0x0000b300ff044a19 */ /* 0x000fc80000011602 */
[----:B------:R-:W-:Y:S01]  /*34f0*/  IADD3 R5, R0, -c[0x0][0x168], -R233 ;  /* 0x80005a0000057a10 */ /* 0x000fe20007ffe8e9 */
[----:B------:R-:W-:Y:S05]  /*3500*/  BRA.DIV ~URZ, `(.L_x_490) ;  /* 0x0000ac427f007947 */ /* 0x000fea000b800000 */
[----:B------:R1:W2:Y:S02]  /*3510*/  SHFL.IDX PT, R0, R4, RZ, 0x1c1f ;  /* 0x001c1fff04007589 */ /* 0x0002a400000e0000 */
.L_x_552:
[----:B--2---:R-:W-:-:S05]  /*3520*/  IMAD.IADD R0, R5, 0x1, R0 ;  /* 0x0000000105007824 */ /* 0x004fca00078e0200 */
[----:B------:R-:W-:-:S04]  /*3530*/  IMNMX R0, R6, R0, PT ;  /* 0x0000000006007217 */ /* 0x000fc80003800200 */
[C---:B------:R-:W-:Y:S02]  /*3540*/  ISETP.GT.AND P6, PT, R0.reuse, RZ, PT ;  /* 0x000000ff0000720c */ /* 0x040fe40003fc4270 */
[C---:B------:R-:W-:Y:S02]  /*3550*/  ISETP.GT.AND P5, PT, R0.reuse, 0x1, PT ;  /* 0x000000010000780c */ /* 0x040fe40003fa4270 */
[C---:B------:R-:W-:Y:S02]  /*3560*/  ISETP.GT.AND P2, PT, R0.reuse, 0x8, PT ;  /* 0x000000080000780c */ /* 0x040fe40003f44270 */
[----:B------:R-:W-:Y:S02]  /*3570*/  ISETP.GT.AND P0, PT, R0, 0x9, PT ;  /* 0x000000090000780c */ /* 0x000fe40003f04270 */
[----:B------:R-:W-:Y:S02]  /*3580*/  FSEL R9, R77, -INF , P6 ;  /* 0xff8000004d097808 */ /* 0x000fe40003000000 */
[----:B------:R-:W-:-:S02]  /*3590*/  FSEL R10, R73, -INF , P5 ;  /* 0xff800000490a7808 */ /* 0x000fc40002800000 */
[----:B------:R-:W-:Y:S02]  /*35a0*/  FSEL R11, R69, -INF , P2 ;  /* 0xff800000450b7808 */ /* 0x000fe40001000000 */
[----:B------:R-:W-:Y:S02]  /*35b0*/  FSEL R13, R68, -INF , P0 ;  /* 0xff800000440d7808 */ /* 0x000fe40000000000 */
[C---:B------:R-:W-:Y:S02]  /*35c0*/  ISETP.GT.AND P6, PT, R0.reuse, 0x10, PT ;  /* 0x000000100000780c */ /* 0x040fe40003fc4270 */
[C---:B------:R-:W-:Y:S02]  /*35d0*/  ISETP.GT.AND P5, PT, R0.reuse, 0x11, PT ;  /* 0x000000110000780c */ /* 0x040fe40003fa4270 */
[C---:B------:R-:W-:Y:S02]  /*35e0*/  ISETP.GT.AND P2, PT, R0.reuse, 0x18, PT ;  /* 0x000000180000780c */ /* 0x040fe40003f44270 */
[----:B------:R-:W-:-:S02]  /*35f0*/  ISETP.GT.AND P0, PT, R0, 0x19, PT ;  /* 0x000000190000780c */ /* 0x000fc40003f04270 */
[----:B------:R-:W-:Y:S02]  /*3600*/  FSEL R46, R54, -INF , P6 ;  /* 0xff800000362e7808 */ /* 0x000fe40003000000 */
[----:B------:R-:W-:Y:S02]  /*3610*/  FSEL R47, R52, -INF , P5 ;  /* 0xff800000342f7808 */ /* 0x000fe40002800000 */
[----:B------:R-:W-:Y:S02]  /*3620*/  FSEL R50, R41, -INF , P2 ;  /* 0xff80000029327808 */ /* 0x000fe40001000000 */
[----:B------:R-:W-:Y:S02]  /*3630*/  FSEL R51, R40, -INF , P0 ;  /* 0xff80000028337808 */ /* 0x000fe40000000000 */
[C---:B------:R-:W-:Y:S02]  /*3640*/  ISETP.GT.AND P6, PT, R0.reuse, 0x20, PT ;  /* 0x000000200000780c */ /* 0x040fe40003fc4270 */
[----:B------:R-:W-:-:S02]  /*3650*/  ISETP.GT.AND P5, PT, R0, 0x21, PT ;  /* 0x000000210000780c */ /* 0x000fc40003fa4270 */
[C---:B------:R-:W-:Y:S02]  /*3660*/  ISETP.GT.AND P2, PT, R0.reuse, 0x28, PT ;  /* 0x000000280000780c */ /* 0x040fe40003f44270 */
[----:B------:R-:W-:Y:S02]  /*3670*/  ISETP.GT.AND P0, PT, R0, 0x29, PT ;  /* 0x000000290000780c */ /* 0x000fe40003f04270 */
[----:B------:R-:W-:Y:S02]  /*3680*/  FSEL R139, R32, -INF , P6 ;  /* 0xff800000208b7808 */ /* 0x000fe40003000000 */
[----:B------:R-:W-:Y:S02]  /*3690*/  FSEL R138, R33, -INF , P5 ;  /* 0xff800000218a7808 */ /* 0x000fe40002800000 */
[----:B------:R-:W-:Y:S02]  /*36a0*/  FSEL R144, R20, -INF , P2 ;  /* 0xff80000014907808 */ /* 0x000fe40001000000 */
[----:B------:R-:W-:-:S02]  /*36b0*/  FSEL R145, R21, -INF , P0 ;  /* 0xff80000015917808 */ /* 0x000fc40000000000 */
[C---:B------:R-:W-:Y:S02]  /*36c0*/  ISETP.GT.AND P6, PT, R0.reuse, 0x30, PT ;  /* 0x000000300000780c */ /* 0x040fe40003fc4270 */
[C---:B------:R-:W-:Y:S02]  /*36d0*/  ISETP.GT.AND P5, PT, R0.reuse, 0x31, PT ;  /* 0x000000310000780c */ /* 0x040fe40003fa4270 */
[C---:B------:R-:W-:Y:S02]  /*36e0*/  ISETP.GT.AND P2, PT, R0.reuse, 0x38, PT ;  /* 0x000000380000780c */ /* 0x040fe40003f44270 */
[----:B------:R-:W-:Y:S02]  /*36f0*/  ISETP.GT.AND P0, PT, R0, 0x39, PT ;  /* 0x000000390000780c */ /* 0x000fe40003f04270 */
[----:B------:R-:W-:Y:S02]  /*3700*/  FSEL R209, R17, -INF , P6 ;  /* 0xff80000011d17808 */ /* 0x000fe40003000000 */
[----:B------:R-:W-:-:S02]  /*3710*/  FSEL R210, R16, -INF , P5 ;  /* 0xff80000010d27808 */ /* 0x000fc40002800000 */
[----:B------:R-:W-:Y:S02]  /*3720*/  FSEL R211, R15, -INF , P2 ;  /* 0xff8000000fd37808 */ /* 0x000fe40001000000 */
[----:B------:R-:W-:Y:S01]  /*3730*/  FSEL R212, R14, -INF , P0 ;  /* 0xff8000000ed47808 */ /* 0x000fe20000000000 */
[----:B------:R-:W-:Y:S05]  /*3740*/  BRA.DIV ~URZ, `(.L_x_491) ;  /* 0x0000aa727f007947 */ /* 0x000fea000b800000 */
[----:B-1----:R-:W1:Y:S01]  /*3750*/  SHFL.IDX PT, R4, R4, 0x1, 0x1c1f ;  /* 0x003c1f0004047f89 */ /* 0x002e6200000e0000 */
[----:B------:R-:W-:-:S04]  /*3760*/  FMNMX.FTZ R0, R9, R10, !PT ;  /* 0x0000000a09007209 */ /* 0x000fc80007810000 */
[----:B------:R-:W-:-:S04]  /*3770*/  FMNMX.FTZ R0, R11, R0, !PT ;  /* 0x000000000b007209 */ /* 0x000fc80007810000 */
[----:B------:R-:W-:-:S04]  /*3780*/  FMNMX.FTZ R0, R13, R0, !PT ;  /* 0x000000000d007209 */ /* 0x000fc80007810000 */
[----:B------:R-:W-:-:S04]  /*3790*/  FMNMX.FTZ R0, R46, R0, !PT ;  /* 0x000000002e007209 */ /* 0x000fc80007810000 */
[----:B------:R-:W-:-:S04]  /*37a0*/  FMNMX.FTZ R0, R47, R0, !PT ;  /* 0x000000002f007209 */ /* 0x000fc80007810000 */
[----:B------:R-:W-:Y:S01]  /*37b0*/  FMNMX.FTZ R0, R50, R0, !PT ;  /* 0x0000000032007209 */ /* 0x000fe20007810000 */
[----:B-1----:R-:W-:-:S03]  /*37c0*/  IMAD.IADD R5, R5, 0x1, R4 ;  /* 0x0000000105057824 */ /* 0x002fc600078e0204 */
[----:B------:R-:W-:Y:S02]  /*37d0*/  FMNMX.FTZ R0, R51, R0, !PT ;  /* 0x0000000033007209 */ /* 0x000fe40007810000 */
[----:B------:R-:W-:Y:S02]  /*37e0*/  IMNMX R5, R6, R5, PT ;  /* 0x0000000506057217 */ /* 0x000fe40003800200 */
[----:B------:R-:W-:Y:S02]  /*37f0*/  FMNMX.FTZ R0, R139, R0, !PT ;  /* 0x000000008b007209 */ /* 0x000fe40007810000 */
[C---:B------:R-:W-:Y:S02]  /*3800*/  ISETP.GT.AND P5, PT, R5.reuse, RZ, PT ;  /* 0x000000ff0500720c */ /* 0x040fe40003fa4270 */
[C---:B------:R-:W-:Y:S02]  /*3810*/  ISETP.GT.AND P2, PT, R5.reuse, 0x1, PT ;  /* 0x000000010500780c */ /* 0x040fe40003f44270 */
[----:B------:R-:W-:-:S02]  /*3820*/  ISETP.GT.AND P0, PT, R5, 0x8, PT ;  /* 0x000000080500780c */ /* 0x000fc40003f04270 */
[----:B------:R-:W-:Y:S02]  /*3830*/  FSEL R6, R76, -INF , P5 ;  /* 0xff8000004c067808 */ /* 0x000fe40002800000 */
[----:B------:R-:W-:Y:S02]  /*3840*/  FSEL R7, R72, -INF , P2 ;  /* 0xff80000048077808 */ /* 0x000fe40001000000 */
[C---:B------:R-:W-:Y:S02]  /*3850*/  ISETP.GT.AND P2, PT, R5.reuse, 0x9, PT ;  /* 0x000000090500780c */ /* 0x040fe40003f44270 */
[----:B------:R-:W-:Y:S02]  /*3860*/  FSEL R12, R70, -INF , P0 ;  /* 0xff800000460c7808 */ /* 0x000fe40000000000 */
[----:B------:R-:W-:Y:S02]  /*3870*/  FMNMX.FTZ R2, R6, R7, !PT ;  /* 0x0000000706027209 */ /* 0x000fe40007810000 */
[----:B------:R-:W-:-:S02]  /*3880*/  ISETP.GT.AND P0, PT, R5, 0x10, PT ;  /* 0x000000100500780c */ /* 0x000fc40003f04270 */
[----:B------:R-:W-:Y:S02]  /*3890*/  FSEL R14, R56, -INF , P2 ;  /* 0xff800000380e7808 */ /* 0x000fe40001000000 */
[----:B------:R-:W-:Y:S02]  /*38a0*/  FMNMX.FTZ R2, R12, R2, !PT ;  /* 0x000000020c027209 */ /* 0x000fe40007810000 */
[----:B------:R-:W-:Y:S02]  /*38b0*/  ISETP.GT.AND P2, PT, R5, 0x11, PT ;  /* 0x000000110500780c */ /* 0x000fe40003f44270 */
[----:B------:R-:W-:Y:S02]  /*38c0*/  FSEL R45, R53, -INF , P0 ;  /* 0xff800000352d7808 */ /* 0x000fe40000000000 */
[----:B------:R-:W-:Y:S02]  /*38d0*/  FMNMX.FTZ R2, R14, R2, !PT ;  /* 0x000000020e027209 */ /* 0x000fe40007810000 */
[----:B------:R-:W-:-:S02]  /*38e0*/  ISETP.GT.AND P0, PT, R5, 0x18, PT ;  /* 0x000000180500780c */ /* 0x000fc40003f04270 */
[----:B------:R-:W-:Y:S02]  /*38f0*/  FSEL R44, R42, -INF , P2 ;  /* 0xff8000002a2c7808 */ /* 0x000fe40001000000 */
[----:B------:R-:W-:Y:S02]  /*3900*/  FMNMX.FTZ R2, R45, R2, !PT ;  /* 0x000000022d027209 */ /* 0x000fe40007810000 */
        /* <DEDUP_REMOVED lines=9> */
[----:B------:R-:W-:-:S02]  /*39a0*/  FMNMX.FTZ R0, R138, R0, !PT ;  /* 0x000000008a007209 */ /* 0x000fc40007810000 */
[----:B------:R-:W-:Y:S02]  /*39b0*/  ISETP.GT.AND P0, PT, R5, 0x28, PT ;  /* 0x000000280500780c */ /* 0x000fe40003f04270 */
[----:B------:R-:W-:Y:S02]  /*39c0*/  FSEL R102, R26, -INF , P2 ;  /* 0xff8000001a667808 */ /* 0x000fe40001000000 */
[----:B------:R-:W-:Y:S02]  /*39d0*/  FMNMX.FTZ R2, R101, R2, !PT ;  /* 0x0000000265027209 */ /* 0x000fe40007810000 */
[----:B------:R-:W-:Y:S02]  /*39e0*/  FMNMX.FTZ R0, R144, R0, !PT ;  /* 0x0000000090007209 */ /* 0x000fe40007810000 */
        /* <DEDUP_REMOVED lines=28> */
[----:B------:R2:W3:Y:S01]  /*3bb0*/  SHFL.BFLY PT, R3, R8, 0x1, 0x1f ;  /* 0x0c201f0008037f89 */ /* 0x0004e200000e0000 */
[----:B-1----:R-:W-:-:S05]  /*3bc0*/  FMNMX.FTZ R100, R0, R100, !PT ;  /* 0x0000006400647209 */ /* 0x002fca0007810000 */
.L_x_553:
[C---:B------:R-:W-:Y:S01]  /*3bd0*/  FMUL.FTZ R2, R100.reuse, c[0x0][0x2d0] ;  /* 0x0000b40064027a20 */ /* 0x040fe20000410000 */
[----:B------:R-:W-:Y:S01]  /*3be0*/  FSETP.NEU.FTZ.AND P0, PT, R100, -INF , PT ;  /* 0xff8000006400780b */ /* 0x000fe20003f1d000 */
[----:B------:R-:W-:Y:S01]  /*3bf0*/  WARPSYNC 0xffffffff ;  /* 0xffffffff00007948 */ /* 0x000fe20003800000 */
[----:B--23--:R-:W-:Y:S01]  /*3c00*/  FMNMX.FTZ R8, R3, R8, !PT ;  /* 0x0000000803087209 */ /* 0x00cfe20007810000 */
[----:B------:R-:W1:Y:S01]  /*3c10*/  LDSM.16.MT88.4 R16, [R187+0x2000] ;  /* 0x00200000bb10783b */ /* 0x000e620000004200 */
[----:B------:R-:W-:Y:S02]  /*3c20*/  FSEL R2, R2, RZ, P0 ;  /* 0x000000ff02027208 */ /* 0x000fe40000000000 */
[----:B------:R-:W-:Y:S01]  /*3c30*/  FSETP.NEU.FTZ.AND P0, PT, R8, -INF , PT ;  /* 0xff8000000800780b */ /* 0x000fe20003f1d000 */
[----:B------:R-:W-:Y:S02]  /*3c40*/  LDSM.16.MT88.4 R20, [R189] ;  /* 0x00000000bd14783b */ /* 0x000fe40000004200 */
[----:B------:R-:W-:-:S02]  /*3c50*/  FFMA.FTZ R0, R9, c[0x0][0x2d0], -R2 ;  /* 0x0000b40009007a23 */ /* 0x000fc40000010802 */
[--C-:B------:R-:W-:Y:S01]  /*3c60*/  FFMA.FTZ R3, R11, c[0x0][0x2d0], -R2.reuse ;  /* 0x0000b4000b037a23 */ /* 0x100fe20000010802 */
[----:B------:R-:W-:Y:S01]  /*3c70*/  LDSM.16.MT88.4 R24, [R190] ;  /* 0x00000000be18783b */ /* 0x000fe20000004200 */
[----:B------:R2:W-:Y:S03]  /*3c80*/  MUFU.EX2 R9, R0 ;  /* 0x0000000000097308 */ /* 0x0005e60000000800 */
[----:B------:R-:W-:Y:S04]  /*3c90*/  LDSM.16.MT88.4 R36, [R187] ;  /* 0x00000000bb24783b */ /* 0x000fe80000004200 */
[----:B------:R-:W-:Y:S04]  /*3ca0*/  LDSM.16.MT88.4 R32, [R188] ;  /* 0x00000000bc20783b */ /* 0x000fe80000004200 */
[----:B------:R-:W-:Y:S04]  /*3cb0*/  LDSM.16.MT88.4 R28, [R190+0x2000] ;  /* 0x00200000be1c783b */ /* 0x000fe80000004200 */
[----:B------:R-:W-:Y:S01]  /*3cc0*/  LDSM.16.MT88.4 R40, [R189+0x2000] ;  /* 0x00200000bd28783b */ /* 0x000fe20000004200 */
[----:B--2---:R-:W-:-:S02]  /*3cd0*/  FFMA.FTZ R0, R10, c[0x0][0x2d0], -R2 ;  /* 0x0000b4000a007a23 */ /* 0x004fc40000010802 */
[----:B------:R2:W-:Y:S08]  /*3ce0*/  MUFU.EX2 R10, R3 ;  /* 0x00000003000a7308 */ /* 0x0005f00000000800 */
[----:B------:R3:W4:Y:S01]  /*3cf0*/  MUFU.EX2 R215, R0 ;  /* 0x0000000000d77308 */ /* 0x0007220000000800 */
[----:B--2---:R-:W-:-:S07]  /*3d00*/  FFMA.FTZ R3, R13, c[0x0][0x2d0], -R2 ;  /* 0x0000b4000d037a23 */ /* 0x004fce0000010802 */
[----:B------:R2:W5:Y:S01]  /*3d10*/  MUFU.EX2 R11, R3 ;  /* 0x00000003000b7308 */ /* 0x0005620000000800 */
[----:B---3--:R-:W-:Y:S01]  /*3d20*/  FMUL.FTZ R0, R8, c[0x0][0x2d0] ;  /* 0x0000b40008007a20 */ /* 0x008fe20000410000 */
[----:B----4-:R-:W-:-:S04]  /*3d30*/  F2FP.PACK_AB R4, R215, R9 ;  /* 0x00000009d704723e */ /* 0x010fc800000000ff */
[----:B------:R-:W-:-:S05]  /*3d40*/  FSEL R0, R0, RZ, P0 ;  /* 0x000000ff00007208 */ /* 0x000fca0000000000 */
[----:B--2---:R-:W-:Y:S01]  /*3d50*/  FFMA.FTZ R3, R6, c[0x0][0x2d0], -R0 ;  /* 0x0000b40006037a23 */ /* 0x004fe20000010800 */
[----:B-----5:R-:W-:-:S03]  /*3d60*/  F2FP.PACK_AB R6, R11, R10 ;  /* 0x0000000a0b06723e */ /* 0x020fc600000000ff */
[----:B------:R2:W-:Y:S02]  /*3d70*/  MUFU.EX2 R252, R3 ;  /* 0x0000000300fc7308 */ /* 0x0005e40000000800 */
[----:B--2---:R-:W-:-:S06]  /*3d80*/  FFMA.FTZ R3, R7, c[0x0][0x2d0], -R0 ;  /* 0x0000b40007037a23 */ /* 0x004fcc0000010800 */
[----:B------:R2:W3:Y:S02]  /*3d90*/  MUFU.EX2 R251, R3 ;  /* 0x0000000300fb7308 */ /* 0x0004e40000000800 */
[----:B--2---:R-:W-:Y:S01]  /*3da0*/  FFMA.FTZ R3, R12, c[0x0][0x2d0], -R0 ;  /* 0x0000b4000c037a23 */ /* 0x004fe20000010800 */
[----:B---3--:R-:W-:-:S05]  /*3db0*/  F2FP.PACK_AB R5, R251, R252 ;  /* 0x000000fcfb05723e */ /* 0x008fca00000000ff */
[----:B------:R2:W-:Y:S02]  /*3dc0*/  MUFU.EX2 R250, R3 ;  /* 0x0000000300fa7308 */ /* 0x0005e40000000800 */
[----:B--2---:R-:W-:Y:S02]  /*3dd0*/  FFMA.FTZ R3, R14, c[0x0][0x2d0], -R0 ;  /* 0x0000b4000e037a23 */ /* 0x004fe40000010800 */
[----:B------:R-:W2:Y:S04]  /*3de0*/  LDSM.16.MT88.4 R12, [R188+0x2000] ;  /* 0x00200000bc0c783b */ /* 0x000ea80000004200 */
[----:B------:R-:W3:Y:S02]  /*3df0*/  MUFU.EX2 R214, R3 ;  /* 0x0000000300d67308 */ /* 0x000ee40000000800 */
[----:B---3--:R-:W-:Y:S01]  /*3e00*/  F2FP.PACK_AB R7, R214, R250 ;  /* 0x000000fad607723e */ /* 0x008fe200000000ff */
[----:B------:R-:W-:-:S05]  /*3e10*/  FFMA.FTZ R3, R46, c[0x0][0x2d0], -R2 ;  /* 0x0000b4002e037a23 */ /* 0x000fca0000010802 */
[----:B------:R3:W-:Y:S01]  /*3e20*/  MUFU.EX2 R248, R3 ;  /* 0x0000000300f87308 */ /* 0x0007e20000000800 */
[C---:B-1----:R-:W-:Y:S08]  /*3e30*/  HMMA.16816.F32 R80, R4.reuse, R16, RZ ;  /* 0x000000100450723c */ /* 0x042ff000000018ff */
[----:B------:R-:W-:Y:S01]  /*3e40*/  HMMA.16816.F32 R76, R4, R18, RZ ;  /* 0x00000012044c723c */ /* 0x000fe200000018ff */
[----:B------:R-:W1:Y:S01]  /*3e50*/  LDSM.16.MT88.4 R16, [R190+0x4000] ;  /* 0x00400000be10783b */ /* 0x000e620000004200 */
[----:B---3--:R-:W-:-:S06]  /*3e60*/  FFMA.FTZ R3, R47, c[0x0][0x2d0], -R2 ;  /* 0x0000b4002f037a23 */ /* 0x008fcc0000010802 */
[C---:B--2---:R-:W-:Y:S01]  /*3e70*/  HMMA.16816.F32 R68, R4.reuse, R12, RZ ;  /* 0x0000000c0444723c */ /* 0x044fe200000018ff */
[----:B------:R2:W3:Y:S07]  /*3e80*/  MUFU.EX2 R246, R3 ;  /* 0x0000000300f67308 */ /* 0x0004ee0000000800 */
[C---:B------:R-:W-:Y:S01]  /*3e90*/  HMMA.16816.F32 R72, R4.reuse, R14, RZ ;  /* 0x0000000e0448723c */ /* 0x040fe200000018ff */
[----:B------:R-:W4:Y:S07]  /*3ea0*/  LDSM.16.MT88.4 R12, [R189+0x4000] ;  /* 0x00400000bd0c783b */ /* 0x000f2e0000004200 */
[----:B------:R-:W-:Y:S01]  /*3eb0*/  HMMA.16816.F32 R88, R4, R20, RZ ;  /* 0x000000140458723c */ /* 0x000fe200000018ff */
[----:B--2---:R-:W-:-:S04]  /*3ec0*/  FFMA.FTZ R3, R50, c[0x0][0x2d0], -R2 ;  /* 0x0000b40032037a23 */ /* 0x004fc80000010802 */
[----:B------:R2:W-:Y:S03]  /*3ed0*/  MUFU.EX2 R247, R3 ;  /* 0x0000000300f77308 */ /* 0x0005e60000000800 */
[C---:B------:R-:W-:Y:S01]  /*3ee0*/  HMMA.16816.F32 R84, R4.reuse, R22, RZ ;  /* 0x000000160454723c */ /* 0x040fe200000018ff */
[----:B------:R-:W5:Y:S07]  /*3ef0*/  LDSM.16.MT88.4 R20, [R188+0x4000] ;  /* 0x00400000bc14783b */ /* 0x000f6e0000004200 */
[----:B------:R-:W-:Y:S01]  /*3f00*/  HMMA.16816.F32 R96, R4, R24, RZ ;  /* 0x000000180460723c */ /* 0x000fe200000018ff */
[----:B--2---:R-:W-:-:S07]  /*3f10*/  FFMA.FTZ R3, R51, c[0x0][0x2d0], -R2 ;  /* 0x0000b40033037a23 */ /* 0x004fce0000010802 */
[C---:B------:R-:W-:Y:S01]  /*3f20*/  HMMA.16816.F32 R92, R4.reuse, R26, RZ ;  /* 0x0000001a045c723c */ /* 0x040fe200000018ff */
[----:B------:R-:W2:Y:S01]  /*3f30*/  LDSM.16.MT88.4 R24, [R187+0x4000] ;  /* 0x00400000bb18783b */ /* 0x000ea20000004200 */
[----:B------:R1:W1:Y:S06]  /*3f40*/  MUFU.EX2 R249, R3 ;  /* 0x0000000300f97308 */ /* 0x00026c0000000800 */
[C---:B------:R-:W-:Y:S08]  /*3f50*/  HMMA.16816.F32 R116, R4.reuse, R36, RZ ;  /* 0x000000240474723c */ /* 0x040ff000000018ff */
[----:B------:R-:W-:Y:S01]  /*3f60*/  HMMA.16816.F32 R112, R4, R38, RZ ;  /* 0x000000260470723c */ /* 0x000fe200000018ff */
[----:B------:R-:W-:Y:S01]  /*3f70*/  LDSM.16.MT88.4 R36, [R190+0x800] ;  /* 0x00080000be24783b */ /* 0x000fe20000004200 */
[----:B-1----:R-:W-:-:S04]  /*3f80*/  FFMA.FTZ R3, R45, c[0x0][0x2d0], -R0 ;  /* 0x0000b4002d037a23 */ /* 0x002fc80000010800 */
[----:B------:R1:W-:Y:S02]  /*3f90*/  MUFU.EX2 R243, R3 ;  /* 0x0000000300f37308 */ /* 0x0003e40000000800 */
[C---:B------:R-:W-:Y:S08]  /*3fa0*/  HMMA.16816.F32 R104, R4.reuse, R32, RZ ;  /* 0x000000200468723c */ /* 0x040ff000000018ff */
[----:B------:R-:W-:Y:S01]  /*3fb0*/  HMMA.16816.F32 R108, R4, R34, RZ ;  /* 0x00000022046c723c */ /* 0x000fe200000018ff */
[----:B------:R-:W-:Y:S01]  /*3fc0*/  LDSM.16.MT88.4 R32, [R189+0x800] ;  /* 0x00080000bd20783b */ /* 0x000fe20000004200 */
[----:B-1----:R-:W-:-:S06]  /*3fd0*/  FFMA.FTZ R3, R44, c[0x0][0x2d0], -R0 ;  /* 0x0000b4002c037a23 */ /* 0x002fcc0000010800 */
[C---:B------:R-:W-:Y:S01]  /*3fe0*/  HMMA.16816.F32 R64, R4.reuse, R28, RZ ;  /* 0x0000001c0440723c */ /* 0x040fe200000018ff */
[----:B------:R-:W1:Y:S01]  /*3ff0*/  LDSM.16.MT88.4 R44, [R188+0x800] ;  /* 0x00080000bc2c783b */ /* 0x000e620000004200 */
[----:B------:R2:W1:Y:S06]  /*4000*/  MUFU.EX2 R244, R3 ;  /* 0x0000000300f47308 */ /* 0x00046c0000000800 */
[C---:B------:R-:W-:Y:S01]  /*4010*/  HMMA.16816.F32 R60, R4.reuse, R30, RZ ;  /* 0x0000001e043c723c */ /* 0x040fe200000018ff */
[----:B------:R-:W1:Y:S07]  /*4020*/  LDSM.16.MT88.4 R28, [R187+0x2800] ;  /* 0x00280000bb1c783b */ /* 0x000e6e0000004200 */
[----:B------:R-:W-:Y:S01]  /*4030*/  HMMA.16816.F32 R140, R4, R18, RZ ;  /* 0x00000012048c723c */ /* 0x000fe200000018ff */
[----:B--2---:R-:W-:-:S04]  /*4040*/  FFMA.FTZ R3, R48, c[0x0][0x2d0], -R0 ;  /* 0x0000b40030037a23 */ /* 0x004fc80000010800 */
[----:B------:R2:W-:Y:S03]  /*4050*/  MUFU.EX2 R242, R3 ;  /* 0x0000000300f27308 */ /* 0x0005e60000000800 */
[C---:B----4-:R-:W-:Y:S08]  /*4060*/  HMMA.16816.F32 R152, R4.reuse, R12, RZ ;  /* 0x0000000c0498723c */ /* 0x050ff000000018ff */
[----:B------:R-:W-:Y:S01]  /*4070*/  HMMA.16816.F32 R160, R4, R14, RZ ;  /* 0x0000000e04a0723c */ /* 0x000fe200000018ff */
[----:B------:R-:W-:Y:S01]  /*4080*/  LDSM.16.MT88.4 R12, [R189+0x2800] ;  /* 0x00280000bd0c783b */ /* 0x000fe20000004200 */
[----:B--2---:R-:W-:-:S06]  /*4090*/  FFMA.FTZ R3, R49, c[0x0][0x2d0], -R0 ;  /* 0x0000b40031037a23 */ /* 0x004fcc0000010800 */
[C---:B------:R-:W-:Y:S01]  /*40a0*/  HMMA.16816.F32 R48, R4.reuse, R16, RZ ;  /* 0x000000100430723c */ /* 0x040fe200000018ff */
[----:B------:R-:W2:Y:S01]  /*40b0*/  LDSM.16.MT88.4 R16, [R190+0x2800] ;  /* 0x00280000be10783b */ /* 0x000ea20000004200 */
[----:B------:R4:W1:Y:S06]  /*40c0*/  MUFU.EX2 R245, R3 ;  /* 0x0000000300f57308 */ /* 0x00086c0000000800 */
[C---:B-----5:R-:W-:Y:S08]  /*40d0*/  HMMA.16816.F32 R128, R4.reuse, R20, RZ ;  /* 0x000000140480723c */ /* 0x060ff000000018ff */
[----:B------:R-:W-:Y:S01]  /*40e0*/  HMMA.16816.F32 R132, R4, R22, RZ ;  /* 0x000000160484723c */ /* 0x000fe200000018ff */
[----:B------:R-:W5:Y:S01]  /*40f0*/  LDSM.16.MT88.4 R20, [R187+0x4800] ;  /* 0x00480000bb14783b */ /* 0x000f620000004200 */
[----:B----4-:R-:W-:-:S04]  /*4100*/  FFMA.FTZ R3, R139, c[0x0][0x2d0], -R2 ;  /* 0x0000b4008b037a23 */ /* 0x010fc80000010802 */
[----:B------:R4:W-:Y:S02]  /*4110*/  MUFU.EX2 R241, R3 ;  /* 0x0000000300f17308 */ /* 0x0009e40000000800 */
[C---:B------:R-:W-:Y:S08]  /*4120*/  HMMA.16816.F32 R52, R4.reuse, R40, RZ ;  /* 0x000000280434723c */ /* 0x040ff000000018ff */
[----:B------:R-:W-:Y:S01]  /*4130*/  HMMA.16816.F32 R56, R4, R42, RZ ;  /* 0x0000002a0438723c */ /* 0x000fe200000018ff */
[----:B------:R-:W2:Y:S01]  /*4140*/  LDSM.16.MT88.4 R40, [R187+0x800] ;  /* 0x00080000bb28783b */ /* 0x000ea20000004200 */
[----:B----4-:R-:W-:-:S06]  /*4150*/  FFMA.FTZ R3, R138, c[0x0][0x2d0], -R2 ;  /* 0x0000b4008a037a23 */ /* 0x010fcc0000010802 */
[C---:B------:R-:W-:Y:S01]  /*4160*/  HMMA.16816.F32 R120, R4.reuse, R24, RZ ;  /* 0x000000180478723c */ /* 0x040fe200000018ff */
[----:B------:R4:W1:Y:S07]  /*4170*/  MUFU.EX2 R239, R3 ;  /* 0x0000000300ef7308 */ /* 0x00086e0000000800 */
[----:B------:R-:W-:Y:S01]  /*4180*/  HMMA.16816.F32 R124, R4, R26, RZ ;  /* 0x0000001a047c723c */ /* 0x000fe200000018ff */
[----:B------:R-:W2:Y:S06]  /*4190*/  LDSM.16.MT88.4 R24, [R188+0x2800] ;  /* 0x00280000bc18783b */ /* 0x000eac0000004200 */
[----:B---3--:R-:W-:-:S02]  /*41a0*/  F2FP.PACK_AB R4, R246, R248 ;  /* 0x000000f8f604723e */ /* 0x008fc400000000ff */
[----:B------:R-:W-:Y:S01]  /*41b0*/  F2FP.PACK_AB R6, R249, R247 ;  /* 0x000000f7f906723e */ /* 0x000fe200000000ff */
[--C-:B----4-:R-:W-:Y:S01]  /*41c0*/  FFMA.FTZ R3, R144, c[0x0][0x2d0], -R2.reuse ;  /* 0x0000b40090037a23 */ /* 0x110fe20000010802 */
[----:B-1----:R-:W-:Y:S02]  /*41d0*/  F2FP.PACK_AB R5, R244, R243 ;  /* 0x000000f3f405723e */ /* 0x002fe400000000ff */
[----:B------:R-:W-:Y:S01]  /*41e0*/  F2FP.PACK_AB R7, R245, R242 ;  /* 0x000000f2f507723e */ /* 0x000fe200000000ff */
[----:B------:R1:W-:Y:S06]  /*41f0*/  MUFU.EX2 R240, R3 ;  /* 0x0000000300f07308 */ /* 0x0003ec0000000800 */
[C---:B------:R-:W-:Y:S08]  /*4200*/  HMMA.16816.F32 R164, R4.reuse, R44, R104 ;  /* 0x0000002c04a4723c */ /* 0x040ff00000001868 */
[----:B------:R-:W-:Y:S01]  /*4210*/  HMMA.16816.F32 R156, R4, R46, R108 ;  /* 0x0000002e049c723c */ /* 0x000fe2000000186c */
[----:B-1----:R-:W-:-:S04]  /*4220*/  FFMA.FTZ R3, R145, c[0x0][0x2d0], -R2 ;  /* 0x0000b40091037a23 */ /* 0x002fc80000010802 */
[----:B------:R1:W3:Y:S03]  /*4230*/  MUFU.EX2 R238, R3 ;  /* 0x0000000300ee7308 */ /* 0x0002e60000000800 */
[C---:B------:R-:W-:Y:S08]  /*4240*/  HMMA.16816.F32 R148, R4.reuse, R36, R96 ;  /* 0x000000240494723c */ /* 0x040ff00000001860 */
[----:B------:R-:W-:Y:S01]  /*4250*/  HMMA.16816.F32 R108, R4, R34, R84 ;  /* 0x00000022046c723c */ /* 0x000fe20000001854 */
[----:B-1----:R-:W-:-:S07]  /*4260*/  FFMA.FTZ R3, R101, c[0x0][0x2d0], -R0 ;  /* 0x0000b40065037a23 */ /* 0x002fce0000010800 */
[C---:B------:R-:W-:Y:S01]  /*4270*/  HMMA.16816.F32 R104, R4.reuse, R28, R80 ;  /* 0x0000001c0468723c */ /* 0x040fe20000001850 */
[----:B------:R1:W-:Y:S07]  /*4280*/  MUFU.EX2 R237, R3 ;  /* 0x0000000300ed7308 */ /* 0x0003ee0000000800 */
[C---:B------:R-:W-:Y:S01]  /*4290*/  HMMA.16816.F32 R96, R4.reuse, R30, R76 ;  /* 0x0000001e0460723c */ /* 0x040fe2000000184c */
[----:B------:R-:W-:Y:S07]  /*42a0*/  LDSM.16.MT88.4 R28, [R188+0x4800] ;  /* 0x00480000bc1c783b */ /* 0x000fee0000004200 */
[----:B--2---:R-:W-:Y:S01]  /*42b0*/  HMMA.16816.F32 R84, R4, R16, R64 ;  /* 0x000000100454723c */ /* 0x004fe20000001840 */
[----:B-1----:R-:W-:-:S04]  /*42c0*/  FFMA.FTZ R3, R102, c[0x0][0x2d0], -R0 ;  /* 0x0000b40066037a23 */ /* 0x002fc80000010800 */
[----:B------:R1:W2:Y:S03]  /*42d0*/  MUFU.EX2 R236, R3 ;  /* 0x0000000300ec7308 */ /* 0x0002a60000000800 */
[C---:B------:R-:W-:Y:S01]  /*42e0*/  HMMA.16816.F32 R80, R4.reuse, R18, R60 ;  /* 0x000000120450723c */ /* 0x040fe2000000183c */
[----:B------:R-:W4:Y:S07]  /*42f0*/  LDSM.16.MT88.4 R16, [R190+0x4800] ;  /* 0x00480000be10783b */ /* 0x000f2e0000004200 */
[----:B------:R-:W-:Y:S01]  /*4300*/  HMMA.16816.F32 R76, R4, R12, R52 ;  /* 0x0000000c044c723c */ /* 0x000fe20000001834 */
[----:B-1----:R-:W-:-:S07]  /*4310*/  FFMA.FTZ R3, R136, c[0x0][0x2d0], -R0 ;  /* 0x0000b40088037a23 */ /* 0x002fce0000010800 */
[C---:B------:R-:W-:Y:S01]  /*4320*/  HMMA.16816.F32 R64, R4.reuse, R14, R56 ;  /* 0x0000000e0440723c */ /* 0x040fe20000001838 */
[----:B------:R-:W1:Y:S01]  /*4330*/  LDSM.16.MT88.4 R12, [R189+0x4800] ;  /* 0x00480000bd0c783b */ /* 0x000e620000004200 */
[----:B------:R2:W-:Y:S06]  /*4340*/  MUFU.EX2 R235, R3 ;  /* 0x0000000300eb7308 */ /* 0x0005ec0000000800 */
[C---:B-----5:R-:W-:Y:S08]  /*4350*/  HMMA.16816.F32 R56, R4.reuse, R20, R120 ;  /* 0x000000140438723c */ /* 0x060ff00000001878 */
[----:B------:R-:W-:Y:S01]  /*4360*/  HMMA.16816.F32 R60, R4, R22, R124 ;  /* 0x00000016043c723c */ /* 0x000fe2000000187c */
[----:B------:R-:W5:Y:S01]  /*4370*/  LDSM.16.MT88.4 R20, [R187+0x1000] ;  /* 0x00100000bb14783b */ /* 0x000f620000004200 */
[----:B--2---:R-:W-:-:S03]  /*4380*/  FFMA.FTZ R3, R137, c[0x0][0x2d0], -R0 ;  /* 0x0000b40089037a23 */ /* 0x004fc60000010800 */
[----:B------:R-:W-:Y:S01]  /*4390*/  LDSM.16.MT88.4 R124, [R190+0x1800] ;  /* 0x00180000be7c783b */ /* 0x000fe20000004200 */
[----:B------:R2:W1:Y:S02]  /*43a0*/  MUFU.EX2 R234, R3 ;  /* 0x0000000300ea7308 */ /* 0x0004640000000800 */
[C---:B------:R-:W-:Y:S08]  /*43b0*/  HMMA.16816.F32 R172, R4.reuse, R40, R116 ;  /* 0x0000002804ac723c */ /* 0x040ff00000001874 */
[----:B------:R-:W-:Y:S01]  /*43c0*/  HMMA.16816.F32 R168, R4, R42, R112 ;  /* 0x0000002a04a8723c */ /* 0x000fe20000001870 */
[----:B--2---:R-:W-:-:S07]  /*43d0*/  FFMA.FTZ R3, R209, c[0x0][0x2d0], -R2 ;  /* 0x0000b400d1037a23 */ /* 0x004fce0000010802 */
[C---:B------:R-:W-:Y:S01]  /*43e0*/  HMMA.16816.F32 R116, R4.reuse, R38, R92 ;  /* 0x000000260474723c */ /* 0x040fe2000000185c */
[----:B------:R-:W-:Y:S01]  /*43f0*/  LDSM.16.MT88.4 R36, [R190+0x1000] ;  /* 0x00100000be24783b */ /* 0x000fe20000004200 */
[----:B------:R2:W-:Y:S06]  /*4400*/  MUFU.EX2 R209, R3 ;  /* 0x0000000300d17308 */ /* 0x0005ec0000000800 */
[C---:B------:R-:W-:Y:S01]  /*4410*/  HMMA.16816.F32 R112, R4.reuse, R32, R88 ;  /* 0x000000200470723c */ /* 0x040fe20000001858 */
[----:B------:R-:W-:Y:S07]  /*4420*/  LDSM.16.MT88.4 R32, [R187+0x5000] ;  /* 0x00500000bb20783b */ /* 0x000fee0000004200 */
[----:B------:R-:W-:Y:S01]  /*4430*/  HMMA.16816.F32 R92, R4, R24, R68 ;  /* 0x00000018045c723c */ /* 0x000fe20000001844 */
[----:B--2---:R-:W-:Y:S01]  /*4440*/  FFMA.FTZ R3, R210, c[0x0][0x2d0], -R2 ;  /* 0x0000b400d2037a23 */ /* 0x004fe20000010802 */
[----:B------:R-:W-:-:S03]  /*4450*/  MOV R210, R214 ;  /* 0x000000d600d27202 */ /* 0x000fc60000000f00 */
[----:B------:R2:W1:Y:S03]  /*4460*/  MUFU.EX2 R214, R3 ;  /* 0x0000000300d67308 */ /* 0x0004660000000800 */
[C---:B------:R-:W-:Y:S01]  /*4470*/  HMMA.16816.F32 R88, R4.reuse, R26, R72 ;  /* 0x0000001a0458723c */ /* 0x040fe20000001848 */
[----:B------:R-:W-:Y:S07]  /*4480*/  LDSM.16.MT88.4 R24, [R188+0x3000] ;  /* 0x00300000bc18783b */ /* 0x000fee0000004200 */
[----:B----4-:R-:W-:Y:S01]  /*4490*/  HMMA.16816.F32 R40, R4, R16, R48 ;  /* 0x000000100428723c */ /* 0x010fe20000001830 */
[----:B--2---:R-:W-:Y:S01]  /*44a0*/  FFMA.FTZ R3, R211, c[0x0][0x2d0], -R2 ;  /* 0x0000b400d3037a23 */ /* 0x004fe20000010802 */
[----:B------:R-:W-:-:S06]  /*44b0*/  MOV R211, R11 ;  /* 0x0000000b00d37202 */ /* 0x000fcc0000000f00 */
[C---:B------:R-:W-:Y:S01]  /*44c0*/  HMMA.16816.F32 R52, R4.reuse, R28, R128 ;  /* 0x0000001c0434723c */ /* 0x040fe20000001880 */
[----:B------:R-:W-:Y:S01]  /*44d0*/  FFMA.FTZ R2, R212, c[0x0][0x2d0], -R2 ;  /* 0x0000b400d4027a23 */ /* 0x000fe20000010802 */
[----:B------:R-:W-:Y:S01]  /*44e0*/  MOV R212, R10 ;  /* 0x0000000a00d47202 */ /* 0x000fe20000000f00 */
[----:B------:R2:W-:Y:S05]  /*44f0*/  MUFU.EX2 R102, R3 ;  /* 0x0000000300667308 */ /* 0x0005ea0000000800 */
[C---:B------:R-:W-:Y:S01]  /*4500*/  HMMA.16816.F32 R44, R4.reuse, R30, R132 ;  /* 0x0000001e042c723c */ /* 0x040fe20000001884 */
[----:B------:R-:W4:Y:S02]  /*4510*/  LDSM.16.MT88.4 R28, [R188+0x1000] ;  /* 0x00100000bc1c783b */ /* 0x000f240000004200 */
[----:B------:R3:W3:Y:S02]  /*4520*/  MUFU.EX2 R101, R2 ;  /* 0x0000000200657308 */ /* 0x0006e40000000800 */
[----:B------:R-:W-:Y:S03]  /*4530*/  LDSM.16.MT88.4 R132, [R189+0x1800] ;  /* 0x00180000bd84783b */ /* 0x000fe60000004200 */
[----:B------:R-:W-:Y:S01]  /*4540*/  HMMA.16816.F32 R48, R4, R18, R140 ;  /* 0x000000120430723c */ /* 0x000fe2000000188c */
[----:B------:R-:W4:Y:S01]  /*4550*/  LDSM.16.MT88.4 R16, [R189+0x1000] ;  /* 0x00100000bd10783b */ /* 0x000f220000004200 */
[----:B--2---:R-:W-:-:S06]  /*4560*/  MOV R3, R9 ;  /* 0x0000000900037202 */ /* 0x004fcc0000000f00 */
[----:B-1----:R-:W-:Y:S01]  /*4570*/  HMMA.16816.F32 R72, R4, R12, R152 ;  /* 0x0000000c0448723c */ /* 0x002fe20000001898 */
[----:B---3--:R-:W-:Y:S01]  /*4580*/  FFMA.FTZ R2, R191, c[0x0][0x2d0], -R0 ;  /* 0x0000b400bf027a23 */ /* 0x008fe20000010800 */
[----:B------:R-:W-:-:S03]  /*4590*/  MOV R191, R215 ;  /* 0x000000d700bf7202 */ /* 0x000fc60000000f00 */
[----:B------:R1:W-:Y:S03]  /*45a0*/  MUFU.EX2 R11, R2 ;  /* 0x00000002000b7308 */ /* 0x0003e60000000800 */
[----:B------:R-:W-:Y:S01]  /*45b0*/  HMMA.16816.F32 R68, R4, R14, R160 ;  /* 0x0000000e0444723c */ /* 0x000fe200000018a0 */
[----:B------:R-:W-:Y:S06]  /*45c0*/  LDSM.16.MT88.4 R12, [R187+0x3000] ;  /* 0x00300000bb0c783b */ /* 0x000fec0000004200 */
[----:B------:R-:W-:-:S02]  /*45d0*/  F2FP.PACK_AB R4, R239, R241 ;  /* 0x000000f1ef04723e */ /* 0x000fc400000000ff */
[----:B------:R-:W-:Y:S02]  /*45e0*/  F2FP.PACK_AB R6, R238, R240 ;  /* 0x000000f0ee06723e */ /* 0x000fe400000000ff */
[----:B------:R-:W-:Y:S02]  /*45f0*/  F2FP.PACK_AB R5, R236, R237 ;  /* 0x000000edec05723e */ /* 0x000fe400000000ff */
[----:B------:R-:W-:Y:S01]  /*4600*/  F2FP.PACK_AB R7, R234, R235 ;  /* 0x000000ebea07723e */ /* 0x000fe200000000ff */
[----:B-1----:R-:W-:-:S04]  /*4610*/  FFMA.FTZ R2, R201, c[0x0][0x2d0], -R0 ;  /* 0x0000b400c9027a23 */ /* 0x002fc80000010800 */
[----:B------:R1:W2:Y:S02]  /*4620*/  MUFU.EX2 R10, R2 ;  /* 0x00000002000a7308 */ /* 0x0002a40000000800 */
[C---:B-----5:R-:W-:Y:S08]  /*4630*/  HMMA.16816.F32 R192, R4.reuse, R20, R172 ;  /* 0x0000001404c0723c */ /* 0x060ff000000018ac */
[----:B------:R-:W-:Y:S01]  /*4640*/  HMMA.16816.F32 R176, R4, R22, R168 ;  /* 0x0000001604b0723c */ /* 0x000fe200000018a8 */
[----:B------:R-:W3:Y:S01]  /*4650*/  LDSM.16.MT88.4 R20, [R190+0x3000] ;  /* 0x00300000be14783b */ /* 0x000ee20000004200 */
[----:B-1----:R-:W-:-:S06]  /*4660*/  FFMA.FTZ R2, R196, c[0x0][0x2d0], -R0 ;  /* 0x0000b400c4027a23 */ /* 0x002fcc0000010800 */
[C---:B----4-:R-:W-:Y:S01]  /*4670*/  HMMA.16816.F32 R180, R4.reuse, R28, R164 ;  /* 0x0000001c04b4723c */ /* 0x050fe200000018a4 */
[----:B------:R-:W-:Y:S01]  /*4680*/  FFMA.FTZ R0, R204, c[0x0][0x2d0], -R0 ;  /* 0x0000b400cc007a23 */ /* 0x000fe20000010800 */
[----:B------:R-:W-:Y:S01]  /*4690*/  IADD3 R204, R213, -0x2, RZ ;  /* 0xfffffffed5cc7810 */ /* 0x000fe20007ffe0ff */
[----:B------:R-:W-:Y:S05]  /*46a0*/  MUFU.EX2 R9, R2 ;  /* 0x0000000200097308 */ /* 0x000fea0000000800 */
[C---:B------:R-:W-:Y:S01]  /*46b0*/  HMMA.16816.F32 R172, R4.reuse, R30, R156 ;  /* 0x0000001e04ac723c */ /* 0x040fe2000000189c */
[----:B------:R-:W1:Y:S02]  /*46c0*/  LDSM.16.MT88.4 R28, [R189+0x3000] ;  /* 0x00300000bd1c783b */ /* 0x000e640000004200 */
[----:B------:R4:W5:Y:S05]  /*46d0*/  MUFU.EX2 R215, R0 ;  /* 0x0000000000d77308 */ /* 0x00096a0000000800 */
[C---:B------:R-:W-:Y:S08]  /*46e0*/  HMMA.16816.F32 R120, R4.reuse, R36, R148 ;  /* 0x000000240478723c */ /* 0x040ff00000001894 */
[----:B------:R-:W-:Y:S01]  /*46f0*/  HMMA.16816.F32 R128, R4, R16, R112 ;  /* 0x000000100480723c */ /* 0x000fe20000001870 */
[----:B----4-:R-:W-:-:S02]  /*4700*/  FADD.FTZ R0, R3, R191 ;  /* 0x000000bf03007221 */ /* 0x010fc40000010000 */
[----:B------:R-:W-:Y:S02]  /*4710*/  FADD.FTZ R3, R252, R251 ;  /* 0x000000fbfc037221 */ /* 0x000fe40000010000 */
[----:B------:R-:W-:-:S03]  /*4720*/  FADD.FTZ R0, R212, R0 ;  /* 0x00000000d4007221 */ /* 0x000fc60000010000 */
[C---:B------:R-:W-:Y:S01]  /*4730*/  HMMA.16816.F32 R164, R4.reuse, R18, R108 ;  /* 0x0000001204a4723c */ /* 0x040fe2000000186c */
[----:B------:R-:W4:Y:S01]  /*4740*/  LDSM.16.MT88.4 R16, [R190+0x5000] ;  /* 0x00500000be10783b */ /* 0x000f220000004200 */
[----:B------:R-:W-:Y:S02]  /*4750*/  FADD.FTZ R3, R250, R3 ;  /* 0x00000003fa037221 */ /* 0x000fe40000010000 */
[----:B------:R-:W-:Y:S01]  /*4760*/  FADD.FTZ R0, R211, R0 ;  /* 0x00000000d3007221 */ /* 0x000fe20000010000 */
[----:B------:R-:W-:Y:S01]  /*4770*/  LDSM.16.MT88.4 R108, [R187+0x1800] ;  /* 0x00180000bb6c783b */ /* 0x000fe20000004200 */
[----:B------:R-:W-:Y:S01]  /*4780*/  FADD.FTZ R3, R210, R3 ;  /* 0x00000003d2037221 */ /* 0x000fe20000010000 */
[----:B------:R-:W-:Y:S01]  /*4790*/  MOV R210, c[0x0][0x2ac] ;  /* 0x0000ab0000d27a02 */ /* 0x000fe20000000f00 */
[----:B------:R-:W-:Y:S01]  /*47a0*/  HMMA.16816.F32 R168, R4, R38, R116 ;  /* 0x0000002604a8723c */ /* 0x000fe20000001874 */
[----:B------:R-:W-:Y:S01]  /*47b0*/  FADD.FTZ R0, R248, R0 ;  /* 0x00000000f8007221 */ /* 0x000fe20000010000 */
[----:B------:R-:W-:Y:S01]  /*47c0*/  LDSM.16.MT88.4 R116, [R188+0x1800] ;  /* 0x00180000bc74783b */ /* 0x000fe20000004200 */
[----:B------:R-:W-:-:S02]  /*47d0*/  FADD.FTZ R3, R243, R3 ;  /* 0x00000003f3037221 */ /* 0x000fc40000010000 */
[----:B------:R-:W-:Y:S02]  /*47e0*/  FADD.FTZ R2, R246, R0 ;  /* 0x00000000f6027221 */ /* 0x000fe40000010000 */
[----:B------:R-:W-:Y:S01]  /*47f0*/  FADD.FTZ R0, R244, R3 ;  /* 0x00000003f4007221 */ /* 0x000fe20000010000 */
[C---:B---3--:R-:W-:Y:S01]  /*4800*/  HMMA.16816.F32 R148, R4.reuse, R20, R84 ;  /* 0x000000140494723c */ /* 0x048fe20000001854 */
[----:B------:R-:W-:Y:S02]  /*4810*/  FADD.FTZ R3, R247, R2 ;  /* 0x00000002f7037221 */ /* 0x000fe40000010000 */
[----:B------:R-:W-:Y:S01]  /*4820*/  FADD.FTZ R2, R242, R0 ;  /* 0x00000000f2027221 */ /* 0x000fe20000010000 */
[----:B------:R-:W-:Y:S01]  /*4830*/  MOV R0, R228 ;  /* 0x000000e400007202 */ /* 0x000fe20000000f00 */
[----:B------:R-:W-:Y:S02]  /*4840*/  FADD.FTZ R3, R249, R3 ;  /* 0x00000003f9037221 */ /* 0x000fe40000010000 */
[----:B------:R-:W-:Y:S01]  /*4850*/  FADD.FTZ R2, R245, R2 ;  /* 0x00000002f5027221 */ /* 0x000fe20000010000 */
[----:B------:R-:W-:Y:S01]  /*4860*/  HMMA.16816.F32 R144, R4, R22, R80 ;  /* 0x000000160490723c */ /* 0x000fe20000001850 */
[----:B------:R-:W3:Y:S01]  /*4870*/  LDSM.16.MT88.4 R20, [R189+0x5000] ;  /* 0x00500000bd14783b */ /* 0x000ee20000004200 */
[----:B------:R-:W-:-:S02]  /*4880*/  IMAD R210, R210, c[0x0][0x1d0], RZ ;  /* 0x00007400d2d27a24 */ /* 0x000fc400078e02ff */
[----:B------:R-:W-:Y:S01]  /*4890*/  FADD.FTZ R3, R241, R3 ;  /* 0x00000003f1037221 */ /* 0x000fe20000010000 */
[----:B------:R-:W-:Y:S01]  /*48a0*/  LDSM.16.MT88.4 R80, [R188+0x5800] ;  /* 0x00580000bc50783b */ /* 0x000fe20000004200 */
[----:B------:R-:W-:Y:S02]  /*48b0*/  FADD.FTZ R2, R237, R2 ;  /* 0x00000002ed027221 */ /* 0x000fe40000010000 */
[----:B------:R-:W-:Y:S01]  /*48c0*/  HMMA.16816.F32 R36, R4, R12, R104 ;  /* 0x0000000c0424723c */ /* 0x000fe20000001868 */
[----:B------:R-:W-:Y:S02]  /*48d0*/  FADD.FTZ R3, R239, R3 ;  /* 0x00000003ef037221 */ /* 0x000fe40000010000 */
[----:B------:R-:W-:-:S05]  /*48e0*/  FADD.FTZ R2, R236, R2 ;  /* 0x00000002ec027221 */ /* 0x000fca0000010000 */
[C---:B------:R-:W-:Y:S01]  /*48f0*/  HMMA.16816.F32 R156, R4.reuse, R14, R96 ;  /* 0x0000000e049c723c */ /* 0x040fe20000001860 */
[----:B------:R-:W3:Y:S06]  /*4900*/  LDSM.16.MT88.4 R12, [R188+0x5000] ;  /* 0x00500000bc0c783b */ /* 0x000eec0000004200 */
[----:B------:R-:W-:Y:S01]  /*4910*/  F2FP.PACK_AB R96, R214, R209 ;  /* 0x000000d1d660723e */ /* 0x000fe200000000ff */
[----:B------:R-:W-:Y:S01]  /*4920*/  HMMA.16816.F32 R160, R4, R24, R92 ;  /* 0x0000001804a0723c */ /* 0x000fe2000000185c */
[----:B------:R-:W-:Y:S02]  /*4930*/  F2FP.PACK_AB R98, R101, R102 ;  /* 0x000000666562723e */ /* 0x000fe400000000ff */
[----:B--2---:R-:W-:-:S02]  /*4940*/  F2FP.PACK_AB R97, R10, R11 ;  /* 0x0000000b0a61723e */ /* 0x004fc400000000ff */
[----:B-----5:R-:W-:-:S03]  /*4950*/  F2FP.PACK_AB R99, R215, R9 ;  /* 0x00000009d763723e */ /* 0x020fc600000000ff */
[C---:B-1----:R-:W-:Y:S08]  /*4960*/  HMMA.16816.F32 R140, R4.reuse, R28, R76 ;  /* 0x0000001c048c723c */ /* 0x042ff0000000184c */
[C---:B------:R-:W-:Y:S01]  /*4970*/  HMMA.16816.F32 R136, R4.reuse, R30, R64 ;  /* 0x0000001e0488723c */ /* 0x040fe20000001840 */
[----:B------:R-:W-:Y:S07]  /*4980*/  LDSM.16.MT88.4 R64, [R189+0x3800] ;  /* 0x00380000bd40783b */ /* 0x000fee0000004200 */
[C---:B----4-:R-:W-:Y:S01]  /*4990*/  HMMA.16816.F32 R84, R4.reuse, R16, R40 ;  /* 0x000000100454723c */ /* 0x050fe20000001828 */
[----:B------:R-:W1:Y:S07]  /*49a0*/  LDSM.16.MT88.4 R40, [R187+0x3800] ;  /* 0x00380000bb28783b */ /* 0x000e6e0000004200 */
[C---:B------:R-:W-:Y:S01]  /*49b0*/  HMMA.16816.F32 R152, R4.reuse, R26, R88 ;  /* 0x0000001a0498723c */ /* 0x040fe20000001858 */
[----:B------:R-:W-:Y:S07]  /*49c0*/  LDSM.16.MT88.4 R88, [R190+0x5800] ;  /* 0x00580000be58783b */ /* 0x000fee0000004200 */
[C---:B------:R-:W-:Y:S01]  /*49d0*/  HMMA.16816.F32 R28, R4.reuse, R32, R56 ;  /* 0x00000020041c723c */ /* 0x040fe20000001838 */
[----:B------:R-:W-:Y:S07]  /*49e0*/  LDSM.16.MT88.4 R56, [R190+0x3800] ;  /* 0x00380000be38783b */ /* 0x000fee0000004200 */
[C---:B------:R-:W-:Y:S01]  /*49f0*/  HMMA.16816.F32 R16, R4.reuse, R18, R48 ;  /* 0x000000120410723c */ /* 0x040fe20000001830 */
[----:B------:R-:W2:Y:S07]  /*4a00*/  LDSM.16.MT88.4 R48, [R188+0x3800] ;  /* 0x00380000bc30783b */ /* 0x000eae0000004200 */
[C---:B---3--:R-:W-:Y:S01]  /*4a10*/  HMMA.16816.F32 R92, R4.reuse, R20, R72 ;  /* 0x00000014045c723c */ /* 0x048fe20000001848 */
[----:B------:R-:W3:Y:S07]  /*4a20*/  LDSM.16.MT88.4 R72, [R187+0x5800] ;  /* 0x00580000bb48783b */ /* 0x000eee0000004200 */
[C---:B------:R-:W-:Y:S08]  /*4a30*/  HMMA.16816.F32 R32, R4.reuse, R34, R60 ;  /* 0x000000220420723c */ /* 0x040ff0000000183c */
[C---:B------:R-:W-:Y:S08]  /*4a40*/  HMMA.16816.F32 R76, R4.reuse, R12, R52 ;  /* 0x0000000c044c723c */ /* 0x040ff00000001834 */
[C---:B------:R-:W-:Y:S01]  /*4a50*/  HMMA.16816.F32 R24, R4.reuse, R14, R44 ;  /* 0x0000000e0418723c */ /* 0x040fe2000000182c */
[----:B------:R-:W4:Y:S07]  /*4a60*/  LDSM.16.MT88.4 R12, [R189+0x5800] ;  /* 0x00580000bd0c783b */ /* 0x000f2e0000004200 */
[----:B------:R-:W-:Y:S07]  /*4a70*/  HMMA.16816.F32 R20, R4, R22, R68 ;  /* 0x000000160414723c */ /* 0x000fee0000001844 */
[----:B------:R-:W-:Y:S01]  /*4a80*/  @P4 IMAD.HI.U32 R4, R228, c[0x0][0x2c8], RZ ;  /* 0x0000b200e4044a27 */ /* 0x000fe200078e00ff */
[----:B------:R-:W-:Y:S04]  /*4a90*/  HMMA.16816.F32 R104, R96, R108, R192 ;  /* 0x0000006c6068723c */ /* 0x000fe800000018c0 */
[----:B------:R-:W-:Y:S01]  /*4aa0*/  @P4 SHF.R.U32.HI R0, RZ, c[0x0][0x2cc], R4 ;  /* 0x0000b300ff004a19 */ /* 0x000fe20000011604 */
[----:B------:R-:W-:-:S02]  /*4ab0*/  FADD.FTZ R4, R240, R3 ;  /* 0x00000003f0047221 */ /* 0x000fc40000010000 */
[----:B------:R-:W-:Y:S01]  /*4ac0*/  FADD.FTZ R3, R235, R2 ;  /* 0x00000002eb037221 */ /* 0x000fe20000010000 */
[----:B------:R-:W-:Y:S01]  /*4ad0*/  IADD3 R0, R0, -c[0x0][0x168], R210 ;  /* 0x80005a0000007a10 */ /* 0x000fe20007ffe0d2 */
[----:B------:R-:W-:Y:S01]  /*4ae0*/  FADD.FTZ R2, R238, R4 ;  /* 0x00000004ee027221 */ /* 0x000fe20000010000 */
[----:B------:R-:W-:Y:S02]  /*4af0*/  HMMA.16816.F32 R112, R96, R116, R180 ;  /* 0x000000746070723c */ /* 0x000fe400000018b4 */
[----:B------:R-:W-:Y:S01]  /*4b00*/  SHF.R.S32.HI R5, RZ, 0x1f, R0 ;  /* 0x0000001fff057819 */ /* 0x000fe20000011400 */
[----:B------:R-:W-:-:S03]  /*4b10*/  FADD.FTZ R2, R209, R2 ;  /* 0x00000002d1027221 */ /* 0x000fc60000010000 */
[----:B------:R-:W-:Y:S01]  /*4b20*/  LEA.HI R5, R5, R0, RZ, 0x6 ;  /* 0x0000000005057211 */ /* 0x000fe200078f30ff */
[----:B------:R-:W-:Y:S01]  /*4b30*/  FADD.FTZ R0, R234, R3 ;  /* 0x00000003ea007221 */ /* 0x000fe20000010000 */
[C---:B------:R-:W-:Y:S01]  /*4b40*/  HMMA.16816.F32 R120, R96.reuse, R124, R120 ;  /* 0x0000007c6078723c */ /* 0x040fe20000001878 */
[----:B------:R-:W-:Y:S01]  /*4b50*/  FADD.FTZ R214, R214, R2 ;  /* 0x00000002d6d67221 */ /* 0x000fe20000010000 */
[----:B------:R-:W-:Y:S01]  /*4b60*/  SHF.R.S32.HI R3, RZ, 0x6, R5 ;  /* 0x00000006ff037819 */ /* 0x000fe20000011405 */
[----:B------:R-:W-:Y:S02]  /*4b70*/  FADD.FTZ R0, R11, R0 ;  /* 0x000000000b007221 */ /* 0x000fe40000010000 */
[----:B------:R-:W-:Y:S01]  /*4b80*/  FADD.FTZ R214, R102, R214 ;  /* 0x000000d666d67221 */ /* 0x000fe20000010000 */
[----:B------:R-:W-:Y:S01]  /*4b90*/  IMNMX R211, RZ, R3, !PT ;  /* 0x00000003ffd37217 */ /* 0x000fe20007800200 */
[----:B------:R-:W-:Y:S01]  /*4ba0*/  FADD.FTZ R0, R10, R0 ;  /* 0x000000000a007221 */ /* 0x000fe20000010000 */
[----:B------:R-:W-:Y:S01]  /*4bb0*/  HMMA.16816.F32 R128, R96, R132, R128 ;  /* 0x000000846080723c */ /* 0x000fe20000001880 */
[----:B------:R-:W-:Y:S01]  /*4bc0*/  FADD.FTZ R214, R101, R214 ;  /* 0x000000d665d67221 */ /* 0x000fe20000010000 */
[----:B------:R-:W-:Y:S01]  /*4bd0*/  ISETP.GE.AND P0, PT, R204, R211, PT ;  /* 0x000000d3cc00720c */ /* 0x000fe20003f06270 */
[----:B------:R-:W-:-:S04]  /*4be0*/  FADD.FTZ R0, R9, R0 ;  /* 0x0000000009007221 */ /* 0x000fc80000010000 */
[----:B------:R-:W-:Y:S01]  /*4bf0*/  FADD.FTZ R215, R215, R0 ;  /* 0x00000000d7d77221 */ /* 0x000fe20000010000 */
[C---:B-1----:R-:W-:Y:S08]  /*4c00*/  HMMA.16816.F32 R36, R96.reuse, R40, R36 ;  /* 0x000000286024723c */ /* 0x042ff00000001824 */
[C---:B--2---:R-:W-:Y:S08]  /*4c10*/  HMMA.16816.F32 R44, R96.reuse, R48, R160 ;  /* 0x00000030602c723c */ /* 0x044ff000000018a0 */
[C---:B------:R-:W-:Y:S08]  /*4c20*/  HMMA.16816.F32 R52, R96.reuse, R56, R148 ;  /* 0x000000386034723c */ /* 0x040ff00000001894 */
[C---:B------:R-:W-:Y:S08]  /*4c30*/  HMMA.16816.F32 R60, R96.reuse, R64, R140 ;  /* 0x00000040603c723c */ /* 0x040ff0000000188c */
[C---:B---3--:R-:W-:Y:S08]  /*4c40*/  HMMA.16816.F32 R68, R96.reuse, R72, R28 ;  /* 0x000000486044723c */ /* 0x048ff0000000181c */
        /* <DEDUP_REMOVED lines=13> */
[C---:B----4-:R-:W-:Y:S08]  /*4d20*/  HMMA.16816.F32 R92, R96.reuse, R12, R92 ;  /* 0x0000000c605c723c */ /* 0x050ff0000000185c */
[----:B------:R-:W-:Y:S01]  /*4d30*/  HMMA.16816.F32 R96, R96, R14, R20 ;  /* 0x0000000e6060723c */ /* 0x000fe20000001814 */
[----:B------:R-:W-:Y:S03]  /*4d40*/  @!UPT UIADD3 URZ, URZ, URZ, URZ ;  /* 0x0000003f3f3ff290 */ /* 0x000fe6000fffe03f */
[----:B------:R-:W-:Y:S11]  /*4d50*/  @!P0 BRA `(.L_x_492) ;  /* 0x000036b000008947 */ /* 0x000ff60003800000 */
[----:B------:R-:W-:Y:S02]  /*4d60*/  MOV R102, R8 ;  /* 0x0000000800667202 */ /* 0x000fe40000000f00 */
[----:B------:R-:W-:-:S07]  /*4d70*/  MOV R101, R100 ;  /* 0x0000006400657202 */ /* 0x000fce0000000f00 */
.L_x_503:
[----:B------:R-:W-:Y:S04]  /*4d80*/  DEPBAR.LE SB0, 0x0 ;  /* 0x000080000000791a */ /* 0x000fe80000000000 */
[----:B------:R-:W-:Y:S01]  /*4d90*/  WARPSYNC 0xffffffff ;  /* 0xffffffff00007948 */ /* 0x000fe20003800000 */
[----:B------:R-:W-:Y:S01]  /*4da0*/  BAR.SYNC.DEFER_BLOCKING 0x0 ;  /* 0x0000000000007b1d */ /* 0x000fe20000010000 */
[----:B------:R-:W-:Y:S05]  /*4db0*/  ISETP.GE.AND P0, PT, R204, RZ, PT ;  /* 0x000000ffcc00720c */ /* 0x000fea0003f06270 */
[----:B------:R1:W2:Y:S01]  /*4dc0*/  LDSM.16.M88.4 R32, [R197] ;  /* 0x00000000c520783b */ /* 0x0002a20000000200 */
[----:B------:R-:W-:Y:S03]  /*4dd0*/  BSSY B0, `(.L_x_493) ;  /* 0x000004d000007945 */ /* 0x000fe60003800000 */
[----:B------:R1:W3:Y:S04]  /*4de0*/  LDSM.16.M88.4 R8, [R184] ;  /* 0x00000000b808783b */ /* 0x0002e80000000200 */
[----:B------:R1:W4:Y:S04]  /*4df0*/  LDSM.16.M88.4 R16, [R184+0x800] ;  /* 0x00080000b810783b */ /* 0x0003280000000200 */
[----:B------:R1:W1:Y:S04]  /*4e00*/  LDSM.16.M88.4 R24, [R184+0x1000] ;  /* 0x00100000b818783b */ /* 0x0002680000000200 */
[----:B------:R1:W1:Y:S04]  /*4e10*/  LDSM.16.M88.4 R136, [R184+0x1800] ;  /* 0x00180000b888783b */ /* 0x0002680000000200 */
[----:B------:R1:W1:Y:S04]  /*4e20*/  LDSM.16.M88.4 R140, [R198] ;  /* 0x00000000c68c783b */ /* 0x0002680000000200 */
[----:B------:R1:W1:Y:S04]  /*4e30*/  LDSM.16.M88.4 R144, [R103] ;  /* 0x000000006790783b */ /* 0x0002680000000200 */
[----:B------:R1:W1:Y:S04]  /*4e40*/  LDSM.16.M88.4 R148, [R103+0x800] ;  /* 0x000800006794783b */ /* 0x0002680000000200 */
[----:B------:R1:W1:Y:S04]  /*4e50*/  LDSM.16.M88.4 R152, [R103+0x1000] ;  /* 0x001000006798783b */ /* 0x0002680000000200 */
[----:B------:R1:W1:Y:S01]  /*4e60*/  LDSM.16.M88.4 R156, [R103+0x1800] ;  /* 0x00180000679c783b */ /* 0x0002620000000200 */
[----:B------:R-:W-:-:S05]  /*4e70*/  @!P0 BRA `(.L_x_494) ;  /* 0x0000042000008947 */ /* 0x000fca0003800000 */
[C---:B------:R-:W-:Y:S01]  /*4e80*/  IMAD.WIDE.U32 R2, R205.reuse, c[0x0][0x208], RZ ;  /* 0x00008200cd027a25 */ /* 0x040fe200078e00ff */
[----:B------:R-:W-:Y:S02]  /*4e90*/  SHF.R.S32.HI R0, RZ, 0x1f, R205 ;  /* 0x0000001fff007819 */ /* 0x000fe400000114cd */
[----:B------:R-:W-:Y:S01]  /*4ea0*/  SHF.R.S32.HI R4, RZ, 0x1f, R202 ;  /* 0x0000001fff047819 */ /* 0x000fe200000114ca */
[----:B------:R-:W-:Y:S01]  /*4eb0*/  IMAD.SHL.U32 R30, R208, 0x2, RZ ;  /* 0x00000002d01e7824 */ /* 0x000fe200078e00ff */
[----:B------:R-:W-:Y:S01]  /*4ec0*/  SHF.R.S32.HI R5, RZ, 0x1f, R208 ;  /* 0x0000001fff057819 */ /* 0x000fe200000114d0 */
[----:B------:R-:W-:Y:S01]  /*4ed0*/  IMAD R0, R0, c[0x0][0x208], RZ ;  /* 0x0000820000007a24 */ /* 0x000fe200078e02ff */
[----:B------:R-:W-:Y:S01]  /*4ee0*/  SHF.R.S32.HI R7, RZ, 0x1f, R207 ;  /* 0x0000001fff077819 */ /* 0x000fe200000114cf */
[----:B------:R-:W-:Y:S01]  /*4ef0*/  IMAD R4, R4, c[0x0][0x218], RZ ;  /* 0x0000860004047a24 */ /* 0x000fe200078e02ff */
[----:B------:R-:W-:Y:S01]  /*4f00*/  SHF.R.S32.HI R6, RZ, 0x1f, R206 ;  /* 0x0000001fff067819 */ /* 0x000fe200000114ce */
[----:B------:R-:W-:Y:S01]  /*4f10*/  IMAD R0, R205, c[0x0][0x20c], R0 ;  /* 0x00008300cd007a24 */ /* 0x000fe200078e0200 */
[----:B------:R-:W-:Y:S01]  /*4f20*/  SHF.L.U64.HI R23, R208, 0x1, R5 ;  /* 0x00000001d0177819 */ /* 0x000fe20000010205 */
[----:B------:R-:W-:Y:S01]  /*4f30*/  IMAD R4, R202, c[0x0][0x21c], R4 ;  /* 0x00008700ca047a24 */ /* 0x000fe200078e0204 */
[----:B------:R-:W-:Y:S01]  /*4f40*/  SHF.L.U64.HI R22, R207, 0x1, R7 ;  /* 0x00000001cf167819 */ /* 0x000fe20000010207 */
[----:B------:R-:W-:Y:S01]  /*4f50*/  IMAD.IADD R3, R3, 0x1, R0 ;  /* 0x0000000103037824 */ /* 0x000fe200078e0200 */
[----:B------:R-:W-:Y:S01]  /*4f60*/  SHF.L.U64.HI R21, R206, 0x1, R6 ;  /* 0x00000001ce157819 */ /* 0x000fe20000010206 */
[----:B------:R-:W-:Y:S02]  /*4f70*/  IMAD.SHL.U32 R29, R207, 0x2, RZ ;  /* 0x00000002cf1d7824 */ /* 0x000fe400078e00ff */
[----:B------:R-:W-:Y:S04]  /*4f80*/  IMAD.WIDE.U32 R2, R202, c[0x0][0x218], R2 ;  /* 0x00008600ca027a25 */ /* 0x000fe800078e0002 */
[----:B------:R-:W-:Y:S01]  /*4f90*/  IMAD.SHL.U32 R28, R206, 0x2, RZ ;  /* 0x00000002ce1c7824 */ /* 0x000fe200078e00ff */
[----:B------:R-:W-:Y:S04]  /*4fa0*/  IADD3 R0, P0, R224, R2, RZ ;  /* 0x00000002e0007210 */ /* 0x000fe80007f1e0ff */
[----:B------:R-:W-:Y:S02]  /*4fb0*/  IADD3.X R4, R227, R3, R4, P0, !PT ;  /* 0x00000003e3047210 */ /* 0x000fe400007fe404 */
[C---:B------:R-:W-:Y:S04]  /*4fc0*/  LEA R20, P0, R0.reuse, c[0x0][0x1f8], 0x1 ;  /* 0x00007e0000147a11 */ /* 0x040fe800078008ff */
[----:B------:R-:W-:Y:S01]  /*4fd0*/  LEA.HI.X R5, R0, c[0x0][0x1fc], R4, 0x1, P0 ;  /* 0x00007f0000057a11 */ /* 0x000fe200000f0c04 */
[----:B------:R-:W-:-:S06]  /*4fe0*/  BRA.DIV ~URZ, `(.L_x_495) ;  /* 0x000097727f007947 */ /* 0x000fcc000b800000 */
[----:B------:R4:W3:Y:S02]  /*4ff0*/  SHFL.IDX PT, R4, R5, RZ, 0x181f ;  /* 0x00181fff05047589 */ /* 0x0008e400000e0000 */
.L_x_554:
[----:B------:R-:W-:-:S05]  /*5000*/  BRA.DIV ~URZ, `(.L_x_496) ;  /* 0x000097c27f007947 */ /* 0x000fca000b800000 */
[----:B------:R-:W5:Y:S01]  /*5010*/  SHFL.IDX PT, R0, R20, RZ, 0x181f ;  /* 0x00181fff14007589 */ /* 0x000f6200000e0000 */
[----:B------:R-:W-:Y:S02]  /*5020*/  ISETP.GE.AND P5, PT, R206, c[0x0][0x1d4], PT ;  /* 0x00007500ce007a0c */ /* 0x000fe40003fa6270 */
[----:B------:R-:W-:Y:S02]  /*5030*/  ISETP.GE.AND P2, PT, R207, c[0x0][0x1d4], PT ;  /* 0x00007500cf007a0c */ /* 0x000fe40003f46270 */
[----:B------:R-:W-:Y:S02]  /*5040*/  SEL R15, RZ, 0x10, P5 ;  /* 0x00000010ff0f7807 */ /* 0x000fe40002800000 */
[----:B------:R-:W-:Y:S02]  /*5050*/  SEL R14, RZ, 0x10, P2 ;  /* 0x00000010ff0e7807 */ /* 0x000fe40001000000 */
[C---:B-----5:R-:W-:Y:S02]  /*5060*/  IADD3 R6, P0, R0.reuse, R28, RZ ;  /* 0x0000001c00067210 */ /* 0x060fe40007f1e0ff */
[----:B------:R-:W-:Y:S03]  /*5070*/  IADD3 R2, P6, R0, R29, RZ ;  /* 0x0000001d00027210 */ /* 0x000fe60007fde0ff */
[----:B---3--:R-:W-:Y:S01]  /*5080*/  IMAD.X R7, R4, 0x1, R21, P0 ;  /* 0x0000000104077824 */ /* 0x008fe200000e0615 */
        /* <DEDUP_REMOVED lines=8> */
[----:B------:R5:W4:Y:S04]  /*5110*/  SHFL.IDX PT, R4, R5, 0x1, 0x181f ;  /* 0x00381f0005047f89 */ /* 0x000b2800000e0000 */
[----:B------:R3:W2:Y:S04]  /*5120*/  SHFL.IDX PT, R0, R20, 0x1, 0x181f ;  /* 0x00381f0014007f89 */ /* 0x0006a800000e0000 */
[----:B------:R3:W-:Y:S01]  /*5130*/  LDGSTS.E.BYPASS.LTC128B.128 [R203+0x4100], [R12.64], !P0 ;  /* 0x041000000ccb7fae */ /* 0x0007e2000c101d46 */
[----:B----45:R-:W-:Y:S03]  /*5140*/  SEL R5, RZ, 0x10, P0 ;  /* 0x00000010ff057807 */ /* 0x030fe60000000000 */
.L_x_555:
[----:B---3--:R-:W-:Y:S02]  /*5150*/  IADD3 R2, -R14, 0x10, RZ ;  /* 0x000000100e027810 */ /* 0x008fe40007ffe1ff */
[----:B------:R-:W-:Y:S02]  /*5160*/  IADD3 R12, -R15, 0x10, RZ ;  /* 0x000000100f0c7810 */ /* 0x000fe40007ffe1ff */
[----:B------:R-:W-:Y:S02]  /*5170*/  LOP3.LUT R6, R2, 0xf, RZ, 0xc0, !PT ;  /* 0x0000000f02067812 */ /* 0x000fe400078ec0ff */
[----:B------:R-:W-:Y:S02]  /*5180*/  LOP3.LUT R12, R12, 0xf, RZ, 0xc0, !PT ;  /* 0x0000000f0c0c7812 */ /* 0x000fe400078ec0ff */
[----:B------:R-:W-:Y:S02]  /*5190*/  IADD3 R3, -R5, 0x10, RZ ;  /* 0x0000001005037810 */ /* 0x000fe40007ffe1ff */
[-C--:B--2---:R-:W-:Y:S02]  /*51a0*/  IADD3 R6, P6, P5, R6, R0.reuse, R29 ;  /* 0x0000000006067210 */ /* 0x084fe40007dde01d */
[----:B------:R-:W-:Y:S02]  /*51b0*/  IADD3 R12, P2, P0, R12, R0, R28 ;  /* 0x000000000c0c7210 */ /* 0x000fe4000785e01c */
[----:B------:R-:W-:Y:S02]  /*51c0*/  LOP3.LUT R2, R3, 0xf, RZ, 0xc0, !PT ;  /* 0x0000000f03027812 */ /* 0x000fe400078ec0ff */
[-C--:B------:R-:W-:Y:S02]  /*51d0*/  IADD3.X R7, RZ, R4.reuse, R22, P6, P5 ;  /* 0x00000004ff077210 */ /* 0x080fe400037ea416 */
[----:B------:R-:W-:Y:S02]  /*51e0*/  ISETP.NE.U32.AND P6, PT, R15, RZ, PT ;  /* 0x000000ff0f00720c */ /* 0x000fe40003fc5070 */
[----:B------:R-:W-:Y:S02]  /*51f0*/  IADD3.X R13, RZ, R4, R21, P2, P0 ;  /* 0x00000004ff0d7210 */ /* 0x000fe400017e0415 */
[----:B------:R-:W-:Y:S02]  /*5200*/  IADD3 R2, P2, P0, R2, R0, R30 ;  /* 0x0000000002027210 */ /* 0x000fe4000785e01e */
[----:B------:R-:W-:Y:S02]  /*5210*/  ISETP.NE.U32.AND P5, PT, R14, RZ, PT ;  /* 0x000000ff0e00720c */ /* 0x000fe40003fa5070 */
[----:B------:R-:W-:Y:S02]  /*5220*/  IADD3.X R3, RZ, R4, R23, P2, P0 ;  /* 0x00000004ff037210 */ /* 0x000fe400017e0417 */
[----:B------:R-:W-:Y:S03]  /*5230*/  ISETP.NE.U32.AND P0, PT, R5, RZ, PT ;  /* 0x000000ff0500720c */ /* 0x000fe60003f05070 */
[----:B------:R-:W-:Y:S01]  /*5240*/  @!PT LDS RZ, [RZ] ;  /* 0x00000000fffff984 */ /* 0x000fe20000000800 */
[----:B------:R-:W-:Y:S01]  /*5250*/  @!PT LDS RZ, [RZ] ;  /* 0x00000000fffff984 */ /* 0x000fe20000000800 */
[----:B------:R-:W-:Y:S01]  /*5260*/  @!PT LDS RZ, [RZ] ;  /* 0x00000000fffff984 */ /* 0x000fe20000000800 */
[----:B------:R2:W-:Y:S06]  /*5270*/  LDGSTS.E.BYPASS.LTC128B.128.ZFILL [R203+0x1100], [R12.64], P6 ;  /* 0x011000000ccb7fae */ /* 0x0005ec000b141d46 */
[----:B------:R2:W-:Y:S04]  /*5280*/  LDGSTS.E.BYPASS.LTC128B.128.ZFILL [R203+0x3100], [R6.64], P5 ;  /* 0x0310000006cb7fae */ /* 0x0005e8000a941d46 */
[----:B------:R2:W-:Y:S02]  /*5290*/  LDGSTS.E.BYPASS.LTC128B.128.ZFILL [R203+0x5100], [R2.64], P0 ;  /* 0x0510000002cb7fae */ /* 0x0005e40008141d46 */
.L_x_494:
[----:B------:R-:W-:Y:S05]  /*52a0*/  BSYNC B0 ;  /* 0x0000000000007941 */ /* 0x000fea0003800000 */
.L_x_493:
[----:B------:R-:W0:Y:S01]  /*52b0*/  LDGDEPBAR ;  /* 0x00000000000079af */ /* 0x000e220000000000 */
[----:B------:R-:W-:Y:S01]  /*52c0*/  WARPSYNC 0xffffffff ;  /* 0xffffffff00007948 */ /* 0x000fe20003800000 */
[C---:B--23--:R-:W-:Y:S01]  /*52d0*/  HMMA.16816.F32 R4, R32.reuse, R8, RZ ;  /* 0x000000082004723c */ /* 0x04cfe200000018ff */
[----:B------:R-:W-:Y:S02]  /*52e0*/  BSSY B0, `(.L_x_497) ;  /* 0x0000125000007945 */ /* 0x000fe40003800000 */
[----:B------:R-:W-:Y:S03]  /*52f0*/  ISETP.GE.AND P0, PT, R204, 0x1, PT ;  /* 0x00000001cc00780c */ /* 0x000fe60003f06270 */
[----:B------:R-:W-:Y:S02]  /*5300*/  LDSM.16.M88.4 R160, [R200] ;  /* 0x00000000c8a0783b */ /* 0x000fe40000000200 */
[C---:B------:R-:W-:Y:S06]  /*5310*/  HMMA.16816.F32 R8, R32.reuse, R10, RZ ;  /* 0x0000000a2008723c */ /* 0x040fec00000018ff */
[----:B------:R-:W2:Y:S02]  /*5320*/  LDSM.16.M88.4 R164, [R186] ;  /* 0x00000000baa4783b */ /* 0x000ea40000000200 */
[C---:B----4-:R-:W-:Y:S06]  /*5330*/  HMMA.16816.F32 R12, R32.reuse, R16, RZ ;  /* 0x00000010200c723c */ /* 0x050fec00000018ff */
[----:B------:R-:W-:Y:S02]  /*5340*/  LDSM.16.M88.4 R168, [R186+0x1000] ;  /* 0x00100000baa8783b */ /* 0x000fe40000000200 */
[C---:B------:R-:W-:Y:S06]  /*5350*/  HMMA.16816.F32 R16, R32.reuse, R18, RZ ;  /* 0x000000122010723c */ /* 0x040fec00000018ff */
[----:B------:R-:W-:Y:S02]  /*5360*/  LDSM.16.M88.4 R172, [R186+0x1800] ;  /* 0x00180000baac783b */ /* 0x000fe40000000200 */
[C---:B-1----:R-:W-:Y:S06]  /*5370*/  HMMA.16816.F32 R20, R32.reuse, R24, RZ ;  /* 0x000000182014723c */ /* 0x042fec00000018ff */
[----:B------:R-:W-:Y:S02]  /*5380*/  LDSM.16.M88.4 R176, [R199] ;  /* 0x00000000c7b0783b */ /* 0x000fe40000000200 */
[C---:B------:R-:W-:Y:S06]  /*5390*/  HMMA.16816.F32 R24, R32.reuse, R26, RZ ;  /* 0x0000001a2018723c */ /* 0x040fec00000018ff */
[----:B------:R-:W-:Y:S02]  /*53a0*/  LDSM.16.M88.4 R180, [R185+-0x4000] ;  /* 0xffc00000b9b4783b */ /* 0x000fe40000000200 */
[C---:B------:R-:W-:Y:S08]  /*53b0*/  HMMA.16816.F32 R28, R32.reuse, R136, RZ ;  /* 0x00000088201c723c */ /* 0x040ff000000018ff */
[----:B------:R-:W-:Y:S01]  /*53c0*/  HMMA.16816.F32 R32, R32, R138, RZ ;  /* 0x0000008a2020723c */ /* 0x000fe200000018ff */
[----:B------:R-:W1:Y:S07]  /*53d0*/  LDSM.16.M88.4 R136, [R186+0x800] ;  /* 0x00080000ba88783b */ /* 0x000e6e0000000200 */
[C---:B------:R-:W-:Y:S08]  /*53e0*/  HMMA.16816.F32 R4, R140.reuse, R144, R4 ;  /* 0x000000908c04723c */ /* 0x040ff00000001804 */
[C---:B------:R-:W-:Y:S01]  /*53f0*/  HMMA.16816.F32 R8, R140.reuse, R146, R8 ;  /* 0x000000928c08723c */ /* 0x040fe20000001808 */
[----:B------:R-:W-:Y:S07]  /*5400*/  LDSM.16.M88.4 R144, [R185+-0x3000] ;  /* 0xffd00000b990783b */ /* 0x000fee0000000200 */
[C---:B------:R-:W-:Y:S08]  /*5410*/  HMMA.16816.F32 R12, R140.reuse, R148, R12 ;  /* 0x000000948c0c723c */ /* 0x040ff0000000180c */
[C---:B------:R-:W-:Y:S01]  /*5420*/  HMMA.16816.F32 R16, R140.reuse, R150, R16 ;  /* 0x000000968c10723c */ /* 0x040fe20000001810 */
[----:B------:R-:W-:Y:S07]  /*5430*/  LDSM.16.M88.4 R148, [R185+-0x2800] ;  /* 0xffd80000b994783b */ /* 0x000fee0000000200 */
[C---:B------:R-:W-:Y:S08]  /*5440*/  HMMA.16816.F32 R20, R140.reuse, R152, R20 ;  /* 0x000000988c14723c */ /* 0x040ff00000001814 */
[C---:B------:R-:W-:Y:S01]  /*5450*/  HMMA.16816.F32 R24, R140.reuse, R154, R24 ;  /* 0x0000009a8c18723c */ /* 0x040fe20000001818 */
[----:B------:R-:W-:Y:S07]  /*5460*/  LDSM.16.M88.4 R152, [R197+0x4000] ;  /* 0x00400000c598783b */ /* 0x000fee0000000200 */
[C---:B------:R-:W-:Y:S08]  /*5470*/  HMMA.16816.F32 R28, R140.reuse, R156, R28 ;  /* 0x0000009c8c1c723c */ /* 0x040ff0000000181c */
[----:B------:R-:W-:Y:S01]  /*5480*/  HMMA.16816.F32 R32, R140, R158, R32 ;  /* 0x0000009e8c20723c */ /* 0x000fe20000001820 */
[----:B------:R-:W3:Y:S07]  /*5490*/  LDSM.16.M88.4 R140, [R185+-0x3800] ;  /* 0xffc80000b98c783b */ /* 0x000eee0000000200 */
        /* <DEDUP_REMOVED lines=9> */
[----:B------:R-:W-:Y:S07]  /*5530*/  LDSM.16.M88.4 R168, [R198+0x4000] ;  /* 0x00400000c6a8783b */ /* 0x000fee0000000200 */
[C---:B------:R-:W-:Y:S08]  /*5540*/  HMMA.16816.F32 R28, R160.reuse, R172, R28 ;  /* 0x000000aca01c723c */ /* 0x040ff0000000181c */
[----:B------:R-:W-:Y:S01]  /*5550*/  HMMA.16816.F32 R32, R160, R174, R32 ;  /* 0x000000aea020723c */ /* 0x000fe20000001820 */
[----:B------:R-:W4:Y:S07]  /*5560*/  LDSM.16.M88.4 R160, [R184+0x3000] ;  /* 0x00300000b8a0783b */ /* 0x000f2e0000000200 */
[C---:B------:R-:W-:Y:S01]  /*5570*/  HMMA.16816.F32 R4, R176.reuse, R180, R4 ;  /* 0x000000b4b004723c */ /* 0x040fe20000001804 */
[----:B------:R-:W5:Y:S07]  /*5580*/  LDSM.16.M88.4 R172, [R103+0x2000] ;  /* 0x0020000067ac783b */ /* 0x000f6e0000000200 */
        /* <DEDUP_REMOVED lines=20> */
[----:B------:R-:W-:Y:S07]  /*56d0*/  LDSM.16.M88.4 R160, [R199+0x4000] ;  /* 0x00400000c7a0783b */ /* 0x000fee0000000200 */
[C---:B------:R-:W-:Y:S08]  /*56e0*/  HMMA.16816.F32 R28, R152.reuse, R164, R28 ;  /* 0x000000a4981c723c */ /* 0x040ff0000000181c */
[----:B------:R-:W-:Y:S01]  /*56f0*/  HMMA.16816.F32 R32, R152, R166, R32 ;  /* 0x000000a69820723c */ /* 0x000fe20000001820 */
[----:B------:R-:W4:Y:S07]  /*5700*/  LDSM.16.M88.4 R152, [R186+0x3000] ;  /* 0x00300000ba98783b */ /* 0x000f2e0000000200 */
[C---:B-----5:R-:W-:Y:S01]  /*5710*/  HMMA.16816.F32 R4, R168.reuse, R172, R4 ;  /* 0x000000aca804723c */ /* 0x060fe20000001804 */
[----:B------:R-:W5:Y:S07]  /*5720*/  LDSM.16.M88.4 R164, [R185+-0x2000] ;  /* 0xffe00000b9a4783b */ /* 0x000f6e0000000200 */
[C---:B------:R-:W-:Y:S01]  /*5730*/  HMMA.16816.F32 R8, R168.reuse, R174, R8 ;  /* 0x000000aea808723c */ /* 0x040fe20000001808 */
[----:B------:R-:W-:Y:S07]  /*5740*/  LDSM.16.M88.4 R172, [R184+0x4000] ;  /* 0x00400000b8ac783b */ /* 0x000fee0000000200 */
[C---:B---3--:R-:W-:Y:S08]  /*5750*/  HMMA.16816.F32 R12, R168.reuse, R140, R12 ;  /* 0x0000008ca80c723c */ /* 0x048ff0000000180c */
[C---:B------:R-:W-:Y:S01]  /*5760*/  HMMA.16816.F32 R16, R168.reuse, R142, R16 ;  /* 0x0000008ea810723c */ /* 0x040fe20000001810 */
[----:B------:R-:W3:Y:S07]  /*5770*/  LDSM.16.M88.4 R140, [R185+-0x1800] ;  /* 0xffe80000b98c783b */ /* 0x000eee0000000200 */
[C---:B------:R-:W-:Y:S08]  /*5780*/  HMMA.16816.F32 R20, R168.reuse, R144, R20 ;  /* 0x00000090a814723c */ /* 0x040ff00000001814 */
[C---:B------:R-:W-:Y:S01]  /*5790*/  HMMA.16816.F32 R24, R168.reuse, R146, R24 ;  /* 0x00000092a818723c */ /* 0x040fe20000001818 */
[----:B------:R-:W3:Y:S07]  /*57a0*/  LDSM.16.M88.4 R144, [R185+-0x1000] ;  /* 0xfff00000b990783b */ /* 0x000eee0000000200 */
        /* <DEDUP_REMOVED lines=13> */
[C---:B------:R-:W-:Y:S08]  /*5880*/  HMMA.16816.F32 R28, R176.reuse, R156, R28 ;  /* 0x0000009cb01c723c */ /* 0x040ff0000000181c */
[----:B------:R-:W-:Y:S01]  /*5890*/  HMMA.16816.F32 R32, R176, R158, R32 ;  /* 0x0000009eb020723c */ /* 0x000fe20000001820 */
[----:B------:R-:W1:Y:S07]  /*58a0*/  LDSM.16.M88.4 R156, [R184+0x5800] ;  /* 0x00580000b89c783b */ /* 0x000e6e0000000200 */
[C---:B-----5:R-:W-:Y:S01]  /*58b0*/  HMMA.16816.F32 R4, R160.reuse, R164, R4 ;  /* 0x000000a4a004723c */ /* 0x060fe20000001804 */
        /* <DEDUP_REMOVED lines=40> */
[C---:B------:R-:W-:Y:S08]  /*5b40*/  HMMA.16816.F32 R24, R160.reuse, R154, R24 ;  /* 0x0000009aa018723c */ /* 0x040ff00000001818 */
[C---:B------:R-:W-:Y:S08]  /*5b50*/  HMMA.16816.F32 R28, R160.reuse, R156, R28 ;  /* 0x0000009ca01c723c */ /* 0x040ff0000000181c */
[----:B------:R-:W-:Y:S08]  /*5b60*/  HMMA.16816.F32 R32, R160, R158, R32 ;  /* 0x0000009ea020723c */ /* 0x000ff00000001820 */
[C---:B-----5:R-:W-:Y:S08]  /*5b70*/  HMMA.16816.F32 R4, R168.reuse, R172, R4 ;  /* 0x000000aca804723c */ /* 0x060ff00000001804 */
[C---:B------:R-:W-:Y:S08]  /*5b80*/  HMMA.16816.F32 R8, R168.reuse, R174, R8 ;  /* 0x000000aea808723c */ /* 0x040ff00000001808 */
[C---:B-1----:R-:W-:Y:S08]  /*5b90*/  HMMA.16816.F32 R12, R168.reuse, R136, R12 ;  /* 0x00000088a80c723c */ /* 0x042ff0000000180c */
[----:B------:R-:W-:Y:S01]  /*5ba0*/  FMUL.FTZ R4, R4, c[0x0][0x320] ;  /* 0x0000c80004047a20 */ /* 0x000fe20000410000 */
[C---:B------:R-:W-:Y:S03]  /*5bb0*/  HMMA.16816.F32 R16, R168.reuse, R138, R16 ;  /* 0x0000008aa810723c */ /* 0x040fe60000001810 */
[----:B------:R-:W1:Y:S01]  /*5bc0*/  MUFU.TANH R150, R4 ;  /* 0x0000000400967308 */ /* 0x000e620000002400 */
[----:B------:R-:W-:Y:S02]  /*5bd0*/  FMUL.FTZ R5, R5, c[0x0][0x320] ;  /* 0x0000c80005057a20 */ /* 0x000fe40000410000 */
[----:B------:R-:W-:Y:S02]  /*5be0*/  FMUL.FTZ R6, R6, c[0x0][0x320] ;  /* 0x0000c80006067a20 */ /* 0x000fe40000410000 */
[----:B------:R-:W-:Y:S04]  /*5bf0*/  FMUL.FTZ R7, R7, c[0x0][0x320] ;  /* 0x0000c80007077a20 */ /* 0x000fe80000410000 */
[----:B------:R-:W-:Y:S01]  /*5c00*/  FMUL.FTZ R8, R8, c[0x0][0x320] ;  /* 0x0000c80008087a20 */ /* 0x000fe20000410000 */
[----:B------:R-:W2:Y:S01]  /*5c10*/  MUFU.TANH R147, R5 ;  /* 0x0000000500937308 */ /* 0x000ea20000002400 */
[----:B------:R-:W-:Y:S02]  /*5c20*/  FMUL.FTZ R9, R9, c[0x0][0x320] ;  /* 0x0000c80009097a20 */ /* 0x000fe40000410000 */
[----:B------:R-:W-:Y:S02]  /*5c30*/  FMUL.FTZ R10, R10, c[0x0][0x320] ;  /* 0x0000c8000a0a7a20 */ /* 0x000fe40000410000 */
[----:B------:R-:W-:Y:S02]  /*5c40*/  FMUL.FTZ R11, R11, c[0x0][0x320] ;  /* 0x0000c8000b0b7a20 */ /* 0x000fe40000410000 */
[----:B------:R-:W-:Y:S02]  /*5c50*/  FMUL.FTZ R12, R12, c[0x0][0x320] ;  /* 0x0000c8000c0c7a20 */ /* 0x000fe40000410000 */
        /* <DEDUP_REMOVED lines=8> */
[----:B------:R-:W-:Y:S09]  /*5ce0*/  FMUL.FTZ R15, R15, c[0x0][0x320] ;  /* 0x0000c8000f0f7a20 */ /* 0x000ff20000410000 */
[----:B------:R-:W1:Y:S10]  /*5cf0*/  MUFU.TANH R144, R8 ;  /* 0x0000000800907308 */ /* 0x000e740000002400 */
[----:B------:R-:W1:Y:S01]  /*5d00*/  MUFU.TANH R143, R9 ;  /* 0x00000009008f7308 */ /* 0x000e620000002400 */
[----:B----4-:R-:W4:Y:S09]  /*5d10*/  LDSM.16.M88.4 R4, [R185+0x1000] ;  /* 0x00100000b904783b */ /* 0x010f320000000200 */
[----:B------:R-:W1:Y:S10]  /*5d20*/  MUFU.TANH R145, R10 ;  /* 0x0000000a00917308 */ /* 0x000e740000002400 */
[----:B------:R5:W1:Y:S10]  /*5d30*/  MUFU.TANH R149, R11 ;  /* 0x0000000b00957308 */ /* 0x000a740000002400 */
[----:B------:R-:W1:Y:S10]  /*5d40*/  MUFU.TANH R142, R16 ;  /* 0x00000010008e7308 */ /* 0x000e740000002400 */
[----:B------:R-:W1:Y:S01]  /*5d50*/  MUFU.TANH R137, R17 ;  /* 0x0000001100897308 */ /* 0x000e620000002400 */
[----:B-----5:R-:W5:Y:S01]  /*5d60*/  LDSM.16.M88.4 R8, [R185+0x1800] ;  /* 0x00180000b908783b */ /* 0x020f620000000200 */
[----:B------:R-:W-:Y:S04]  /*5d70*/  DEPBAR.LE SB0, 0x0 ;  /* 0x000080000000791a */ /* 0x000fe80000000000 */
[C---:B----4-:R-:W-:Y:S04]  /*5d80*/  HMMA.16816.F32 R20, R168.reuse, R4, R20 ;  /* 0x00000004a814723c */ /* 0x050fe80000001814 */
[----:B------:R-:W4:Y:S01]  /*5d90*/  MUFU.TANH R148, R18 ;  /* 0x0000001200947308 */ /* 0x000f220000002400 */
[----:B------:R-:W-:Y:S03]  /*5da0*/  BAR.SYNC.DEFER_BLOCKING 0x0 ;  /* 0x0000000000007b1d */ /* 0x000fe60000010000 */
[C---:B------:R-:W-:Y:S06]  /*5db0*/  HMMA.16816.F32 R24, R168.reuse, R6, R24 ;  /* 0x00000006a818723c */ /* 0x040fec0000001818 */
[----:B------:R-:W1:Y:S10]  /*5dc0*/  MUFU.TANH R138, R19 ;  /* 0x00000013008a7308 */ /* 0x000e740000002400 */
[----:B------:R-:W1:Y:S01]  /*5dd0*/  MUFU.TANH R140, R12 ;  /* 0x0000000c008c7308 */ /* 0x000e620000002400 */
[----:B------:R-:W-:Y:S02]  /*5de0*/  FMUL.FTZ R20, R20, c[0x0][0x320] ;  /* 0x0000c80014147a20 */ /* 0x000fe40000410000 */
[----:B------:R-:W-:Y:S02]  /*5df0*/  FMUL.FTZ R21, R21, c[0x0][0x320] ;  /* 0x0000c80015157a20 */ /* 0x000fe40000410000 */
[----:B------:R-:W-:Y:S02]  /*5e00*/  FMUL.FTZ R22, R22, c[0x0][0x320] ;  /* 0x0000c80016167a20 */ /* 0x000fe40000410000 */
[----:B------:R-:W-:Y:S03]  /*5e10*/  FMUL.FTZ R23, R23, c[0x0][0x320] ;  /* 0x0000c80017177a20 */ /* 0x000fe60000410000 */
[----:B------:R1:W1:Y:S01]  /*5e20*/  MUFU.TANH R136, R20 ;  /* 0x0000001400887308 */ /* 0x0002620000002400 */
[----:B------:R-:W-:Y:S02]  /*5e30*/  FMUL.FTZ R26, R26, c[0x0][0x320] ;  /* 0x0000c8001a1a7a20 */ /* 0x000fe40000410000 */
[----:B------:R-:W-:Y:S01]  /*5e40*/  FMUL.FTZ R27, R27, c[0x0][0x320] ;  /* 0x0000c8001b1b7a20 */ /* 0x000fe20000410000 */
[C---:B-----5:R-:W-:Y:S06]  /*5e50*/  HMMA.16816.F32 R28, R168.reuse, R8, R28 ;  /* 0x00000008a81c723c */ /* 0x060fec000000181c */
[----:B------:R5:W2:Y:S02]  /*5e60*/  MUFU.TANH R100, R21 ;  /* 0x0000001500647308 */ /* 0x000aa40000002400 */
[----:B------:R-:W-:Y:S08]  /*5e70*/  HMMA.16816.F32 R32, R168, R10, R32 ;  /* 0x0000000aa820723c */ /* 0x000ff00000001820 */
[----:B------:R2:W2:Y:S01]  /*5e80*/  MUFU.TANH R141, R13 ;  /* 0x0000000d008d7308 */ /* 0x0004a20000002400 */
[----:B-1----:R-:W-:Y:S07]  /*5e90*/  FMUL.FTZ R20, R25, c[0x0][0x320] ;  /* 0x0000c80019147a20 */ /* 0x002fee0000410000 */
[----:B------:R-:W-:Y:S02]  /*5ea0*/  FMUL.FTZ R19, R28, c[0x0][0x320] ;  /* 0x0000c8001c137a20 */ /* 0x000fe40000410000 */
[----:B------:R1:W1:Y:S01]  /*5eb0*/  MUFU.TANH R139, R14 ;  /* 0x0000000e008b7308 */ /* 0x0002620000002400 */
[----:B------:R-:W-:Y:S02]  /*5ec0*/  FMUL.FTZ R18, R29, c[0x0][0x320] ;  /* 0x0000c8001d127a20 */ /* 0x000fe40000410000 */
[----:B------:R-:W-:Y:S02]  /*5ed0*/  FMUL.FTZ R30, R30, c[0x0][0x320] ;  /* 0x0000c8001e1e7a20 */ /* 0x000fe40000410000 */
[----:B-----5:R-:W-:Y:S02]  /*5ee0*/  FMUL.FTZ R21, R24, c[0x0][0x320] ;  /* 0x0000c80018157a20 */ /* 0x020fe40000410000 */
[----:B------:R-:W-:Y:S02]  /*5ef0*/  FMUL.FTZ R31, R31, c[0x0][0x320] ;  /* 0x0000c8001f1f7a20 */ /* 0x000fe40000410000 */
[----:B------:R-:W-:Y:S01]  /*5f00*/  FMUL.FTZ R17, R32, c[0x0][0x320] ;  /* 0x0000c80020117a20 */ /* 0x000fe20000410000 */
[----:B------:R1:W1:Y:S01]  /*5f10*/  MUFU.TANH R146, R15 ;  /* 0x0000000f00927308 */ /* 0x0002620000002400 */
[----:B------:R-:W-:Y:S02]  /*5f20*/  FMUL.FTZ R16, R33, c[0x0][0x320] ;  /* 0x0000c80021107a20 */ /* 0x000fe40000410000 */
[----:B------:R-:W-:Y:S02]  /*5f30*/  FMUL.FTZ R34, R34, c[0x0][0x320] ;  /* 0x0000c80022227a20 */ /* 0x000fe40000410000 */
[----:B------:R-:W-:Y:S05]  /*5f40*/  FMUL.FTZ R35, R35, c[0x0][0x320] ;  /* 0x0000c80023237a20 */ /* 0x000fea0000410000 */
        /* <DEDUP_REMOVED lines=15> */
[----:B--234-:R-:W-:Y:S01]  /*6040*/  IMAD R2, R204, 0x40, R220 ;  /* 0x00000040cc027824 */ /* 0x01cfe200078e02dc */
[----:B------:R-:W-:Y:S01]  /*6050*/  SHF.R.S32.HI R191, RZ, 0x1f, R208 ;  /* 0x0000001fffbf7819 */ /* 0x000fe200000114d0 */
[----:B------:R-:W-:Y:S01]  /*6060*/  IMAD.MOV.U32 R202, RZ, RZ, RZ ;  /* 0x000000ffffca7224 */ /* 0x000fe200078e00ff */
[----:B------:R-:W-:Y:S01]  /*6070*/  SHF.R.S32.HI R192, RZ, 0x1f, R207 ;  /* 0x0000001fffc07819 */ /* 0x000fe200000114cf */
[----:B------:R-:W-:Y:S01]  /*6080*/  IMAD.SHL.U32 R28, R208, 0x2, RZ ;  /* 0x00000002d01c7824 */ /* 0x000fe200078e00ff */
[----:B------:R-:W-:Y:S01]  /*6090*/  IADD3 R2, R2, -0x40, R216 ;  /* 0xffffffc002027810 */ /* 0x000fe20007ffe0d8 */
[C---:B------:R-:W-:Y:S01]  /*60a0*/  IMAD.SHL.U32 R25, R207.reuse, 0x2, RZ ;  /* 0x00000002cf197824 */ /* 0x040fe200078e00ff */
[----:B-1----:R-:W-:Y:S01]  /*60b0*/  SHF.L.U64.HI R15, R208, 0x1, R191 ;  /* 0x00000001d00f7819 */ /* 0x002fe200000102bf */
[----:B------:R-:W-:Y:S01]  /*60c0*/  IMAD.SHL.U32 R24, R206, 0x2, RZ ;  /* 0x00000002ce187824 */ /* 0x000fe200078e00ff */
[----:B------:R-:W-:Y:S01]  /*60d0*/  SHF.R.S32.HI R191, RZ, 0x1f, R206 ;  /* 0x0000001fffbf7819 */ /* 0x000fe200000114ce */
[----:B------:R-:W-:Y:S01]  /*60e0*/  @P3 IMAD.HI.U32 R3, R2, c[0x0][0x2bc], RZ ;  /* 0x0000af0002033a27 */ /* 0x000fe200078e00ff */
[----:B------:R-:W-:Y:S02]  /*60f0*/  SHF.L.U64.HI R14, R207, 0x1, R192 ;  /* 0x00000001cf0e7819 */ /* 0x000fe400000102c0 */
[----:B------:R-:W-:Y:S01]  /*6100*/  SHF.L.U64.HI R13, R206, 0x1, R191 ;  /* 0x00000001ce0d7819 */ /* 0x000fe200000102bf */
[----:B------:R-:W-:Y:S01]  /*6110*/  IMAD.MOV.U32 R0, RZ, RZ, R2 ;  /* 0x000000ffff007224 */ /* 0x000fe200078e0002 */
[----:B------:R-:W-:Y:S04]  /*6120*/  @P3 SHF.R.U32.HI R0, RZ, c[0x0][0x2c0], R3 ;  /* 0x0000b000ff003a19 */ /* 0x000fe80000011603 */
[C---:B------:R-:W-:Y:S04]  /*6130*/  @!P1 IADD3 R3, P0, R0.reuse, R222, RZ ;  /* 0x000000de00039210 */ /* 0x040fe80007f1e0ff */
[----:B------:R-:W-:Y:S01]  /*6140*/  @!P1 LEA.HI.X.SX32 R5, R0, R226, 0x1, P0 ;  /* 0x000000e200059211 */ /* 0x000fe200000f0eff */
[----:B------:R-:W-:Y:S01]  /*6150*/  IMAD.MOV R0, RZ, RZ, -R0 ;  /* 0x000000ffff007224 */ /* 0x000fe200078e0a00 */
[C---:B------:R-:W-:Y:S03]  /*6160*/  @!P1 LEA R4, P0, R3.reuse, c[0x0][0x2a0], 0x2 ;  /* 0x0000a80003049a11 */ /* 0x040fe600078010ff */
[----:B------:R-:W-:Y:S01]  /*6170*/  IMAD R205, R0, c[0x0][0x2b8], R2 ;  /* 0x0000ae0000cd7a24 */ /* 0x000fe200078e0202 */
[----:B------:R-:W-:Y:S03]  /*6180*/  @!P1 LEA.HI.X R5, R3, c[0x0][0x2a4], R5, 0x2, P0 ;  /* 0x0000a90003059a11 */ /* 0x000fe600000f1405 */
[C---:B------:R-:W-:Y:S01]  /*6190*/  IMAD.WIDE.U32 R2, R205.reuse, c[0x0][0x1e0], RZ ;  /* 0x00007800cd027a25 */ /* 0x040fe200078e00ff */
        /* <DEDUP_REMOVED lines=13> */
[----:B------:R-:W-:-:S06]  /*6270*/  BRA.DIV ~URZ, `(.L_x_499) ;  /* 0x000087927f007947 */ /* 0x000fcc000b800000 */
[----:B------:R1:W2:Y:S02]  /*6280*/  SHFL.IDX PT, R4, R5, RZ, 0x181f ;  /* 0x00181fff05047589 */ /* 0x0002a400000e0000 */
.L_x_556:
[----:B------:R-:W-:-:S05]  /*6290*/  BRA.DIV ~URZ, `(.L_x_500) ;  /* 0x000087e27f007947 */ /* 0x000fca000b800000 */
[----:B------:R-:W3:Y:S01]  /*62a0*/  SHFL.IDX PT, R0, R12, RZ, 0x181f ;  /* 0x00181fff0c007589 */ /* 0x000ee200000e0000 */
[----:B------:R-:W-:Y:S02]  /*62b0*/  ISETP.GE.AND P5, PT, R206, c[0x0][0x1d4], PT ;  /* 0x00007500ce007a0c */ /* 0x000fe40003fa6270 */
[----:B------:R-:W-:Y:S02]  /*62c0*/  ISETP.GE.AND P2, PT, R207, c[0x0][0x1d4], PT ;  /* 0x00007500cf007a0c */ /* 0x000fe40003f46270 */
[----:B------:R-:W-:Y:S02]  /*62d0*/  SEL R11, RZ, 0x10, P5 ;  /* 0x00000010ff0b7807 */ /* 0x000fe40002800000 */
[----:B------:R-:W-:Y:S02]  /*62e0*/  SEL R10, RZ, 0x10, P2 ;  /* 0x00000010ff0a7807 */ /* 0x000fe40001000000 */
[C---:B---3--:R-:W-:Y:S02]  /*62f0*/  IADD3 R6, P0, R0.reuse, R24, RZ ;  /* 0x0000001800067210 */ /* 0x048fe40007f1e0ff */
[----:B------:R-:W-:Y:S03]  /*6300*/  IADD3 R2, P6, R0, R25, RZ ;  /* 0x0000001900027210 */ /* 0x000fe60007fde0ff */
        /* <DEDUP_REMOVED lines=10> */
[----:B------:R2:W1:Y:S04]  /*63b0*/  SHFL.IDX PT, R0, R12, 0x1, 0x181f ;  /* 0x00381f000c007f89 */ /* 0x00046800000e0000 */
[----:B------:R2:W-:Y:S01]  /*63c0*/  LDGSTS.E.BYPASS.LTC128B.128 [R203+0xa100], [R8.64], !P0 ;  /* 0x0a10000008cb7fae */ /* 0x0005e2000c101d46 */
[----:B-1-3--:R-:W-:Y:S03]  /*63d0*/  SEL R5, RZ, 0x10, P0 ;  /* 0x00000010ff057807 */ /* 0x00afe60000000000 */
.L_x_557:
[----:B--2---:R-:W-:Y:S02]  /*63e0*/  IADD3 R2, -R10, 0x10, RZ ;  /* 0x000000100a027810 */ /* 0x004fe40007ffe1ff */
[----:B------:R-:W-:Y:S02]  /*63f0*/  IADD3 R8, -R11, 0x10, RZ ;  /* 0x000000100b087810 */ /* 0x000fe40007ffe1ff */
[----:B------:R-:W-:Y:S02]  /*6400*/  LOP3.LUT R6, R2, 0xf, RZ, 0xc0, !PT ;  /* 0x0000000f02067812 */ /* 0x000fe400078ec0ff */
[----:B------:R-:W-:Y:S02]  /*6410*/  LOP3.LUT R8, R8, 0xf, RZ, 0xc0, !PT ;  /* 0x0000000f08087812 */ /* 0x000fe400078ec0ff */
[----:B------:R-:W-:Y:S02]  /*6420*/  IADD3 R3, -R5, 0x10, RZ ;  /* 0x0000001005037810 */ /* 0x000fe40007ffe1ff */
[-C--:B------:R-:W-:Y:S02]  /*6430*/  IADD3 R6, P6, P5, R6, R0.reuse, R25 ;  /* 0x0000000006067210 */ /* 0x080fe40007dde019 */
[----:B------:R-:W-:Y:S02]  /*6440*/  IADD3 R8, P2, P0, R8, R0, R24 ;  /* 0x0000000008087210 */ /* 0x000fe4000785e018 */
[----:B------:R-:W-:Y:S02]  /*6450*/  LOP3.LUT R2, R3, 0xf, RZ, 0xc0, !PT ;  /* 0x0000000f03027812 */ /* 0x000fe400078ec0ff */
[-C--:B----4-:R-:W-:Y:S02]  /*6460*/  IADD3.X R7, RZ, R4.reuse, R14, P6, P5 ;  /* 0x00000004ff077210 */ /* 0x090fe400037ea40e */
        /* <DEDUP_REMOVED lines=12> */
.L_x_498:
[----:B--234-:R-:W-:Y:S05]  /*6530*/  BSYNC B0 ;  /* 0x0000000000007941 */ /* 0x01cfea0003800000 */
.L_x_497:
[----:B------:R-:W-:Y:S01]  /*6540*/  MOV R0, 0x1 ;  /* 0x0000000100007802 */ /* 0x000fe20000000f00 */
[----:B------:R-:W0:Y:S01]  /*6550*/  LDGDEPBAR ;  /* 0x00000000000079af */ /* 0x000e220000000000 */
[----:B------:R-:W-:Y:S02]  /*6560*/  IADD3 R4, R232, R228, RZ ;  /* 0x000000e4e8047210 */ /* 0x000fe40007ffe0ff */
[----:B-1----:R-:W-:Y:S01]  /*6570*/  MOV R3, c[0x0][0x2ac] ;  /* 0x0000ab0000037a02 */ /* 0x002fe20000000f00 */
[----:B------:R-:W-:Y:S02]  /*6580*/  IMAD R0, R204, -0x40, R0 ;  /* 0xffffffc0cc007824 */ /* 0x000fe400078e0200 */
[----:B------:R-:W-:Y:S03]  /*6590*/  @P4 IMAD.HI.U32 R2, R4, c[0x0][0x2c8], RZ ;  /* 0x0000b20004024a27 */ /* 0x000fe600078e00ff */
[----:B------:R-:W-:Y:S02]  /*65a0*/  IADD3 R0, -R233, R0, RZ ;  /* 0x00000000e9007210 */ /* 0x000fe40007ffe1ff */
[----:B------:R-:W-:Y:S03]  /*65b0*/  @P4 SHF.R.U32.HI R4, RZ, c[0x0][0x2cc], R2 ;  /* 0x0000b300ff044a19 */ /* 0x000fe60000011602 */
[----:B------:R-:W-:Y:S05]  /*65c0*/  IMAD R0, R3, c[0x0][0x1d0], R0 ;  /* 0x0000740003007a24 */ /* 0x000fea00078e0200 */
[----:B------:R-:W-:Y:S01]  /*65d0*/  IADD3 R5, R0, -c[0x0][0x168], RZ ;  /* 0x80005a0000057a10 */ /* 0x000fe20007ffe0ff */
[----:B------:R-:W-:-:S05]  /*65e0*/  BRA.DIV ~URZ, `(.L_x_501) ;  /* 0x000086d27f007947 */ /* 0x000fca000b800000 */
[----:B------:R1:W2:Y:S02]  /*65f0*/  SHFL.IDX PT, R0, R4, RZ, 0x1c1f ;  /* 0x001c1fff04007589 */ /* 0x0002a400000e0000 */
.L_x_558:
[----:B--2---:R-:W-:Y:S05]  /*6600*/  IMAD.IADD R0, R5, 0x1, R0 ;  /* 0x0000000105007824 */ /* 0x004fea00078e0200 */
[C---:B------:R-:W-:Y:S02]  /*6610*/  ISETP.GT.AND P6, PT, R0.reuse, RZ, PT ;  /* 0x000000ff0000720c */ /* 0x040fe40003fc4270 */
[C---:B------:R-:W-:Y:S02]  /*6620*/  ISETP.GT.AND P5, PT, R0.reuse, 0x1, PT ;  /* 0x000000010000780c */ /* 0x040fe40003fa4270 */
[C---:B------:R-:W-:Y:S02]  /*6630*/  ISETP.GT.AND P2, PT, R0.reuse, 0x8, PT ;  /* 0x000000080000780c */ /* 0x040fe40003f44270 */
[----:B------:R-:W-:Y:S02]  /*6640*/  ISETP.GT.AND P0, PT, R0, 0x9, PT ;  /* 0x000000090000780c */ /* 0x000fe40003f04270 */
[----:B------:R-:W-:Y:S02]  /*6650*/  FSEL R6, R150, -INF , P6 ;  /* 0xff80000096067808 */ /* 0x000fe40003000000 */
[C---:B------:R-:W-:Y:S02]  /*6660*/  ISETP.GT.AND P6, PT, R0.reuse, 0x10, PT ;  /* 0x000000100000780c */ /* 0x040fe40003fc4270 */
[----:B------:R-:W-:Y:S02]  /*6670*/  FSEL R10, R147, -INF , P5 ;  /* 0xff800000930a7808 */ /* 0x000fe40002800000 */
        /* <DEDUP_REMOVED lines=22> */
[----:B------:R-:W-:Y:S02]  /*67e0*/  FSEL R163, R18, -INF , P5 ;  /* 0xff80000012a37808 */ /* 0x000fe40002800000 */
[----:B------:R-:W-:Y:S02]  /*67f0*/  FSEL R164, R17, -INF , P2 ;  /* 0xff80000011a47808 */ /* 0x000fe40001000000 */
[----:B------:R-:W-:Y:S01]  /*6800*/  FSEL R165, R16, -INF , P0 ;  /* 0xff80000010a57808 */ /* 0x000fe20000000000 */
[----:B------:R-:W-:-:S05]  /*6810*/  BRA.DIV ~URZ, `(.L_x_502) ;  /* 0x000085127f007947 */ /* 0x000fca000b800000 */
[----:B------:R-:W-:Y:S01]  /*6820*/  FMNMX.FTZ R2, R6, R101, !PT ;  /* 0x0000006506027209 */ /* 0x000fe20007810000 */
[----:B------:R-:W2:Y:S03]  /*6830*/  SHFL.IDX PT, R0, R4, 0x1, 0x1c1f ;  /* 0x003c1f0004007f89 */ /* 0x000ea600000e0000 */
[----:B------:R-:W-:Y:S04]  /*6840*/  FMNMX.FTZ R2, R10, R2, !PT ;  /* 0x000000020a027209 */ /* 0x000fe80007810000 */
[----:B------:R-:W-:Y:S04]  /*6850*/  FMNMX.FTZ R2, R9, R2, !PT ;  /* 0x0000000209027209 */ /* 0x000fe80007810000 */
[----:B------:R-:W-:Y:S04]  /*6860*/  FMNMX.FTZ R2, R12, R2, !PT ;  /* 0x000000020c027209 */ /* 0x000fe80007810000 */
[----:B------:R-:W-:Y:S04]  /*6870*/  FMNMX.FTZ R2, R140, R2, !PT ;  /* 0x000000028c027209 */ /* 0x000fe80007810000 */
[----:B------:R-:W-:Y:S04]  /*6880*/  FMNMX.FTZ R2, R141, R2, !PT ;  /* 0x000000028d027209 */ /* 0x000fe80007810000 */
[----:B------:R-:W-:Y:S01]  /*6890*/  FMNMX.FTZ R2, R142, R2, !PT ;  /* 0x000000028e027209 */ /* 0x000fe20007810000 */
[----:B--2---:R-:W-:Y:S03]  /*68a0*/  IMAD.IADD R0, R5, 0x1, R0 ;  /* 0x0000000105007824 */ /* 0x004fe600078e0200 */
[----:B------:R-:W-:Y:S02]  /*68b0*/  FMNMX.FTZ R2, R147, R2, !PT ;  /* 0x0000000293027209 */ /* 0x000fe40007810000 */
[C---:B------:R-:W-:Y:S02]  /*68c0*/  ISETP.GT.AND P2, PT, R0.reuse, RZ, PT ;  /* 0x000000ff0000720c */ /* 0x040fe40003f44270 */
[----:B------:R-:W-:Y:S02]  /*68d0*/  ISETP.GT.AND P0, PT, R0, 0x1, PT ;  /* 0x000000010000780c */ /* 0x000fe40003f04270 */
[----:B------:R-:W-:Y:S02]  /*68e0*/  FSEL R5, R152, -INF , P2 ;  /* 0xff80000098057808 */ /* 0x000fe40001000000 */
[C---:B------:R-:W-:Y:S02]  /*68f0*/  ISETP.GT.AND P2, PT, R0.reuse, 0x8, PT ;  /* 0x000000080000780c */ /* 0x040fe40003f44270 */
[----:B------:R-:W-:Y:S02]  /*6900*/  FSEL R8, R151, -INF , P0 ;  /* 0xff80000097087808 */ /* 0x000fe40000000000 */
[----:B------:R-:W-:Y:S02]  /*6910*/  FMNMX.FTZ R3, R5, R102, !PT ;  /* 0x0000006605037209 */ /* 0x000fe40007810000 */
[----:B------:R-:W-:Y:S02]  /*6920*/  ISETP.GT.AND P0, PT, R0, 0x9, PT ;  /* 0x000000090000780c */ /* 0x000fe40003f04270 */
[----:B------:R-:W-:Y:S02]  /*6930*/  FSEL R7, R145, -INF , P2 ;  /* 0xff80000091077808 */ /* 0x000fe40001000000 */
[----:B------:R-:W-:Y:S02]  /*6940*/  FMNMX.FTZ R3, R8, R3, !PT ;  /* 0x0000000308037209 */ /* 0x000fe40007810000 */
[C---:B------:R-:W-:Y:S02]  /*6950*/  ISETP.GT.AND P2, PT, R0.reuse, 0x10, PT ;  /* 0x000000100000780c */ /* 0x040fe40003f44270 */
[----:B------:R-:W-:Y:S02]  /*6960*/  FSEL R11, R149, -INF , P0 ;  /* 0xff800000950b7808 */ /* 0x000fe40000000000 */
[----:B-1----:R-:W-:Y:S02]  /*6970*/  FMNMX.FTZ R4, R7, R3, !PT ;  /* 0x0000000307047209 */ /* 0x002fe40007810000 */
[C---:B------:R-:W-:Y:S02]  /*6980*/  ISETP.GT.AND P0, PT, R0.reuse, 0x11, PT ;  /* 0x000000110000780c */ /* 0x040fe40003f04270 */
[----:B------:R-:W-:Y:S02]  /*6990*/  FSEL R143, R139, -INF , P2 ;  /* 0xff8000008b8f7808 */ /* 0x000fe40001000000 */
[----:B------:R-:W-:Y:S02]  /*69a0*/  FMNMX.FTZ R4, R11, R4, !PT ;  /* 0x000000040b047209 */ /* 0x000fe40007810000 */
[----:B------:R-:W-:Y:S02]  /*69b0*/  ISETP.GT.AND P2, PT, R0, 0x18, PT ;  /* 0x000000180000780c */ /* 0x000fe40003f44270 */
        /* <DEDUP_REMOVED lines=37> */
[----:B------:R-:W-:Y:S02]  /*6c10*/  FSEL R161, R35, -INF , P0 ;  /* 0xff80000023a17808 */ /* 0x000fe40000000000 */
[----:B------:R-:W-:Y:S01]  /*6c20*/  FMNMX.FTZ R4, R160, R4, !PT ;  /* 0x00000004a0047209 */ /* 0x000fe20007810000 */
[----:B------:R-:W1:Y:S03]  /*6c30*/  SHFL.BFLY PT, R100, R0, 0x2, 0x1f ;  /* 0x0c401f0000647f89 */ /* 0x000e6600000e0000 */
[----:B------:R-:W-:Y:S05]  /*6c40*/  FMNMX.FTZ R4, R161, R4, !PT ;  /* 0x00000004a1047209 */ /* 0x000fea0007810000 */
[----:B------:R-:W2:Y:S01]  /*6c50*/  SHFL.BFLY PT, R2, R4, 0x2, 0x1f ;  /* 0x0c401f0004027f89 */ /* 0x000ea200000e0000 */
[----:B-1----:R-:W-:Y:S07]  /*6c60*/  FMNMX.FTZ R100, R100, R0, !PT ;  /* 0x0000000064647209 */ /* 0x002fee0007810000 */
[----:B------:R-:W1:Y:S01]  /*6c70*/  SHFL.BFLY PT, R3, R100, 0x1, 0x1f ;  /* 0x0c201f0064037f89 */ /* 0x000e6200000e0000 */
[----:B--2---:R-:W-:Y:S07]  /*6c80*/  FMNMX.FTZ R4, R4, R2, !PT ;  /* 0x0000000204047209 */ /* 0x004fee0007810000 */
[----:B------:R2:W3:Y:S01]  /*6c90*/  SHFL.BFLY PT, R0, R4, 0x1, 0x1f ;  /* 0x0c201f0004007f89 */ /* 0x0004e200000e0000 */
[----:B-1----:R-:W-:Y:S07]  /*6ca0*/  FMNMX.FTZ R100, R100, R3, !PT ;  /* 0x0000000364647209 */ /* 0x002fee0007810000 */
.L_x_559:
[C---:B------:R-:W-:Y:S01]  /*6cb0*/  FSETP.NEU.FTZ.AND P0, PT, R100.reuse, -INF , PT ;  /* 0xff8000006400780b */ /* 0x040fe20003f1d000 */
[----:B------:R-:W-:Y:S01]  /*6cc0*/  FMUL.FTZ R144, R100, c[0x0][0x2d0] ;  /* 0x0000b40064907a20 */ /* 0x000fe20000410000 */
[----:B---3--:R-:W-:Y:S01]  /*6cd0*/  FMNMX.FTZ R3, R0, R4, !PT ;  /* 0x0000000400037209 */ /* 0x008fe20007810000 */
[----:B------:R-:W-:Y:S01]  /*6ce0*/  WARPSYNC 0xffffffff ;  /* 0xffffffff00007948 */ /* 0x000fe20003800000 */
[----:B------:R-:W-:Y:S01]  /*6cf0*/  FSEL R2, R100, RZ, P0 ;  /* 0x000000ff64027208 */ /* 0x000fe20000000000 */
[----:B------:R-:W-:Y:S01]  /*6d00*/  LDSM.16.MT88.4 R20, [R188] ;  /* 0x00000000bc14783b */ /* 0x000fe20000004200 */
[----:B------:R-:W-:Y:S01]  /*6d10*/  FSEL R144, R144, RZ, P0 ;  /* 0x000000ff90907208 */ /* 0x000fe20000000000 */
[C---:B--2---:R-:W-:Y:S01]  /*6d20*/  FMUL.FTZ R4, R3.reuse, c[0x0][0x2d0] ;  /* 0x0000b40003047a20 */ /* 0x044fe20000410000 */
[----:B------:R-:W-:Y:S01]  /*6d30*/  FSETP.NEU.FTZ.AND P0, PT, R3, -INF , PT ;  /* 0xff8000000300780b */ /* 0x000fe20003f1d000 */
[----:B------:R-:W-:Y:S02]  /*6d40*/  FADD.FTZ R0, -R2, R101 ;  /* 0x0000006502007221 */ /* 0x000fe40000010100 */
[--C-:B------:R-:W-:Y:S01]  /*6d50*/  FFMA.FTZ R12, R12, c[0x0][0x2d0], -R144.reuse ;  /* 0x0000b4000c0c7a23 */ /* 0x100fe20000010890 */
[----:B------:R-:W-:Y:S01]  /*6d60*/  FSEL R145, R4, RZ, P0 ;  /* 0x000000ff04917208 */ /* 0x000fe20000000000 */
[----:B------:R-:W-:Y:S01]  /*6d70*/  FMUL.FTZ R0, R0, c[0x0][0x2d0] ;  /* 0x0000b40000007a20 */ /* 0x000fe20000410000 */
[----:B------:R-:W-:Y:S01]  /*6d80*/  LDSM.16.MT88.4 R28, [R190] ;  /* 0x00000000be1c783b */ /* 0x000fe20000004200 */
[----:B------:R1:W-:Y:S01]  /*6d90*/  MUFU.EX2 R201, R12 ;  /* 0x0000000c00c97308 */ /* 0x0003e20000000800 */
[--C-:B------:R-:W-:Y:S02]  /*6da0*/  FFMA.FTZ R101, R140, c[0x0][0x2d0], -R144.reuse ;  /* 0x0000b4008c657a23 */ /* 0x100fe40000010890 */
[--C-:B------:R-:W-:Y:S02]  /*6db0*/  FFMA.FTZ R5, R5, c[0x0][0x2d0], -R145.reuse ;  /* 0x0000b40005057a23 */ /* 0x100fe40000010891 */
[--C-:B------:R-:W-:Y:S02]  /*6dc0*/  FFMA.FTZ R8, R8, c[0x0][0x2d0], -R145.reuse ;  /* 0x0000b40008087a23 */ /* 0x100fe40000010891 */
[--C-:B------:R-:W-:Y:S02]  /*6dd0*/  FFMA.FTZ R7, R7, c[0x0][0x2d0], -R145.reuse ;  /* 0x0000b40007077a23 */ /* 0x100fe40000010891 */
[--C-:B------:R-:W-:Y:S01]  /*6de0*/  FFMA.FTZ R11, R11, c[0x0][0x2d0], -R145.reuse ;  /* 0x0000b4000b0b7a23 */ /* 0x100fe20000010891 */
[----:B------:R2:W-:Y:S01]  /*6df0*/  MUFU.EX2 R2, R0 ;  /* 0x0000000000027308 */ /* 0x0005e20000000800 */
[--C-:B------:R-:W-:Y:S02]  /*6e00*/  FFMA.FTZ R6, R6, c[0x0][0x2d0], -R144.reuse ;  /* 0x0000b40006067a23 */ /* 0x100fe40000010890 */
[--C-:B------:R-:W-:Y:S02]  /*6e10*/  FFMA.FTZ R10, R10, c[0x0][0x2d0], -R144.reuse ;  /* 0x0000b4000a0a7a23 */ /* 0x100fe40000010890 */
[----:B------:R-:W-:Y:S05]  /*6e20*/  FFMA.FTZ R9, R9, c[0x0][0x2d0], -R144 ;  /* 0x0000b40009097a23 */ /* 0x000fea0000010890 */
[----:B------:R3:W-:Y:S01]  /*6e30*/  MUFU.EX2 R191, R101 ;  /* 0x0000006500bf7308 */ /* 0x0007e20000000800 */
[----:B-1----:R-:W1:Y:S09]  /*6e40*/  LDSM.16.MT88.4 R12, [R187] ;  /* 0x00000000bb0c783b */ /* 0x002e720000004200 */
[----:B------:R-:W-:Y:S01]  /*6e50*/  MUFU.EX2 R196, R6 ;  /* 0x0000000600c47308 */ /* 0x000fe20000000800 */
[----:B--2---:R-:W-:Y:S02]  /*6e60*/  FSEL R0, R3, RZ, P0 ;  /* 0x000000ff03007208 */ /* 0x004fe40000000000 */
[C---:B------:R-:W-:Y:S02]  /*6e70*/  ISETP.GT.AND P0, PT, R204.reuse, R211, PT ;  /* 0x000000d3cc00720c */ /* 0x040fe40003f04270 */
[----:B------:R-:W-:Y:S01]  /*6e80*/  IADD3 R204, R204, -0x1, RZ ;  /* 0xffffffffcccc7810 */ /* 0x000fe20007ffe0ff */
[----:B------:R-:W-:Y:S04]  /*6e90*/  FADD.FTZ R0, -R0, R102 ;  /* 0x0000006600007221 */ /* 0x000fe80000010100 */
[----:B------:R-:W2:Y:S01]  /*6ea0*/  MUFU.EX2 R210, R10 ;  /* 0x0000000a00d27308 */ /* 0x000ea20000000800 */
[----:B------:R-:W-:Y:S02]  /*6eb0*/  FMUL.FTZ R0, R0, c[0x0][0x2d0] ;  /* 0x0000b40000007a20 */ /* 0x000fe40000410000 */
[--C-:B---3--:R-:W-:Y:S07]  /*6ec0*/  FFMA.FTZ R101, R141, c[0x0][0x2d0], -R144.reuse ;  /* 0x0000b4008d657a23 */ /* 0x108fee0000010890 */
[----:B------:R-:W3:Y:S10]  /*6ed0*/  MUFU.EX2 R209, R9 ;  /* 0x0000000900d17308 */ /* 0x000ef40000000800 */
[----:B------:R-:W-:Y:S10]  /*6ee0*/  MUFU.EX2 R195, R5 ;  /* 0x0000000500c37308 */ /* 0x000ff40000000800 */
[----:B------:R-:W4:Y:S10]  /*6ef0*/  MUFU.EX2 R194, R8 ;  /* 0x0000000800c27308 */ /* 0x000f340000000800 */
[----:B------:R-:W-:Y:S10]  /*6f00*/  MUFU.EX2 R193, R7 ;  /* 0x0000000700c17308 */ /* 0x000ff40000000800 */
[----:B------:R-:W-:Y:S10]  /*6f10*/  MUFU.EX2 R192, R11 ;  /* 0x0000000b00c07308 */ /* 0x000ff40000000800 */
[----:B------:R-:W5:Y:S10]  /*6f20*/  MUFU.EX2 R0, R0 ;  /* 0x0000000000007308 */ /* 0x000f740000000800 */
[----:B------:R1:W1:Y:S02]  /*6f30*/  MUFU.EX2 R183, R101 ;  /* 0x0000006500b77308 */ /* 0x0002640000000800 */
[--C-:B-1----:R-:W-:Y:S01]  /*6f40*/  FFMA.FTZ R101, R142, c[0x0][0x2d0], -R144.reuse ;  /* 0x0000b4008e657a23 */ /* 0x102fe20000010890 */
[----:B--2---:R-:W-:Y:S01]  /*6f50*/  F2FP.PACK_AB R136, R210, R196 ;  /* 0x000000c4d288723e */ /* 0x004fe200000000ff */
[C---:B------:R-:W-:Y:S01]  /*6f60*/  FMUL.FTZ R4, R2.reuse, R104 ;  /* 0x0000006802047220 */ /* 0x040fe20000410000 */
[----:B---3--:R-:W-:Y:S01]  /*6f70*/  F2FP.PACK_AB R138, R201, R209 ;  /* 0x000000d1c98a723e */ /* 0x008fe200000000ff */
[----:B------:R-:W-:Y:S01]  /*6f80*/  FMUL.FTZ R5, R2, R105 ;  /* 0x0000006902057220 */ /* 0x000fe20000410000 */
[----:B----4-:R-:W-:Y:S01]  /*6f90*/  F2FP.PACK_AB R137, R194, R195 ;  /* 0x000000c3c289723e */ /* 0x010fe200000000ff */
[----:B-----5:R-:W-:Y:S01]  /*6fa0*/  FMUL.FTZ R6, R0, R106 ;  /* 0x0000006a00067220 */ /* 0x020fe20000410000 */
[----:B------:R-:W-:Y:S01]  /*6fb0*/  F2FP.PACK_AB R139, R192, R193 ;  /* 0x000000c1c08b723e */ /* 0x000fe200000000ff */
[----:B------:R-:W-:Y:S01]  /*6fc0*/  FMUL.FTZ R7, R0, R107 ;  /* 0x0000006b00077220 */ /* 0x000fe20000410000 */
[----:B------:R1:W-:Y:S01]  /*6fd0*/  MUFU.EX2 R182, R101 ;  /* 0x0000006500b67308 */ /* 0x0003e20000000800 */
[----:B------:R-:W2:Y:S01]  /*6fe0*/  LDSM.16.MT88.4 R104, [R189] ;  /* 0x00000000bd68783b */ /* 0x000ea20000004200 */
[C---:B------:R-:W-:Y:S02]  /*6ff0*/  FMUL.FTZ R8, R2.reuse, R108 ;  /* 0x0000006c02087220 */ /* 0x040fe40000410000 */
[----:B------:R-:W-:Y:S02]  /*7000*/  FMUL.FTZ R9, R2, R109 ;  /* 0x0000006d02097220 */ /* 0x000fe40000410000 */
[C---:B------:R-:W-:Y:S05]  /*7010*/  HMMA.16816.F32 R4, R136.reuse, R12, R4 ;  /* 0x0000000c8804723c */ /* 0x040fea0000001804 */
[C---:B------:R-:W-:Y:S02]  /*7020*/  FMUL.FTZ R10, R0.reuse, R110 ;  /* 0x0000006e000a7220 */ /* 0x040fe40000410000 */
[----:B------:R-:W-:Y:S02]  /*7030*/  FMUL.FTZ R11, R0, R111 ;  /* 0x0000006f000b7220 */ /* 0x000fe40000410000 */
[----:B------:R-:W3:Y:S03]  /*7040*/  LDSM.16.MT88.4 R108, [R187+0x2000] ;  /* 0x00200000bb6c783b */ /* 0x000ee60000004200 */
[C---:B------:R-:W-:Y:S02]  /*7050*/  FMUL.FTZ R12, R2.reuse, R112 ;  /* 0x00000070020c7220 */ /* 0x040fe40000410000 */
[C---:B------:R-:W-:Y:S03]  /*7060*/  HMMA.16816.F32 R8, R136.reuse, R14, R8 ;  /* 0x0000000e8808723c */ /* 0x040fe60000001808 */
[C---:B------:R-:W-:Y:S02]  /*7070*/  FMUL.FTZ R13, R2.reuse, R113 ;  /* 0x00000071020d7220 */ /* 0x040fe40000410000 */
[----:B------:R-:W-:Y:S02]  /*7080*/  FMUL.FTZ R16, R2, R116 ;  /* 0x0000007402107220 */ /* 0x000fe40000410000 */
[C---:B------:R-:W-:Y:S02]  /*7090*/  FMUL.FTZ R14, R0.reuse, R114 ;  /* 0x00000072000e7220 */ /* 0x040fe40000410000 */
[----:B------:R-:W-:Y:S02]  /*70a0*/  FMUL.FTZ R15, R0, R115 ;  /* 0x00000073000f7220 */ /* 0x000fe40000410000 */
[----:B------:R-:W4:Y:S01]  /*70b0*/  LDSM.16.MT88.4 R112, [R188+0x2000] ;  /* 0x00200000bc70783b */ /* 0x000f220000004200 */
[----:B------:R-:W-:Y:S02]  /*70c0*/  FMUL.FTZ R17, R2, R117 ;  /* 0x0000007502117220 */ /* 0x000fe40000410000 */
[C---:B------:R-:W-:Y:S02]  /*70d0*/  FMUL.FTZ R18, R0.reuse, R118 ;  /* 0x0000007600127220 */ /* 0x040fe40000410000 */
[C---:B------:R-:W-:Y:S03]  /*70e0*/  HMMA.16816.F32 R12, R136.reuse, R20, R12 ;  /* 0x00000014880c723c */ /* 0x040fe6000000180c */
[----:B------:R-:W-:Y:S02]  /*70f0*/  FMUL.FTZ R19, R0, R119 ;  /* 0x0000007700137220 */ /* 0x000fe40000410000 */
[----:B------:R-:W-:Y:S01]  /*7100*/  LDSM.16.MT88.4 R116, [R187+0x800] ;  /* 0x00080000bb74783b */ /* 0x000fe20000004200 */
[--C-:B-1----:R-:W-:Y:S02]  /*7110*/  FFMA.FTZ R101, R147, c[0x0][0x2d0], -R144.reuse ;  /* 0x0000b40093657a23 */ /* 0x102fe40000010890 */
[C---:B------:R-:W-:Y:S02]  /*7120*/  FMUL.FTZ R20, R2.reuse, R120 ;  /* 0x0000007802147220 */ /* 0x040fe40000410000 */
[C---:B------:R-:W-:Y:S01]  /*7130*/  HMMA.16816.F32 R16, R136.reuse, R22, R16 ;  /* 0x000000168810723c */ /* 0x040fe20000001810 */
[----:B------:R1:W-:Y:S02]  /*7140*/  MUFU.EX2 R181, R101 ;  /* 0x0000006500b57308 */ /* 0x0003e40000000800 */
[C---:B------:R-:W-:Y:S02]  /*7150*/  FMUL.FTZ R21, R2.reuse, R121 ;  /* 0x0000007902157220 */ /* 0x040fe40000410000 */
[----:B------:R-:W-:Y:S02]  /*7160*/  FMUL.FTZ R24, R2, R124 ;  /* 0x0000007c02187220 */ /* 0x000fe40000410000 */
[C---:B------:R-:W-:Y:S02]  /*7170*/  FMUL.FTZ R22, R0.reuse, R122 ;  /* 0x0000007a00167220 */ /* 0x040fe40000410000 */
[----:B------:R-:W-:Y:S02]  /*7180*/  FMUL.FTZ R23, R0, R123 ;  /* 0x0000007b00177220 */ /* 0x000fe40000410000 */
[----:B------:R-:W-:Y:S01]  /*7190*/  LDSM.16.MT88.4 R120, [R188+0x800] ;  /* 0x00080000bc78783b */ /* 0x000fe20000004200 */
[----:B------:R-:W-:Y:S02]  /*71a0*/  FMUL.FTZ R25, R2, R125 ;  /* 0x0000007d02197220 */ /* 0x000fe40000410000 */
[C---:B------:R-:W-:Y:S02]  /*71b0*/  FMUL.FTZ R26, R0.reuse, R126 ;  /* 0x0000007e001a7220 */ /* 0x040fe40000410000 */
[C---:B------:R-:W-:Y:S03]  /*71c0*/  HMMA.16816.F32 R20, R136.reuse, R28, R20 ;  /* 0x0000001c8814723c */ /* 0x040fe60000001814 */
[----:B------:R-:W-:Y:S02]  /*71d0*/  FMUL.FTZ R27, R0, R127 ;  /* 0x0000007f001b7220 */ /* 0x000fe40000410000 */
[----:B------:R-:W-:Y:S01]  /*71e0*/  LDSM.16.MT88.4 R124, [R189+0x800] ;  /* 0x00080000bd7c783b */ /* 0x000fe20000004200 */
[C---:B------:R-:W-:Y:S02]  /*71f0*/  FMUL.FTZ R32, R2.reuse, R132 ;  /* 0x0000008402207220 */ /* 0x040fe40000410000 */
[C---:B------:R-:W-:Y:S02]  /*7200*/  FMUL.FTZ R28, R2.reuse, R128 ;  /* 0x00000080021c7220 */ /* 0x040fe40000410000 */
[C---:B------:R-:W-:Y:S03]  /*7210*/  HMMA.16816.F32 R24, R136.reuse, R30, R24 ;  /* 0x0000001e8818723c */ /* 0x040fe60000001818 */
[----:B------:R-:W-:Y:S02]  /*7220*/  FMUL.FTZ R29, R2, R129 ;  /* 0x00000081021d7220 */ /* 0x000fe40000410000 */
[--C-:B-1----:R-:W-:Y:S02]  /*7230*/  FFMA.FTZ R101, R143, c[0x0][0x2d0], -R145.reuse ;  /* 0x0000b4008f657a23 */ /* 0x102fe40000010891 */
[C---:B------:R-:W-:Y:S01]  /*7240*/  FMUL.FTZ R30, R0.reuse, R130 ;  /* 0x00000082001e7220 */ /* 0x040fe20000410000 */
[----:B------:R-:W-:Y:S01]  /*7250*/  LDSM.16.MT88.4 R140, [R190+0x2800] ;  /* 0x00280000be8c783b */ /* 0x000fe20000004200 */
[----:B------:R-:W-:Y:S01]  /*7260*/  FMUL.FTZ R31, R0, R131 ;  /* 0x00000083001f7220 */ /* 0x000fe20000410000 */
[----:B------:R1:W-:Y:S02]  /*7270*/  MUFU.EX2 R180, R101 ;  /* 0x0000006500b47308 */ /* 0x0003e40000000800 */
[----:B------:R-:W-:Y:S02]  /*7280*/  FMUL.FTZ R33, R2, R133 ;  /* 0x0000008502217220 */ /* 0x000fe40000410000 */
[C---:B------:R-:W-:Y:S02]  /*7290*/  FMUL.FTZ R34, R0.reuse, R134 ;  /* 0x0000008600227220 */ /* 0x040fe40000410000 */
[C---:B--2---:R-:W-:Y:S01]  /*72a0*/  HMMA.16816.F32 R28, R136.reuse, R104, R28 ;  /* 0x00000068881c723c */ /* 0x044fe2000000181c */
[----:B------:R-:W-:Y:S02]  /*72b0*/  LDSM.16.MT88.4 R128, [R187+0x2800] ;  /* 0x00280000bb80783b */ /* 0x000fe40000004200 */
[----:B------:R-:W-:Y:S02]  /*72c0*/  FMUL.FTZ R35, R0, R135 ;  /* 0x0000008700237220 */ /* 0x000fe40000410000 */
[C---:B------:R-:W-:Y:S02]  /*72d0*/  FMUL.FTZ R36, R2.reuse, R36 ;  /* 0x0000002402247220 */ /* 0x040fe40000410000 */
[----:B------:R-:W-:Y:S02]  /*72e0*/  FMUL.FTZ R37, R2, R37 ;  /* 0x0000002502257220 */ /* 0x000fe40000410000 */
[----:B------:R-:W-:Y:S01]  /*72f0*/  LDSM.16.MT88.4 R132, [R188+0x2800] ;  /* 0x00280000bc84783b */ /* 0x000fe20000004200 */
[C---:B------:R-:W-:Y:S03]  /*7300*/  HMMA.16816.F32 R32, R136.reuse, R106, R32 ;  /* 0x0000006a8820723c */ /* 0x040fe60000001820 */
[C---:B------:R-:W-:Y:S02]  /*7310*/  FMUL.FTZ R38, R0.reuse, R38 ;  /* 0x0000002600267220 */ /* 0x040fe40000410000 */
[----:B------:R-:W-:Y:S02]  /*7320*/  FMUL.FTZ R39, R0, R39 ;  /* 0x0000002700277220 */ /* 0x000fe40000410000 */
[----:B------:R-:W2:Y:S01]  /*7330*/  LDSM.16.MT88.4 R104, [R190+0x2000] ;  /* 0x00200000be68783b */ /* 0x000ea20000004200 */
[--C-:B-1----:R-:W-:Y:S04]  /*7340*/  FFMA.FTZ R101, R146, c[0x0][0x2d0], -R145.reuse ;  /* 0x0000b40092657a23 */ /* 0x102fe80000010891 */
[C---:B---3--:R-:W-:Y:S01]  /*7350*/  HMMA.16816.F32 R36, R136.reuse, R108, R36 ;  /* 0x0000006c8824723c */ /* 0x048fe20000001824 */
[----:B------:R1:W3:Y:S02]  /*7360*/  MUFU.EX2 R179, R101 ;  /* 0x0000006500b37308 */ /* 0x0002e40000000800 */
[C---:B------:R-:W-:Y:S02]  /*7370*/  FMUL.FTZ R40, R2.reuse, R40 ;  /* 0x0000002802287220 */ /* 0x040fe40000410000 */
[----:B------:R-:W-:Y:S02]  /*7380*/  FMUL.FTZ R41, R2, R41 ;  /* 0x0000002902297220 */ /* 0x000fe40000410000 */
[C---:B------:R-:W-:Y:S02]  /*7390*/  FMUL.FTZ R42, R0.reuse, R42 ;  /* 0x0000002a002a7220 */ /* 0x040fe40000410000 */
[----:B------:R-:W-:Y:S03]  /*73a0*/  FMUL.FTZ R43, R0, R43 ;  /* 0x0000002b002b7220 */ /* 0x000fe60000410000 */
[C---:B------:R-:W-:Y:S02]  /*73b0*/  FMUL.FTZ R44, R2.reuse, R44 ;  /* 0x0000002c022c7220 */ /* 0x040fe40000410000 */
[----:B------:R-:W-:Y:S02]  /*73c0*/  FMUL.FTZ R45, R2, R45 ;  /* 0x0000002d022d7220 */ /* 0x000fe40000410000 */
[C---:B------:R-:W-:Y:S01]  /*73d0*/  HMMA.16816.F32 R40, R136.reuse, R110, R40 ;  /* 0x0000006e8828723c */ /* 0x040fe20000001828 */
[----:B------:R-:W5:Y:S02]  /*73e0*/  LDSM.16.MT88.4 R108, [R189+0x2000] ;  /* 0x00200000bd6c783b */ /* 0x000f640000004200 */
[C---:B------:R-:W-:Y:S02]  /*73f0*/  FMUL.FTZ R46, R0.reuse, R46 ;  /* 0x0000002e002e7220 */ /* 0x040fe40000410000 */
[----:B------:R-:W-:Y:S02]  /*7400*/  FMUL.FTZ R47, R0, R47 ;  /* 0x0000002f002f7220 */ /* 0x000fe40000410000 */
[----:B------:R-:W-:Y:S02]  /*7410*/  FMUL.FTZ R48, R2, R48 ;  /* 0x0000003002307220 */ /* 0x000fe40000410000 */
[--C-:B-1----:R-:W-:Y:S03]  /*7420*/  FFMA.FTZ R101, R148, c[0x0][0x2d0], -R145.reuse ;  /* 0x0000b40094657a23 */ /* 0x102fe60000010891 */
[C---:B----4-:R-:W-:Y:S01]  /*7430*/  HMMA.16816.F32 R44, R136.reuse, R112, R44 ;  /* 0x00000070882c723c */ /* 0x050fe2000000182c */
[----:B------:R1:W-:Y:S02]  /*7440*/  MUFU.EX2 R178, R101 ;  /* 0x0000006500b27308 */ /* 0x0003e40000000800 */
[----:B------:R-:W-:Y:S02]  /*7450*/  FMUL.FTZ R49, R2, R49 ;  /* 0x0000003102317220 */ /* 0x000fe40000410000 */
[C---:B------:R-:W-:Y:S02]  /*7460*/  FMUL.FTZ R50, R0.reuse, R50 ;  /* 0x0000003200327220 */ /* 0x040fe40000410000 */
[----:B------:R-:W-:Y:S02]  /*7470*/  FMUL.FTZ R51, R0, R51 ;  /* 0x0000003300337220 */ /* 0x000fe40000410000 */
[C---:B------:R-:W-:Y:S03]  /*7480*/  FMUL.FTZ R52, R2.reuse, R52 ;  /* 0x0000003402347220 */ /* 0x040fe60000410000 */
[----:B------:R-:W-:Y:S02]  /*7490*/  FMUL.FTZ R53, R2, R53 ;  /* 0x0000003502357220 */ /* 0x000fe40000410000 */
[C---:B------:R-:W-:Y:S01]  /*74a0*/  HMMA.16816.F32 R48, R136.reuse, R114, R48 ;  /* 0x000000728830723c */ /* 0x040fe20000001830 */
[----:B------:R-:W4:Y:S02]  /*74b0*/  LDSM.16.MT88.4 R112, [R187+0x4000] ;  /* 0x00400000bb70783b */ /* 0x000f240000004200 */
[C---:B------:R-:W-:Y:S02]  /*74c0*/  FMUL.FTZ R54, R0.reuse, R54 ;  /* 0x0000003600367220 */ /* 0x040fe40000410000 */
[----:B------:R-:W-:Y:S02]  /*74d0*/  FMUL.FTZ R55, R0, R55 ;  /* 0x0000003700377220 */ /* 0x000fe40000410000 */
[C---:B------:R-:W-:Y:S02]  /*74e0*/  FMUL.FTZ R56, R2.reuse, R56 ;  /* 0x0000003802387220 */ /* 0x040fe40000410000 */
[----:B------:R-:W-:Y:S03]  /*74f0*/  FMUL.FTZ R57, R2, R57 ;  /* 0x0000003902397220 */ /* 0x000fe60000410000 */
[C---:B--2---:R-:W-:Y:S03]  /*7500*/  HMMA.16816.F32 R52, R136.reuse, R104, R52 ;  /* 0x000000688834723c */ /* 0x044fe60000001834 */
[C---:B------:R-:W-:Y:S02]  /*7510*/  FMUL.FTZ R58, R0.reuse, R58 ;  /* 0x0000003a003a7220 */ /* 0x040fe40000410000 */
[----:B------:R-:W-:Y:S02]  /*7520*/  FMUL.FTZ R59, R0, R59 ;  /* 0x0000003b003b7220 */ /* 0x000fe40000410000 */
[--C-:B-1----:R-:W-:Y:S02]  /*7530*/  FFMA.FTZ R101, R149, c[0x0][0x2d0], -R145.reuse ;  /* 0x0000b40095657a23 */ /* 0x102fe40000010891 */
[C---:B------:R-:W-:Y:S02]  /*7540*/  FMUL.FTZ R60, R2.reuse, R60 ;  /* 0x0000003c023c7220 */ /* 0x040fe40000410000 */
[----:B------:R1:W2:Y:S01]  /*7550*/  MUFU.EX2 R177, R101 ;  /* 0x0000006500b17308 */ /* 0x0002a20000000800 */
[C---:B------:R-:W-:Y:S01]  /*7560*/  HMMA.16816.F32 R56, R136.reuse, R106, R56 ;  /* 0x0000006a8838723c */ /* 0x040fe20000001838 */
[----:B------:R-:W2:Y:S02]  /*7570*/  LDSM.16.MT88.4 R104, [R188+0x4000] ;  /* 0x00400000bc68783b */ /* 0x000ea40000004200 */
[----:B------:R-:W-:Y:S02]  /*7580*/  FMUL.FTZ R61, R2, R61 ;  /* 0x0000003d023d7220 */ /* 0x000fe40000410000 */
[C---:B------:R-:W-:Y:S02]  /*7590*/  FMUL.FTZ R62, R0.reuse, R62 ;  /* 0x0000003e003e7220 */ /* 0x040fe40000410000 */
[----:B------:R-:W-:Y:S02]  /*75a0*/  FMUL.FTZ R63, R0, R63 ;  /* 0x0000003f003f7220 */ /* 0x000fe40000410000 */
[C---:B------:R-:W-:Y:S03]  /*75b0*/  FMUL.FTZ R64, R2.reuse, R64 ;  /* 0x0000004002407220 */ /* 0x040fe60000410000 */
[----:B------:R-:W-:Y:S02]  /*75c0*/  FMUL.FTZ R65, R2, R65 ;  /* 0x0000004102417220 */ /* 0x000fe40000410000 */
[C---:B-----5:R-:W-:Y:S03]  /*75d0*/  HMMA.16816.F32 R60, R136.reuse, R108, R60 ;  /* 0x0000006c883c723c */ /* 0x060fe6000000183c */
[C---:B------:R-:W-:Y:S02]  /*75e0*/  FMUL.FTZ R66, R0.reuse, R66 ;  /* 0x0000004200427220 */ /* 0x040fe40000410000 */
[----:B------:R-:W-:Y:S02]  /*75f0*/  FMUL.FTZ R67, R0, R67 ;  /* 0x0000004300437220 */ /* 0x000fe40000410000 */
[C---:B------:R-:W-:Y:S02]  /*7600*/  FMUL.FTZ R68, R2.reuse, R68 ;  /* 0x0000004402447220 */ /* 0x040fe40000410000 */
[--C-:B-1----:R-:W-:Y:S03]  /*7610*/  FFMA.FTZ R101, R153, c[0x0][0x2d0], -R144.reuse ;  /* 0x0000b40099657a23 */ /* 0x102fe60000010890 */
[C---:B------:R-:W-:Y:S01]  /*7620*/  HMMA.16816.F32 R64, R136.reuse, R110, R64 ;  /* 0x0000006e8840723c */ /* 0x040fe20000001840 */
[----:B------:R-:W1:Y:S01]  /*7630*/  LDSM.16.MT88.4 R108, [R190+0x4000] ;  /* 0x00400000be6c783b */ /* 0x000e620000004200 */
[----:B------:R5:W-:Y:S01]  /*7640*/  MUFU.EX2 R176, R101 ;  /* 0x0000006500b07308 */ /* 0x000be20000000800 */
[----:B------:R-:W-:Y:S02]  /*7650*/  FMUL.FTZ R69, R2, R69 ;  /* 0x0000004502457220 */ /* 0x000fe40000410000 */
[C---:B------:R-:W-:Y:S02]  /*7660*/  FMUL.FTZ R70, R0.reuse, R70 ;  /* 0x0000004600467220 */ /* 0x040fe40000410000 */
[----:B------:R-:W-:Y:S02]  /*7670*/  FMUL.FTZ R71, R0, R71 ;  /* 0x0000004700477220 */ /* 0x000fe40000410000 */
[C---:B------:R-:W-:Y:S03]  /*7680*/  FMUL.FTZ R72, R2.reuse, R72 ;  /* 0x0000004802487220 */ /* 0x040fe60000410000 */
[----:B------:R-:W-:Y:S02]  /*7690*/  FMUL.FTZ R73, R2, R73 ;  /* 0x0000004902497220 */ /* 0x000fe40000410000 */
[C---:B----4-:R-:W-:Y:S03]  /*76a0*/  HMMA.16816.F32 R68, R136.reuse, R112, R68 ;  /* 0x000000708844723c */ /* 0x050fe60000001844 */
[C---:B------:R-:W-:Y:S02]  /*76b0*/  FMUL.FTZ R74, R0.reuse, R74 ;  /* 0x0000004a004a7220 */ /* 0x040fe40000410000 */
[----:B------:R-:W-:Y:S02]  /*76c0*/  FMUL.FTZ R75, R0, R75 ;  /* 0x0000004b004b7220 */ /* 0x000fe40000410000 */
[C---:B------:R-:W-:Y:S02]  /*76d0*/  FMUL.FTZ R76, R2.reuse, R76 ;  /* 0x0000004c024c7220 */ /* 0x040fe40000410000 */
[----:B------:R-:W-:Y:S03]  /*76e0*/  FMUL.FTZ R77, R2, R77 ;  /* 0x0000004d024d7220 */ /* 0x000fe60000410000 */
[C---:B------:R-:W-:Y:S01]  /*76f0*/  HMMA.16816.F32 R72, R136.reuse, R114, R72 ;  /* 0x000000728848723c */ /* 0x040fe20000001848 */
[----:B------:R-:W4:Y:S02]  /*7700*/  LDSM.16.MT88.4 R112, [R189+0x4000] ;  /* 0x00400000bd70783b */ /* 0x000f240000004200 */
[C---:B------:R-:W-:Y:S02]  /*7710*/  FMUL.FTZ R78, R0.reuse, R78 ;  /* 0x0000004e004e7220 */ /* 0x040fe40000410000 */
[----:B------:R-:W-:Y:S02]  /*7720*/  FMUL.FTZ R79, R0, R79 ;  /* 0x0000004f004f7220 */ /* 0x000fe40000410000 */
[--C-:B-----5:R-:W-:Y:S02]  /*7730*/  FFMA.FTZ R101, R154, c[0x0][0x2d0], -R144.reuse ;  /* 0x0000b4009a657a23 */ /* 0x120fe40000010890 */
[C---:B------:R-:W-:Y:S02]  /*7740*/  FMUL.FTZ R80, R2.reuse, R80 ;  /* 0x0000005002507220 */ /* 0x040fe40000410000 */
[----:B------:R5:W1:Y:S01]  /*7750*/  MUFU.EX2 R175, R101 ;  /* 0x0000006500af7308 */ /* 0x000a620000000800 */
[C---:B--2---:R-:W-:Y:S03]  /*7760*/  HMMA.16816.F32 R76, R136.reuse, R104, R76 ;  /* 0x00000068884c723c */ /* 0x044fe6000000184c */
[----:B------:R-:W-:Y:S02]  /*7770*/  FMUL.FTZ R81, R2, R81 ;  /* 0x0000005102517220 */ /* 0x000fe40000410000 */
[C---:B------:R-:W-:Y:S02]  /*7780*/  FMUL.FTZ R82, R0.reuse, R82 ;  /* 0x0000005200527220 */ /* 0x040fe40000410000 */
[----:B------:R-:W-:Y:S01]  /*7790*/  FMUL.FTZ R83, R0, R83 ;  /* 0x0000005300537220 */ /* 0x000fe20000410000 */
[----:B------:R-:W-:Y:S01]  /*77a0*/  F2FP.PACK_AB R104, R183, R191 ;  /* 0x000000bfb768723e */ /* 0x000fe200000000ff */
[C---:B------:R-:W-:Y:S03]  /*77b0*/  FMUL.FTZ R84, R2.reuse, R84 ;  /* 0x0000005402547220 */ /* 0x040fe60000410000 */
[----:B------:R-:W-:Y:S01]  /*77c0*/  FMUL.FTZ R85, R2, R85 ;  /* 0x0000005502557220 */ /* 0x000fe20000410000 */
[----:B---3--:R-:W-:Y:S01]  /*77d0*/  F2FP.PACK_AB R105, R179, R180 ;  /* 0x000000b4b369723e */ /* 0x008fe200000000ff */
[C---:B------:R-:W-:Y:S03]  /*77e0*/  HMMA.16816.F32 R80, R136.reuse, R106, R80 ;  /* 0x0000006a8850723c */ /* 0x040fe60000001850 */
[C---:B------:R-:W-:Y:S02]  /*77f0*/  FMUL.FTZ R86, R0.reuse, R86 ;  /* 0x0000005600567220 */ /* 0x040fe40000410000 */
[----:B------:R-:W-:Y:S02]  /*7800*/  FMUL.FTZ R87, R0, R87 ;  /* 0x0000005700577220 */ /* 0x000fe40000410000 */
[----:B------:R-:W-:Y:S01]  /*7810*/  FMUL.FTZ R88, R2, R88 ;  /* 0x0000005802587220 */ /* 0x000fe20000410000 */
[----:B------:R-:W-:Y:S01]  /*7820*/  F2FP.PACK_AB R106, R181, R182 ;  /* 0x000000b6b56a723e */ /* 0x000fe200000000ff */
[--C-:B-----5:R-:W-:Y:S03]  /*7830*/  FFMA.FTZ R101, R156, c[0x0][0x2d0], -R144.reuse ;  /* 0x0000b4009c657a23 */ /* 0x120fe60000010890 */
[C---:B-1----:R-:W-:Y:S01]  /*7840*/  HMMA.16816.F32 R84, R136.reuse, R108, R84 ;  /* 0x0000006c8854723c */ /* 0x042fe20000001854 */
[----:B------:R1:W-:Y:S02]  /*7850*/  MUFU.EX2 R174, R101 ;  /* 0x0000006500ae7308 */ /* 0x0003e40000000800 */
[----:B------:R-:W-:Y:S01]  /*7860*/  FMUL.FTZ R89, R2, R89 ;  /* 0x0000005902597220 */ /* 0x000fe20000410000 */
[----:B------:R-:W-:Y:S01]  /*7870*/  F2FP.PACK_AB R107, R177, R178 ;  /* 0x000000b2b16b723e */ /* 0x000fe200000000ff */
[C---:B------:R-:W-:Y:S02]  /*7880*/  FMUL.FTZ R90, R0.reuse, R90 ;  /* 0x0000005a005a7220 */ /* 0x040fe40000410000 */
[----:B------:R-:W-:Y:S02]  /*7890*/  FMUL.FTZ R91, R0, R91 ;  /* 0x0000005b005b7220 */ /* 0x000fe40000410000 */
[C---:B------:R-:W-:Y:S03]  /*78a0*/  FMUL.FTZ R92, R2.reuse, R92 ;  /* 0x0000005c025c7220 */ /* 0x040fe60000410000 */
[----:B------:R-:W-:Y:S02]  /*78b0*/  FMUL.FTZ R93, R2, R93 ;  /* 0x0000005d025d7220 */ /* 0x000fe40000410000 */
[C---:B------:R-:W-:Y:S01]  /*78c0*/  HMMA.16816.F32 R88, R136.reuse, R110, R88 ;  /* 0x0000006e8858723c */ /* 0x040fe20000001858 */
[----:B------:R-:W2:Y:S02]  /*78d0*/  LDSM.16.MT88.4 R108, [R190+0x800] ;  /* 0x00080000be6c783b */ /* 0x000ea40000004200 */
[C---:B------:R-:W-:Y:S02]  /*78e0*/  FMUL.FTZ R94, R0.reuse, R94 ;  /* 0x0000005e005e7220 */ /* 0x040fe40000410000 */
[----:B------:R-:W-:Y:S02]  /*78f0*/  FMUL.FTZ R95, R0, R95 ;  /* 0x0000005f005f7220 */ /* 0x000fe40000410000 */
[C---:B------:R-:W-:Y:S02]  /*7900*/  FMUL.FTZ R96, R2.reuse, R96 ;  /* 0x0000006002607220 */ /* 0x040fe40000410000 */
[----:B------:R-:W-:Y:S03]  /*7910*/  FMUL.FTZ R97, R2, R97 ;  /* 0x0000006102617220 */ /* 0x000fe60000410000 */
[C---:B----4-:R-:W-:Y:S03]  /*7920*/  HMMA.16816.F32 R92, R136.reuse, R112, R92 ;  /* 0x00000070885c723c */ /* 0x050fe6000000185c */
[C---:B------:R-:W-:Y:S02]  /*7930*/  FMUL.FTZ R98, R0.reuse, R98 ;  /* 0x0000006200627220 */ /* 0x040fe40000410000 */
[----:B------:R-:W-:Y:S02]  /*7940*/  FMUL.FTZ R99, R0, R99 ;  /* 0x0000006300637220 */ /* 0x000fe40000410000 */
[--C-:B-1----:R-:W-:Y:S04]  /*7950*/  FFMA.FTZ R101, R157, c[0x0][0x2d0], -R144.reuse ;  /* 0x0000b4009d657a23 */ /* 0x102fe80000010890 */
[----:B------:R1:W3:Y:S01]  /*7960*/  MUFU.EX2 R173, R101 ;  /* 0x0000006500ad7308 */ /* 0x0002e20000000800 */
[----:B------:R-:W-:Y:S01]  /*7970*/  HMMA.16816.F32 R96, R136, R114, R96 ;  /* 0x000000728860723c */ /* 0x000fe20000001860 */
[----:B------:R-:W4:Y:S07]  /*7980*/  LDSM.16.MT88.4 R112, [R189+0x2800] ;  /* 0x00280000bd70783b */ /* 0x000f2e0000004200 */
[C---:B------:R-:W-:Y:S01]  /*7990*/  HMMA.16816.F32 R4, R104.reuse, R116, R4 ;  /* 0x000000746804723c */ /* 0x040fe20000001804 */
[----:B------:R-:W-:Y:S07]  /*79a0*/  LDSM.16.MT88.4 R136, [R190+0x3000] ;  /* 0x00300000be88783b */ /* 0x000fee0000004200 */
[C---:B------:R-:W-:Y:S01]  /*79b0*/  HMMA.16816.F32 R8, R104.reuse, R118, R8 ;  /* 0x000000766808723c */ /* 0x040fe20000001808 */
[----:B------:R-:W-:Y:S03]  /*79c0*/  LDSM.16.MT88.4 R116, [R188+0x4800] ;  /* 0x00480000bc74783b */ /* 0x000fe60000004200 */
[--C-:B-1----:R-:W-:Y:S04]  /*79d0*/  FFMA.FTZ R101, R150, c[0x0][0x2d0], -R145.reuse ;  /* 0x0000b40096657a23 */ /* 0x102fe80000010891 */
[C---:B------:R-:W-:Y:S01]  /*79e0*/  HMMA.16816.F32 R12, R104.reuse, R120, R12 ;  /* 0x00000078680c723c */ /* 0x040fe2000000180c */
[----:B------:R1:W-:Y:S07]  /*79f0*/  MUFU.EX2 R172, R101 ;  /* 0x0000006500ac7308 */ /* 0x0003ee0000000800 */
[C---:B------:R-:W-:Y:S01]  /*7a00*/  HMMA.16816.F32 R16, R104.reuse, R122, R16 ;  /* 0x0000007a6810723c */ /* 0x040fe20000001810 */
[----:B------:R-:W-:Y:S07]  /*7a10*/  LDSM.16.MT88.4 R120, [R190+0x4800] ;  /* 0x00480000be78783b */ /* 0x000fee0000004200 */
[C---:B--2---:R-:W-:Y:S08]  /*7a20*/  HMMA.16816.F32 R20, R104.reuse, R108, R20 ;  /* 0x0000006c6814723c */ /* 0x044ff00000001814 */
[C---:B------:R-:W-:Y:S01]  /*7a30*/  HMMA.16816.F32 R24, R104.reuse, R110, R24 ;  /* 0x0000006e6818723c */ /* 0x040fe20000001818 */
[----:B------:R-:W2:Y:S03]  /*7a40*/  LDSM.16.MT88.4 R108, [R187+0x4800] ;  /* 0x00480000bb6c783b */ /* 0x000ea60000004200 */
[--C-:B-1----:R-:W-:Y:S04]  /*7a50*/  FFMA.FTZ R101, R151, c[0x0][0x2d0], -R145.reuse ;  /* 0x0000b40097657a23 */ /* 0x102fe80000010891 */
[C---:B------:R-:W-:Y:S01]  /*7a60*/  HMMA.16816.F32 R28, R104.reuse, R124, R28 ;  /* 0x0000007c681c723c */ /* 0x040fe2000000181c */
[----:B------:R-:W-:Y:S01]  /*7a70*/  LDSM.16.MT88.4 R148, [R190+0x3800] ;  /* 0x00380000be94783b */ /* 0x000fe20000004200 */
[----:B------:R1:W5:Y:S06]  /*7a80*/  MUFU.EX2 R171, R101 ;  /* 0x0000006500ab7308 */ /* 0x00036c0000000800 */
[C---:B------:R-:W-:Y:S01]  /*7a90*/  HMMA.16816.F32 R32, R104.reuse, R126, R32 ;  /* 0x0000007e6820723c */ /* 0x040fe20000001820 */
[----:B------:R-:W-:Y:S07]  /*7aa0*/  LDSM.16.MT88.4 R124, [R188+0x1000] ;  /* 0x00100000bc7c783b */ /* 0x000fee0000004200 */
[C---:B------:R-:W-:Y:S08]  /*7ab0*/  HMMA.16816.F32 R36, R104.reuse, R128, R36 ;  /* 0x000000806824723c */ /* 0x040ff00000001824 */
[C---:B------:R-:W-:Y:S01]  /*7ac0*/  HMMA.16816.F32 R40, R104.reuse, R130, R40 ;  /* 0x000000826828723c */ /* 0x040fe20000001828 */
[----:B------:R-:W-:Y:S03]  /*7ad0*/  LDSM.16.MT88.4 R128, [R189+0x1000] ;  /* 0x00100000bd80783b */ /* 0x000fe60000004200 */
[--C-:B-1----:R-:W-:Y:S04]  /*7ae0*/  FFMA.FTZ R101, R152, c[0x0][0x2d0], -R145.reuse ;  /* 0x0000b40098657a23 */ /* 0x102fe80000010891 */
[C---:B------:R-:W-:Y:S01]  /*7af0*/  HMMA.16816.F32 R44, R104.reuse, R132, R44 ;  /* 0x00000084682c723c */ /* 0x040fe2000000182c */
[----:B------:R1:W-:Y:S07]  /*7b00*/  MUFU.EX2 R170, R101 ;  /* 0x0000006500aa7308 */ /* 0x0003ee0000000800 */
[C---:B------:R-:W-:Y:S01]  /*7b10*/  HMMA.16816.F32 R48, R104.reuse, R134, R48 ;  /* 0x000000866830723c */ /* 0x040fe20000001830 */
[----:B------:R-:W-:Y:S07]  /*7b20*/  LDSM.16.MT88.4 R132, [R188+0x3000] ;  /* 0x00300000bc84783b */ /* 0x000fee0000004200 */
[C---:B------:R-:W-:Y:S08]  /*7b30*/  HMMA.16816.F32 R52, R104.reuse, R140, R52 ;  /* 0x0000008c6834723c */ /* 0x040ff00000001834 */
[C---:B------:R-:W-:Y:S01]  /*7b40*/  HMMA.16816.F32 R56, R104.reuse, R142, R56 ;  /* 0x0000008e6838723c */ /* 0x040fe20000001838 */
[----:B------:R-:W-:Y:S03]  /*7b50*/  LDSM.16.MT88.4 R140, [R187+0x3800] ;  /* 0x00380000bb8c783b */ /* 0x000fe60000004200 */
[--C-:B-1----:R-:W-:Y:S04]  /*7b60*/  FFMA.FTZ R101, R155, c[0x0][0x2d0], -R145.reuse ;  /* 0x0000b4009b657a23 */ /* 0x102fe80000010891 */
[C---:B----4-:R-:W-:Y:S01]  /*7b70*/  HMMA.16816.F32 R60, R104.reuse, R112, R60 ;  /* 0x00000070683c723c */ /* 0x050fe2000000183c */
[----:B------:R-:W-:Y:S01]  /*7b80*/  LDSM.16.MT88.4 R152, [R189+0x3800] ;  /* 0x00380000bd98783b */ /* 0x000fe20000004200 */
[----:B------:R1:W4:Y:S06]  /*7b90*/  MUFU.EX2 R169, R101 ;  /* 0x0000006500a97308 */ /* 0x00032c0000000800 */
[C---:B------:R-:W-:Y:S01]  /*7ba0*/  HMMA.16816.F32 R64, R104.reuse, R114, R64 ;  /* 0x000000726840723c */ /* 0x040fe20000001840 */
[----:B------:R-:W3:Y:S07]  /*7bb0*/  LDSM.16.MT88.4 R112, [R189+0x4800] ;  /* 0x00480000bd70783b */ /* 0x000eee0000004200 */
[C---:B--2---:R-:W-:Y:S08]  /*7bc0*/  HMMA.16816.F32 R68, R104.reuse, R108, R68 ;  /* 0x0000006c6844723c */ /* 0x044ff00000001844 */
[C---:B------:R-:W-:Y:S01]  /*7bd0*/  HMMA.16816.F32 R72, R104.reuse, R110, R72 ;  /* 0x0000006e6848723c */ /* 0x040fe20000001848 */
[----:B------:R-:W2:Y:S03]  /*7be0*/  LDSM.16.MT88.4 R108, [R187+0x1000] ;  /* 0x00100000bb6c783b */ /* 0x000ea60000004200 */
[--C-:B-1----:R-:W-:Y:S04]  /*7bf0*/  FFMA.FTZ R101, R162, c[0x0][0x2d0], -R144.reuse ;  /* 0x0000b400a2657a23 */ /* 0x102fe80000010890 */
[C---:B------:R-:W-:Y:S01]  /*7c00*/  HMMA.16816.F32 R76, R104.reuse, R116, R76 ;  /* 0x00000074684c723c */ /* 0x040fe2000000184c */
[----:B------:R1:W-:Y:S07]  /*7c10*/  MUFU.EX2 R168, R101 ;  /* 0x0000006500a87308 */ /* 0x0003ee0000000800 */
[C---:B------:R-:W-:Y:S01]  /*7c20*/  HMMA.16816.F32 R80, R104.reuse, R118, R80 ;  /* 0x000000766850723c */ /* 0x040fe20000001850 */
[----:B------:R-:W2:Y:S07]  /*7c30*/  LDSM.16.MT88.4 R116, [R190+0x1000] ;  /* 0x00100000be74783b */ /* 0x000eae0000004200 */
[C---:B------:R-:W-:Y:S08]  /*7c40*/  HMMA.16816.F32 R84, R104.reuse, R120, R84 ;  /* 0x000000786854723c */ /* 0x040ff00000001854 */
[C---:B------:R-:W-:Y:S01]  /*7c50*/  HMMA.16816.F32 R88, R104.reuse, R122, R88 ;  /* 0x0000007a6858723c */ /* 0x040fe20000001858 */
[----:B------:R-:W2:Y:S03]  /*7c60*/  LDSM.16.MT88.4 R120, [R187+0x3000] ;  /* 0x00300000bb78783b */ /* 0x000ea60000004200 */
[--C-:B-1----:R-:W-:Y:S04]  /*7c70*/  FFMA.FTZ R101, R163, c[0x0][0x2d0], -R144.reuse ;  /* 0x0000b400a3657a23 */ /* 0x102fe80000010890 */
[C---:B---3--:R-:W-:Y:S01]  /*7c80*/  HMMA.16816.F32 R92, R104.reuse, R112, R92 ;  /* 0x00000070685c723c */ /* 0x048fe2000000185c */
[----:B------:R1:W3:Y:S07]  /*7c90*/  MUFU.EX2 R167, R101 ;  /* 0x0000006500a77308 */ /* 0x0002ee0000000800 */
[----:B------:R-:W-:Y:S01]  /*7ca0*/  HMMA.16816.F32 R96, R104, R114, R96 ;  /* 0x000000726860723c */ /* 0x000fe20000001860 */
[----:B------:R-:W-:Y:S06]  /*7cb0*/  LDSM.16.MT88.4 R112, [R187+0x5000] ;  /* 0x00500000bb70783b */ /* 0x000fec0000004200 */
[----:B------:R-:W-:Y:S02]  /*7cc0*/  F2FP.PACK_AB R104, R175, R176 ;  /* 0x000000b0af68723e */ /* 0x000fe400000000ff */
[----:B------:R-:W-:Y:S03]  /*7cd0*/  F2FP.PACK_AB R106, R173, R174 ;  /* 0x000000aead6a723e */ /* 0x000fe600000000ff */
[----:B-----5:R-:W-:Y:S02]  /*7ce0*/  F2FP.PACK_AB R105, R171, R172 ;  /* 0x000000acab69723e */ /* 0x020fe400000000ff */
[----:B----4-:R-:W-:Y:S01]  /*7cf0*/  F2FP.PACK_AB R107, R169, R170 ;  /* 0x000000aaa96b723e */ /* 0x010fe200000000ff */
[--C-:B-1----:R-:W-:Y:S02]  /*7d00*/  FFMA.FTZ R101, R164, c[0x0][0x2d0], -R144.reuse ;  /* 0x0000b400a4657a23 */ /* 0x102fe40000010890 */
[----:B------:R-:W-:Y:S04]  /*7d10*/  FFMA.FTZ R144, R165, c[0x0][0x2d0], -R144 ;  /* 0x0000b400a5907a23 */ /* 0x000fe80000010890 */
[C---:B--2---:R-:W-:Y:S01]  /*7d20*/  HMMA.16816.F32 R4, R104.reuse, R108, R4 ;  /* 0x0000006c6804723c */ /* 0x044fe20000001804 */
[----:B------:R1:W-:Y:S07]  /*7d30*/  MUFU.EX2 R166, R101 ;  /* 0x0000006500a67308 */ /* 0x0003ee0000000800 */
[C---:B------:R-:W-:Y:S01]  /*7d40*/  HMMA.16816.F32 R8, R104.reuse, R110, R8 ;  /* 0x0000006e6808723c */ /* 0x040fe20000001808 */
[----:B------:R-:W2:Y:S02]  /*7d50*/  LDSM.16.MT88.4 R108, [R189+0x3000] ;  /* 0x00300000bd6c783b */ /* 0x000ea40000004200 */
[----:B------:R-:W-:Y:S05]  /*7d60*/  MUFU.EX2 R164, R144 ;  /* 0x0000009000a47308 */ /* 0x000fea0000000800 */
[C---:B------:R-:W-:Y:S08]  /*7d70*/  HMMA.16816.F32 R12, R104.reuse, R124, R12 ;  /* 0x0000007c680c723c */ /* 0x040ff0000000180c */
[C---:B------:R-:W-:Y:S01]  /*7d80*/  HMMA.16816.F32 R16, R104.reuse, R126, R16 ;  /* 0x0000007e6810723c */ /* 0x040fe20000001810 */
[----:B------:R-:W-:Y:S03]  /*7d90*/  LDSM.16.MT88.4 R124, [R190+0x1800] ;  /* 0x00180000be7c783b */ /* 0x000fe60000004200 */
[--C-:B-1----:R-:W-:Y:S04]  /*7da0*/  FFMA.FTZ R101, R158, c[0x0][0x2d0], -R145.reuse ;  /* 0x0000b4009e657a23 */ /* 0x102fe80000010891 */
[C---:B------:R-:W-:Y:S01]  /*7db0*/  HMMA.16816.F32 R20, R104.reuse, R116, R20 ;  /* 0x000000746814723c */ /* 0x040fe20000001814 */
[----:B------:R1:W-:Y:S07]  /*7dc0*/  MUFU.EX2 R163, R101 ;  /* 0x0000006500a37308 */ /* 0x0003ee0000000800 */
[C---:B------:R-:W-:Y:S01]  /*7dd0*/  HMMA.16816.F32 R24, R104.reuse, R118, R24 ;  /* 0x000000766818723c */ /* 0x040fe20000001818 */
[----:B------:R-:W4:Y:S07]  /*7de0*/  LDSM.16.MT88.4 R116, [R188+0x5000] ;  /* 0x00500000bc74783b */ /* 0x000f2e0000004200 */
[C---:B------:R-:W-:Y:S08]  /*7df0*/  HMMA.16816.F32 R28, R104.reuse, R128, R28 ;  /* 0x00000080681c723c */ /* 0x040ff0000000181c */
[C---:B------:R-:W-:Y:S04]  /*7e00*/  HMMA.16816.F32 R32, R104.reuse, R130, R32 ;  /* 0x000000826820723c */ /* 0x040fe80000001820 */
[--C-:B-1----:R-:W-:Y:S02]  /*7e10*/  FFMA.FTZ R101, R159, c[0x0][0x2d0], -R145.reuse ;  /* 0x0000b4009f657a23 */ /* 0x102fe40000010891 */
[----:B------:R-:W-:Y:S02]  /*7e20*/  LDSM.16.MT88.4 R156, [R187+0x5800] ;  /* 0x00580000bb9c783b */ /* 0x000fe40000004200 */
[C---:B------:R-:W-:Y:S01]  /*7e30*/  HMMA.16816.F32 R36, R104.reuse, R120, R36 ;  /* 0x000000786824723c */ /* 0x040fe20000001824 */
[----:B------:R1:W5:Y:S07]  /*7e40*/  MUFU.EX2 R162, R101 ;  /* 0x0000006500a27308 */ /* 0x00036e0000000800 */
[C---:B------:R-:W-:Y:S01]  /*7e50*/  HMMA.16816.F32 R40, R104.reuse, R122, R40 ;  /* 0x0000007a6828723c */ /* 0x040fe20000001828 */
[----:B------:R-:W4:Y:S07]  /*7e60*/  LDSM.16.MT88.4 R120, [R190+0x5000] ;  /* 0x00500000be78783b */ /* 0x000f2e0000004200 */
[C---:B------:R-:W-:Y:S08]  /*7e70*/  HMMA.16816.F32 R44, R104.reuse, R132, R44 ;  /* 0x00000084682c723c */ /* 0x040ff0000000182c */
[C---:B------:R-:W-:Y:S01]  /*7e80*/  HMMA.16816.F32 R48, R104.reuse, R134, R48 ;  /* 0x000000866830723c */ /* 0x040fe20000001830 */
[----:B------:R-:W-:Y:S03]  /*7e90*/  LDSM.16.MT88.4 R132, [R189+0x1800] ;  /* 0x00180000bd84783b */ /* 0x000fe60000004200 */
[--C-:B-1----:R-:W-:Y:S04]  /*7ea0*/  FFMA.FTZ R101, R160, c[0x0][0x2d0], -R145.reuse ;  /* 0x0000b400a0657a23 */ /* 0x102fe80000010891 */
[C---:B------:R-:W-:Y:S01]  /*7eb0*/  HMMA.16816.F32 R52, R104.reuse, R136, R52 ;  /* 0x000000886834723c */ /* 0x040fe20000001834 */
[----:B------:R1:W-:Y:S06]  /*7ec0*/  MUFU.EX2 R102, R101 ;  /* 0x0000006500667308 */ /* 0x0003ec0000000800 */
[----:B---3--:R-:W-:Y:S01]  /*7ed0*/  F2FP.PACK_AB R136, R167, R168 ;  /* 0x000000a8a788723e */ /* 0x008fe200000000ff */
[C---:B------:R-:W-:Y:S04]  /*7ee0*/  HMMA.16816.F32 R56, R104.reuse, R138, R56 ;  /* 0x0000008a6838723c */ /* 0x040fe80000001838 */
[----:B-----5:R-:W-:Y:S03]  /*7ef0*/  F2FP.PACK_AB R137, R162, R163 ;  /* 0x000000a3a289723e */ /* 0x020fe600000000ff */
[----:B------:R-:W-:Y:S01]  /*7f00*/  F2FP.PACK_AB R138, R164, R166 ;  /* 0x000000a6a48a723e */ /* 0x000fe200000000ff */
[C---:B--2---:R-:W-:Y:S08]  /*7f10*/  HMMA.16816.F32 R60, R104.reuse, R108, R60 ;  /* 0x0000006c683c723c */ /* 0x044ff0000000183c */
[C---:B------:R-:W-:Y:S01]  /*7f20*/  HMMA.16816.F32 R64, R104.reuse, R110, R64 ;  /* 0x0000006e6840723c */ /* 0x040fe20000001840 */
[----:B------:R-:W2:Y:S03]  /*7f30*/  LDSM.16.MT88.4 R108, [R189+0x5000] ;  /* 0x00500000bd6c783b */ /* 0x000ea60000004200 */
[----:B-1----:R-:W-:Y:S04]  /*7f40*/  FFMA.FTZ R101, R161, c[0x0][0x2d0], -R145 ;  /* 0x0000b400a1657a23 */ /* 0x002fe80000010891 */
[C---:B------:R-:W-:Y:S01]  /*7f50*/  HMMA.16816.F32 R68, R104.reuse, R112, R68 ;  /* 0x000000706844723c */ /* 0x040fe20000001844 */
[----:B------:R-:W-:Y:S01]  /*7f60*/  LDSM.16.MT88.4 R144, [R188+0x3800] ;  /* 0x00380000bc90783b */ /* 0x000fe20000004200 */
[----:B------:R-:W1:Y:S06]  /*7f70*/  MUFU.EX2 R101, R101 ;  /* 0x0000006500657308 */ /* 0x000e6c0000000800 */
[C---:B------:R-:W-:Y:S01]  /*7f80*/  HMMA.16816.F32 R72, R104.reuse, R114, R72 ;  /* 0x000000726848723c */ /* 0x040fe20000001848 */
[----:B------:R-:W3:Y:S07]  /*7f90*/  LDSM.16.MT88.4 R112, [R187+0x1800] ;  /* 0x00180000bb70783b */ /* 0x000eee0000004200 */
[C---:B----4-:R-:W-:Y:S08]  /*7fa0*/  HMMA.16816.F32 R76, R104.reuse, R116, R76 ;  /* 0x00000074684c723c */ /* 0x050ff0000000184c */
[C---:B------:R-:W-:Y:S01]  /*7fb0*/  HMMA.16816.F32 R80, R104.reuse, R118, R80 ;  /* 0x000000766850723c */ /* 0x040fe20000001850 */
[----:B------:R-:W4:Y:S03]  /*7fc0*/  LDSM.16.MT88.4 R116, [R188+0x1800] ;  /* 0x00180000bc74783b */ /* 0x000f260000004200 */
[----:B-1----:R-:W-:Y:S04]  /*7fd0*/  F2FP.PACK_AB R139, R101, R102 ;  /* 0x00000066658b723e */ /* 0x002fe800000000ff */
[C---:B------:R-:W-:Y:S08]  /*7fe0*/  HMMA.16816.F32 R84, R104.reuse, R120, R84 ;  /* 0x000000786854723c */ /* 0x040ff00000001854 */
[C---:B------:R-:W-:Y:S08]  /*7ff0*/  HMMA.16816.F32 R88, R104.reuse, R122, R88 ;  /* 0x0000007a6858723c */ /* 0x040ff00000001858 */
[C---:B--2---:R-:W-:Y:S08]  /*8000*/  HMMA.16816.F32 R92, R104.reuse, R108, R92 ;  /* 0x0000006c685c723c */ /* 0x044ff0000000185c */
[----:B------:R-:W-:Y:S08]  /*8010*/  HMMA.16816.F32 R96, R104, R110, R96 ;  /* 0x0000006e6860723c */ /* 0x000ff00000001860 */
[C---:B---3--:R-:W-:Y:S01]  /*8020*/  HMMA.16816.F32 R104, R136.reuse, R112, R4 ;  /* 0x000000708868723c */ /* 0x048fe20000001804 */
[----:B------:R-:W1:Y:S07]  /*8030*/  LDSM.16.MT88.4 R4, [R188+0x5800] ;  /* 0x00580000bc04783b */ /* 0x000e6e0000004200 */
[C---:B------:R-:W-:Y:S01]  /*8040*/  HMMA.16816.F32 R108, R136.reuse, R114, R8 ;  /* 0x00000072886c723c */ /* 0x040fe20000001808 */
[----:B------:R-:W2:Y:S07]  /*8050*/  LDSM.16.MT88.4 R8, [R190+0x5800] ;  /* 0x00580000be08783b */ /* 0x000eae0000004200 */
[C---:B----4-:R-:W-:Y:S01]  /*8060*/  HMMA.16816.F32 R112, R136.reuse, R116, R12 ;  /* 0x000000748870723c */ /* 0x050fe2000000180c */
[----:B------:R-:W3:Y:S07]  /*8070*/  LDSM.16.MT88.4 R12, [R189+0x5800] ;  /* 0x00580000bd0c783b */ /* 0x000eee0000004200 */
[C---:B------:R-:W-:Y:S07]  /*8080*/  HMMA.16816.F32 R116, R136.reuse, R118, R16 ;  /* 0x000000768874723c */ /* 0x040fee0000001810 */
[----:B------:R-:W-:Y:S01]  /*8090*/  FFMA.FTZ R16, R2, R214, R196 ;  /* 0x000000d602107223 */ /* 0x000fe200000100c4 */
[C---:B------:R-:W-:Y:S04]  /*80a0*/  HMMA.16816.F32 R120, R136.reuse, R124, R20 ;  /* 0x0000007c8878723c */ /* 0x040fe80000001814 */
[----:B------:R-:W-:Y:S02]  /*80b0*/  FFMA.FTZ R2, R0, R215, R195 ;  /* 0x000000d700027223 */ /* 0x000fe400000100c3 */
        /* <DEDUP_REMOVED lines=31> */
[C---:B------:R-:W-:Y:S08]  /*82b0*/  HMMA.16816.F32 R64, R136.reuse, R154, R64 ;  /* 0x0000009a8840723c */ /* 0x040ff00000001840 */
[C---:B------:R-:W-:Y:S08]  /*82c0*/  HMMA.16816.F32 R68, R136.reuse, R156, R68 ;  /* 0x0000009c8844723c */ /* 0x040ff00000001844 */
[C---:B------:R-:W-:Y:S08]  /*82d0*/  HMMA.16816.F32 R72, R136.reuse, R158, R72 ;  /* 0x0000009e8848723c */ /* 0x040ff00000001848 */
[C---:B-1----:R-:W-:Y:S07]  /*82e0*/  HMMA.16816.F32 R76, R136.reuse, R4, R76 ;  /* 0x00000004884c723c */ /* 0x042fee000000184c */
[----:B------:R-:W-:Y:S01]  /*82f0*/  FADD.FTZ R4, R169, R2 ;  /* 0x00000002a9047221 */ /* 0x000fe20000010000 */
[C---:B------:R-:W-:Y:S04]  /*8300*/  HMMA.16816.F32 R80, R136.reuse, R6, R80 ;  /* 0x000000068850723c */ /* 0x040fe80000001850 */
[----:B------:R-:W-:Y:S02]  /*8310*/  FADD.FTZ R2, R168, R0 ;  /* 0x00000000a8027221 */ /* 0x000fe40000010000 */
[----:B------:R-:W-:Y:S02]  /*8320*/  FADD.FTZ R0, R163, R4 ;  /* 0x00000004a3007221 */ /* 0x000fe40000010000 */
[C---:B--2---:R-:W-:Y:S04]  /*8330*/  HMMA.16816.F32 R84, R136.reuse, R8, R84 ;  /* 0x000000088854723c */ /* 0x044fe80000001854 */
[----:B------:R-:W-:Y:S02]  /*8340*/  FADD.FTZ R2, R167, R2 ;  /* 0x00000002a7027221 */ /* 0x000fe40000010000 */
[----:B------:R-:W-:Y:S01]  /*8350*/  FADD.FTZ R0, R162, R0 ;  /* 0x00000000a2007221 */ /* 0x000fe20000010000 */
[-C--:B------:R-:W-:Y:S01]  /*8360*/  MOV R8, R3.reuse ;  /* 0x0000000300087202 */ /* 0x080fe20000000f00 */
[C---:B------:R-:W-:Y:S04]  /*8370*/  HMMA.16816.F32 R88, R136.reuse, R10, R88 ;  /* 0x0000000a8858723c */ /* 0x040fe80000001858 */
[----:B------:R-:W-:Y:S02]  /*8380*/  FADD.FTZ R2, R166, R2 ;  /* 0x00000002a6027221 */ /* 0x000fe40000010000 */
[----:B------:R-:W-:Y:S01]  /*8390*/  FADD.FTZ R0, R102, R0 ;  /* 0x0000000066007221 */ /* 0x000fe20000010000 */
[----:B------:R-:W-:Y:S01]  /*83a0*/  MOV R102, R3 ;  /* 0x0000000300667202 */ /* 0x000fe20000000f00 */
[C---:B---3--:R-:W-:Y:S04]  /*83b0*/  HMMA.16816.F32 R92, R136.reuse, R12, R92 ;  /* 0x0000000c885c723c */ /* 0x048fe8000000185c */
[----:B------:R-:W-:Y:S02]  /*83c0*/  FADD.FTZ R214, R164, R2 ;  /* 0x00000002a4d67221 */ /* 0x000fe40000010000 */
[----:B------:R-:W-:Y:S01]  /*83d0*/  FADD.FTZ R215, R101, R0 ;  /* 0x0000000065d77221 */ /* 0x000fe20000010000 */
[----:B------:R-:W-:Y:S01]  /*83e0*/  MOV R101, R100 ;  /* 0x0000006400657202 */ /* 0x000fe20000000f00 */
[----:B------:R-:W-:Y:S01]  /*83f0*/  HMMA.16816.F32 R96, R136, R14, R96 ;  /* 0x0000000e8860723c */ /* 0x000fe20000001860 */
[----:B------:R-:W-:-:S07]  /*8400*/  @P0 BRA `(.L_x_503) ;  /* 0xffffc97000000947 */ /* 0x000fce000383ffff */
.L_x_492:
[----:B------:R-:W-:-:S13]  /*8410*/  ISETP.GE.AND P0, PT, R204, RZ, PT ;  /* 0x000000ffcc00720c */ /* 0x000fda0003f06270 */
[----:B------:R-:W-:Y:S05]  /*8420*/  @!P0 BRA `(.L_x_504) ;  /* 0x000030d000008947 */ /* 0x000fea0003800000 */
[----:B------:R-:W-:Y:S02]  /*8430*/  MOV R102, R8 ;  /* 0x0000000800667202 */ /* 0x000fe40000000f00 */
[----:B------:R-:W-:Y:S02]  /*8440*/  MOV R101, R100 ;  /* 0x0000006400657202 */ /* 0x000fe40000000f00 */
.L_x_511:
[----:B------:R-:W-:Y:S04]  /*8450*/  DEPBAR.LE SB0, 0x0 ;  /* 0x000080000000791a */ /* 0x000fe80000000000 */
[----:B------:R-:W-:Y:S01]  /*8460*/  WARPSYNC 0xffffffff ;  /* 0xffffffff00007948 */ /* 0x000fe20003800000 */
[----:B------:R-:W-:Y:S01]  /*8470*/  BAR.SYNC.DEFER_BLOCKING 0x0 ;  /* 0x0000000000007b1d */ /* 0x000fe20000010000 */
[----:B------:R-:W-:Y:S01]  /*8480*/  SHF.R.S32.HI R0, RZ, 0x1f, R205 ;  /* 0x0000001fff007819 */ /* 0x000fe200000114cd */
[C---:B------:R-:W-:Y:S01]  /*8490*/  IMAD.WIDE.U32 R2, R205.reuse, c[0x0][0x208], RZ ;  /* 0x00008200cd027a25 */ /* 0x040fe200078e00ff */
[----:B------:R-:W-:Y:S02]  /*84a0*/  SHF.R.S32.HI R4, RZ, 0x1f, R202 ;  /* 0x0000001fff047819 */ /* 0x000fe400000114ca */
[----:B------:R-:W-:Y:S01]  /*84b0*/  SHF.R.S32.HI R5, RZ, 0x1f, R208 ;  /* 0x0000001fff057819 */ /* 0x000fe200000114d0 */
[----:B------:R-:W-:Y:S01]  /*84c0*/  IMAD R0, R0, c[0x0][0x208], RZ ;  /* 0x0000820000007a24 */ /* 0x000fe200078e02ff */
[----:B------:R-:W-:Y:S01]  /*84d0*/  SHF.R.S32.HI R7, RZ, 0x1f, R207 ;  /* 0x0000001fff077819 */ /* 0x000fe200000114cf */
[----:B------:R-:W-:Y:S01]  /*84e0*/  IMAD R4, R4, c[0x0][0x218], RZ ;  /* 0x0000860004047a24 */ /* 0x000fe200078e02ff */
[----:B------:R-:W-:Y:S01]  /*84f0*/  SHF.L.U64.HI R28, R208, 0x1, R5 ;  /* 0x00000001d01c7819 */ /* 0x000fe20000010205 */
[----:B------:R-:W-:Y:S01]  /*8500*/  IMAD R0, R205, c[0x0][0x20c], R0 ;  /* 0x00008300cd007a24 */ /* 0x000fe200078e0200 */
[----:B------:R-:W-:Y:S01]  /*8510*/  SHF.R.S32.HI R5, RZ, 0x1f, R206 ;  /* 0x0000001fff057819 */ /* 0x000fe200000114ce */
[----:B------:R-:W-:Y:S01]  /*8520*/  IMAD R4, R202, c[0x0][0x21c], R4 ;  /* 0x00008700ca047a24 */ /* 0x000fe200078e0204 */
[----:B------:R-:W-:Y:S01]  /*8530*/  IADD3 R196, R103, 0x5800, RZ ;  /* 0x0000580067c47810 */ /* 0x000fe20007ffe0ff */
[----:B------:R-:W-:Y:S01]  /*8540*/  IMAD.IADD R3, R3, 0x1, R0 ;  /* 0x0000000103037824 */ /* 0x000fe200078e0200 */
[C---:B------:R-:W-:Y:S01]  /*8550*/  IADD3 R195, R103.reuse, 0x5000, RZ ;  /* 0x0000500067c37810 */ /* 0x040fe20007ffe0ff */
[----:B------:R-:W-:Y:S01]  /*8560*/  IMAD.SHL.U32 R160, R208, 0x2, RZ ;  /* 0x00000002d0a07824 */ /* 0x000fe200078e00ff */
[C---:B------:R-:W-:Y:S01]  /*8570*/  IADD3 R194, R103.reuse, 0x4800, RZ ;  /* 0x0000480067c27810 */ /* 0x040fe20007ffe0ff */
[----:B------:R-:W-:Y:S01]  /*8580*/  IMAD.WIDE.U32 R2, R202, c[0x0][0x218], R2 ;  /* 0x00008600ca027a25 */ /* 0x000fe200078e0002 */
[C---:B------:R-:W-:Y:S02]  /*8590*/  IADD3 R193, R103.reuse, 0x4000, RZ ;  /* 0x0000400067c17810 */ /* 0x040fe40007ffe0ff */
[----:B------:R-:W-:Y:S01]  /*85a0*/  IADD3 R192, R103, 0x3800, RZ ;  /* 0x0000380067c07810 */ /* 0x000fe20007ffe0ff */
[----:B------:R-:W-:Y:S01]  /*85b0*/  IMAD.SHL.U32 R31, R207, 0x2, RZ ;  /* 0x00000002cf1f7824 */ /* 0x000fe200078e00ff */
[----:B------:R-:W-:Y:S01]  /*85c0*/  IADD3 R0, P0, R224, R2, RZ ;  /* 0x00000002e0007210 */ /* 0x000fe20007f1e0ff */
[----:B------:R1:W2:Y:S01]  /*85d0*/  LDSM.16.M88.4 R32, [R197] ;  /* 0x00000000c520783b */ /* 0x0002a20000000200 */
[----:B------:R-:W-:Y:S01]  /*85e0*/  IADD3 R191, R103, 0x3000, RZ ;  /* 0x0000300067bf7810 */ /* 0x000fe20007ffe0ff */
[----:B------:R-:W-:Y:S01]  /*85f0*/  IMAD.SHL.U32 R30, R206, 0x2, RZ ;  /* 0x00000002ce1e7824 */ /* 0x000fe200078e00ff */
[----:B------:R-:W-:Y:S01]  /*8600*/  IADD3.X R4, R227, R3, R4, P0, !PT ;  /* 0x00000003e3047210 */ /* 0x000fe200007fe404 */
[----:B------:R1:W3:Y:S01]  /*8610*/  LDSM.16.M88.4 R8, [R184] ;  /* 0x00000000b808783b */ /* 0x0002e20000000200 */
[C---:B------:R-:W-:Y:S02]  /*8620*/  LEA R6, P0, R0.reuse, c[0x0][0x1f8], 0x1 ;  /* 0x00007e0000067a11 */ /* 0x040fe400078008ff */
[C---:B------:R-:W-:Y:S01]  /*8630*/  IADD3 R100, R103.reuse, 0x2800, RZ ;  /* 0x0000280067647810 */ /* 0x040fe20007ffe0ff */
[----:B------:R1:W4:Y:S01]  /*8640*/  LDSM.16.M88.4 R16, [R184+0x800] ;  /* 0x00080000b810783b */ /* 0x0003220000000200 */
[----:B------:R-:W-:Y:S02]  /*8650*/  LEA.HI.X R4, R0, c[0x0][0x1fc], R4, 0x1, P0 ;  /* 0x00007f0000047a11 */ /* 0x000fe400000f0c04 */
[----:B------:R-:W-:Y:S01]  /*8660*/  IADD3 R0, R103, 0x2000, RZ ;  /* 0x0000200067007810 */ /* 0x000fe20007ffe0ff */
[----:B------:R1:W1:Y:S01]  /*8670*/  LDSM.16.M88.4 R24, [R184+0x1000] ;  /* 0x00100000b818783b */ /* 0x0002620000000200 */
[----:B------:R-:W-:Y:S02]  /*8680*/  SHF.L.U64.HI R21, R207, 0x1, R7 ;  /* 0x00000001cf157819 */ /* 0x000fe40000010207 */
[----:B------:R-:W-:Y:S01]  /*8690*/  SHF.L.U64.HI R20, R206, 0x1, R5 ;  /* 0x00000001ce147819 */ /* 0x000fe20000010205 */
[----:B------:R1:W1:Y:S04]  /*86a0*/  LDSM.16.M88.4 R136, [R184+0x1800] ;  /* 0x00180000b888783b */ /* 0x0002680000000200 */
[----:B------:R1:W1:Y:S04]  /*86b0*/  LDSM.16.M88.4 R140, [R198] ;  /* 0x00000000c68c783b */ /* 0x0002680000000200 */
[----:B------:R1:W1:Y:S04]  /*86c0*/  LDSM.16.M88.4 R144, [R103] ;  /* 0x000000006790783b */ /* 0x0002680000000200 */
[----:B------:R1:W1:Y:S04]  /*86d0*/  LDSM.16.M88.4 R148, [R103+0x800] ;  /* 0x000800006794783b */ /* 0x0002680000000200 */
[----:B------:R1:W1:Y:S04]  /*86e0*/  LDSM.16.M88.4 R152, [R103+0x1000] ;  /* 0x001000006798783b */ /* 0x0002680000000200 */
[----:B------:R1:W1:Y:S01]  /*86f0*/  LDSM.16.M88.4 R156, [R103+0x1800] ;  /* 0x00180000679c783b */ /* 0x0002620000000200 */
[----:B------:R-:W-:-:S05]  /*8700*/  BRA.DIV ~URZ, `(.L_x_505) ;  /* 0x00006b927f007947 */ /* 0x000fca000b800000 */
[----:B------:R4:W3:Y:S02]  /*8710*/  SHFL.IDX PT, R2, R4, RZ, 0x181f ;  /* 0x00181fff04027589 */ /* 0x0008e400000e0000 */
.L_x_560:
[----:B------:R-:W5:Y:S01]  /*8720*/  SHFL.IDX PT, R5, R6, RZ, 0x181f ;  /* 0x00181fff06057589 */ /* 0x000f6200000e0000 */
[----:B------:R-:W-:Y:S01]  /*8730*/  ISETP.GE.AND P0, PT, R206, c[0x0][0x1d4], PT ;  /* 0x00007500ce007a0c */ /* 0x000fe20003f06270 */
[----:B------:R-:W-:Y:S01]  /*8740*/  BSSY B0, `(.L_x_506) ;  /* 0x0000140000007945 */ /* 0x000fe20003800000 */
[----:B------:R-:W-:Y:S02]  /*8750*/  ISETP.GE.AND P6, PT, R207, c[0x0][0x1d4], PT ;  /* 0x00007500cf007a0c */ /* 0x000fe40003fc6270 */
[----:B------:R-:W-:Y:S02]  /*8760*/  ISETP.GE.AND P5, PT, R208, c[0x0][0x1d4], PT ;  /* 0x00007500d0007a0c */ /* 0x000fe40003fa6270 */
[----:B------:R-:W-:Y:S01]  /*8770*/  SEL R201, RZ, 0x10, P0 ;  /* 0x00000010ffc97807 */ /* 0x000fe20000000000 */
[----:B------:R4:W3:Y:S01]  /*8780*/  SHFL.IDX PT, R3, R6, 0x1, 0x181f ;  /* 0x00381f0006037f89 */ /* 0x0008e200000e0000 */
[----:B------:R-:W-:Y:S02]  /*8790*/  SEL R29, RZ, 0x10, P6 ;  /* 0x00000010ff1d7807 */ /* 0x000fe40003000000 */
[----:B------:R-:W-:Y:S02]  /*87a0*/  IADD3 R22, -R201, 0x10, RZ ;  /* 0x00000010c9167810 */ /* 0x000fe40007ffe1ff */
[----:B------:R-:W-:Y:S02]  /*87b0*/  IADD3 R23, -R29, 0x10, RZ ;  /* 0x000000101d177810 */ /* 0x000fe40007ffe1ff */
[----:B------:R-:W-:Y:S01]  /*87c0*/  LOP3.LUT R22, R22, 0xf, RZ, 0xc0, !PT ;  /* 0x0000000f16167812 */ /* 0x000fe200078ec0ff */
[----:B----4-:R-:W4:Y:S01]  /*87d0*/  SHFL.IDX PT, R4, R4, 0x1, 0x181f ;  /* 0x00381f0004047f89 */ /* 0x010f2200000e0000 */
[C---:B-----5:R-:W-:Y:S02]  /*87e0*/  IADD3 R14, P2, R5.reuse, R30, RZ ;  /* 0x0000001e050e7210 */ /* 0x060fe40007f5e0ff */
[C---:B------:R-:W-:Y:S02]  /*87f0*/  IADD3 R12, P4, R5.reuse, R31, RZ ;  /* 0x0000001f050c7210 */ /* 0x040fe40007f9e0ff */
[C---:B---3--:R-:W-:Y:S02]  /*8800*/  IADD3.X R15, R2.reuse, R20, RZ, P2, !PT ;  /* 0x00000014020f7210 */ /* 0x048fe400017fe4ff */
[C---:B------:R-:W-:Y:S02]  /*8810*/  IADD3.X R13, R2.reuse, R21, RZ, P4, !PT ;  /* 0x00000015020d7210 */ /* 0x040fe400027fe4ff */
[----:B------:R-:W-:Y:S01]  /*8820*/  IADD3 R6, P2, R5, R160, RZ ;  /* 0x000000a005067210 */ /* 0x000fe20007f5e0ff */
[----:B------:R3:W-:Y:S01]  /*8830*/  LDGSTS.E.BYPASS.LTC128B.128 [R203+0x100], [R14.64], !P0 ;  /* 0x001000000ecb7fae */ /* 0x0007e2000c101d46 */
[----:B------:R-:W-:Y:S02]  /*8840*/  SEL R5, RZ, 0x10, P5 ;  /* 0x00000010ff057807 */ /* 0x000fe40002800000 */
[----:B------:R-:W-:Y:S02]  /*8850*/  IADD3.X R7, R2, R28, RZ, P2, !PT ;  /* 0x0000001c02077210 */ /* 0x000fe400017fe4ff */
[-C--:B------:R-:W-:Y:S02]  /*8860*/  IADD3 R22, P4, P2, R22, R3.reuse, R30 ;  /* 0x0000000316167210 */ /* 0x080fe40007a9e01e */
[----:B------:R-:W-:Y:S01]  /*8870*/  IADD3 R30, -R5, 0x10, RZ ;  /* 0x00000010051e7810 */ /* 0x000fe20007ffe1ff */
[----:B------:R3:W-:Y:S01]  /*8880*/  LDGSTS.E.BYPASS.LTC128B.128 [R203+0x2100], [R12.64], !P6 ;  /* 0x021000000ccb7fae */ /* 0x0007e2000f101d46 */
[----:B------:R-:W-:Y:S02]  /*8890*/  LOP3.LUT R2, R23, 0xf, RZ, 0xc0, !PT ;  /* 0x0000000f17027812 */ /* 0x000fe400078ec0ff */
[-C--:B----4-:R-:W-:Y:S02]  /*88a0*/  IADD3.X R23, RZ, R4.reuse, R20, P4, P2 ;  /* 0x00000004ff177210 */ /* 0x090fe400027e4414 */
[-C--:B------:R-:W-:Y:S02]  /*88b0*/  IADD3 R20, P4, P2, R2, R3.reuse, R31 ;  /* 0x0000000302147210 */ /* 0x080fe40007a9e01f */
[----:B------:R-:W-:Y:S01]  /*88c0*/  LOP3.LUT R2, R30, 0xf, RZ, 0xc0, !PT ;  /* 0x0000000f1e027812 */ /* 0x000fe200078ec0ff */
[----:B------:R4:W-:Y:S01]  /*88d0*/  LDGSTS.E.BYPASS.LTC128B.128 [R203+0x4100], [R6.64], !P5 ;  /* 0x0410000006cb7fae */ /* 0x0009e2000e901d46 */
[-C--:B------:R-:W-:Y:S02]  /*88e0*/  IADD3.X R21, RZ, R4.reuse, R21, P4, P2 ;  /* 0x00000004ff157210 */ /* 0x080fe400027e4415 */
[----:B------:R-:W-:Y:S02]  /*88f0*/  IADD3 R2, P4, P2, R2, R3, R160 ;  /* 0x0000000302027210 */ /* 0x000fe40007a9e0a0 */
[----:B------:R-:W-:Y:S02]  /*8900*/  ISETP.NE.U32.AND P0, PT, R5, RZ, PT ;  /* 0x000000ff0500720c */ /* 0x000fe40003f05070 */
[----:B------:R-:W-:Y:S02]  /*8910*/  IADD3.X R3, RZ, R4, R28, P4, P2 ;  /* 0x00000004ff037210 */ /* 0x000fe400027e441c */
[----:B------:R-:W-:Y:S02]  /*8920*/  ISETP.NE.U32.AND P4, PT, R201, RZ, PT ;  /* 0x000000ffc900720c */ /* 0x000fe40003f85070 */
[----:B------:R-:W-:Y:S11]  /*8930*/  ISETP.NE.U32.AND P2, PT, R29, RZ, PT ;  /* 0x000000ff1d00720c */ /* 0x000ff60003f45070 */
[----:B------:R5:W-:Y:S01]  /*8940*/  LDGSTS.E.BYPASS.LTC128B.128.ZFILL [R203+0x1100], [R22.64], P4 ;  /* 0x0110000016cb7fae */ /* 0x000be2000a141d46 */
[C---:B--2-4-:R-:W-:Y:S07]  /*8950*/  HMMA.16816.F32 R4, R32.reuse, R8, RZ ;  /* 0x000000082004723c */ /* 0x054fee00000018ff */
[----:B------:R5:W-:Y:S01]  /*8960*/  LDGSTS.E.BYPASS.LTC128B.128.ZFILL [R203+0x3100], [R20.64], P2 ;  /* 0x0310000014cb7fae */ /* 0x000be20009141d46 */
[C---:B------:R-:W-:Y:S07]  /*8970*/  HMMA.16816.F32 R8, R32.reuse, R10, RZ ;  /* 0x0000000a2008723c */ /* 0x040fee00000018ff */
[----:B------:R2:W-:Y:S01]  /*8980*/  LDGSTS.E.BYPASS.LTC128B.128.ZFILL [R203+0x5100], [R2.64], P0 ;  /* 0x0510000002cb7fae */ /* 0x0005e20008141d46 */
[----:B------:R-:W-:Y:S01]  /*8990*/  ISETP.GE.AND P0, PT, R204, 0x1, PT ;  /* 0x00000001cc00780c */ /* 0x000fe20003f06270 */
[C---:B---3--:R-:W-:Y:S06]  /*89a0*/  HMMA.16816.F32 R12, R32.reuse, R16, RZ ;  /* 0x00000010200c723c */ /* 0x048fec00000018ff */
[----:B------:R-:W-:Y:S02]  /*89b0*/  LDSM.16.M88.4 R160, [R200] ;  /* 0x00000000c8a0783b */ /* 0x000fe40000000200 */
[C---:B------:R-:W-:Y:S06]  /*89c0*/  HMMA.16816.F32 R16, R32.reuse, R18, RZ ;  /* 0x000000122010723c */ /* 0x040fec00000018ff */
[----:B------:R-:W0:Y:S02]  /*89d0*/  LDGDEPBAR ;  /* 0x00000000000079af */ /* 0x000e240000000000 */
[C---:B-1---5:R-:W-:Y:S06]  /*89e0*/  HMMA.16816.F32 R20, R32.reuse, R24, RZ ;  /* 0x000000182014723c */ /* 0x062fec00000018ff */
[----:B------:R-:W1:Y:S02]  /*89f0*/  LDSM.16.M88.4 R164, [R186] ;  /* 0x00000000baa4783b */ /* 0x000e640000000200 */
[C---:B------:R-:W-:Y:S06]  /*8a00*/  HMMA.16816.F32 R24, R32.reuse, R26, RZ ;  /* 0x0000001a2018723c */ /* 0x040fec00000018ff */
[----:B------:R-:W-:Y:S02]  /*8a10*/  LDSM.16.M88.4 R168, [R186+0x1000] ;  /* 0x00100000baa8783b */ /* 0x000fe40000000200 */
[C---:B------:R-:W-:Y:S06]  /*8a20*/  HMMA.16816.F32 R28, R32.reuse, R136, RZ ;  /* 0x00000088201c723c */ /* 0x040fec00000018ff */
[----:B------:R-:W-:Y:S02]  /*8a30*/  LDSM.16.M88.4 R172, [R186+0x1800] ;  /* 0x00180000baac783b */ /* 0x000fe40000000200 */
[----:B------:R-:W-:Y:S06]  /*8a40*/  HMMA.16816.F32 R32, R32, R138, RZ ;  /* 0x0000008a2020723c */ /* 0x000fec00000018ff */
[----:B------:R-:W3:Y:S02]  /*8a50*/  LDSM.16.M88.4 R136, [R186+0x800] ;  /* 0x00080000ba88783b */ /* 0x000ee40000000200 */
[C---:B------:R-:W-:Y:S06]  /*8a60*/  HMMA.16816.F32 R4, R140.reuse, R144, R4 ;  /* 0x000000908c04723c */ /* 0x040fec0000001804 */
[----:B------:R-:W-:Y:S02]  /*8a70*/  LDSM.16.M88.4 R176, [R199] ;  /* 0x00000000c7b0783b */ /* 0x000fe40000000200 */
[C---:B------:R-:W-:Y:S06]  /*8a80*/  HMMA.16816.F32 R8, R140.reuse, R146, R8 ;  /* 0x000000928c08723c */ /* 0x040fec0000001808 */
[----:B------:R-:W4:Y:S02]  /*8a90*/  LDSM.16.M88.4 R180, [R185+-0x4000] ;  /* 0xffc00000b9b4783b */ /* 0x000f240000000200 */
[C---:B------:R-:W-:Y:S06]  /*8aa0*/  HMMA.16816.F32 R12, R140.reuse, R148, R12 ;  /* 0x000000948c0c723c */ /* 0x040fec000000180c */
[----:B------:R-:W-:Y:S02]  /*8ab0*/  LDSM.16.M88.4 R144, [R185+-0x3000] ;  /* 0xffd00000b990783b */ /* 0x000fe40000000200 */
[C---:B------:R-:W-:Y:S06]  /*8ac0*/  HMMA.16816.F32 R16, R140.reuse, R150, R16 ;  /* 0x000000968c10723c */ /* 0x040fec0000001810 */
[----:B------:R-:W-:Y:S02]  /*8ad0*/  LDSM.16.M88.4 R148, [R185+-0x2800] ;  /* 0xffd80000b994783b */ /* 0x000fe40000000200 */
[C---:B------:R-:W-:Y:S08]  /*8ae0*/  HMMA.16816.F32 R20, R140.reuse, R152, R20 ;  /* 0x000000988c14723c */ /* 0x040ff00000001814 */
[C---:B------:R-:W-:Y:S01]  /*8af0*/  HMMA.16816.F32 R24, R140.reuse, R154, R24 ;  /* 0x0000009a8c18723c */ /* 0x040fe20000001818 */
[----:B------:R-:W-:Y:S07]  /*8b00*/  LDSM.16.M88.4 R152, [R197+0x4000] ;  /* 0x00400000c598783b */ /* 0x000fee0000000200 */
[C---:B------:R-:W-:Y:S08]  /*8b10*/  HMMA.16816.F32 R28, R140.reuse, R156, R28 ;  /* 0x0000009c8c1c723c */ /* 0x040ff0000000181c */
[----:B------:R-:W-:Y:S01]  /*8b20*/  HMMA.16816.F32 R32, R140, R158, R32 ;  /* 0x0000009e8c20723c */ /* 0x000fe20000001820 */
[----:B------:R-:W5:Y:S07]  /*8b30*/  LDSM.16.M88.4 R140, [R185+-0x3800] ;  /* 0xffc80000b98c783b */ /* 0x000f6e0000000200 */
        /* <DEDUP_REMOVED lines=10> */
[C---:B------:R-:W-:Y:S08]  /*8be0*/  HMMA.16816.F32 R28, R160.reuse, R172, R28 ;  /* 0x000000aca01c723c */ /* 0x040ff0000000181c */
[----:B------:R-:W-:Y:S01]  /*8bf0*/  HMMA.16816.F32 R32, R160, R174, R32 ;  /* 0x000000aea020723c */ /* 0x000fe20000001820 */
[----:B------:R-:W1:Y:S07]  /*8c00*/  LDSM.16.M88.4 R160, [R184+0x3000] ;  /* 0x00300000b8a0783b */ /* 0x000e6e0000000200 */
        /* <DEDUP_REMOVED lines=12> */
[----:B------:R-:W2:Y:S07]  /*8cd0*/  LDSM.16.M88.4 R148, [R192] ;  /* 0x00000000c094783b */ /* 0x000eae0000000200 */
        /* <DEDUP_REMOVED lines=14> */
[----:B------:R-:W4:Y:S07]  /*8dc0*/  LDSM.16.M88.4 R164, [R185+-0x2000] ;  /* 0xffe00000b9a4783b */ /* 0x000f2e0000000200 */
[C---:B------:R-:W-:Y:S01]  /*8dd0*/  HMMA.16816.F32 R8, R168.reuse, R174, R8 ;  /* 0x000000aea808723c */ /* 0x040fe20000001808 */
[----:B------:R-:W-:Y:S07]  /*8de0*/  LDSM.16.M88.4 R172, [R184+0x4000] ;  /* 0x00400000b8ac783b */ /* 0x000fee0000000200 */
[C---:B-----5:R-:W-:Y:S08]  /*8df0*/  HMMA.16816.F32 R12, R168.reuse, R140, R12 ;  /* 0x0000008ca80c723c */ /* 0x060ff0000000180c */
[C---:B------:R-:W-:Y:S01]  /*8e00*/  HMMA.16816.F32 R16, R168.reuse, R142, R16 ;  /* 0x0000008ea810723c */ /* 0x040fe20000001810 */
[----:B------:R-:W5:Y:S07]  /*8e10*/  LDSM.16.M88.4 R140, [R185+-0x1800] ;  /* 0xffe80000b98c783b */ /* 0x000f6e0000000200 */
[C---:B--2---:R-:W-:Y:S08]  /*8e20*/  HMMA.16816.F32 R20, R168.reuse, R144, R20 ;  /* 0x00000090a814723c */ /* 0x044ff00000001814 */
[C---:B------:R-:W-:Y:S01]  /*8e30*/  HMMA.16816.F32 R24, R168.reuse, R146, R24 ;  /* 0x00000092a818723c */ /* 0x040fe20000001818 */
[----:B------:R-:W2:Y:S07]  /*8e40*/  LDSM.16.M88.4 R144, [R185+-0x1000] ;  /* 0xfff00000b990783b */ /* 0x000eae0000000200 */
[C---:B------:R-:W-:Y:S08]  /*8e50*/  HMMA.16816.F32 R28, R168.reuse, R148, R28 ;  /* 0x00000094a81c723c */ /* 0x040ff0000000181c */
[----:B------:R-:W-:Y:S01]  /*8e60*/  HMMA.16816.F32 R32, R168, R150, R32 ;  /* 0x00000096a820723c */ /* 0x000fe20000001820 */
[----:B------:R-:W2:Y:S07]  /*8e70*/  LDSM.16.M88.4 R148, [R185+-0x800] ;  /* 0xfff80000b994783b */ /* 0x000eae0000000200 */
[C---:B-1----:R-:W-:Y:S01]  /*8e80*/  HMMA.16816.F32 R4, R176.reuse, R180, R4 ;  /* 0x000000b4b004723c */ /* 0x042fe20000001804 */
        /* <DEDUP_REMOVED lines=19> */
[C---:B--2---:R-:W-:Y:S08]  /*8fc0*/  HMMA.16816.F32 R20, R160.reuse, R144, R20 ;  /* 0x00000090a014723c */ /* 0x044ff00000001814 */
        /* <DEDUP_REMOVED lines=20> */
[C---:B------:R-:W-:Y:S08]  /*9110*/  HMMA.16816.F32 R8, R176.reuse, R182, R8 ;  /* 0x000000b6b008723c */ /* 0x040ff00000001808 */
[C---:B-----5:R-:W-:Y:S08]  /*9120*/  HMMA.16816.F32 R12, R176.reuse, R140, R12 ;  /* 0x0000008cb00c723c */ /* 0x060ff0000000180c */
[C---:B------:R-:W-:Y:S08]  /*9130*/  HMMA.16816.F32 R16, R176.reuse, R142, R16 ;  /* 0x0000008eb010723c */ /* 0x040ff00000001810 */
[C---:B--2---:R-:W-:Y:S08]  /*9140*/  HMMA.16816.F32 R20, R176.reuse, R144, R20 ;  /* 0x00000090b014723c */ /* 0x044ff00000001814 */
        /* <DEDUP_REMOVED lines=8> */
[C---:B------:R-:W-:Y:S08]  /*91d0*/  HMMA.16816.F32 R20, R160.reuse, R152, R20 ;  /* 0x00000098a014723c */ /* 0x040ff00000001814 */
[C---:B------:R-:W-:Y:S08]  /*91e0*/  HMMA.16816.F32 R24, R160.reuse, R154, R24 ;  /* 0x0000009aa018723c */ /* 0x040ff00000001818 */
[C---:B------:R-:W-:Y:S08]  /*91f0*/  HMMA.16816.F32 R28, R160.reuse, R156, R28 ;  /* 0x0000009ca01c723c */ /* 0x040ff0000000181c */
[----:B------:R-:W-:Y:S08]  /*9200*/  HMMA.16816.F32 R32, R160, R158, R32 ;  /* 0x0000009ea020723c */ /* 0x000ff00000001820 */
[C---:B----4-:R-:W-:Y:S08]  /*9210*/  HMMA.16816.F32 R4, R168.reuse, R172, R4 ;  /* 0x000000aca804723c */ /* 0x050ff00000001804 */
        /* <DEDUP_REMOVED lines=28> */
[----:B------:R1:W1:Y:S10]  /*93e0*/  MUFU.TANH R146, R12 ;  /* 0x0000000c00927308 */ /* 0x0002740000002400 */
[----:B------:R1:W1:Y:S01]  /*93f0*/  MUFU.TANH R147, R13 ;  /* 0x0000000d00937308 */ /* 0x0002620000002400 */
[----:B-----5:R-:W5:Y:S01]  /*9400*/  LDSM.16.M88.4 R8, [R185+0x1800] ;  /* 0x00180000b908783b */ /* 0x020f620000000200 */
[----:B------:R-:W-:Y:S04]  /*9410*/  DEPBAR.LE SB0, 0x0 ;  /* 0x000080000000791a */ /* 0x000fe80000000000 */
[C---:B----4-:R-:W-:Y:S04]  /*9420*/  HMMA.16816.F32 R20, R168.reuse, R4, R20 ;  /* 0x00000004a814723c */ /* 0x050fe80000001814 */
[----:B------:R4:W1:Y:S01]  /*9430*/  MUFU.TANH R150, R14 ;  /* 0x0000000e00967308 */ /* 0x0008620000002400 */
[----:B------:R-:W-:Y:S03]  /*9440*/  BAR.SYNC.DEFER_BLOCKING 0x0 ;  /* 0x0000000000007b1d */ /* 0x000fe60000010000 */
[C---:B------:R-:W-:Y:S06]  /*9450*/  HMMA.16816.F32 R24, R168.reuse, R6, R24 ;  /* 0x00000006a818723c */ /* 0x040fec0000001818 */
[----:B------:R4:W1:Y:S10]  /*9460*/  MUFU.TANH R152, R15 ;  /* 0x0000000f00987308 */ /* 0x0008740000002400 */
[----:B------:R4:W1:Y:S01]  /*9470*/  MUFU.TANH R148, R16 ;  /* 0x0000001000947308 */ /* 0x0008620000002400 */
[----:B------:R-:W-:Y:S02]  /*9480*/  FMUL.FTZ R20, R20, c[0x0][0x320] ;  /* 0x0000c80014147a20 */ /* 0x000fe40000410000 */
[----:B------:R-:W-:Y:S02]  /*9490*/  FMUL.FTZ R21, R21, c[0x0][0x320] ;  /* 0x0000c80015157a20 */ /* 0x000fe40000410000 */
[----:B------:R-:W-:Y:S02]  /*94a0*/  FMUL.FTZ R22, R22, c[0x0][0x320] ;  /* 0x0000c80016167a20 */ /* 0x000fe40000410000 */
[----:B------:R-:W-:Y:S03]  /*94b0*/  FMUL.FTZ R23, R23, c[0x0][0x320] ;  /* 0x0000c80017177a20 */ /* 0x000fe60000410000 */
[----:B------:R4:W1:Y:S01]  /*94c0*/  MUFU.TANH R149, R17 ;  /* 0x0000001100957308 */ /* 0x0008620000002400 */
[----:B------:R-:W-:Y:S02]  /*94d0*/  FMUL.FTZ R24, R24, c[0x0][0x320] ;  /* 0x0000c80018187a20 */ /* 0x000fe40000410000 */
[----:B------:R-:W-:Y:S01]  /*94e0*/  FMUL.FTZ R25, R25, c[0x0][0x320] ;  /* 0x0000c80019197a20 */ /* 0x000fe20000410000 */
[C---:B-----5:R-:W-:Y:S03]  /*94f0*/  HMMA.16816.F32 R28, R168.reuse, R8, R28 ;  /* 0x00000008a81c723c */ /* 0x060fe6000000181c */
[----:B------:R-:W-:Y:S02]  /*9500*/  FMUL.FTZ R26, R26, c[0x0][0x320] ;  /* 0x0000c8001a1a7a20 */ /* 0x000fe40000410000 */
[----:B------:R-:W-:Y:S01]  /*9510*/  FMUL.FTZ R27, R27, c[0x0][0x320] ;  /* 0x0000c8001b1b7a20 */ /* 0x000fe20000410000 */
[----:B------:R4:W1:Y:S02]  /*9520*/  MUFU.TANH R151, R18 ;  /* 0x0000001200977308 */ /* 0x0008640000002400 */
[----:B------:R-:W-:Y:S08]  /*9530*/  HMMA.16816.F32 R32, R168, R10, R32 ;  /* 0x0000000aa820723c */ /* 0x000ff00000001820 */
[----:B------:R4:W1:Y:S08]  /*9540*/  MUFU.TANH R153, R19 ;  /* 0x0000001300997308 */ /* 0x0008700000002400 */
[----:B------:R-:W-:Y:S02]  /*9550*/  FMUL.FTZ R28, R28, c[0x0][0x320] ;  /* 0x0000c8001c1c7a20 */ /* 0x000fe40000410000 */
[----:B------:R4:W1:Y:S01]  /*9560*/  MUFU.TANH R155, R20 ;  /* 0x00000014009b7308 */ /* 0x0008620000002400 */
        /* <DEDUP_REMOVED lines=21> */
[----:B------:R4:W1:Y:S01]  /*96c0*/  MUFU.TANH R170, R35 ;  /* 0x0000002300aa7308 */ /* 0x0008620000002400 */
[----:B------:R-:W-:-:S05]  /*96d0*/  @!P0 BRA `(.L_x_507) ;  /* 0x0000046000008947 */ /* 0x000fca0003800000 */
[----:B--23--:R-:W-:Y:S01]  /*96e0*/  IMAD R2, R204, 0x40, R220 ;  /* 0x00000040cc027824 */ /* 0x00cfe200078e02dc */
[----:B------:R-:W-:Y:S01]  /*96f0*/  SHF.R.S32.HI R209, RZ, 0x1f, R208 ;  /* 0x0000001fffd17819 */ /* 0x000fe200000114d0 */
[----:B------:R-:W-:Y:S01]  /*9700*/  IMAD.MOV.U32 R202, RZ, RZ, RZ ;  /* 0x000000ffffca7224 */ /* 0x000fe200078e00ff */
[----:B------:R-:W-:Y:S01]  /*9710*/  SHF.R.S32.HI R210, RZ, 0x1f, R207 ;  /* 0x0000001fffd27819 */ /* 0x000fe200000114cf */
[----:B----4-:R-:W-:Y:S01]  /*9720*/  IMAD.SHL.U32 R15, R208, 0x2, RZ ;  /* 0x00000002d00f7824 */ /* 0x010fe200078e00ff */
        /* <DEDUP_REMOVED lines=32> */
.L_x_561:
[----:B------:R-:W-:-:S05]  /*9930*/  BRA.DIV ~URZ, `(.L_x_509) ;  /* 0x00005a427f007947 */ /* 0x000fca000b800000 */
[----:B------:R-:W3:Y:S01]  /*9940*/  SHFL.IDX PT, R0, R10, RZ, 0x181f ;  /* 0x00181fff0a007589 */ /* 0x000ee200000e0000 */
[C---:B------:R-:W-:Y:S02]  /*9950*/  IADD3 R2, -R201.reuse, 0x10, RZ ;  /* 0x00000010c9027810 */ /* 0x040fe40007ffe1ff */
[----:B------:R-:W-:Y:S02]  /*9960*/  ISETP.NE.U32.AND P0, PT, R201, RZ, PT ;  /* 0x000000ffc900720c */ /* 0x000fe40003f05070 */
[----:B------:R-:W-:Y:S04]  /*9970*/  LOP3.LUT R2, R2, 0xf, RZ, 0xc0, !PT ;  /* 0x0000000f02027812 */ /* 0x000fe800078ec0ff */
[----:B---3--:R-:W-:Y:S04]  /*9980*/  IADD3 R2, P4, P2, R2, R0, R16 ;  /* 0x0000000002027210 */ /* 0x008fe80007a9e010 */
[----:B--2---:R-:W-:Y:S02]  /*9990*/  IADD3.X R3, RZ, R4, R13, P4, P2 ;  /* 0x00000004ff037210 */ /* 0x004fe400027e440d */
[C---:B------:R-:W-:Y:S02]  /*99a0*/  IADD3 R8, P4, R0.reuse, R14, RZ ;  /* 0x0000000e00087210 */ /* 0x040fe40007f9e0ff */
[----:B------:R-:W-:Y:S01]  /*99b0*/  IADD3 R6, P2, R0, R15, RZ ;  /* 0x0000000f00067210 */ /* 0x000fe20007f5e0ff */
[----:B------:R-:W-:Y:S01]  /*99c0*/  @!PT LDS RZ, [RZ] ;  /* 0x00000000fffff984 */ /* 0x000fe20000000800 */
[----:B------:R-:W-:Y:S01]  /*99d0*/  @!PT LDS RZ, [RZ] ;  /* 0x00000000fffff984 */ /* 0x000fe20000000800 */
[----:B------:R2:W-:Y:S02]  /*99e0*/  LDGSTS.E.BYPASS.LTC128B.128.ZFILL [R203+0x6100], [R2.64], P0 ;  /* 0x0610000002cb7fae */ /* 0x0005e40008141d46 */
[C---:B------:R-:W-:Y:S02]  /*99f0*/  IMAD.X R9, R4.reuse, 0x1, R11, P4 ;  /* 0x0000000104097824 */ /* 0x040fe400020e060b */
[----:B------:R2:W3:Y:S01]  /*9a00*/  SHFL.IDX PT, R0, R10, 0x1, 0x181f ;  /* 0x00381f000a007f89 */ /* 0x0004e200000e0000 */
[----:B------:R-:W-:Y:S03]  /*9a10*/  IMAD.X R7, R4, 0x1, R12, P2 ;  /* 0x0000000104077824 */ /* 0x000fe600010e060c */
[----:B------:R2:W-:Y:S04]  /*9a20*/  LDGSTS.E.BYPASS.LTC128B.128 [R203+0x8100], [R8.64], !P6 ;  /* 0x0810000008cb7fae */ /* 0x0005e8000f101d46 */
[----:B------:R2:W4:Y:S04]  /*9a30*/  SHFL.IDX PT, R4, R5, 0x1, 0x181f ;  /* 0x00381f0005047f89 */ /* 0x00052800000e0000 */
[----:B------:R2:W-:Y:S02]  /*9a40*/  LDGSTS.E.BYPASS.LTC128B.128 [R203+0xa100], [R6.64], !P5 ;  /* 0x0a10000006cb7fae */ /* 0x0005e4000e901d46 */
.L_x_562:
[C---:B--2---:R-:W-:Y:S02]  /*9a50*/  IADD3 R2, -R201.reuse, 0x10, RZ ;  /* 0x00000010c9027810 */ /* 0x044fe40007ffe1ff */
[C---:B---3--:R-:W-:Y:S02]  /*9a60*/  IADD3 R8, P4, R0.reuse, R14, RZ ;  /* 0x0000000e00087210 */ /* 0x048fe40007f9e0ff */
[----:B------:R-:W-:Y:S02]  /*9a70*/  IADD3 R6, P2, R0, R15, RZ ;  /* 0x0000000f00067210 */ /* 0x000fe40007f5e0ff */
[----:B------:R-:W-:Y:S01]  /*9a80*/  ISETP.NE.U32.AND P0, PT, R201, RZ, PT ;  /* 0x000000ffc900720c */ /* 0x000fe20003f05070 */
[----:B----4-:R-:W-:Y:S01]  /*9a90*/  IMAD.X R9, R4, 0x1, R11, P4 ;  /* 0x0000000104097824 */ /* 0x010fe200020e060b */
[----:B------:R-:W-:Y:S01]  /*9aa0*/  LOP3.LUT R2, R2, 0xf, RZ, 0xc0, !PT ;  /* 0x0000000f02027812 */ /* 0x000fe200078ec0ff */
[----:B------:R-:W-:Y:S03]  /*9ab0*/  IMAD.X R7, R4, 0x1, R12, P2 ;  /* 0x0000000104077824 */ /* 0x000fe600010e060c */
[----:B------:R-:W-:Y:S04]  /*9ac0*/  IADD3 R2, P4, P2, R2, R0, R16 ;  /* 0x0000000002027210 */ /* 0x000fe80007a9e010 */
[----:B------:R-:W-:Y:S05]  /*9ad0*/  IADD3.X R3, RZ, R4, R13, P4, P2 ;  /* 0x00000004ff037210 */ /* 0x000fea00027e440d */
[----:B------:R-:W-:Y:S01]  /*9ae0*/  @!PT LDS RZ, [RZ] ;  /* 0x00000000fffff984 */ /* 0x000fe20000000800 */
[----:B------:R-:W-:Y:S01]  /*9af0*/  @!PT LDS RZ, [RZ] ;  /* 0x00000000fffff984 */ /* 0x000fe20000000800 */
[----:B------:R-:W-:Y:S01]  /*9b00*/  @!PT LDS RZ, [RZ] ;  /* 0x00000000fffff984 */ /* 0x000fe20000000800 */
[----:B------:R2:W-:Y:S04]  /*9b10*/  LDGSTS.E.BYPASS.LTC128B.128.ZFILL [R203+0x7100], [R2.64], P0 ;  /* 0x0710000002cb7fae */ /* 0x0005e80008141d46 */
[----:B------:R2:W-:Y:S04]  /*9b20*/  LDGSTS.E.BYPASS.LTC128B.128 [R203+0x9100], [R8.64], !P6 ;  /* 0x0910000008cb7fae */ /* 0x0005e8000f101d46 */
[----:B------:R2:W-:Y:S02]  /*9b30*/  LDGSTS.E.BYPASS.LTC128B.128 [R203+0xb100], [R6.64], !P5 ;  /* 0x0b10000006cb7fae */ /* 0x0005e4000e901d46 */
.L_x_507:
[----:B--23--:R-:W-:Y:S05]  /*9b40*/  BSYNC B0 ;  /* 0x0000000000007941 */ /* 0x00cfea0003800000 */
.L_x_506:
[----:B-1----:R-:W-:Y:S01]  /*9b50*/  FMNMX.FTZ R2, R140, R101, !PT ;  /* 0x000000658c027209 */ /* 0x002fe20007810000 */
        /* <DEDUP_REMOVED lines=31> */
[----:B------:R-:W-:Y:S01]  /*9d50*/  FMNMX.FTZ R5, R170, R0, !PT ;  /* 0x00000000aa057209 */ /* 0x000fe20007810000 */
[----:B------:R-:W-:-:S05]  /*9d60*/  BRA.DIV ~URZ, `(.L_x_510) ;  /* 0x000058227f007947 */ /* 0x000fca000b800000 */
[----:B------:R-:W1:Y:S04]  /*9d70*/  SHFL.BFLY PT, R100, R4, 0x2, 0x1f ;  /* 0x0c401f0004647f89 */ /* 0x000e6800000e0000 */
[----:B------:R-:W2:Y:S01]  /*9d80*/  SHFL.BFLY PT, R0, R5, 0x2, 0x1f ;  /* 0x0c401f0005007f89 */ /* 0x000ea200000e0000 */
[----:B-1----:R-:W-:Y:S02]  /*9d90*/  FMNMX.FTZ R100, R4, R100, !PT ;  /* 0x0000006404647209 */ /* 0x002fe40007810000 */
[----:B--2---:R-:W-:Y:S03]  /*9da0*/  FMNMX.FTZ R4, R5, R0, !PT ;  /* 0x0000000005047209 */ /* 0x004fe60007810000 */
[----:B------:R-:W1:Y:S04]  /*9db0*/  SHFL.BFLY PT, R2, R100, 0x1, 0x1f ;  /* 0x0c201f0064027f89 */ /* 0x000e6800000e0000 */
[----:B------:R2:W3:Y:S01]  /*9dc0*/  SHFL.BFLY PT, R0, R4, 0x1, 0x1f ;  /* 0x0c201f0004007f89 */ /* 0x0004e200000e0000 */
[----:B-1----:R-:W-:Y:S05]  /*9dd0*/  FMNMX.FTZ R100, R100, R2, !PT ;  /* 0x0000000264647209 */ /* 0x002fea0007810000 */
.L_x_563:
[C---:B------:R-:W-:Y:S01]  /*9de0*/  FMUL.FTZ R158, R100.reuse, c[0x0][0x2d0] ;  /* 0x0000b400649e7a20 */ /* 0x040fe20000410000 */
[----:B------:R-:W-:Y:S01]  /*9df0*/  WARPSYNC 0xffffffff ;  /* 0xffffffff00007948 */ /* 0x000fe20003800000 */
[----:B------:R-:W-:Y:S01]  /*9e00*/  FADD.FTZ R2, -R100, R101 ;  /* 0x0000006564027221 */ /* 0x000fe20000010100 */
[----:B----4-:R-:W1:Y:S01]  /*9e10*/  LDSM.16.MT88.4 R12, [R187] ;  /* 0x00000000bb0c783b */ /* 0x010e620000004200 */
[--C-:B------:R-:W-:Y:S01]  /*9e20*/  FFMA.FTZ R3, R140, c[0x0][0x2d0], -R158.reuse ;  /* 0x0000b4008c037a23 */ /* 0x100fe2000001089e */
[----:B------:R-:W-:Y:S01]  /*9e30*/  ISETP.GT.AND P0, PT, R204, RZ, PT ;  /* 0x000000ffcc00720c */ /* 0x000fe20003f04270 */
[--C-:B------:R-:W-:Y:S02]  /*9e40*/  FFMA.FTZ R101, R146, c[0x0][0x2d0], -R158.reuse ;  /* 0x0000b40092657a23 */ /* 0x100fe4000001089e */
[----:B------:R4:W-:Y:S01]  /*9e50*/  MUFU.EX2 R210, R3 ;  /* 0x0000000300d27308 */ /* 0x0009e20000000800 */
[----:B------:R-:W-:Y:S02]  /*9e60*/  FMUL.FTZ R2, R2, c[0x0][0x2d0] ;  /* 0x0000b40002027a20 */ /* 0x000fe40000410000 */
[----:B------:R-:W5:Y:S07]  /*9e70*/  LDSM.16.MT88.4 R20, [R188] ;  /* 0x00000000bc14783b */ /* 0x000f6e0000004200 */
[----:B------:R2:W-:Y:S01]  /*9e80*/  MUFU.EX2 R194, R101 ;  /* 0x0000006500c27308 */ /* 0x0005e20000000800 */
[----:B------:R-:W3:Y:S09]  /*9e90*/  LDSM.16.MT88.4 R28, [R190] ;  /* 0x00000000be1c783b */ /* 0x000ef20000004200 */
[----:B------:R-:W-:Y:S01]  /*9ea0*/  MUFU.EX2 R2, R2 ;  /* 0x0000000200027308 */ /* 0x000fe20000000800 */
[--C-:B----4-:R-:W-:Y:S09]  /*9eb0*/  FFMA.FTZ R3, R143, c[0x0][0x2d0], -R158.reuse ;  /* 0x0000b4008f037a23 */ /* 0x110ff2000001089e */
[----:B------:R4:W1:Y:S01]  /*9ec0*/  MUFU.EX2 R213, R3 ;  /* 0x0000000300d57308 */ /* 0x0008620000000800 */
[--C-:B--2---:R-:W-:Y:S09]  /*9ed0*/  FFMA.FTZ R101, R147, c[0x0][0x2d0], -R158.reuse ;  /* 0x0000b40093657a23 */ /* 0x104ff2000001089e */
[----:B------:R2:W-:Y:S01]  /*9ee0*/  MUFU.EX2 R193, R101 ;  /* 0x0000006500c17308 */ /* 0x0005e20000000800 */
[--C-:B----4-:R-:W-:Y:S09]  /*9ef0*/  FFMA.FTZ R3, R141, c[0x0][0x2d0], -R158.reuse ;  /* 0x0000b4008d037a23 */ /* 0x110ff2000001089e */
[----:B------:R4:W-:Y:S01]  /*9f00*/  MUFU.EX2 R212, R3 ;  /* 0x0000000300d47308 */ /* 0x0009e20000000800 */
[--C-:B--2---:R-:W-:Y:S09]  /*9f10*/  FFMA.FTZ R101, R148, c[0x0][0x2d0], -R158.reuse ;  /* 0x0000b40094657a23 */ /* 0x104ff2000001089e */
[----:B------:R2:W-:Y:S01]  /*9f20*/  MUFU.EX2 R192, R101 ;  /* 0x0000006500c07308 */ /* 0x0005e20000000800 */
[----:B---34-:R-:W-:Y:S01]  /*9f30*/  FMNMX.FTZ R3, R0, R4, !PT ;  /* 0x0000000400037209 */ /* 0x018fe20007810000 */
[--C-:B------:R-:W-:Y:S08]  /*9f40*/  FFMA.FTZ R0, R136, c[0x0][0x2d0], -R158.reuse ;  /* 0x0000b40088007a23 */ /* 0x100ff0000001089e */
[----:B------:R3:W4:Y:S01]  /*9f50*/  MUFU.EX2 R211, R0 ;  /* 0x0000000000d37308 */ /* 0x0007220000000800 */
[----:B--2---:R-:W-:Y:S09]  /*9f60*/  FFMA.FTZ R101, R149, c[0x0][0x2d0], -R158 ;  /* 0x0000b40095657a23 */ /* 0x004ff2000001089e */
[----:B------:R2:W-:Y:S01]  /*9f70*/  MUFU.EX2 R191, R101 ;  /* 0x0000006500bf7308 */ /* 0x0005e20000000800 */
[C---:B---3--:R-:W-:Y:S02]  /*9f80*/  FADD.FTZ R0, -R3.reuse, R102 ;  /* 0x0000006603007221 */ /* 0x048fe40000010100 */
[----:B------:R-:W-:Y:S02]  /*9f90*/  FMUL.FTZ R102, R3, c[0x0][0x2d0] ;  /* 0x0000b40003667a20 */ /* 0x000fe40000410000 */
[----:B------:R-:W-:Y:S02]  /*9fa0*/  FMUL.FTZ R0, R0, c[0x0][0x2d0] ;  /* 0x0000b40000007a20 */ /* 0x000fe40000410000 */
[--C-:B------:R-:W-:Y:S02]  /*9fb0*/  FFMA.FTZ R4, R142, c[0x0][0x2d0], -R102.reuse ;  /* 0x0000b4008e047a23 */ /* 0x100fe40000010866 */
[----:B------:R-:W-:Y:S02]  /*9fc0*/  LDSM.16.MT88.4 R140, [R190+0x2800] ;  /* 0x00280000be8c783b */ /* 0x000fe40000004200 */
[----:B------:R3:W-:Y:S01]  /*9fd0*/  MUFU.EX2 R209, R4 ;  /* 0x0000000400d17308 */ /* 0x0007e20000000800 */
[--C-:B--2---:R-:W-:Y:S09]  /*9fe0*/  FFMA.FTZ R101, R150, c[0x0][0x2d0], -R102.reuse ;  /* 0x0000b40096657a23 */ /* 0x104ff20000010866 */
[----:B------:R-:W-:Y:S10]  /*9ff0*/  MUFU.EX2 R0, R0 ;  /* 0x0000000000007308 */ /* 0x000ff40000000800 */
[----:B------:R2:W-:Y:S01]  /*a000*/  MUFU.EX2 R183, R101 ;  /* 0x0000006500b77308 */ /* 0x0005e20000000800 */
[--C-:B---3--:R-:W-:Y:S09]  /*a010*/  FFMA.FTZ R4, R145, c[0x0][0x2d0], -R102.reuse ;  /* 0x0000b40091047a23 */ /* 0x108ff20000010866 */
[----:B------:R3:W1:Y:S01]  /*a020*/  MUFU.EX2 R201, R4 ;  /* 0x0000000400c97308 */ /* 0x0006620000000800 */
[--C-:B--2---:R-:W-:Y:S09]  /*a030*/  FFMA.FTZ R101, R152, c[0x0][0x2d0], -R102.reuse ;  /* 0x0000b40098657a23 */ /* 0x104ff20000010866 */
[----:B------:R2:W-:Y:S01]  /*a040*/  MUFU.EX2 R182, R101 ;  /* 0x0000006500b67308 */ /* 0x0005e20000000800 */
[--C-:B---3--:R-:W-:Y:S09]  /*a050*/  FFMA.FTZ R4, R137, c[0x0][0x2d0], -R102.reuse ;  /* 0x0000b40089047a23 */ /* 0x108ff20000010866 */
[----:B------:R3:W-:Y:S01]  /*a060*/  MUFU.EX2 R196, R4 ;  /* 0x0000000400c47308 */ /* 0x0007e20000000800 */
[--C-:B--2---:R-:W-:Y:S02]  /*a070*/  FFMA.FTZ R101, R151, c[0x0][0x2d0], -R102.reuse ;  /* 0x0000b40097657a23 */ /* 0x104fe40000010866 */
[----:B------:R-:W-:Y:S07]  /*a080*/  LDSM.16.MT88.4 R148, [R190+0x3800] ;  /* 0x00380000be94783b */ /* 0x000fee0000004200 */
[----:B------:R2:W-:Y:S01]  /*a090*/  MUFU.EX2 R181, R101 ;  /* 0x0000006500b57308 */ /* 0x0005e20000000800 */
[--C-:B---3--:R-:W-:Y:S02]  /*a0a0*/  FFMA.FTZ R4, R144, c[0x0][0x2d0], -R102.reuse ;  /* 0x0000b40090047a23 */ /* 0x108fe40000010866 */
[----:B------:R-:W-:Y:S07]  /*a0b0*/  LDSM.16.MT88.4 R144, [R188+0x3800] ;  /* 0x00380000bc90783b */ /* 0x000fee0000004200 */
[----:B------:R-:W3:Y:S01]  /*a0c0*/  MUFU.EX2 R195, R4 ;  /* 0x0000000400c37308 */ /* 0x000ee20000000800 */
[----:B--2---:R-:W-:Y:S09]  /*a0d0*/  FFMA.FTZ R101, R153, c[0x0][0x2d0], -R102 ;  /* 0x0000b40099657a23 */ /* 0x004ff20000010866 */
[----:B------:R2:W1:Y:S02]  /*a0e0*/  MUFU.EX2 R180, R101 ;  /* 0x0000006500b47308 */ /* 0x0004640000000800 */
[--C-:B--2---:R-:W-:Y:S01]  /*a0f0*/  FFMA.FTZ R101, R155, c[0x0][0x2d0], -R158.reuse ;  /* 0x0000b4009b657a23 */ /* 0x104fe2000001089e */
[----:B-1----:R-:W-:Y:S01]  /*a100*/  F2FP.PACK_AB R136, R213, R210 ;  /* 0x000000d2d588723e */ /* 0x002fe200000000ff */
[C---:B------:R-:W-:Y:S01]  /*a110*/  FMUL.FTZ R4, R2.reuse, R104 ;  /* 0x0000006802047220 */ /* 0x040fe20000410000 */
[----:B----4-:R-:W-:Y:S01]  /*a120*/  F2FP.PACK_AB R138, R211, R212 ;  /* 0x000000d4d38a723e */ /* 0x010fe200000000ff */
[----:B------:R-:W-:Y:S01]  /*a130*/  FMUL.FTZ R5, R2, R105 ;  /* 0x0000006902057220 */ /* 0x000fe20000410000 */
[----:B------:R-:W-:Y:S01]  /*a140*/  F2FP.PACK_AB R137, R201, R209 ;  /* 0x000000d1c989723e */ /* 0x000fe200000000ff */
[C---:B------:R-:W-:Y:S01]  /*a150*/  FMUL.FTZ R6, R0.reuse, R106 ;  /* 0x0000006a00067220 */ /* 0x040fe20000410000 */
[----:B---3--:R-:W-:Y:S01]  /*a160*/  F2FP.PACK_AB R139, R195, R196 ;  /* 0x000000c4c38b723e */ /* 0x008fe200000000ff */
        /* <DEDUP_REMOVED lines=18> */
[C---:B-----5:R-:W-:Y:S03]  /*a290*/  HMMA.16816.F32 R12, R136.reuse, R20, R12 ;  /* 0x00000014880c723c */ /* 0x060fe6000000180c */
[----:B------:R-:W-:Y:S02]  /*a2a0*/  FMUL.FTZ R19, R0, R119 ;  /* 0x0000007700137220 */ /* 0x000fe40000410000 */
[----:B------:R-:W-:Y:S01]  /*a2b0*/  LDSM.16.MT88.4 R116, [R187+0x800] ;  /* 0x00080000bb74783b */ /* 0x000fe20000004200 */
[C---:B------:R-:W-:Y:S02]  /*a2c0*/  FMUL.FTZ R24, R2.reuse, R124 ;  /* 0x0000007c02187220 */ /* 0x040fe40000410000 */
[C---:B------:R-:W-:Y:S02]  /*a2d0*/  FMUL.FTZ R20, R2.reuse, R120 ;  /* 0x0000007802147220 */ /* 0x040fe40000410000 */
[C---:B------:R-:W-:Y:S03]  /*a2e0*/  HMMA.16816.F32 R16, R136.reuse, R22, R16 ;  /* 0x000000168810723c */ /* 0x040fe60000001810 */
[C---:B------:R-:W-:Y:S02]  /*a2f0*/  FMUL.FTZ R21, R2.reuse, R121 ;  /* 0x0000007902157220 */ /* 0x040fe40000410000 */
[----:B------:R-:W-:Y:S02]  /*a300*/  FMUL.FTZ R25, R2, R125 ;  /* 0x0000007d02197220 */ /* 0x000fe40000410000 */
[C---:B------:R-:W-:Y:S02]  /*a310*/  FMUL.FTZ R22, R0.reuse, R122 ;  /* 0x0000007a00167220 */ /* 0x040fe40000410000 */
[C---:B------:R-:W-:Y:S02]  /*a320*/  FMUL.FTZ R23, R0.reuse, R123 ;  /* 0x0000007b00177220 */ /* 0x040fe40000410000 */
[----:B------:R-:W-:Y:S01]  /*a330*/  LDSM.16.MT88.4 R120, [R188+0x800] ;  /* 0x00080000bc78783b */ /* 0x000fe20000004200 */
[C---:B------:R-:W-:Y:S02]  /*a340*/  FMUL.FTZ R26, R0.reuse, R126 ;  /* 0x0000007e001a7220 */ /* 0x040fe40000410000 */
[----:B------:R-:W-:Y:S02]  /*a350*/  FMUL.FTZ R27, R0, R127 ;  /* 0x0000007f001b7220 */ /* 0x000fe40000410000 */
[C---:B------:R-:W-:Y:S03]  /*a360*/  HMMA.16816.F32 R20, R136.reuse, R28, R20 ;  /* 0x0000001c8814723c */ /* 0x040fe60000001814 */
[----:B------:R-:W-:Y:S01]  /*a370*/  LDSM.16.MT88.4 R124, [R189+0x800] ;  /* 0x00080000bd7c783b */ /* 0x000fe20000004200 */
[C---:B------:R-:W-:Y:S02]  /*a380*/  FMUL.FTZ R32, R2.reuse, R132 ;  /* 0x0000008402207220 */ /* 0x040fe40000410000 */
[C---:B------:R-:W-:Y:S02]  /*a390*/  FMUL.FTZ R33, R2.reuse, R133 ;  /* 0x0000008502217220 */ /* 0x040fe40000410000 */
[C---:B------:R-:W-:Y:S04]  /*a3a0*/  HMMA.16816.F32 R24, R136.reuse, R30, R24 ;  /* 0x0000001e8818723c */ /* 0x040fe80000001818 */
[C---:B------:R-:W-:Y:S02]  /*a3b0*/  FMUL.FTZ R28, R2.reuse, R128 ;  /* 0x00000080021c7220 */ /* 0x040fe40000410000 */
[----:B------:R-:W-:Y:S02]  /*a3c0*/  FMUL.FTZ R29, R2, R129 ;  /* 0x00000081021d7220 */ /* 0x000fe40000410000 */
[C---:B------:R-:W-:Y:S04]  /*a3d0*/  FMUL.FTZ R30, R0.reuse, R130 ;  /* 0x00000082001e7220 */ /* 0x040fe80000410000 */
[C---:B------:R-:W-:Y:S02]  /*a3e0*/  FMUL.FTZ R31, R0.reuse, R131 ;  /* 0x00000083001f7220 */ /* 0x040fe40000410000 */
[----:B------:R-:W-:Y:S01]  /*a3f0*/  LDSM.16.MT88.4 R128, [R187+0x2800] ;  /* 0x00280000bb80783b */ /* 0x000fe20000004200 */
[C---:B------:R-:W-:Y:S02]  /*a400*/  FMUL.FTZ R34, R0.reuse, R134 ;  /* 0x0000008600227220 */ /* 0x040fe40000410000 */
[----:B------:R-:W-:Y:S02]  /*a410*/  FMUL.FTZ R35, R0, R135 ;  /* 0x0000008700237220 */ /* 0x000fe40000410000 */
[C---:B--2---:R-:W-:Y:S03]  /*a420*/  HMMA.16816.F32 R28, R136.reuse, R104, R28 ;  /* 0x00000068881c723c */ /* 0x044fe6000000181c */
[----:B------:R-:W-:Y:S01]  /*a430*/  LDSM.16.MT88.4 R132, [R188+0x2800] ;  /* 0x00280000bc84783b */ /* 0x000fe20000004200 */
[--C-:B-1----:R-:W-:Y:S02]  /*a440*/  FFMA.FTZ R101, R157, c[0x0][0x2d0], -R158.reuse ;  /* 0x0000b4009d657a23 */ /* 0x102fe4000001089e */
[C---:B------:R-:W-:Y:S02]  /*a450*/  FMUL.FTZ R36, R2.reuse, R36 ;  /* 0x0000002402247220 */ /* 0x040fe40000410000 */
[C---:B------:R-:W-:Y:S01]  /*a460*/  HMMA.16816.F32 R32, R136.reuse, R106, R32 ;  /* 0x0000006a8820723c */ /* 0x040fe20000001820 */
[----:B------:R1:W2:Y:S02]  /*a470*/  MUFU.EX2 R178, R101 ;  /* 0x0000006500b27308 */ /* 0x0002a40000000800 */
[----:B------:R-:W5:Y:S01]  /*a480*/  LDSM.16.MT88.4 R104, [R190+0x2000] ;  /* 0x00200000be68783b */ /* 0x000f620000004200 */
[----:B------:R-:W-:Y:S02]  /*a490*/  FMUL.FTZ R37, R2, R37 ;  /* 0x0000002502257220 */ /* 0x000fe40000410000 */
[C---:B------:R-:W-:Y:S02]  /*a4a0*/  FMUL.FTZ R38, R0.reuse, R38 ;  /* 0x0000002600267220 */ /* 0x040fe40000410000 */
[----:B------:R-:W-:Y:S04]  /*a4b0*/  FMUL.FTZ R39, R0, R39 ;  /* 0x0000002700277220 */ /* 0x000fe80000410000 */
[C---:B------:R-:W-:Y:S02]  /*a4c0*/  FMUL.FTZ R40, R2.reuse, R40 ;  /* 0x0000002802287220 */ /* 0x040fe40000410000 */
[----:B------:R-:W-:Y:S01]  /*a4d0*/  FMUL.FTZ R41, R2, R41 ;  /* 0x0000002902297220 */ /* 0x000fe20000410000 */
[C---:B---3--:R-:W-:Y:S03]  /*a4e0*/  HMMA.16816.F32 R36, R136.reuse, R108, R36 ;  /* 0x0000006c8824723c */ /* 0x048fe60000001824 */
[C---:B------:R-:W-:Y:S02]  /*a4f0*/  FMUL.FTZ R42, R0.reuse, R42 ;  /* 0x0000002a002a7220 */ /* 0x040fe40000410000 */
[----:B------:R-:W-:Y:S02]  /*a500*/  FMUL.FTZ R43, R0, R43 ;  /* 0x0000002b002b7220 */ /* 0x000fe40000410000 */
[C---:B------:R-:W-:Y:S02]  /*a510*/  FMUL.FTZ R44, R2.reuse, R44 ;  /* 0x0000002c022c7220 */ /* 0x040fe40000410000 */
[----:B------:R-:W-:Y:S03]  /*a520*/  FMUL.FTZ R45, R2, R45 ;  /* 0x0000002d022d7220 */ /* 0x000fe60000410000 */
[C---:B------:R-:W-:Y:S01]  /*a530*/  HMMA.16816.F32 R40, R136.reuse, R110, R40 ;  /* 0x0000006e8828723c */ /* 0x040fe20000001828 */
[----:B------:R-:W3:Y:S02]  /*a540*/  LDSM.16.MT88.4 R108, [R189+0x2000] ;  /* 0x00200000bd6c783b */ /* 0x000ee40000004200 */
[C---:B------:R-:W-:Y:S02]  /*a550*/  FMUL.FTZ R46, R0.reuse, R46 ;  /* 0x0000002e002e7220 */ /* 0x040fe40000410000 */
[----:B------:R-:W-:Y:S02]  /*a560*/  FMUL.FTZ R47, R0, R47 ;  /* 0x0000002f002f7220 */ /* 0x000fe40000410000 */
[--C-:B-1----:R-:W-:Y:S02]  /*a570*/  FFMA.FTZ R101, R154, c[0x0][0x2d0], -R158.reuse ;  /* 0x0000b4009a657a23 */ /* 0x102fe4000001089e */
[----:B------:R-:W-:Y:S02]  /*a580*/  LDSM.16.MT88.4 R152, [R189+0x3800] ;  /* 0x00380000bd98783b */ /* 0x000fe40000004200 */
[----:B------:R1:W-:Y:S01]  /*a590*/  MUFU.EX2 R177, R101 ;  /* 0x0000006500b17308 */ /* 0x0003e20000000800 */
[C---:B----4-:R-:W-:Y:S03]  /*a5a0*/  HMMA.16816.F32 R44, R136.reuse, R112, R44 ;  /* 0x00000070882c723c */ /* 0x050fe6000000182c */
[C---:B------:R-:W-:Y:S02]  /*a5b0*/  FMUL.FTZ R48, R2.reuse, R48 ;  /* 0x0000003002307220 */ /* 0x040fe40000410000 */
[----:B------:R-:W-:Y:S02]  /*a5c0*/  FMUL.FTZ R49, R2, R49 ;  /* 0x0000003102317220 */ /* 0x000fe40000410000 */
[C---:B------:R-:W-:Y:S02]  /*a5d0*/  FMUL.FTZ R50, R0.reuse, R50 ;  /* 0x0000003200327220 */ /* 0x040fe40000410000 */
[----:B------:R-:W-:Y:S03]  /*a5e0*/  FMUL.FTZ R51, R0, R51 ;  /* 0x0000003300337220 */ /* 0x000fe60000410000 */
[C---:B------:R-:W-:Y:S02]  /*a5f0*/  FMUL.FTZ R52, R2.reuse, R52 ;  /* 0x0000003402347220 */ /* 0x040fe40000410000 */
[----:B------:R-:W-:Y:S02]  /*a600*/  FMUL.FTZ R53, R2, R53 ;  /* 0x0000003502357220 */ /* 0x000fe40000410000 */
[C---:B------:R-:W-:Y:S01]  /*a610*/  HMMA.16816.F32 R48, R136.reuse, R114, R48 ;  /* 0x000000728830723c */ /* 0x040fe20000001830 */
[----:B------:R-:W4:Y:S02]  /*a620*/  LDSM.16.MT88.4 R112, [R187+0x4000] ;  /* 0x00400000bb70783b */ /* 0x000f240000004200 */
[C---:B------:R-:W-:Y:S02]  /*a630*/  FMUL.FTZ R54, R0.reuse, R54 ;  /* 0x0000003600367220 */ /* 0x040fe40000410000 */
[----:B------:R-:W-:Y:S02]  /*a640*/  FMUL.FTZ R55, R0, R55 ;  /* 0x0000003700377220 */ /* 0x000fe40000410000 */
[----:B-1----:R-:W-:Y:S02]  /*a650*/  FFMA.FTZ R101, R156, c[0x0][0x2d0], -R158 ;  /* 0x0000b4009c657a23 */ /* 0x002fe4000001089e */
[C---:B------:R-:W-:Y:S02]  /*a660*/  FMUL.FTZ R56, R2.reuse, R56 ;  /* 0x0000003802387220 */ /* 0x040fe40000410000 */
[----:B------:R1:W1:Y:S01]  /*a670*/  MUFU.EX2 R176, R101 ;  /* 0x0000006500b07308 */ /* 0x0002620000000800 */
[C---:B-----5:R-:W-:Y:S03]  /*a680*/  HMMA.16816.F32 R52, R136.reuse, R104, R52 ;  /* 0x000000688834723c */ /* 0x060fe60000001834 */
[----:B------:R-:W-:Y:S02]  /*a690*/  FMUL.FTZ R57, R2, R57 ;  /* 0x0000003902397220 */ /* 0x000fe40000410000 */
[C---:B------:R-:W-:Y:S02]  /*a6a0*/  FMUL.FTZ R58, R0.reuse, R58 ;  /* 0x0000003a003a7220 */ /* 0x040fe40000410000 */
[----:B------:R-:W-:Y:S02]  /*a6b0*/  FMUL.FTZ R59, R0, R59 ;  /* 0x0000003b003b7220 */ /* 0x000fe40000410000 */
[C---:B------:R-:W-:Y:S03]  /*a6c0*/  FMUL.FTZ R60, R2.reuse, R60 ;  /* 0x0000003c023c7220 */ /* 0x040fe60000410000 */
[----:B------:R-:W-:Y:S02]  /*a6d0*/  FMUL.FTZ R61, R2, R61 ;  /* 0x0000003d023d7220 */ /* 0x000fe40000410000 */
[C---:B------:R-:W-:Y:S01]  /*a6e0*/  HMMA.16816.F32 R56, R136.reuse, R106, R56 ;  /* 0x0000006a8838723c */ /* 0x040fe20000001838 */
[----:B------:R-:W5:Y:S02]  /*a6f0*/  LDSM.16.MT88.4 R104, [R188+0x4000] ;  /* 0x00400000bc68783b */ /* 0x000f640000004200 */
[C---:B------:R-:W-:Y:S02]  /*a700*/  FMUL.FTZ R62, R0.reuse, R62 ;  /* 0x0000003e003e7220 */ /* 0x040fe40000410000 */
[----:B------:R-:W-:Y:S02]  /*a710*/  FMUL.FTZ R63, R0, R63 ;  /* 0x0000003f003f7220 */ /* 0x000fe40000410000 */
[C---:B------:R-:W-:Y:S02]  /*a720*/  FMUL.FTZ R64, R2.reuse, R64 ;  /* 0x0000004002407220 */ /* 0x040fe40000410000 */
[----:B------:R-:W-:Y:S03]  /*a730*/  FMUL.FTZ R65, R2, R65 ;  /* 0x0000004102417220 */ /* 0x000fe60000410000 */
        /* <DEDUP_REMOVED lines=9> */
[C---:B------:R-:W-:Y:S02]  /*a7d0*/  FMUL.FTZ R72, R2.reuse, R72 ;  /* 0x0000004802487220 */ /* 0x040fe40000410000 */
[----:B------:R-:W-:Y:S03]  /*a7e0*/  FMUL.FTZ R73, R2, R73 ;  /* 0x0000004902497220 */ /* 0x000fe60000410000 */
        /* <DEDUP_REMOVED lines=9> */
[C---:B------:R-:W-:Y:S02]  /*a880*/  FMUL.FTZ R80, R2.reuse, R80 ;  /* 0x0000005002507220 */ /* 0x040fe40000410000 */
[----:B------:R-:W-:Y:S03]  /*a890*/  FMUL.FTZ R81, R2, R81 ;  /* 0x0000005102517220 */ /* 0x000fe60000410000 */
[C---:B-----5:R-:W-:Y:S03]  /*a8a0*/  HMMA.16816.F32 R76, R136.reuse, R104, R76 ;  /* 0x00000068884c723c */ /* 0x060fe6000000184c */
[C---:B------:R-:W-:Y:S02]  /*a8b0*/  FMUL.FTZ R82, R0.reuse, R82 ;  /* 0x0000005200527220 */ /* 0x040fe40000410000 */
[----:B------:R-:W-:Y:S02]  /*a8c0*/  FMUL.FTZ R83, R0, R83 ;  /* 0x0000005300537220 */ /* 0x000fe40000410000 */
[C---:B------:R-:W-:Y:S01]  /*a8d0*/  FMUL.FTZ R84, R2.reuse, R84 ;  /* 0x0000005402547220 */ /* 0x040fe20000410000 */
[----:B------:R-:W-:Y:S01]  /*a8e0*/  F2FP.PACK_AB R104, R193, R194 ;  /* 0x000000c2c168723e */ /* 0x000fe200000000ff */
[----:B------:R-:W-:Y:S03]  /*a8f0*/  FMUL.FTZ R85, R2, R85 ;  /* 0x0000005502557220 */ /* 0x000fe60000410000 */
[C---:B------:R-:W-:Y:S03]  /*a900*/  HMMA.16816.F32 R80, R136.reuse, R106, R80 ;  /* 0x0000006a8850723c */ /* 0x040fe60000001850 */
[----:B------:R-:W-:Y:S01]  /*a910*/  FMUL.FTZ R86, R0, R86 ;  /* 0x0000005600567220 */ /* 0x000fe20000410000 */
[----:B------:R-:W-:Y:S01]  /*a920*/  F2FP.PACK_AB R105, R182, R183 ;  /* 0x000000b7b669723e */ /* 0x000fe200000000ff */
[----:B------:R-:W-:Y:S02]  /*a930*/  FMUL.FTZ R87, R0, R87 ;  /* 0x0000005700577220 */ /* 0x000fe40000410000 */
[C---:B------:R-:W-:Y:S01]  /*a940*/  FMUL.FTZ R88, R2.reuse, R88 ;  /* 0x0000005802587220 */ /* 0x040fe20000410000 */
[----:B------:R-:W-:Y:S01]  /*a950*/  F2FP.PACK_AB R106, R191, R192 ;  /* 0x000000c0bf6a723e */ /* 0x000fe200000000ff */
[----:B------:R-:W-:Y:S03]  /*a960*/  FMUL.FTZ R89, R2, R89 ;  /* 0x0000005902597220 */ /* 0x000fe60000410000 */
[C---:B---3--:R-:W-:Y:S03]  /*a970*/  HMMA.16816.F32 R84, R136.reuse, R108, R84 ;  /* 0x0000006c8854723c */ /* 0x048fe60000001854 */
[----:B------:R-:W-:Y:S01]  /*a980*/  FMUL.FTZ R90, R0, R90 ;  /* 0x0000005a005a7220 */ /* 0x000fe20000410000 */
[----:B------:R-:W-:Y:S01]  /*a990*/  F2FP.PACK_AB R107, R180, R181 ;  /* 0x000000b5b46b723e */ /* 0x000fe200000000ff */
        /* <DEDUP_REMOVED lines=12> */
[----:B-1----:R-:W-:Y:S02]  /*aa60*/  FFMA.FTZ R101, R160, c[0x0][0x2d0], -R102 ;  /* 0x0000b400a0657a23 */ /* 0x002fe40000010866 */
[----:B------:R-:W-:Y:S02]  /*aa70*/  FFMA.FTZ R2, R2, R214, R210 ;  /* 0x000000d602027223 */ /* 0x000fe400000100d2 */
[----:B------:R1:W-:Y:S01]  /*aa80*/  MUFU.EX2 R175, R101 ;  /* 0x0000006500af7308 */ /* 0x0003e20000000800 */
[----:B------:R-:W-:Y:S01]  /*aa90*/  HMMA.16816.F32 R96, R136, R114, R96 ;  /* 0x000000728860723c */ /* 0x000fe20000001860 */
[----:B------:R-:W4:Y:S02]  /*aaa0*/  LDSM.16.MT88.4 R112, [R189+0x2800] ;  /* 0x00280000bd70783b */ /* 0x000f240000004200 */
[----:B------:R-:W-:Y:S05]  /*aab0*/  FFMA.FTZ R0, R0, R215, R209 ;  /* 0x000000d700007223 */ /* 0x000fea00000100d1 */
[C---:B------:R-:W-:Y:S01]  /*aac0*/  HMMA.16816.F32 R4, R104.reuse, R116, R4 ;  /* 0x000000746804723c */ /* 0x040fe20000001804 */
[----:B------:R-:W-:Y:S07]  /*aad0*/  LDSM.16.MT88.4 R136, [R190+0x3000] ;  /* 0x00300000be88783b */ /* 0x000fee0000004200 */
[C---:B------:R-:W-:Y:S01]  /*aae0*/  HMMA.16816.F32 R8, R104.reuse, R118, R8 ;  /* 0x000000766808723c */ /* 0x040fe20000001808 */
[----:B------:R-:W-:Y:S03]  /*aaf0*/  LDSM.16.MT88.4 R116, [R188+0x4800] ;  /* 0x00480000bc74783b */ /* 0x000fe60000004200 */
[--C-:B-1----:R-:W-:Y:S04]  /*ab00*/  FFMA.FTZ R101, R161, c[0x0][0x2d0], -R102.reuse ;  /* 0x0000b400a1657a23 */ /* 0x102fe80000010866 */
[C---:B------:R-:W-:Y:S01]  /*ab10*/  HMMA.16816.F32 R12, R104.reuse, R120, R12 ;  /* 0x00000078680c723c */ /* 0x040fe2000000180c */
[----:B------:R1:W5:Y:S07]  /*ab20*/  MUFU.EX2 R174, R101 ;  /* 0x0000006500ae7308 */ /* 0x00036e0000000800 */
[C---:B------:R-:W-:Y:S01]  /*ab30*/  HMMA.16816.F32 R16, R104.reuse, R122, R16 ;  /* 0x0000007a6810723c */ /* 0x040fe20000001810 */
[----:B------:R-:W-:Y:S07]  /*ab40*/  LDSM.16.MT88.4 R120, [R190+0x4800] ;  /* 0x00480000be78783b */ /* 0x000fee0000004200 */
[C---:B---3--:R-:W-:Y:S08]  /*ab50*/  HMMA.16816.F32 R20, R104.reuse, R108, R20 ;  /* 0x0000006c6814723c */ /* 0x048ff00000001814 */
[C---:B------:R-:W-:Y:S01]  /*ab60*/  HMMA.16816.F32 R24, R104.reuse, R110, R24 ;  /* 0x0000006e6818723c */ /* 0x040fe20000001818 */
[----:B------:R-:W3:Y:S03]  /*ab70*/  LDSM.16.MT88.4 R108, [R187+0x4800] ;  /* 0x00480000bb6c783b */ /* 0x000ee60000004200 */
        /* <DEDUP_REMOVED lines=8> */
[----:B-1----:R-:W-:Y:S04]  /*ac00*/  FFMA.FTZ R101, R162, c[0x0][0x2d0], -R102 ;  /* 0x0000b400a2657a23 */ /* 0x002fe80000010866 */
[C---:B------:R-:W-:Y:S01]  /*ac10*/  HMMA.16816.F32 R44, R104.reuse, R132, R44 ;  /* 0x00000084682c723c */ /* 0x040fe2000000182c */
[----:B------:R1:W1:Y:S07]  /*ac20*/  MUFU.EX2 R172, R101 ;  /* 0x0000006500ac7308 */ /* 0x00026e0000000800 */
[C---:B------:R-:W-:Y:S01]  /*ac30*/  HMMA.16816.F32 R48, R104.reuse, R134, R48 ;  /* 0x000000866830723c */ /* 0x040fe20000001830 */
[----:B------:R-:W-:Y:S07]  /*ac40*/  LDSM.16.MT88.4 R132, [R188+0x3000] ;  /* 0x00300000bc84783b */ /* 0x000fee0000004200 */
[C---:B------:R-:W-:Y:S08]  /*ac50*/  HMMA.16816.F32 R52, R104.reuse, R140, R52 ;  /* 0x0000008c6834723c */ /* 0x040ff00000001834 */
[C---:B------:R-:W-:Y:S01]  /*ac60*/  HMMA.16816.F32 R56, R104.reuse, R142, R56 ;  /* 0x0000008e6838723c */ /* 0x040fe20000001838 */
[----:B------:R-:W-:Y:S03]  /*ac70*/  LDSM.16.MT88.4 R140, [R187+0x3800] ;  /* 0x00380000bb8c783b */ /* 0x000fe60000004200 */
[--C-:B-1----:R-:W-:Y:S04]  /*ac80*/  FFMA.FTZ R101, R166, c[0x0][0x2d0], -R158.reuse ;  /* 0x0000b400a6657a23 */ /* 0x102fe8000001089e */
[C---:B----4-:R-:W-:Y:S01]  /*ac90*/  HMMA.16816.F32 R60, R104.reuse, R112, R60 ;  /* 0x00000070683c723c */ /* 0x050fe2000000183c */
[----:B------:R1:W-:Y:S07]  /*aca0*/  MUFU.EX2 R171, R101 ;  /* 0x0000006500ab7308 */ /* 0x0003ee0000000800 */
[C---:B------:R-:W-:Y:S01]  /*acb0*/  HMMA.16816.F32 R64, R104.reuse, R114, R64 ;  /* 0x000000726840723c */ /* 0x040fe20000001840 */
[----:B------:R-:W4:Y:S07]  /*acc0*/  LDSM.16.MT88.4 R112, [R189+0x4800] ;  /* 0x00480000bd70783b */ /* 0x000f2e0000004200 */
[C---:B---3--:R-:W-:Y:S08]  /*acd0*/  HMMA.16816.F32 R68, R104.reuse, R108, R68 ;  /* 0x0000006c6844723c */ /* 0x048ff00000001844 */
[C---:B------:R-:W-:Y:S01]  /*ace0*/  HMMA.16816.F32 R72, R104.reuse, R110, R72 ;  /* 0x0000006e6848723c */ /* 0x040fe20000001848 */
[----:B------:R-:W3:Y:S03]  /*acf0*/  LDSM.16.MT88.4 R108, [R187+0x1000] ;  /* 0x00100000bb6c783b */ /* 0x000ee60000004200 */
[--C-:B-1----:R-:W-:Y:S04]  /*ad00*/  FFMA.FTZ R101, R164, c[0x0][0x2d0], -R158.reuse ;  /* 0x0000b400a4657a23 */ /* 0x102fe8000001089e */
[C---:B------:R-:W-:Y:S01]  /*ad10*/  HMMA.16816.F32 R76, R104.reuse, R116, R76 ;  /* 0x00000074684c723c */ /* 0x040fe2000000184c */
[----:B------:R1:W1:Y:S07]  /*ad20*/  MUFU.EX2 R166, R101 ;  /* 0x0000006500a67308 */ /* 0x00026e0000000800 */
[C---:B------:R-:W-:Y:S01]  /*ad30*/  HMMA.16816.F32 R80, R104.reuse, R118, R80 ;  /* 0x000000766850723c */ /* 0x040fe20000001850 */
[----:B------:R-:W3:Y:S07]  /*ad40*/  LDSM.16.MT88.4 R116, [R190+0x1000] ;  /* 0x00100000be74783b */ /* 0x000eee0000004200 */
[C---:B------:R-:W-:Y:S08]  /*ad50*/  HMMA.16816.F32 R84, R104.reuse, R120, R84 ;  /* 0x000000786854723c */ /* 0x040ff00000001854 */
[C---:B------:R-:W-:Y:S01]  /*ad60*/  HMMA.16816.F32 R88, R104.reuse, R122, R88 ;  /* 0x0000007a6858723c */ /* 0x040fe20000001858 */
[----:B------:R-:W3:Y:S03]  /*ad70*/  LDSM.16.MT88.4 R120, [R187+0x3000] ;  /* 0x00300000bb78783b */ /* 0x000ee60000004200 */
[--C-:B-1----:R-:W-:Y:S04]  /*ad80*/  FFMA.FTZ R101, R163, c[0x0][0x2d0], -R158.reuse ;  /* 0x0000b400a3657a23 */ /* 0x102fe8000001089e */
[C---:B----4-:R-:W-:Y:S01]  /*ad90*/  HMMA.16816.F32 R92, R104.reuse, R112, R92 ;  /* 0x00000070685c723c */ /* 0x050fe2000000185c */
[----:B------:R1:W-:Y:S07]  /*ada0*/  MUFU.EX2 R164, R101 ;  /* 0x0000006500a47308 */ /* 0x0003ee0000000800 */
[----:B------:R-:W-:Y:S01]  /*adb0*/  HMMA.16816.F32 R96, R104, R114, R96 ;  /* 0x000000726860723c */ /* 0x000fe20000001860 */
[----:B------:R-:W-:Y:S06]  /*adc0*/  LDSM.16.MT88.4 R112, [R187+0x5000] ;  /* 0x00500000bb70783b */ /* 0x000fec0000004200 */
[----:B--2---:R-:W-:Y:S02]  /*add0*/  F2FP.PACK_AB R104, R178, R179 ;  /* 0x000000b3b268723e */ /* 0x004fe400000000ff */
[----:B------:R-:W-:Y:S03]  /*ade0*/  F2FP.PACK_AB R106, R176, R177 ;  /* 0x000000b1b06a723e */ /* 0x000fe600000000ff */
[----:B-----5:R-:W-:Y:S02]  /*adf0*/  F2FP.PACK_AB R105, R174, R175 ;  /* 0x000000afae69723e */ /* 0x020fe400000000ff */
[----:B------:R-:W-:Y:S01]  /*ae00*/  F2FP.PACK_AB R107, R172, R173 ;  /* 0x000000adac6b723e */ /* 0x000fe200000000ff */
[----:B-1----:R-:W-:Y:S02]  /*ae10*/  FFMA.FTZ R101, R165, c[0x0][0x2d0], -R158 ;  /* 0x0000b400a5657a23 */ /* 0x002fe4000001089e */
[----:B------:R-:W-:Y:S04]  /*ae20*/  LDSM.16.MT88.4 R156, [R187+0x5800] ;  /* 0x00580000bb9c783b */ /* 0x000fe80000004200 */
[C---:B---3--:R-:W-:Y:S01]  /*ae30*/  HMMA.16816.F32 R4, R104.reuse, R108, R4 ;  /* 0x0000006c6804723c */ /* 0x048fe20000001804 */
[----:B------:R1:W-:Y:S07]  /*ae40*/  MUFU.EX2 R163, R101 ;  /* 0x0000006500a37308 */ /* 0x0003ee0000000800 */
[C---:B------:R-:W-:Y:S01]  /*ae50*/  HMMA.16816.F32 R8, R104.reuse, R110, R8 ;  /* 0x0000006e6808723c */ /* 0x040fe20000001808 */
[----:B------:R-:W2:Y:S07]  /*ae60*/  LDSM.16.MT88.4 R108, [R189+0x3000] ;  /* 0x00300000bd6c783b */ /* 0x000eae0000004200 */
[C---:B------:R-:W-:Y:S08]  /*ae70*/  HMMA.16816.F32 R12, R104.reuse, R124, R12 ;  /* 0x0000007c680c723c */ /* 0x040ff0000000180c */
[C---:B------:R-:W-:Y:S01]  /*ae80*/  HMMA.16816.F32 R16, R104.reuse, R126, R16 ;  /* 0x0000007e6810723c */ /* 0x040fe20000001810 */
[----:B------:R-:W-:Y:S03]  /*ae90*/  LDSM.16.MT88.4 R124, [R190+0x1800] ;  /* 0x00180000be7c783b */ /* 0x000fe60000004200 */
[--C-:B-1----:R-:W-:Y:S04]  /*aea0*/  FFMA.FTZ R101, R167, c[0x0][0x2d0], -R102.reuse ;  /* 0x0000b400a7657a23 */ /* 0x102fe80000010866 */
[C---:B------:R-:W-:Y:S01]  /*aeb0*/  HMMA.16816.F32 R20, R104.reuse, R116, R20 ;  /* 0x000000746814723c */ /* 0x040fe20000001814 */
[----:B------:R1:W-:Y:S07]  /*aec0*/  MUFU.EX2 R162, R101 ;  /* 0x0000006500a27308 */ /* 0x0003ee0000000800 */
[C---:B------:R-:W-:Y:S01]  /*aed0*/  HMMA.16816.F32 R24, R104.reuse, R118, R24 ;  /* 0x000000766818723c */ /* 0x040fe20000001818 */
[----:B------:R-:W3:Y:S07]  /*aee0*/  LDSM.16.MT88.4 R116, [R188+0x5000] ;  /* 0x00500000bc74783b */ /* 0x000eee0000004200 */
[C---:B------:R-:W-:Y:S08]  /*aef0*/  HMMA.16816.F32 R28, R104.reuse, R128, R28 ;  /* 0x00000080681c723c */ /* 0x040ff0000000181c */
[C---:B------:R-:W-:Y:S04]  /*af00*/  HMMA.16816.F32 R32, R104.reuse, R130, R32 ;  /* 0x000000826820723c */ /* 0x040fe80000001820 */
[--C-:B-1----:R-:W-:Y:S04]  /*af10*/  FFMA.FTZ R101, R169, c[0x0][0x2d0], -R102.reuse ;  /* 0x0000b400a9657a23 */ /* 0x102fe80000010866 */
[C---:B------:R-:W-:Y:S01]  /*af20*/  HMMA.16816.F32 R36, R104.reuse, R120, R36 ;  /* 0x000000786824723c */ /* 0x040fe20000001824 */
[----:B------:R1:W4:Y:S07]  /*af30*/  MUFU.EX2 R161, R101 ;  /* 0x0000006500a17308 */ /* 0x00032e0000000800 */
[C---:B------:R-:W-:Y:S01]  /*af40*/  HMMA.16816.F32 R40, R104.reuse, R122, R40 ;  /* 0x0000007a6828723c */ /* 0x040fe20000001828 */
[----:B------:R-:W5:Y:S07]  /*af50*/  LDSM.16.MT88.4 R120, [R190+0x5000] ;  /* 0x00500000be78783b */ /* 0x000f6e0000004200 */
[C---:B------:R-:W-:Y:S08]  /*af60*/  HMMA.16816.F32 R44, R104.reuse, R132, R44 ;  /* 0x00000084682c723c */ /* 0x040ff0000000182c */
[C---:B------:R-:W-:Y:S01]  /*af70*/  HMMA.16816.F32 R48, R104.reuse, R134, R48 ;  /* 0x000000866830723c */ /* 0x040fe20000001830 */
[----:B------:R-:W-:Y:S03]  /*af80*/  LDSM.16.MT88.4 R132, [R189+0x1800] ;  /* 0x00180000bd84783b */ /* 0x000fe60000004200 */
[--C-:B-1----:R-:W-:Y:S04]  /*af90*/  FFMA.FTZ R101, R168, c[0x0][0x2d0], -R102.reuse ;  /* 0x0000b400a8657a23 */ /* 0x102fe80000010866 */
[C---:B------:R-:W-:Y:S01]  /*afa0*/  HMMA.16816.F32 R52, R104.reuse, R136, R52 ;  /* 0x000000886834723c */ /* 0x040fe20000001834 */
[----:B------:R1:W-:Y:S06]  /*afb0*/  MUFU.EX2 R160, R101 ;  /* 0x0000006500a07308 */ /* 0x0003ec0000000800 */
[----:B------:R-:W-:Y:S01]  /*afc0*/  F2FP.PACK_AB R136, R166, R171 ;  /* 0x000000aba688723e */ /* 0x000fe200000000ff */
[C---:B------:R-:W-:Y:S04]  /*afd0*/  HMMA.16816.F32 R56, R104.reuse, R138, R56 ;  /* 0x0000008a6838723c */ /* 0x040fe80000001838 */
[----:B----4-:R-:W-:Y:S03]  /*afe0*/  F2FP.PACK_AB R137, R161, R162 ;  /* 0x000000a2a189723e */ /* 0x010fe600000000ff */
[----:B------:R-:W-:Y:S01]  /*aff0*/  F2FP.PACK_AB R138, R163, R164 ;  /* 0x000000a4a38a723e */ /* 0x000fe200000000ff */
[C---:B--2---:R-:W-:Y:S08]  /*b000*/  HMMA.16816.F32 R60, R104.reuse, R108, R60 ;  /* 0x0000006c683c723c */ /* 0x044ff0000000183c */
[C---:B------:R-:W-:Y:S01]  /*b010*/  HMMA.16816.F32 R64, R104.reuse, R110, R64 ;  /* 0x0000006e6840723c */ /* 0x040fe20000001840 */
[----:B------:R-:W2:Y:S03]  /*b020*/  LDSM.16.MT88.4 R108, [R189+0x5000] ;  /* 0x00500000bd6c783b */ /* 0x000ea60000004200 */
[----:B-1----:R-:W-:Y:S01]  /*b030*/  FFMA.FTZ R101, R170, c[0x0][0x2d0], -R102 ;  /* 0x0000b400aa657a23 */ /* 0x002fe20000010866 */
[-C--:B------:R-:W-:Y:S03]  /*b040*/  MOV R102, R3.reuse ;  /* 0x0000000300667202 */ /* 0x080fe60000000f00 */
[C---:B------:R-:W-:Y:S02]  /*b050*/  HMMA.16816.F32 R68, R104.reuse, R112, R68 ;  /* 0x000000706844723c */ /* 0x040fe40000001844 */
[----:B------:R-:W1:Y:S06]  /*b060*/  MUFU.EX2 R101, R101 ;  /* 0x0000006500657308 */ /* 0x000e6c0000000800 */
[C---:B------:R-:W-:Y:S01]  /*b070*/  HMMA.16816.F32 R72, R104.reuse, R114, R72 ;  /* 0x000000726848723c */ /* 0x040fe20000001848 */
[----:B------:R-:W4:Y:S07]  /*b080*/  LDSM.16.MT88.4 R112, [R187+0x1800] ;  /* 0x00180000bb70783b */ /* 0x000f2e0000004200 */
[C---:B---3--:R-:W-:Y:S08]  /*b090*/  HMMA.16816.F32 R76, R104.reuse, R116, R76 ;  /* 0x00000074684c723c */ /* 0x048ff0000000184c */
[C---:B------:R-:W-:Y:S01]  /*b0a0*/  HMMA.16816.F32 R80, R104.reuse, R118, R80 ;  /* 0x000000766850723c */ /* 0x040fe20000001850 */
[----:B------:R-:W3:Y:S03]  /*b0b0*/  LDSM.16.MT88.4 R116, [R188+0x1800] ;  /* 0x00180000bc74783b */ /* 0x000ee60000004200 */
[----:B-1----:R-:W-:Y:S04]  /*b0c0*/  F2FP.PACK_AB R139, R101, R160 ;  /* 0x000000a0658b723e */ /* 0x002fe800000000ff */
[C---:B-----5:R-:W-:Y:S08]  /*b0d0*/  HMMA.16816.F32 R84, R104.reuse, R120, R84 ;  /* 0x000000786854723c */ /* 0x060ff00000001854 */
[C---:B------:R-:W-:Y:S08]  /*b0e0*/  HMMA.16816.F32 R88, R104.reuse, R122, R88 ;  /* 0x0000007a6858723c */ /* 0x040ff00000001858 */
[C---:B--2---:R-:W-:Y:S08]  /*b0f0*/  HMMA.16816.F32 R92, R104.reuse, R108, R92 ;  /* 0x0000006c685c723c */ /* 0x044ff0000000185c */
[----:B------:R-:W-:Y:S08]  /*b100*/  HMMA.16816.F32 R96, R104, R110, R96 ;  /* 0x0000006e6860723c */ /* 0x000ff00000001860 */
[C---:B----4-:R-:W-:Y:S01]  /*b110*/  HMMA.16816.F32 R104, R136.reuse, R112, R4 ;  /* 0x000000708868723c */ /* 0x050fe20000001804 */
[----:B------:R-:W1:Y:S07]  /*b120*/  LDSM.16.MT88.4 R4, [R188+0x5800] ;  /* 0x00580000bc04783b */ /* 0x000e6e0000004200 */
[C---:B------:R-:W-:Y:S01]  /*b130*/  HMMA.16816.F32 R108, R136.reuse, R114, R8 ;  /* 0x00000072886c723c */ /* 0x040fe20000001808 */
[----:B------:R-:W2:Y:S07]  /*b140*/  LDSM.16.MT88.4 R8, [R190+0x5800] ;  /* 0x00580000be08783b */ /* 0x000eae0000004200 */
[C---:B---3--:R-:W-:Y:S01]  /*b150*/  HMMA.16816.F32 R112, R136.reuse, R116, R12 ;  /* 0x000000748870723c */ /* 0x048fe2000000180c */
[----:B------:R-:W3:Y:S07]  /*b160*/  LDSM.16.MT88.4 R12, [R189+0x5800] ;  /* 0x00580000bd0c783b */ /* 0x000eee0000004200 */
        /* <DEDUP_REMOVED lines=44> */
[----:B------:R-:W-:Y:S01]  /*b430*/  MOV R8, R3 ;  /* 0x0000000300087202 */ /* 0x000fe20000000f00 */
[C---:B------:R-:W-:Y:S04]  /*b440*/  HMMA.16816.F32 R88, R136.reuse, R10, R88 ;  /* 0x0000000a8858723c */ /* 0x040fe80000001858 */
[----:B------:R-:W-:Y:S02]  /*b450*/  FADD.FTZ R4, R164, R2 ;  /* 0x00000002a4047221 */ /* 0x000fe40000010000 */
[----:B------:R-:W-:Y:S01]  /*b460*/  FADD.FTZ R2, R160, R0 ;  /* 0x00000000a0027221 */ /* 0x000fe20000010000 */
[----:B------:R-:W-:Y:S01]  /*b470*/  IADD3 R0, R204, -0x1, RZ ;  /* 0xffffffffcc007810 */ /* 0x000fe20007ffe0ff */
[C---:B---3--:R-:W-:Y:S04]  /*b480*/  HMMA.16816.F32 R92, R136.reuse, R12, R92 ;  /* 0x0000000c885c723c */ /* 0x048fe8000000185c */
[----:B------:R-:W-:Y:S01]  /*b490*/  FADD.FTZ R214, R163, R4 ;  /* 0x00000004a3d67221 */ /* 0x000fe20000010000 */
[----:B------:R-:W-:Y:S01]  /*b4a0*/  MOV R204, R0 ;  /* 0x0000000000cc7202 */ /* 0x000fe20000000f00 */
[----:B------:R-:W-:Y:S01]  /*b4b0*/  FADD.FTZ R215, R101, R2 ;  /* 0x0000000265d77221 */ /* 0x000fe20000010000 */
[----:B------:R-:W-:Y:S01]  /*b4c0*/  MOV R101, R100 ;  /* 0x0000006400657202 */ /* 0x000fe20000000f00 */
[----:B------:R-:W-:Y:S01]  /*b4d0*/  HMMA.16816.F32 R96, R136, R14, R96 ;  /* 0x0000000e8860723c */ /* 0x000fe20000001860 */
[----:B------:R-:W-:Y:S07]  /*b4e0*/  @!UPT UIADD3 URZ, URZ, URZ, URZ ;  /* 0x0000003f3f3ff290 */ /* 0x000fee000fffe03f */
[----:B------:R-:W-:-:S11]  /*b4f0*/  @P0 BRA `(.L_x_511) ;  /* 0xffffcf5000000947 */ /* 0x000fd6000383ffff */
.L_x_504:
[----:B------:R-:W-:Y:S05]  /*b500*/  BRA.DIV ~URZ, `(.L_x_512) ;  /* 0x000041927f007947 */ /* 0x000fea000b800000 */
[----:B------:R1:W2:Y:S02]  /*b510*/  SHFL.BFLY PT, R5, R214, 0x2, 0x1f ;  /* 0x0c401f00d6057f89 */ /* 0x0002a400000e0000 */
.L_x_564:
[----:B--2---:R-:W-:Y:S01]  /*b520*/  FADD.FTZ R5, R5, R214 ;  /* 0x000000d605057221 */ /* 0x004fe20000010000 */
[----:B------:R-:W-:Y:S05]  /*b530*/  BRA.DIV ~URZ, `(.L_x_513) ;  /* 0x000041c27f007947 */ /* 0x000fea000b800000 */
[----:B------:R-:W2:Y:S04]  /*b540*/  SHFL.BFLY PT, R4, R215, 0x2, 0x1f ;  /* 0x0c401f00d7047f89 */ /* 0x000ea800000e0000 */
[----:B------:R-:W3:Y:S01]  /*b550*/  SHFL.BFLY PT, R0, R5, 0x1, 0x1f ;  /* 0x0c201f0005007f89 */ /* 0x000ee200000e0000 */
[----:B--2---:R-:W-:-:S02]  /*b560*/  FADD.FTZ R4, R4, R215 ;  /* 0x000000d704047221 */ /* 0x004fc40000010000 */
[----:B---3--:R-:W-:-:S03]  /*b570*/  FADD.FTZ R5, R5, R0 ;  /* 0x0000000005057221 */ /* 0x008fc60000010000 */
[----:B------:R2:W3:Y:S04]  /*b580*/  SHFL.BFLY PT, R3, R4, 0x1, 0x1f ;  /* 0x0c201f0004037f89 */ /* 0x0004e800000e0000 */
.L_x_565:
[----:B------:R-:W-:Y:S01]  /*b590*/  FSETP.NE.FTZ.AND P1, PT, R5, RZ, PT ;  /* 0x000000ff0500720b */ /* 0x000fe20003f35000 */
[----:B---3--:R-:W-:Y:S01]  /*b5a0*/  FADD.FTZ R3, R3, R4 ;  /* 0x0000000403037221 */ /* 0x008fe20000010000 */
[----:B------:R-:W-:Y:S02]  /*b5b0*/  MOV R2, RZ ;  /* 0x000000ff00027202 */ /* 0x000fe40000000f00 */
[----:B------:R-:W-:Y:S02]  /*b5c0*/  MOV R0, RZ ;  /* 0x000000ff00007202 */ /* 0x000fe40000000f00 */
[----:B------:R-:W-:Y:S02]  /*b5d0*/  FSETP.NE.FTZ.AND P0, PT, R3, RZ, PT ;  /* 0x000000ff0300720b */ /* 0x000fe40003f15000 */
[----:B------:R-:W-:-:S05]  /*b5e0*/  MOV R136, 0xff800000 ;  /* 0xff80000000887802 */ /* 0x000fca0000000f00 */
[----:B------:R-:W3:Y:S01]  /*b5f0*/  @P1 MUFU.RCP R2, R5 ;  /* 0x0000000500021308 */ /* 0x000ee20000001000 */
[----:B--2---:R-:W-:-:S05]  /*b600*/  @P1 MOV R4, 0x3f317218 ;  /* 0x3f31721800041802 */ /* 0x004fca0000000f00 */
[----:B------:R-:W-:Y:S02]  /*b610*/  @P1 FMUL.FTZ R4, R4, c[0x0][0x2d0] ;  /* 0x0000b40004041a20 */ /* 0x000fe40000410000 */
[----:B------:R-:W2:Y:S01]  /*b620*/  @P1 MUFU.LG2 R5, R5 ;  /* 0x0000000500051308 */ /* 0x000ea20000000c00 */
[----:B---3--:R-:W-:-:S07]  /*b630*/  FMUL.FTZ R34, R2, R133 ;  /* 0x0000008502227220 */ /* 0x008fce0000410000 */
[----:B------:R-:W3:Y:S01]  /*b640*/  @P0 MUFU.RCP R0, R3 ;  /* 0x0000000300000308 */ /* 0x000ee20000001000 */
        /* <DEDUP_REMOVED lines=15> */
[C---:B------:R-:W-:Y:S01]  /*b740*/  FMUL.FTZ R101, R2.reuse, R36 ;  /* 0x0000002402657220 */ /* 0x040fe20000410000 */
[----:B------:R-:W-:Y:S01]  /*b750*/  MOV R36, 0x1 ;  /* 0x0000000100247802 */ /* 0x000fe20000000f00 */
[C---:B------:R-:W-:Y:S02]  /*b760*/  FMUL.FTZ R32, R2.reuse, R37 ;  /* 0x0000002502207220 */ /* 0x040fe40000410000 */
[----:B------:R-:W-:-:S02]  /*b770*/  FMUL.FTZ R102, R2, R40 ;  /* 0x0000002802667220 */ /* 0x000fc40000410000 */
[C---:B------:R-:W-:Y:S02]  /*b780*/  FMUL.FTZ R30, R2.reuse, R41 ;  /* 0x00000029021e7220 */ /* 0x040fe40000410000 */
[C---:B------:R-:W-:Y:S02]  /*b790*/  FMUL.FTZ R103, R2.reuse, R44 ;  /* 0x0000002c02677220 */ /* 0x040fe40000410000 */
[C---:B------:R-:W-:Y:S02]  /*b7a0*/  FMUL.FTZ R28, R2.reuse, R45 ;  /* 0x0000002d021c7220 */ /* 0x040fe40000410000 */
[C---:B------:R-:W-:Y:S02]  /*b7b0*/  FMUL.FTZ R133, R2.reuse, R48 ;  /* 0x0000003002857220 */ /* 0x040fe40000410000 */
[C---:B------:R-:W-:Y:S01]  /*b7c0*/  FMUL.FTZ R26, R2.reuse, R49 ;  /* 0x00000031021a7220 */ /* 0x040fe20000410000 */
[----:B------:R-:W-:Y:S01]  /*b7d0*/  MOV R49, 0xff800000 ;  /* 0xff80000000317802 */ /* 0x000fe20000000f00 */
        /* <DEDUP_REMOVED lines=23> */
[----:B------:R-:W-:Y:S02]  /*b950*/  FMUL.FTZ R97, R2, R97 ;  /* 0x0000006102617220 */ /* 0x000fe40000410000 */
[----:B------:R4:W5:Y:S01]  /*b960*/  @P0 MUFU.LG2 R2, R3 ;  /* 0x0000000300020308 */ /* 0x0009620000000c00 */
[----:B--2---:R-:W-:-:S02]  /*b970*/  @P1 FMUL.FTZ R5, R5, 0.69314718246459960938 ;  /* 0x3f31721805051820 */ /* 0x004fc40000410000 */
[----:B---3--:R-:W-:Y:S02]  /*b980*/  FMUL.FTZ R106, R0, R106 ;  /* 0x0000006a006a7220 */ /* 0x008fe40000410000 */
[----:B------:R-:W-:Y:S02]  /*b990*/  @P1 FFMA.FTZ R136, R4, R100, R5 ;  /* 0x0000006404881223 */ /* 0x000fe40000010005 */
[C---:B------:R-:W-:Y:S02]  /*b9a0*/  FMUL.FTZ R107, R0.reuse, R107 ;  /* 0x0000006b006b7220 */ /* 0x040fe40000410000 */
[C---:B------:R-:W-:Y:S02]  /*b9b0*/  FMUL.FTZ R110, R0.reuse, R110 ;  /* 0x0000006e006e7220 */ /* 0x040fe40000410000 */
[C---:B------:R-:W-:Y:S02]  /*b9c0*/  FMUL.FTZ R45, R0.reuse, R111 ;  /* 0x0000006f002d7220 */ /* 0x040fe40000410000 */
[----:B------:R-:W-:-:S02]  /*b9d0*/  FMUL.FTZ R114, R0, R114 ;  /* 0x0000007200727220 */ /* 0x000fc40000410000 */
[----:B------:R-:W-:Y:S01]  /*b9e0*/  FMUL.FTZ R115, R0, R115 ;  /* 0x0000007300737220 */ /* 0x000fe20000410000 */
[----:B----4-:R-:W-:Y:S01]  /*b9f0*/  @P0 MOV R3, 0x3f317218 ;  /* 0x3f31721800030802 */ /* 0x010fe20000000f00 */
[----:B-----5:R-:W-:Y:S02]  /*ba00*/  @P0 FMUL.FTZ R2, R2, 0.69314718246459960938 ;  /* 0x3f31721802020820 */ /* 0x020fe40000410000 */
[C---:B------:R-:W-:Y:S02]  /*ba10*/  FMUL.FTZ R118, R0.reuse, R118 ;  /* 0x0000007600767220 */ /* 0x040fe40000410000 */
[----:B------:R-:W-:Y:S02]  /*ba20*/  @P0 FMUL.FTZ R3, R3, c[0x0][0x2d0] ;  /* 0x0000b40003030a20 */ /* 0x000fe40000410000 */
        /* <DEDUP_REMOVED lines=40> */
[----:B------:R-:W-:Y:S01]  /*bcb0*/  FMUL.FTZ R99, R0, R99 ;  /* 0x0000006300637220 */ /* 0x000fe20000410000 */
[----:B------:R-:W-:Y:S01]  /*bcc0*/  PRMT R0, R36, 0x7610, R0 ;  /* 0x0000761024007816 */ /* 0x000fe20000000000 */
[----:B------:R-:W-:Y:S02]  /*bcd0*/  @P0 FFMA.FTZ R49, R3, R8, R2 ;  /* 0x0000000803310223 */ /* 0x000fe40000010002 */
.L_x_473:
[----:B------:R2:W5:Y:S01]  /*bce0*/  LDL R36, [R1] ;  /* 0x0000000001247983 */ /* 0x0005620000100800 */
[----:B------:R-:W-:Y:S03]  /*bcf0*/  BSSY B0, `(.L_x_514) ;  /* 0x0000012000007945 */ /* 0x000fe60003800000 */
[----:B------:R-:W3:Y:S02]  /*bd00*/  S2R R53, SR_TID.X ;  /* 0x0000000000357919 */ /* 0x000ee40000002100 */
[----:B---3--:R-:W-:-:S13]  /*bd10*/  LOP3.LUT P6, RZ, R53, 0xff, RZ, 0xc0, !PT ;  /* 0x000000ff35ff7812 */ /* 0x008fda00078cc0ff */
[----:B------:R-:W-:Y:S05]  /*bd20*/  @P6 BRA `(.L_x_515) ;  /* 0x000000e000006947 */ /* 0x000fea0003800000 */
[----:B--2---:R-:W2:Y:S01]  /*bd30*/  S2R R8, SR_LANEID ;  /* 0x0000000000087919 */ /* 0x004ea20000000000 */
[----:B------:R-:W-:Y:S01]  /*bd40*/  VOTEU.ANY UR4, UPT, PT ;  /* 0x0000000000047886 */ /* 0x000fe200038e0100 */
[----:B------:R-:W-:Y:S01]  /*bd50*/  IMAD.MOV.U32 R38, RZ, RZ, c[0x0][0x580] ;  /* 0x00016000ff267624 */ /* 0x000fe200078e00ff */
[----:B------:R-:W2:Y:S01]  /*bd60*/  FLO.U32 R3, UR4 ;  /* 0x0000000400037d00 */ /* 0x000ea200080e0000 */
[----:B------:R-:W-:-:S07]  /*bd70*/  IMAD.MOV.U32 R39, RZ, RZ, c[0x0][0x584] ;  /* 0x00016100ff277624 */ /* 0x000fce00078e00ff */
[----:B------:R-:W3:Y:S01]  /*bd80*/  POPC R2, UR4 ;  /* 0x0000000400027d09 */ /* 0x000ee20008000000 */
[----:B--2---:R-:W-:-:S13]  /*bd90*/  ISETP.EQ.U32.AND P0, PT, R3, R8, PT ;  /* 0x000000080300720c */ /* 0x004fda0003f02070 */
[----:B---3--:R-:W2:Y:S04]  /*bda0*/  @P0 ATOMG.E.ADD.STRONG.GPU PT, R2, [R38.64], R2 ;  /* 0x00000002260209a8 */ /* 0x008ea800081ee1c6 */
[----:B------:R-:W3:Y:S04]  /*bdb0*/  S2R R8, SR_LTMASK ;  /* 0x0000000000087919 */ /* 0x000ee80000003900 */
[----:B--2---:R3:W2:Y:S02]  /*bdc0*/  SHFL.IDX PT, R3, R2, R3, 0x1f ;  /* 0x00001f0302037589 */ /* 0x0046a400000e0000 */
[----:B---3--:R-:W-:-:S06]  /*bdd0*/  LOP3.LUT R2, R8, UR4, RZ, 0xc0, !PT ;  /* 0x0000000408027c12 */ /* 0x008fcc000f8ec0ff */
[----:B------:R-:W2:Y:S02]  /*bde0*/  POPC R2, R2 ;  /* 0x0000000200027309 */ /* 0x000ea40000000000 */
[----:B--2--5:R-:W-:-:S05]  /*bdf0*/  IADD3 R36, R3, c[0x0][0xc], R2 ;  /* 0x0000030003247a10 */ /* 0x024fca0007ffe002 */
[----:B------:R2:W-:Y:S02]  /*be00*/  STL [R1], R36 ;  /* 0x0000002401007387 */ /* 0x0005e40000100800 */
.L_x_515:
[----:B--2---:R-:W-:Y:S05]  /*be10*/  BSYNC B0 ;  /* 0x0000000000007941 */ /* 0x004fea0003800000 */
.L_x_514:
[----:B------:R-:W-:Y:S01]  /*be20*/  PRMT R0, R0, 0x9910, RZ ;  /* 0x0000991000007816 */ /* 0x000fe200000000ff */
[----:B------:R-:W-:Y:S01]  /*be30*/  BSSY B1, `(.L_x_516) ;  /* 0x00001bc000017945 */ /* 0x000fe20003800000 */
[----:B-----5:R-:W-:Y:S02]  /*be40*/  IMAD.MOV.U32 R65, RZ, RZ, R36 ;  /* 0x000000ffff417224 */ /* 0x020fe400078e0024 */
[----:B------:R-:W-:-:S13]  /*be50*/  ISETP.NE.AND P0, PT, R0, RZ, PT ;  /* 0x000000ff0000720c */ /* 0x000fda0003f05270 */
[----:B------:R-:W-:Y:S05]  /*be60*/  @!P0 BRA `(.L_x_517) ;  /* 0x0000119000008947 */ /* 0x000fea0003800000 */
[----:B------:R-:W2:Y:S04]  /*be70*/  LDL R69, [R1+0x4] ;  /* 0x0000040001457983 */ /* 0x000ea80000100800 */
[----:B------:R-:W3:Y:S04]  /*be80*/  LDL R67, [R1+0x8] ;  /* 0x0000080001437983 */ /* 0x000ee80000100800 */
[----:B------:R-:W4:Y:S04]  /*be90*/  LDL R63, [R1+0x10] ;  /* 0x00001000013f7983 */ /* 0x000f280000100800 */
[----:B------:R-:W5:Y:S04]  /*bea0*/  LDL R61, [R1+0xc] ;  /* 0x00000c00013d7983 */ /* 0x000f680000100800 */
[----:B------:R-:W4:Y:S04]  /*beb0*/  LDL R59, [R1+0x20] ;  /* 0x00002000013b7983 */ /* 0x000f280000100800 */
[----:B------:R-:W5:Y:S04]  /*bec0*/  LDL R57, [R1+0x18] ;  /* 0x0000180001397983 */ /* 0x000f680000100800 */
[----:B------:R-:W5:Y:S04]  /*bed0*/  LDL R55, [R1+0x1c] ;  /* 0x00001c0001377983 */ /* 0x000f680000100800 */
[----:B------:R-:W5:Y:S01]  /*bee0*/  LDL R51, [R1+0x14] ;  /* 0x0000140001337983 */ /* 0x000f620000100800 */
[----:B------:R-:W-:Y:S01]  /*bef0*/  WARPSYNC 0xffffffff ;  /* 0xffffffff00007948 */ /* 0x000fe20003800000 */
[----:B------:R-:W-:-:S02]  /*bf00*/  F2FP.PACK_AB R48, R105, R104 ;  /* 0x000000686930723e */ /* 0x000fc400000000ff */
[----:B------:R-:W-:Y:S01]  /*bf10*/  BAR.SYNC.DEFER_BLOCKING 0x1, 0x100 ;  /* 0x0044000000007b1d */ /* 0x000fe20000010000 */
        /* <DEDUP_REMOVED lines=46> */
[----:B------:R-:W-:Y:S01]  /*c200*/  F2FP.PACK_AB R0, R99, R98 ;  /* 0x000000626300723e */ /* 0x000fe200000000ff */
[----:B--2---:R2:W-:Y:S04]  /*c210*/  STS [R69], R48 ;  /* 0x0000003045007388 */ /* 0x0045e80000000800 */
[----:B------:R2:W-:Y:S04]  /*c220*/  STS [R69+0x400], R47 ;  /* 0x0004002f45007388 */ /* 0x0005e80000000800 */
[----:B---3--:R2:W-:Y:S04]  /*c230*/  STS [R67], R46 ;  /* 0x0000002e43007388 */ /* 0x0085e80000000800 */
[----:B------:R2:W-:Y:S04]  /*c240*/  STS [R67+0x400], R45 ;  /* 0x0004002d43007388 */ /* 0x0005e80000000800 */
[----:B----4-:R2:W-:Y:S04]  /*c250*/  STS [R63], R44 ;  /* 0x0000002c3f007388 */ /* 0x0105e80000000800 */
[----:B------:R2:W-:Y:S04]  /*c260*/  STS [R63+0x400], R43 ;  /* 0x0004002b3f007388 */ /* 0x0005e80000000800 */
[----:B-----5:R2:W-:Y:S04]  /*c270*/  STS [R61], R42 ;  /* 0x0000002a3d007388 */ /* 0x0205e80000000800 */
[----:B------:R2:W-:Y:S04]  /*c280*/  STS [R61+0x400], R41 ;  /* 0x000400293d007388 */ /* 0x0005e80000000800 */
[----:B------:R2:W-:Y:S04]  /*c290*/  STS [R59], R40 ;  /* 0x000000283b007388 */ /* 0x0005e80000000800 */
[----:B------:R2:W-:Y:S04]  /*c2a0*/  STS [R59+0x400], R39 ;  /* 0x000400273b007388 */ /* 0x0005e80000000800 */
[----:B------:R2:W-:Y:S04]  /*c2b0*/  STS [R57], R38 ;  /* 0x0000002639007388 */ /* 0x0005e80000000800 */
[----:B------:R2:W-:Y:S04]  /*c2c0*/  STS [R57+0x400], R37 ;  /* 0x0004002539007388 */ /* 0x0005e80000000800 */
[----:B------:R2:W-:Y:S04]  /*c2d0*/  STS [R55], R36 ;  /* 0x0000002437007388 */ /* 0x0005e80000000800 */
[----:B------:R2:W-:Y:S04]  /*c2e0*/  STS [R55+0x400], R35 ;  /* 0x0004002337007388 */ /* 0x0005e80000000800 */
[----:B------:R2:W-:Y:S04]  /*c2f0*/  STS [R51], R34 ;  /* 0x0000002233007388 */ /* 0x0005e80000000800 */
        /* <DEDUP_REMOVED lines=33> */
[----:B------:R-:W-:Y:S06]  /*c510*/  BAR.SYNC.DEFER_BLOCKING 0x1, 0x100 ;  /* 0x0044000000007b1d */ /* 0x000fec0000010000 */
[----:B------:R-:W-:Y:S05]  /*c520*/  BRA.CONV ~URZ, `(.L_x_518) ;  /* 0x000000837f007947 */ /* 0x000fea000b800000 */
[----:B--2---:R-:W-:Y:S01]  /*c530*/  SHF.R.S32.HI R51, RZ, 0x1f, R53 ;  /* 0x0000001fff337819 */ /* 0x004fe20000011435 */
[----:B------:R-:W-:Y:S01]  /*c540*/  IMAD.MOV.U32 R171, RZ, RZ, RZ ;  /* 0x000000ffffab7224 */ /* 0x000fe200078e00ff */
[----:B------:R-:W-:Y:S01]  /*c550*/  MOV R2, 0xc5b0 ;  /* 0x0000c5b000027802 */ /* 0x000fe20000000f00 */
[----:B------:R-:W-:Y:S01]  /*c560*/  IMAD.MOV.U32 R3, RZ, RZ, 0x1f ;  /* 0x0000001fff037424 */ /* 0x000fe200078e00ff */
[----:B------:R-:W-:-:S04]  /*c570*/  LEA.HI R51, R51, R53, RZ, 0x7 ;  /* 0x0000003533337211 */ /* 0x000fc800078f38ff */
[----:B------:R-:W-:-:S05]  /*c580*/  SHF.R.S32.HI R51, RZ, 0x7, R51 ;  /* 0x00000007ff337819 */ /* 0x000fca0000011433 */
[----:B------:R-:W-:Y:S02]  /*c590*/  IMAD.MOV.U32 R7, RZ, RZ, R51 ;  /* 0x000000ffff077224 */ /* 0x000fe400078e0033 */
[----:B-1----:R-:W-:Y:S05]  /*c5a0*/  CALL.REL.NOINC `($__internal_1_$__cuda_sm70_shflsync_idx_p) ;  /* 0x0000367000007944 */ /* 0x002fea0003c00000 */
.L_x_518:
[----:B--2---:R-:W2:Y:S01]  /*c5b0*/  LDL R13, [R1+0x28] ;  /* 0x00002800010d7983 */ /* 0x004ea20000100800 */
[----:B------:R-:W-:Y:S01]  /*c5c0*/  IMAD.MOV.U32 R0, RZ, RZ, 0x1 ;  /* 0x00000001ff007424 */ /* 0x000fe200078e00ff */
[----:B------:R-:W-:Y:S01]  /*c5d0*/  SHF.R.S32.HI R8, RZ, 0x1f, R231 ;  /* 0x0000001fff087819 */ /* 0x000fe200000114e7 */
[C---:B------:R-:W-:Y:S01]  /*c5e0*/  IMAD.WIDE.U32 R2, R231.reuse, c[0x0][0x490], RZ ;  /* 0x00012400e7027a25 */ /* 0x040fe200078e00ff */
[-C--:B------:R-:W-:Y:S01]  /*c5f0*/  IADD3 R4, R232, R228.reuse, RZ ;  /* 0x000000e4e8047210 */ /* 0x080fe20007ffe0ff */
[----:B------:R-:W3:Y:S01]  /*c600*/  S2R R15, SR_TID.X ;  /* 0x00000000000f7919 */ /* 0x000ee20000002100 */
[----:B------:R-:W-:Y:S01]  /*c610*/  ISETP.NE.AND P1, PT, R0, c[0x0][0x4e8], PT ;  /* 0x00013a0000007a0c */ /* 0x000fe20003f25270 */
[----:B------:R-:W-:Y:S01]  /*c620*/  IMAD R5, R8, c[0x0][0x490], RZ ;  /* 0x0001240008057a24 */ /* 0x000fe200078e02ff */
[----:B------:R-:W-:Y:S01]  /*c630*/  SHF.R.S32.HI R11, RZ, 0x1f, R230 ;  /* 0x0000001fff0b7819 */ /* 0x000fe200000114e6 */
[----:B------:R-:W-:Y:S01]  /*c640*/  IMAD.MOV.U32 R0, RZ, RZ, R4 ;  /* 0x000000ffff007224 */ /* 0x000fe200078e0004 */
[----:B------:R-:W-:Y:S01]  /*c650*/  IADD3 R10, R216, R228, RZ ;  /* 0x000000e4d80a7210 */ /* 0x000fe20007ffe0ff */
[----:B------:R-:W-:Y:S01]  /*c660*/  IMAD R5, R231, c[0x0][0x494], R5 ;  /* 0x00012500e7057a24 */ /* 0x000fe200078e0205 */
[----:B------:R-:W-:Y:S01]  /*c670*/  ULDC UR5, c[0x0][0x4e8] ;  /* 0x00013a0000057ab9 */ /* 0x000fe20000000800 */
[----:B------:R-:W-:Y:S01]  /*c680*/  IMAD R9, R11, c[0x0][0x498], RZ ;  /* 0x000126000b097a24 */ /* 0x000fe200078e02ff */
[----:B------:R-:W-:Y:S01]  /*c690*/  ULDC UR4, c[0x0][0x388] ;  /* 0x0000e20000047ab9 */ /* 0x000fe20000000800 */
[----:B------:R-:W-:Y:S01]  /*c6a0*/  IMAD R8, R8, c[0x0][0x3e8], RZ ;  /* 0x0000fa0008087a24 */ /* 0x000fe200078e02ff */
[----:B------:R-:W-:Y:S01]  /*c6b0*/  IADD3 R3, R3, R5, RZ ;  /* 0x0000000503037210 */ /* 0x000fe20007ffe0ff */
[----:B------:R-:W-:Y:S01]  /*c6c0*/  UIMAD UR4, UR5, UR4, URZ ;  /* 0x00000004050472a4 */ /* 0x000fe2000f8e023f */
[----:B------:R-:W-:Y:S01]  /*c6d0*/  BSSY B0, `(.L_x_519) ;  /* 0x0000059000007945 */ /* 0x000fe20003800000 */
[----:B------:R-:W-:-:S04]  /*c6e0*/  @P1 IMAD.HI.U32 R6, R4, c[0x0][0x4ec], RZ ;  /* 0x00013b0004061a27 */ /* 0x000fc800078e00ff */
[----:B------:R-:W-:Y:S01]  /*c6f0*/  IMAD R8, R231, c[0x0][0x3ec], R8 ;  /* 0x0000fb00e7087a24 */ /* 0x000fe200078e0208 */
[----:B------:R-:W-:Y:S01]  /*c700*/  @P1 SHF.R.U32.HI R0, RZ, c[0x0][0x4f0], R6 ;  /* 0x00013c00ff001a19 */ /* 0x000fe20000011606 */
[----:B------:R-:W-:-:S04]  /*c710*/  IMAD.WIDE.U32 R6, R230, c[0x0][0x498], R2 ;  /* 0x00012600e6067a25 */ /* 0x000fc800078e0002 */
[----:B------:R-:W-:Y:S01]  /*c720*/  IMAD.MOV R5, RZ, RZ, -R0 ;  /* 0x000000ffff057224 */ /* 0x000fe200078e0a00 */
[----:B---3--:R-:W-:Y:S01]  /*c730*/  SHF.R.S32.HI R14, RZ, 0x1f, R15 ;  /* 0x0000001fff0e7819 */ /* 0x008fe2000001140f */
[----:B------:R-:W-:Y:S02]  /*c740*/  IMAD R3, R230, c[0x0][0x49c], R9 ;  /* 0x00012700e6037a24 */ /* 0x000fe400078e0209 */
[----:B------:R-:W-:Y:S01]  /*c750*/  IMAD R2, R5, c[0x0][0x4e8], R4 ;  /* 0x00013a0005027a24 */ /* 0x000fe200078e0204 */
[----:B------:R-:W-:Y:S02]  /*c760*/  SHF.R.S32.HI R5, RZ, 0x1f, R0 ;  /* 0x0000001fff057819 */ /* 0x000fe40000011400 */
[----:B------:R-:W-:Y:S02]  /*c770*/  IADD3 R4, P0, R0, R6, RZ ;  /* 0x0000000600047210 */ /* 0x000fe40007f1e0ff */
[----:B------:R-:W-:Y:S02]  /*c780*/  SHF.R.S32.HI R0, RZ, 0x1f, R2 ;  /* 0x0000001fff007819 */ /* 0x000fe40000011402 */
[----:B------:R-:W-:Y:S01]  /*c790*/  IADD3.X R5, R5, R7, R3, P0, !PT ;  /* 0x0000000705057210 */ /* 0x000fe200007fe403 */
[----:B------:R-:W-:Y:S01]  /*c7a0*/  IMAD.WIDE.U32 R6, R231, c[0x0][0x3e8], RZ ;  /* 0x0000fa00e7067a25 */ /* 0x000fe200078e00ff */
[----:B------:R-:W-:-:S03]  /*c7b0*/  LEA.HI R14, R14, R15, RZ, 0x5 ;  /* 0x0000000f0e0e7211 */ /* 0x000fc600078f28ff */
[----:B------:R-:W-:Y:S01]  /*c7c0*/  IMAD R0, R0, c[0x0][0x488], RZ ;  /* 0x0001220000007a24 */ /* 0x000fe200078e02ff */
[----:B------:R-:W-:Y:S01]  /*c7d0*/  IADD3 R3, R7, R8, RZ ;  /* 0x0000000807037210 */ /* 0x000fe20007ffe0ff */
[----:B------:R-:W-:Y:S01]  /*c7e0*/  IMAD.WIDE.U32 R4, R2, c[0x0][0x488], R4 ;  /* 0x0001220002047a25 */ /* 0x000fe200078e0004 */
[----:B------:R-:W-:-:S03]  /*c7f0*/  LOP3.LUT R14, R14, 0xffffffe0, RZ, 0xc0, !PT ;  /* 0xffffffe00e0e7812 */ /* 0x000fc600078ec0ff */
[----:B------:R-:W-:Y:S01]  /*c800*/  IMAD R9, R2, c[0x0][0x48c], R0 ;  /* 0x0001230002097a24 */ /* 0x000fe200078e0200 */
[----:B------:R-:W-:Y:S01]  /*c810*/  LEA R8, P0, R4, c[0x0][0x450], 0x2 ;  /* 0x0001140004087a11 */ /* 0x000fe200078010ff */
[----:B------:R-:W-:Y:S01]  /*c820*/  @P1 IMAD.HI.U32 R2, R10, c[0x0][0x4ec], RZ ;  /* 0x00013b000a021a27 */ /* 0x000fe200078e00ff */
[----:B------:R-:W-:Y:S02]  /*c830*/  IADD3 R14, -R14, R15, RZ ;  /* 0x0000000f0e0e7210 */ /* 0x000fe40007ffe1ff */
[----:B------:R-:W-:Y:S01]  /*c840*/  SHF.R.S32.HI R15, RZ, 0x1f, R206 ;  /* 0x0000001fff0f7819 */ /* 0x000fe200000114ce */
[----:B------:R-:W-:Y:S02]  /*c850*/  IMAD.IADD R5, R5, 0x1, R9 ;  /* 0x0000000105057824 */ /* 0x000fe400078e0209 */
[----:B------:R-:W-:Y:S01]  /*c860*/  IMAD.MOV.U32 R0, RZ, RZ, R10 ;  /* 0x000000ffff007224 */ /* 0x000fe200078e000a */
[----:B------:R-:W-:Y:S02]  /*c870*/  @P1 SHF.R.U32.HI R0, RZ, c[0x0][0x4f0], R2 ;  /* 0x00013c00ff001a19 */ /* 0x000fe40000011602 */
[----:B------:R-:W-:Y:S01]  /*c880*/  MOV R2, R6 ;  /* 0x0000000600027202 */ /* 0x000fe20000000f00 */
[----:B------:R-:W-:Y:S01]  /*c890*/  IMAD R6, R11, c[0x0][0x3f0], RZ ;  /* 0x0000fc000b067a24 */ /* 0x000fe200078e02ff */
[----:B------:R-:W-:Y:S01]  /*c8a0*/  LEA.HI.X R5, R4, c[0x0][0x454], R5, 0x2, P0 ;  /* 0x0001150004057a11 */ /* 0x000fe200000f1405 */
[----:B------:R-:W-:Y:S01]  /*c8b0*/  IMAD.MOV R11, RZ, RZ, -R0 ;  /* 0x000000ffff0b7224 */ /* 0x000fe200078e0a00 */
[----:B------:R-:W-:Y:S01]  /*c8c0*/  SHFL.IDX PT, R4, R8, 0x1, 0x1c1f ;  /* 0x003c1f0008047f89 */ /* 0x000fe200000e0000 */
[----:B------:R-:W-:Y:S01]  /*c8d0*/  IMAD R9, R230, c[0x0][0x3f4], R6 ;  /* 0x0000fd00e6097a24 */ /* 0x000fe200078e0206 */
[----:B------:R-:W-:Y:S01]  /*c8e0*/  LOP3.LUT P0, RZ, R14, 0x3, RZ, 0xc0, !PT ;  /* 0x000000030eff7812 */ /* 0x000fe2000780c0ff */
[----:B------:R-:W-:Y:S01]  /*c8f0*/  IMAD.WIDE.U32 R2, R230, c[0x0][0x3f0], R2 ;  /* 0x0000fc00e6027a25 */ /* 0x000fe200078e0002 */
[----:B------:R3:W-:Y:S01]  /*c900*/  SHFL.IDX PT, R6, R8, RZ, 0x1c1f ;  /* 0x001c1fff08067589 */ /* 0x0007e200000e0000 */
[----:B------:R-:W-:-:S02]  /*c910*/  SHF.R.S32.HI R12, RZ, 0x1f, R0 ;  /* 0x0000001fff0c7819 */ /* 0x000fc40000011400 */
[----:B------:R-:W-:Y:S01]  /*c920*/  IMAD.IADD R3, R3, 0x1, R9 ;  /* 0x0000000103037824 */ /* 0x000fe200078e0209 */
[----:B------:R-:W4:Y:S01]  /*c930*/  SHFL.IDX PT, R7, R5, RZ, 0x1c1f ;  /* 0x001c1fff05077589 */ /* 0x000f2200000e0000 */
[----:B------:R-:W-:Y:S02]  /*c940*/  SHF.R.S32.HI R14, RZ, 0x1f, R207 ;  /* 0x0000001fff0e7819 */ /* 0x000fe400000114cf */
[----:B------:R-:W-:Y:S01]  /*c950*/  IMAD.WIDE.U32 R2, R0, c[0x0][0x3e0], R2 ;  /* 0x0000f80000027a25 */ /* 0x000fe200078e0002 */
[----:B------:R-:W5:Y:S03]  /*c960*/  SHFL.IDX PT, R5, R5, 0x1, 0x1c1f ;  /* 0x003c1f0005057f89 */ /* 0x000f6600000e0000 */
[----:B---3--:R-:W-:Y:S02]  /*c970*/  IMAD R8, R11, c[0x0][0x4e8], R10 ;  /* 0x00013a000b087a24 */ /* 0x008fe400078e020a */
[----:B------:R-:W-:Y:S01]  /*c980*/  IMAD R10, R12, c[0x0][0x3e0], RZ ;  /* 0x0000f8000c0a7a24 */ /* 0x000fe200078e02ff */
[----:B--2---:R-:W-:-:S02]  /*c990*/  IADD3 R9, R13, R228, RZ ;  /* 0x000000e40d097210 */ /* 0x004fc40007ffe0ff */
[----:B------:R-:W-:Y:S02]  /*c9a0*/  SHF.R.S32.HI R13, RZ, 0x1f, R208 ;  /* 0x0000001fff0d7819 */ /* 0x000fe400000114d0 */
[C---:B------:R-:W-:Y:S02]  /*c9b0*/  IADD3 R11, R9.reuse, 0x8, RZ ;  /* 0x00000008090b7810 */ /* 0x040fe40007ffe0ff */
[----:B------:R-:W-:Y:S01]  /*c9c0*/  ISETP.GE.OR P1, PT, R9, UR4, P0 ;  /* 0x0000000409007c0c */ /* 0x000fe20008726670 */
[----:B------:R-:W-:Y:S01]  /*c9d0*/  IMAD R9, R0, c[0x0][0x3e4], R10 ;  /* 0x0000f90000097a24 */ /* 0x000fe200078e020a */
[----:B------:R-:W-:Y:S01]  /*c9e0*/  ISETP.GE.OR P0, PT, R11, UR4, P0 ;  /* 0x000000040b007c0c */ /* 0x000fe20008706670 */
[----:B------:R-:W-:Y:S01]  /*c9f0*/  IMAD.IADD R11, R229, 0x1, R228 ;  /* 0x00000001e50b7824 */ /* 0x000fe200078e02e4 */
[----:B------:R-:W-:Y:S01]  /*ca00*/  SHF.R.S32.HI R0, RZ, 0x1f, R8 ;  /* 0x0000001fff007819 */ /* 0x000fe20000011408 */
[----:B------:R-:W-:-:S04]  /*ca10*/  IMAD.IADD R3, R3, 0x1, R9 ;  /* 0x0000000103037824 */ /* 0x000fc800078e0209 */
[----:B------:R-:W-:Y:S02]  /*ca20*/  IMAD R0, R0, c[0x0][0x3d8], RZ ;  /* 0x0000f60000007a24 */ /* 0x000fe400078e02ff */
[C---:B------:R-:W-:Y:S02]  /*ca30*/  IMAD.WIDE.U32 R2, R8.reuse, c[0x0][0x3d8], R2 ;  /* 0x0000f60008027a25 */ /* 0x040fe400078e0002 */
[----:B----4-:R2:W-:Y:S02]  /*ca40*/  @!P1 ST.E [R6.64], R136 ;  /* 0x0000008806009985 */ /* 0x0105e4000c101906 */
[----:B------:R-:W-:Y:S02]  /*ca50*/  IMAD R0, R8, c[0x0][0x3dc], R0 ;  /* 0x0000f70008007a24 */ /* 0x000fe400078e0200 */
[----:B-----5:R2:W-:Y:S01]  /*ca60*/  @!P0 ST.E [R4.64], R49 ;  /* 0x0000003104008985 */ /* 0x0205e2000c101906 */
[C---:B------:R-:W-:Y:S02]  /*ca70*/  LEA R12, P0, R2.reuse, c[0x0][0x380], 0x1 ;  /* 0x0000e000020c7a11 */ /* 0x040fe400078008ff */
[----:B------:R-:W-:Y:S01]  /*ca80*/  IADD3 R0, R3, R0, RZ ;  /* 0x0000000003007210 */ /* 0x000fe20007ffe0ff */
[----:B------:R2:W3:Y:S03]  /*ca90*/  LDS.128 R36, [R203+0x1080] ;  /* 0x00108000cb247984 */ /* 0x0004e60000000c00 */
[----:B------:R-:W-:Y:S01]  /*caa0*/  LEA.HI.X R10, R2, c[0x0][0x384], R0, 0x1, P0 ;  /* 0x0000e100020a7a11 */ /* 0x000fe200000f0c00 */
[----:B------:R2:W4:Y:S01]  /*cab0*/  LDS.128 R48, [R203+0x2080] ;  /* 0x00208000cb307984 */ /* 0x0005220000000c00 */
[----:B------:R-:W-:-:S03]  /*cac0*/  ISETP.GE.AND P0, PT, R11, UR4, PT ;  /* 0x000000040b007c0c */ /* 0x000fc6000bf06270 */
        /* <DEDUP_REMOVED lines=10> */
[----:B---3--:R-:W3:Y:S01]  /*cb70*/  LDS.128 R24, [R203+0x80] ;  /* 0x00008000cb187984 */ /* 0x008ee20000000c00 */
[----:B------:R-:W-:-:S02]  /*cb80*/  ISETP.GE.AND P5, PT, R206, c[0x0][0x3c8], PT ;  /* 0x0000f200ce007a0c */ /* 0x000fc40003fa6270 */
[----:B------:R-:W-:Y:S01]  /*cb90*/  ISETP.GE.AND P4, PT, R207, c[0x0][0x3c8], PT ;  /* 0x0000f200cf007a0c */ /* 0x000fe20003f86270 */
[----:B------:R-:W5:Y:S01]  /*cba0*/  LDS.128 R20, [R203+0x4080] ;  /* 0x00408000cb147984 */ /* 0x000f620000000c00 */
[----:B------:R-:W-:-:S03]  /*cbb0*/  ISETP.GE.AND P3, PT, R208, c[0x0][0x3c8], PT ;  /* 0x0000f200d0007a0c */ /* 0x000fc60003f66270 */
[----:B------:R-:W2:Y:S06]  /*cbc0*/  LDS.128 R16, [R203+0x8080] ;  /* 0x00808000cb107984 */ /* 0x000eac0000000c00 */
[-C--:B-1----:R-:W-:Y:S02]  /*cbd0*/  @!P5 LEA R8, P2, R206, R0.reuse, 0x1 ;  /* 0x00000000ce08d211 */ /* 0x082fe400078408ff */
[-C--:B--2---:R-:W-:Y:S02]  /*cbe0*/  @!P4 LEA R6, P1, R207, R0.reuse, 0x1 ;  /* 0x00000000cf06c211 */ /* 0x084fe400078208ff */
[----:B------:R-:W-:-:S02]  /*cbf0*/  @!P3 LEA R4, P0, R208, R0, 0x1 ;  /* 0x00000000d004b211 */ /* 0x000fc400078008ff */
[-C--:B------:R-:W-:Y:S02]  /*cc00*/  @!P5 LEA.HI.X R9, R206, R2.reuse, R15, 0x1, P2 ;  /* 0x00000002ce09d211 */ /* 0x080fe400010f0c0f */
[-C--:B------:R-:W-:Y:S02]  /*cc10*/  @!P4 LEA.HI.X R7, R207, R2.reuse, R14, 0x1, P1 ;  /* 0x00000002cf07c211 */ /* 0x080fe400008f0c0e */
[----:B------:R-:W-:Y:S01]  /*cc20*/  @!P3 LEA.HI.X R5, R208, R2, R13, 0x1, P0 ;  /* 0x00000002d005b211 */ /* 0x000fe200000f0c0d */
[----:B---3--:R1:W-:Y:S04]  /*cc30*/  @!P5 ST.E.128 [R8.64], R24 ;  /* 0x000000180800d985 */ /* 0x0083e8000c101d06 */
[----:B-----5:R1:W-:Y:S04]  /*cc40*/  @!P4 ST.E.128 [R6.64], R20 ;  /* 0x000000140600c985 */ /* 0x0203e8000c101d06 */
[----:B------:R1:W-:Y:S02]  /*cc50*/  @!P3 ST.E.128 [R4.64], R16 ;  /* 0x000000100400b985 */ /* 0x0003e4000c101d06 */
.L_x_520:
[----:B---3--:R-:W-:Y:S05]  /*cc60*/  BSYNC B0 ;  /* 0x0000000000007941 */ /* 0x008fea0003800000 */
.L_x_519:
[----:B------:R-:W-:Y:S01]  /*cc70*/  IADD3 R3, R11, 0x20, RZ ;  /* 0x000000200b037810 */ /* 0x000fe20007ffe0ff */
[----:B-1----:R1:W3:Y:S01]  /*cc80*/  SHFL.IDX PT, R2, R10, 0x1, 0x181f ;  /* 0x00381f000a027f89 */ /* 0x0022e200000e0000 */
[----:B------:R-:W-:Y:S02]  /*cc90*/  BSSY B0, `(.L_x_521) ;  /* 0x0000010000007945 */ /* 0x000fe40003800000 */
[----:B------:R-:W-:Y:S01]  /*cca0*/  ISETP.GE.AND P0, PT, R3, UR4, PT ;  /* 0x0000000403007c0c */ /* 0x000fe2000bf06270 */
[----:B------:R1:W2:-:S12]  /*ccb0*/  SHFL.IDX PT, R0, R12, 0x1, 0x181f ;  /* 0x00381f000c007f89 */ /* 0x00029800000e0000 */
[----:B------:R-:W-:Y:S05]  /*ccc0*/  @P0 BRA `(.L_x_522) ;  /* 0x000000c000000947 */ /* 0x000fea0003800000 */
[----:B------:R-:W-:Y:S02]  /*ccd0*/  ISETP.GE.AND P2, PT, R206, c[0x0][0x3c8], PT ;  /* 0x0000f200ce007a0c */ /* 0x000fe40003f46270 */
[----:B------:R-:W-:Y:S02]  /*cce0*/  ISETP.GE.AND P1, PT, R207, c[0x0][0x3c8], PT ;  /* 0x0000f200cf007a0c */ /* 0x000fe40003f26270 */
[----:B------:R-:W-:-:S09]  /*ccf0*/  ISETP.GE.AND P0, PT, R208, c[0x0][0x3c8], PT ;  /* 0x0000f200d0007a0c */ /* 0x000fd20003f06270 */
[-C--:B--2---:R-:W-:Y:S02]  /*cd00*/  @!P2 LEA R8, P5, R206, R0.reuse, 0x1 ;  /* 0x00000000ce08a211 */ /* 0x084fe400078a08ff */
[CC--:B------:R-:W-:Y:S02]  /*cd10*/  @!P1 LEA R6, P4, R207.reuse, R0.reuse, 0x1 ;  /* 0x00000000cf069211 */ /* 0x0c0fe400078808ff */
[----:B------:R-:W-:Y:S02]  /*cd20*/  @!P0 LEA R4, P3, R208, R0, 0x1 ;  /* 0x00000000d0048211 */ /* 0x000fe400078608ff */
[-C--:B---3--:R-:W-:Y:S02]  /*cd30*/  @!P2 LEA.HI.X R9, R206, R2.reuse, R15, 0x1, P5 ;  /* 0x00000002ce09a211 */ /* 0x088fe400028f0c0f */
[-C--:B------:R-:W-:Y:S02]  /*cd40*/  @!P1 LEA.HI.X R7, R207, R2.reuse, R14, 0x1, P4 ;  /* 0x00000002cf079211 */ /* 0x080fe400020f0c0e */
[----:B------:R-:W-:Y:S01]  /*cd50*/  @!P0 LEA.HI.X R5, R208, R2, R13, 0x1, P3 ;  /* 0x00000002d0058211 */ /* 0x000fe200018f0c0d */
[----:B------:R2:W-:Y:S04]  /*cd60*/  @!P2 ST.E.128 [R8.64], R36 ;  /* 0x000000240800a985 */ /* 0x0005e8000c101d06 */
[----:B------:R2:W-:Y:S04]  /*cd70*/  @!P1 ST.E.128 [R6.64], R32 ;  /* 0x0000002006009985 */ /* 0x0005e8000c101d06 */
[----:B------:R2:W-:Y:S02]  /*cd80*/  @!P0 ST.E.128 [R4.64], R28 ;  /* 0x0000001c04008985 */ /* 0x0005e4000c101d06 */
.L_x_522:
[----:B------:R-:W-:Y:S05]  /*cd90*/  BSYNC B0 ;  /* 0x0000000000007941 */ /* 0x000fea0003800000 */
.L_x_521:
[----:B------:R-:W-:Y:S01]  /*cda0*/  IADD3 R3, R11, 0x40, RZ ;  /* 0x000000400b037810 */ /* 0x000fe20007ffe0ff */
[----:B---3--:R3:W1:Y:S01]  /*cdb0*/  SHFL.IDX PT, R2, R10, 0x2, 0x181f ;  /* 0x00581f000a027f89 */ /* 0x00866200000e0000 */
[----:B------:R-:W-:Y:S02]  /*cdc0*/  BSSY B0, `(.L_x_523) ;  /* 0x0000010000007945 */ /* 0x000fe40003800000 */
[----:B------:R-:W-:Y:S01]  /*cdd0*/  ISETP.GE.AND P0, PT, R3, UR4, PT ;  /* 0x0000000403007c0c */ /* 0x000fe2000bf06270 */
[----:B--2---:R3:W2:-:S12]  /*cde0*/  SHFL.IDX PT, R0, R12, 0x2, 0x181f ;  /* 0x00581f000c007f89 */ /* 0x00469800000e0000 */
[----:B------:R-:W-:Y:S05]  /*cdf0*/  @P0 BRA `(.L_x_524) ;  /* 0x000000c000000947 */ /* 0x000fea0003800000 */
[----:B------:R-:W-:Y:S02]  /*ce00*/  ISETP.GE.AND P2, PT, R206, c[0x0][0x3c8], PT ;  /* 0x0000f200ce007a0c */ /* 0x000fe40003f46270 */
[----:B------:R-:W-:Y:S02]  /*ce10*/  ISETP.GE.AND P1, PT, R207, c[0x0][0x3c8], PT ;  /* 0x0000f200cf007a0c */ /* 0x000fe40003f26270 */
[----:B------:R-:W-:-:S09]  /*ce20*/  ISETP.GE.AND P0, PT, R208, c[0x0][0x3c8], PT ;  /* 0x0000f200d0007a0c */ /* 0x000fd20003f06270 */
[-C--:B--2---:R-:W-:Y:S02]  /*ce30*/  @!P2 LEA R8, P5, R206, R0.reuse, 0x1 ;  /* 0x00000000ce08a211 */ /* 0x084fe400078a08ff */
[CC--:B------:R-:W-:Y:S02]  /*ce40*/  @!P1 LEA R6, P4, R207.reuse, R0.reuse, 0x1 ;  /* 0x00000000cf069211 */ /* 0x0c0fe400078808ff */
[----:B------:R-:W-:Y:S02]  /*ce50*/  @!P0 LEA R4, P3, R208, R0, 0x1 ;  /* 0x00000000d0048211 */ /* 0x000fe400078608ff */
[-C--:B-1----:R-:W-:Y:S02]  /*ce60*/  @!P2 LEA.HI.X R9, R206, R2.reuse, R15, 0x1, P5 ;  /* 0x00000002ce09a211 */ /* 0x082fe400028f0c0f */
[-C--:B------:R-:W-:Y:S02]  /*ce70*/  @!P1 LEA.HI.X R7, R207, R2.reuse, R14, 0x1, P4 ;  /* 0x00000002cf079211 */ /* 0x080fe400020f0c0e */
[----:B------:R-:W-:Y:S01]  /*ce80*/  @!P0 LEA.HI.X R5, R208, R2, R13, 0x1, P3 ;  /* 0x00000002d0058211 */ /* 0x000fe200018f0c0d */
[----:B----4-:R1:W-:Y:S04]  /*ce90*/  @!P2 ST.E.128 [R8.64], R48 ;  /* 0x000000300800a985 */ /* 0x0103e8000c101d06 */
[----:B------:R1:W-:Y:S04]  /*cea0*/  @!P1 ST.E.128 [R6.64], R44 ;  /* 0x0000002c06009985 */ /* 0x0003e8000c101d06 */
[----:B------:R1:W-:Y:S02]  /*ceb0*/  @!P0 ST.E.128 [R4.64], R40 ;  /* 0x0000002804008985 */ /* 0x0003e4000c101d06 */
.L_x_524:
[----:B------:R-:W-:Y:S05]  /*cec0*/  BSYNC B0 ;  /* 0x0000000000007941 */ /* 0x000fea0003800000 */
.L_x_523:
[----:B------:R-:W-:Y:S01]  /*ced0*/  IADD3 R3, R11, 0x60, RZ ;  /* 0x000000600b037810 */ /* 0x000fe20007ffe0ff */
[----:B-1----:R1:W3:Y:S03]  /*cee0*/  SHFL.IDX PT, R2, R10, 0x3, 0x181f ;  /* 0x00781f000a027f89 */ /* 0x0022e600000e0000 */
[----:B------:R-:W-:Y:S01]  /*cef0*/  ISETP.GE.AND P0, PT, R3, UR4, PT ;  /* 0x0000000403007c0c */ /* 0x000fe2000bf06270 */
[----:B--2---:R1:W2:-:S12]  /*cf00*/  SHFL.IDX PT, R0, R12, 0x3, 0x181f ;  /* 0x00781f000c007f89 */ /* 0x00429800000e0000 */
[----:B------:R-:W-:Y:S05]  /*cf10*/  @P0 BRA `(.L_x_525) ;  /* 0x00000ad000000947 */ /* 0x000fea0003800000 */
[----:B------:R-:W-:Y:S02]  /*cf20*/  ISETP.GE.AND P1, PT, R206, c[0x0][0x3c8], PT ;  /* 0x0000f200ce007a0c */ /* 0x000fe40003f26270 */
[----:B------:R-:W-:-:S11]  /*cf30*/  ISETP.GE.AND P0, PT, R207, c[0x0][0x3c8], PT ;  /* 0x0000f200cf007a0c */ /* 0x000fd60003f06270 */
[CC--:B--2---:R-:W-:Y:S02]  /*cf40*/  @!P1 LEA R6, P3, R206.reuse, R0.reuse, 0x1 ;  /* 0x00000000ce069211 */ /* 0x0c4fe400078608ff */
[C---:B------:R-:W-:Y:S02]  /*cf50*/  @!P0 LEA R4, P2, R207.reuse, R0, 0x1 ;  /* 0x00000000cf048211 */ /* 0x040fe400078408ff */
[-C--:B---3--:R-:W-:Y:S02]  /*cf60*/  @!P1 LEA.HI.X R7, R206, R2.reuse, R15, 0x1, P3 ;  /* 0x00000002ce079211 */ /* 0x088fe400018f0c0f */
[----:B------:R-:W-:-:S03]  /*cf70*/  @!P0 LEA.HI.X R5, R207, R2, R14, 0x1, P2 ;  /* 0x00000002cf058211 */ /* 0x000fc600010f0c0e */
[----:B------:R2:W-:Y:S04]  /*cf80*/  @!P1 ST.E.128 [R6.64], R56 ;  /* 0x0000003806009985 */ /* 0x0005e8000c101d06 */
[----:B------:R2:W-:Y:S01]  /*cf90*/  @!P0 ST.E.128 [R4.64], R52 ;  /* 0x0000003404008985 */ /* 0x0005e2000c101d06 */
[----:B------:R-:W-:-:S13]  /*cfa0*/  ISETP.GE.AND P0, PT, R208, c[0x0][0x3c8], PT ;  /* 0x0000f200d0007a0c */ /* 0x000fda0003f06270 */
[----:B------:R-:W-:Y:S05]  /*cfb0*/  @P0 BRA `(.L_x_525) ;  /* 0x00000a3000000947 */ /* 0x000fea0003800000 */
[----:B--2---:R-:W-:-:S04]  /*cfc0*/  LEA R4, P0, R208, R0, 0x1 ;  /* 0x00000000d0047211 */ /* 0x004fc800078008ff */
[----:B------:R-:W-:-:S05]  /*cfd0*/  LEA.HI.X R5, R208, R2, R13, 0x1, P0 ;  /* 0x00000002d0057211 */ /* 0x000fca00000f0c0d */
[----:B------:R2:W-:Y:S01]  /*cfe0*/  ST.E.128 [R4.64], R60 ;  /* 0x0000003c04007985 */ /* 0x0005e2000c101d06 */
[----:B------:R-:W-:Y:S05]  /*cff0*/  BRA `(.L_x_525) ;  /* 0x000009f000007947 */ /* 0x000fea0003800000 */
.L_x_517:
[----:B------:R-:W2:Y:S01]  /*d000*/  S2R R3, SR_TID.X ;  /* 0x0000000000037919 */ /* 0x000ea20000002100 */
[----:B------:R-:W-:Y:S01]  /*d010*/  BSSY B0, `(.L_x_526) ;  /* 0x0000023000007945 */ /* 0x000fe20003800000 */
[----:B------:R-:W-:Y:S02]  /*d020*/  SHF.R.S32.HI R9, RZ, 0x1f, R231 ;  /* 0x0000001fff097819 */ /* 0x000fe400000114e7 */
[----:B------:R-:W-:Y:S02]  /*d030*/  SHF.R.S32.HI R10, RZ, 0x1f, R230 ;  /* 0x0000001fff0a7819 */ /* 0x000fe400000114e6 */
[----:B--2---:R-:W-:-:S13]  /*d040*/  ISETP.GE.AND P0, PT, R3, 0x80, PT ;  /* 0x000000800300780c */ /* 0x004fda0003f06270 */
[----:B------:R-:W-:Y:S05]  /*d050*/  @P0 BRA `(.L_x_527) ;  /* 0x000001e000000947 */ /* 0x000fea0003800000 */
[----:B------:R-:W-:Y:S02]  /*d060*/  MOV R2, c[0x0][0x4e8] ;  /* 0x00013a0000027a02 */ /* 0x000fe40000000f00 */
[----:B------:R-:W-:-:S03]  /*d070*/  IADD3 R6, R228, R3, RZ ;  /* 0x00000003e4067210 */ /* 0x000fc60007ffe0ff */
[----:B------:R-:W-:-:S05]  /*d080*/  IMAD R0, R2, c[0x0][0x388], RZ ;  /* 0x0000e20002007a24 */ /* 0x000fca00078e02ff */
[----:B------:R-:W-:-:S13]  /*d090*/  ISETP.GE.AND P0, PT, R6, R0, PT ;  /* 0x000000000600720c */ /* 0x000fda0003f06270 */
[----:B------:R-:W-:Y:S05]  /*d0a0*/  @P0 BRA `(.L_x_527) ;  /* 0x0000019000000947 */ /* 0x000fea0003800000 */
[----:B------:R-:W-:Y:S01]  /*d0b0*/  ISETP.NE.AND P0, PT, R2, 0x1, PT ;  /* 0x000000010200780c */ /* 0x000fe20003f05270 */
[----:B------:R-:W-:Y:S01]  /*d0c0*/  IMAD R4, R9, c[0x0][0x490], RZ ;  /* 0x0001240009047a24 */ /* 0x000fe200078e02ff */
[----:B------:R-:W-:Y:S01]  /*d0d0*/  MOV R0, R6 ;  /* 0x0000000600007202 */ /* 0x000fe20000000f00 */
[----:B------:R-:W-:-:S04]  /*d0e0*/  IMAD.WIDE.U32 R2, R231, c[0x0][0x490], RZ ;  /* 0x00012400e7027a25 */ /* 0x000fc800078e00ff */
[----:B------:R-:W-:Y:S02]  /*d0f0*/  IMAD R4, R231, c[0x0][0x494], R4 ;  /* 0x00012500e7047a24 */ /* 0x000fe400078e0204 */
[----:B------:R-:W-:-:S03]  /*d100*/  IMAD R8, R10, c[0x0][0x498], RZ ;  /* 0x000126000a087a24 */ /* 0x000fc600078e02ff */
[----:B------:R-:W-:Y:S01]  /*d110*/  IADD3 R3, R3, R4, RZ ;  /* 0x0000000403037210 */ /* 0x000fe20007ffe0ff */
[----:B------:R-:W-:-:S05]  /*d120*/  @P0 IMAD.HI.U32 R5, R6, c[0x0][0x4ec], RZ ;  /* 0x00013b0006050a27 */ /* 0x000fca00078e00ff */
[----:B------:R-:W-:Y:S01]  /*d130*/  @P0 SHF.R.U32.HI R0, RZ, c[0x0][0x4f0], R5 ;  /* 0x00013c00ff000a19 */ /* 0x000fe20000011605 */
[----:B------:R-:W-:-:S03]  /*d140*/  IMAD.WIDE.U32 R4, R230, c[0x0][0x498], R2 ;  /* 0x00012600e6047a25 */ /* 0x000fc600078e0002 */
[----:B------:R-:W-:Y:S01]  /*d150*/  IADD3 R7, -R0, RZ, RZ ;  /* 0x000000ff00077210 */ /* 0x000fe20007ffe1ff */
[----:B------:R-:W-:Y:S01]  /*d160*/  IMAD R3, R230, c[0x0][0x49c], R8 ;  /* 0x00012700e6037a24 */ /* 0x000fe200078e0208 */
[----:B------:R-:W-:-:S03]  /*d170*/  IADD3 R4, P0, R0, R4, RZ ;  /* 0x0000000400047210 */ /* 0x000fc60007f1e0ff */
[----:B------:R-:W-:Y:S01]  /*d180*/  IMAD R2, R7, c[0x0][0x4e8], R6 ;  /* 0x00013a0007027a24 */ /* 0x000fe200078e0206 */
[----:B------:R-:W-:-:S04]  /*d190*/  SHF.R.S32.HI R6, RZ, 0x1f, R0 ;  /* 0x0000001fff067819 */ /* 0x000fc80000011400 */
[----:B------:R-:W-:Y:S02]  /*d1a0*/  SHF.R.S32.HI R0, RZ, 0x1f, R2 ;  /* 0x0000001fff007819 */ /* 0x000fe40000011402 */
[----:B------:R-:W-:-:S03]  /*d1b0*/  IADD3.X R5, R6, R5, R3, P0, !PT ;  /* 0x0000000506057210 */ /* 0x000fc600007fe403 */
[----:B------:R-:W-:-:S04]  /*d1c0*/  IMAD R0, R0, c[0x0][0x488], RZ ;  /* 0x0001220000007a24 */ /* 0x000fc800078e02ff */
[C---:B------:R-:W-:Y:S02]  /*d1d0*/  IMAD R0, R2.reuse, c[0x0][0x48c], R0 ;  /* 0x0001230002007a24 */ /* 0x040fe400078e0200 */
[----:B------:R-:W-:-:S05]  /*d1e0*/  IMAD.WIDE.U32 R2, R2, c[0x0][0x488], R4 ;  /* 0x0001220002027a25 */ /* 0x000fca00078e0004 */
[----:B------:R-:W-:Y:S02]  /*d1f0*/  IADD3 R0, R3, R0, RZ ;  /* 0x0000000003007210 */ /* 0x000fe40007ffe0ff */
[----:B------:R-:W-:-:S04]  /*d200*/  LEA R4, P0, R2, c[0x0][0x450], 0x2 ;  /* 0x0001140002047a11 */ /* 0x000fc800078010ff */
[----:B------:R-:W-:Y:S02]  /*d210*/  LEA.HI.X R5, R2, c[0x0][0x454], R0, 0x2, P0 ;  /* 0x0001150002057a11 */ /* 0x000fe400000f1400 */
[----:B------:R-:W-:-:S05]  /*d220*/  MOV R0, 0xff800000 ;  /* 0xff80000000007802 */ /* 0x000fca0000000f00 */
[----:B------:R2:W-:Y:S02]  /*d230*/  STG.E [R4.64], R0 ;  /* 0x0000000004007986 */ /* 0x0005e4000c101906 */
.L_x_527:
[----:B------:R-:W-:Y:S05]  /*d240*/  BSYNC B0 ;  /* 0x0000000000007941 */ /* 0x000fea0003800000 */
.L_x_526:
[----:B--2---:R-:W-:Y:S01]  /*d250*/  MOV R0, c[0x0][0x4e8] ;  /* 0x00013a0000007a02 */ /* 0x004fe20000000f00 */
[----:B------:R-:W-:Y:S01]  /*d260*/  IMAD.WIDE.U32 R2, R231, c[0x0][0x3e8], RZ ;  /* 0x0000fa00e7027a25 */ /* 0x000fe200078e00ff */
[----:B------:R-:W-:Y:S02]  /*d270*/  IADD3 R4, R216, R228, RZ ;  /* 0x000000e4d8047210 */ /* 0x000fe40007ffe0ff */
[----:B------:R-:W-:Y:S01]  /*d280*/  ISETP.NE.AND P0, PT, R0, 0x1, PT ;  /* 0x000000010000780c */ /* 0x000fe20003f05270 */
[----:B------:R-:W-:Y:S02]  /*d290*/  IMAD R0, R9, c[0x0][0x3e8], RZ ;  /* 0x0000fa0009007a24 */ /* 0x000fe400078e02ff */
[----:B------:R-:W-:Y:S02]  /*d2a0*/  IMAD R6, R10, c[0x0][0x3f0], RZ ;  /* 0x0000fc000a067a24 */ /* 0x000fe400078e02ff */
[----:B------:R-:W-:Y:S01]  /*d2b0*/  IMAD R5, R231, c[0x0][0x3ec], R0 ;  /* 0x0000fb00e7057a24 */ /* 0x000fe200078e0200 */
[----:B------:R-:W-:Y:S01]  /*d2c0*/  MOV R0, R4 ;  /* 0x0000000400007202 */ /* 0x000fe20000000f00 */
[----:B------:R-:W-:-:S03]  /*d2d0*/  IMAD R8, R230, c[0x0][0x3f4], R6 ;  /* 0x0000fd00e6087a24 */ /* 0x000fc600078e0206 */
[----:B------:R-:W-:-:S03]  /*d2e0*/  IADD3 R3, R3, R5, RZ ;  /* 0x0000000503037210 */ /* 0x000fc60007ffe0ff */
[----:B------:R-:W-:-:S04]  /*d2f0*/  @P0 IMAD.HI.U32 R7, R4, c[0x0][0x4ec], RZ ;  /* 0x00013b0004070a27 */ /* 0x000fc800078e00ff */
[----:B------:R-:W-:Y:S01]  /*d300*/  IMAD.WIDE.U32 R2, R230, c[0x0][0x3f0], R2 ;  /* 0x0000fc00e6027a25 */ /* 0x000fe200078e0002 */
[----:B------:R-:W-:-:S04]  /*d310*/  @P0 SHF.R.U32.HI R0, RZ, c[0x0][0x4f0], R7 ;  /* 0x00013c00ff000a19 */ /* 0x000fc80000011607 */
[----:B------:R-:W-:Y:S02]  /*d320*/  SHF.R.S32.HI R6, RZ, 0x1f, R0 ;  /* 0x0000001fff067819 */ /* 0x000fe40000011400 */
[----:B------:R-:W-:Y:S02]  /*d330*/  IADD3 R5, -R0, RZ, RZ ;  /* 0x000000ff00057210 */ /* 0x000fe40007ffe1ff */
[----:B------:R-:W-:Y:S01]  /*d340*/  IADD3 R3, R3, R8, RZ ;  /* 0x0000000803037210 */ /* 0x000fe20007ffe0ff */
[----:B------:R-:W-:Y:S02]  /*d350*/  IMAD R6, R6, c[0x0][0x3e0], RZ ;  /* 0x0000f80006067a24 */ /* 0x000fe400078e02ff */
[----:B------:R-:W-:Y:S02]  /*d360*/  IMAD R4, R5, c[0x0][0x4e8], R4 ;  /* 0x00013a0005047a24 */ /* 0x000fe400078e0204 */
[C---:B------:R-:W-:Y:S02]  /*d370*/  IMAD R5, R0.reuse, c[0x0][0x3e4], R6 ;  /* 0x0000f90000057a24 */ /* 0x040fe400078e0206 */
[----:B------:R-:W-:Y:S01]  /*d380*/  IMAD.WIDE.U32 R2, R0, c[0x0][0x3e0], R2 ;  /* 0x0000f80000027a25 */ /* 0x000fe200078e0002 */
[----:B------:R-:W-:-:S04]  /*d390*/  SHF.R.S32.HI R0, RZ, 0x1f, R4 ;  /* 0x0000001fff007819 */ /* 0x000fc80000011404 */
[----:B------:R-:W-:Y:S01]  /*d3a0*/  IADD3 R3, R3, R5, RZ ;  /* 0x0000000503037210 */ /* 0x000fe20007ffe0ff */
[----:B------:R-:W-:-:S04]  /*d3b0*/  IMAD R0, R0, c[0x0][0x3d8], RZ ;  /* 0x0000f60000007a24 */ /* 0x000fc800078e02ff */
[----:B------:R-:W-:-:S04]  /*d3c0*/  IMAD.WIDE.U32 R2, R4, c[0x0][0x3d8], R2 ;  /* 0x0000f60004027a25 */ /* 0x000fc800078e0002 */
[----:B------:R-:W-:Y:S01]  /*d3d0*/  IMAD R4, R4, c[0x0][0x3dc], R0 ;  /* 0x0000f70004047a24 */ /* 0x000fe200078e0200 */
[----:B------:R-:W-:-:S04]  /*d3e0*/  LEA R11, P0, R2, c[0x0][0x380], 0x1 ;  /* 0x0000e000020b7a11 */ /* 0x000fc800078008ff */
[----:B------:R-:W-:-:S04]  /*d3f0*/  IADD3 R4, R3, R4, RZ ;  /* 0x0000000403047210 */ /* 0x000fc80007ffe0ff */
[----:B------:R-:W-:Y:S01]  /*d400*/  LEA.HI.X R9, R2, c[0x0][0x384], R4, 0x1, P0 ;  /* 0x0000e10002097a11 */ /* 0x000fe200000f0c04 */
[----:B------:R-:W-:Y:S05]  /*d410*/  BRA.DIV ~URZ, `(.L_x_528) ;  /* 0x000023d27f007947 */ /* 0x000fea000b800000 */
[----:B------:R2:W3:Y:S02]  /*d420*/  SHFL.IDX PT, R8, R9, RZ, 0x181f ;  /* 0x00181fff09087589 */ /* 0x0004e400000e0000 */
.L_x_566:
[----:B------:R-:W-:Y:S05]  /*d430*/  BRA.DIV ~URZ, `(.L_x_529) ;  /* 0x000024227f007947 */ /* 0x000fea000b800000 */
[----:B------:R4:W1:Y:S02]  /*d440*/  SHFL.IDX PT, R0, R11, RZ, 0x181f ;  /* 0x00181fff0b007589 */ /* 0x00086400000e0000 */
.L_x_567:
[----:B------:R-:W-:Y:S01]  /*d450*/  MOV R12, c[0x0][0x4e8] ;  /* 0x00013a00000c7a02 */ /* 0x000fe20000000f00 */
[----:B------:R-:W-:Y:S01]  /*d460*/  BSSY B0, `(.L_x_530) ;  /* 0x0000014000007945 */ /* 0x000fe20003800000 */
[----:B------:R-:W-:-:S03]  /*d470*/  IADD3 R10, R229, R228, RZ ;  /* 0x000000e4e50a7210 */ /* 0x000fc60007ffe0ff */
[----:B------:R-:W-:-:S05]  /*d480*/  IMAD R12, R12, c[0x0][0x388], RZ ;  /* 0x0000e2000c0c7a24 */ /* 0x000fca00078e02ff */
[----:B------:R-:W-:-:S13]  /*d490*/  ISETP.GE.AND P0, PT, R10, R12, PT ;  /* 0x0000000c0a00720c */ /* 0x000fda0003f06270 */
[----:B------:R-:W-:Y:S05]  /*d4a0*/  @P0 BRA `(.L_x_531) ;  /* 0x000000f000000947 */ /* 0x000fea0003800000 */
[----:B------:R-:W-:Y:S02]  /*d4b0*/  ISETP.GE.AND P2, PT, R206, c[0x0][0x3c8], PT ;  /* 0x0000f200ce007a0c */ /* 0x000fe40003f46270 */
[----:B------:R-:W-:Y:S02]  /*d4c0*/  ISETP.GE.AND P1, PT, R207, c[0x0][0x3c8], PT ;  /* 0x0000f200cf007a0c */ /* 0x000fe40003f26270 */
[----:B------:R-:W-:Y:S02]  /*d4d0*/  ISETP.GE.AND P0, PT, R208, c[0x0][0x3c8], PT ;  /* 0x0000f200d0007a0c */ /* 0x000fe40003f06270 */
[----:B------:R-:W-:Y:S02]  /*d4e0*/  SHF.R.S32.HI R15, RZ, 0x1f, R206 ;  /* 0x0000001fff0f7819 */ /* 0x000fe400000114ce */
[----:B------:R-:W-:Y:S02]  /*d4f0*/  SHF.R.S32.HI R14, RZ, 0x1f, R207 ;  /* 0x0000001fff0e7819 */ /* 0x000fe400000114cf */
[----:B------:R-:W-:-:S03]  /*d500*/  SHF.R.S32.HI R13, RZ, 0x1f, R208 ;  /* 0x0000001fff0d7819 */ /* 0x000fc600000114d0 */
[-C--:B-1----:R-:W-:Y:S02]  /*d510*/  @!P2 LEA R6, P5, R206, R0.reuse, 0x1 ;  /* 0x00000000ce06a211 */ /* 0x082fe400078a08ff */
[CC--:B------:R-:W-:Y:S02]  /*d520*/  @!P1 LEA R4, P4, R207.reuse, R0.reuse, 0x1 ;  /* 0x00000000cf049211 */ /* 0x0c0fe400078808ff */
[----:B------:R-:W-:Y:S02]  /*d530*/  @!P0 LEA R2, P3, R208, R0, 0x1 ;  /* 0x00000000d0028211 */ /* 0x000fe400078608ff */
[-C--:B---3--:R-:W-:Y:S02]  /*d540*/  @!P2 LEA.HI.X R7, R206, R8.reuse, R15, 0x1, P5 ;  /* 0x00000008ce07a211 */ /* 0x088fe400028f0c0f */
[-C--:B------:R-:W-:Y:S02]  /*d550*/  @!P1 LEA.HI.X R5, R207, R8.reuse, R14, 0x1, P4 ;  /* 0x00000008cf059211 */ /* 0x080fe400020f0c0e */
[----:B------:R-:W-:Y:S01]  /*d560*/  @!P0 LEA.HI.X R3, R208, R8, R13, 0x1, P3 ;  /* 0x00000008d0038211 */ /* 0x000fe200018f0c0d */
[----:B------:R1:W-:Y:S04]  /*d570*/  @!P2 ST.E.128 [R6.64], RZ ;  /* 0x000000ff0600a985 */ /* 0x0003e8000c101d06 */
[----:B------:R1:W-:Y:S04]  /*d580*/  @!P1 ST.E.128 [R4.64], RZ ;  /* 0x000000ff04009985 */ /* 0x0003e8000c101d06 */
[----:B------:R1:W-:Y:S02]  /*d590*/  @!P0 ST.E.128 [R2.64], RZ ;  /* 0x000000ff02008985 */ /* 0x0003e4000c101d06 */
.L_x_531:
[----:B------:R-:W-:Y:S05]  /*d5a0*/  BSYNC B0 ;  /* 0x0000000000007941 */ /* 0x000fea0003800000 */
.L_x_530:
[----:B------:R-:W-:Y:S05]  /*d5b0*/  BRA.DIV ~URZ, `(.L_x_532) ;  /* 0x000023127f007947 */ /* 0x000fea000b800000 */
[----:B---3--:R3:W2:Y:S04]  /*d5c0*/  SHFL.IDX PT, R8, R9, 0x1, 0x181f ;  /* 0x00381f0009087f89 */ /* 0x0086a800000e0000 */
[----:B-1----:R3:W1:Y:S02]  /*d5d0*/  SHFL.IDX PT, R0, R11, 0x1, 0x181f ;  /* 0x00381f000b007f89 */ /* 0x00266400000e0000 */
.L_x_568:
[----:B------:R-:W-:Y:S01]  /*d5e0*/  IADD3 R2, R10, 0x20, RZ ;  /* 0x000000200a027810 */ /* 0x000fe20007ffe0ff */
[----:B------:R-:W-:Y:S03]  /*d5f0*/  BSSY B0, `(.L_x_533) ;  /* 0x0000012000007945 */ /* 0x000fe60003800000 */
        /* <DEDUP_REMOVED lines=11> */
[-C--:B--2---:R-:W-:Y:S02]  /*d6b0*/  @!P2 LEA.HI.X R7, R206, R8.reuse, R15, 0x1, P5 ;  /* 0x00000008ce07a211 */ /* 0x084fe400028f0c0f */
[-C--:B------:R-:W-:Y:S02]  /*d6c0*/  @!P1 LEA.HI.X R5, R207, R8.reuse, R14, 0x1, P4 ;  /* 0x00000008cf059211 */ /* 0x080fe400020f0c0e */
[----:B------:R-:W-:Y:S01]  /*d6d0*/  @!P0 LEA.HI.X R3, R208, R8, R13, 0x1, P3 ;  /* 0x00000008d0038211 */ /* 0x000fe200018f0c0d */
[----:B------:R1:W-:Y:S04]  /*d6e0*/  @!P2 ST.E.128 [R6.64], RZ ;  /* 0x000000ff0600a985 */ /* 0x0003e8000c101d06 */
[----:B------:R1:W-:Y:S04]  /*d6f0*/  @!P1 ST.E.128 [R4.64], RZ ;  /* 0x000000ff04009985 */ /* 0x0003e8000c101d06 */
[----:B------:R1:W-:Y:S02]  /*d700*/  @!P0 ST.E.128 [R2.64], RZ ;  /* 0x000000ff02008985 */ /* 0x0003e4000c101d06 */
.L_x_534:
[----:B------:R-:W-:Y:S05]  /*d710*/  BSYNC B0 ;  /* 0x0000000000007941 */ /* 0x000fea0003800000 */
.L_x_533:
[----:B------:R-:W-:Y:S05]  /*d720*/  BRA.DIV ~URZ, `(.L_x_535) ;  /* 0x000022727f007947 */ /* 0x000fea000b800000 */
[----:B--2---:R2:W3:Y:S02]  /*d730*/  SHFL.IDX PT, R8, R9, 0x2, 0x181f ;  /* 0x00581f0009087f89 */ /* 0x0044e400000e0000 */
.L_x_569:
[----:B------:R-:W-:Y:S05]  /*d740*/  BRA.DIV ~URZ, `(.L_x_536) ;  /* 0x000022c27f007947 */ /* 0x000fea000b800000 */
[----:B-1----:R1:W2:Y:S02]  /*d750*/  SHFL.IDX PT, R0, R11, 0x2, 0x181f ;  /* 0x00581f000b007f89 */ /* 0x0022a400000e0000 */
.L_x_570:
        /* <DEDUP_REMOVED lines=10> */
[-C--:B--2---:R-:W-:Y:S02]  /*d800*/  @!P2 LEA R6, P5, R206, R0.reuse, 0x1 ;  /* 0x00000000ce06a211 */ /* 0x084fe400078a08ff */
        /* <DEDUP_REMOVED lines=8> */
.L_x_538:
[----:B------:R-:W-:Y:S05]  /*d890*/  BSYNC B0 ;  /* 0x0000000000007941 */ /* 0x000fea0003800000 */
.L_x_537:
[----:B------:R-:W-:Y:S05]  /*d8a0*/  BRA.DIV ~URZ, `(.L_x_539) ;  /* 0x000021d27f007947 */ /* 0x000fea000b800000 */
[----:B---3--:R3:W1:Y:S04]  /*d8b0*/  SHFL.IDX PT, R8, R9, 0x3, 0x181f ;  /* 0x00781f0009087f89 */ /* 0x00866800000e0000 */
[----:B--2---:R3:W2:Y:S02]  /*d8c0*/  SHFL.IDX PT, R0, R11, 0x3, 0x181f ;  /* 0x00781f000b007f89 */ /* 0x0046a400000e0000 */
.L_x_571:
[----:B------:R-:W-:-:S04]  /*d8d0*/  IADD3 R2, R10, 0x60, RZ ;  /* 0x000000600a027810 */ /* 0x000fc80007ffe0ff */
[----:B------:R-:W-:-:S13]  /*d8e0*/  ISETP.GE.AND P0, PT, R2, R12, PT ;  /* 0x0000000c0200720c */ /* 0x000fda0003f06270 */
[----:B------:R-:W-:Y:S05]  /*d8f0*/  @P0 BRA `(.L_x_525) ;  /* 0x000000f000000947 */ /* 0x000fea0003800000 */
[----:B------:R-:W-:Y:S02]  /*d900*/  ISETP.GE.AND P2, PT, R206, c[0x0][0x3c8], PT ;  /* 0x0000f200ce007a0c */ /* 0x000fe40003f46270 */
[----:B------:R-:W-:Y:S02]  /*d910*/  ISETP.GE.AND P1, PT, R207, c[0x0][0x3c8], PT ;  /* 0x0000f200cf007a0c */ /* 0x000fe40003f26270 */
[----:B------:R-:W-:Y:S02]  /*d920*/  ISETP.GE.AND P0, PT, R208, c[0x0][0x3c8], PT ;  /* 0x0000f200d0007a0c */ /* 0x000fe40003f06270 */
[----:B------:R-:W-:Y:S02]  /*d930*/  SHF.R.S32.HI R13, RZ, 0x1f, R206 ;  /* 0x0000001fff0d7819 */ /* 0x000fe400000114ce */
[----:B-1-34-:R-:W-:Y:S02]  /*d940*/  SHF.R.S32.HI R11, RZ, 0x1f, R207 ;  /* 0x0000001fff0b7819 */ /* 0x01afe400000114cf */
[----:B------:R-:W-:-:S03]  /*d950*/  SHF.R.S32.HI R9, RZ, 0x1f, R208 ;  /* 0x0000001fff097819 */ /* 0x000fc600000114d0 */
[-C--:B--2---:R-:W-:Y:S02]  /*d960*/  @!P2 LEA R6, P5, R206, R0.reuse, 0x1 ;  /* 0x00000000ce06a211 */ /* 0x084fe400078a08ff */
[CC--:B------:R-:W-:Y:S02]  /*d970*/  @!P1 LEA R4, P4, R207.reuse, R0.reuse, 0x1 ;  /* 0x00000000cf049211 */ /* 0x0c0fe400078808ff */
[----:B------:R-:W-:Y:S02]  /*d980*/  @!P0 LEA R2, P3, R208, R0, 0x1 ;  /* 0x00000000d0028211 */ /* 0x000fe400078608ff */
[-C--:B------:R-:W-:Y:S02]  /*d990*/  @!P2 LEA.HI.X R7, R206, R8.reuse, R13, 0x1, P5 ;  /* 0x00000008ce07a211 */ /* 0x080fe400028f0c0d */
[-C--:B------:R-:W-:Y:S02]  /*d9a0*/  @!P1 LEA.HI.X R5, R207, R8.reuse, R11, 0x1, P4 ;  /* 0x00000008cf059211 */ /* 0x080fe400020f0c0b */
[----:B------:R-:W-:Y:S01]  /*d9b0*/  @!P0 LEA.HI.X R3, R208, R8, R9, 0x1, P3 ;  /* 0x00000008d0038211 */ /* 0x000fe200018f0c09 */
[----:B------:R1:W-:Y:S04]  /*d9c0*/  @!P2 ST.E.128 [R6.64], RZ ;  /* 0x000000ff0600a985 */ /* 0x0003e8000c101d06 */
[----:B------:R1:W-:Y:S04]  /*d9d0*/  @!P1 ST.E.128 [R4.64], RZ ;  /* 0x000000ff04009985 */ /* 0x0003e8000c101d06 */
[----:B------:R1:W-:Y:S02]  /*d9e0*/  @!P0 ST.E.128 [R2.64], RZ ;  /* 0x000000ff02008985 */ /* 0x0003e4000c101d06 */
.L_x_525:
[----:B------:R-:W-:Y:S05]  /*d9f0*/  BSYNC B1 ;  /* 0x0000000000017941 */ /* 0x000fea0003800000 */
.L_x_516:
[----:B--2---:R-:W2:Y:S02]  /*da00*/  LDL R0, [R1+0x24] ;  /* 0x0000240001007983 */ /* 0x004ea40000100800 */
[----:B--2---:R-:W-:-:S13]  /*da10*/  ISETP.NE.AND P0, PT, R0, RZ, PT ;  /* 0x000000ff0000720c */ /* 0x004fda0003f05270 */
[----:B------:R-:W-:Y:S01]  /*da20*/  @P0 WARPSYNC 0xffffffff ;  /* 0xffffffff00000948 */ /* 0x000fe20003800000 */
[----:B------:R-:W-:Y:S06]  /*da30*/  @P0 BAR.SYNC.DEFER_BLOCKING 0x5, 0x100 ;  /* 0x0144000000000b1d */ /* 0x000fec0000010000 */
[----:B------:R-:W2:Y:S04]  /*da40*/  @P0 LDS R0, [0x18100] ;  /* 0x01810000ff000984 */ /* 0x000ea80000000800 */
[----:B--2---:R2:W-:Y:S04]  /*da50*/  @P0 STL [R1], R0 ;  /* 0x0000000001000387 */ /* 0x0045e80000100800 */
[----:B------:R-:W-:Y:S06]  /*da60*/  @P0 BAR.ARV 0x4, 0x100 ;  /* 0x0104000000000b1d */ /* 0x000fec0000002000 */
[----:B------:R-:W-:Y:S05]  /*da70*/  @P0 BRA `(.L_x_540) ;  /* 0x0000007000000947 */ /* 0x000fea0003800000 */
[----:B------:R-:W-:Y:S05]  /*da80*/  BRA.DIV ~URZ, `(.L_x_541) ;  /* 0x000020c27f007947 */ /* 0x000fea000b800000 */
[----:B--2---:R2:W4:Y:S02]  /*da90*/  SHFL.IDX PT, R0, R65, RZ, 0x1f ;  /* 0x00001fff41007589 */ /* 0x00452400000e0000 */
.L_x_572:
[----:B------:R-:W-:Y:S01]  /*daa0*/  WARPSYNC 0xffffffff ;  /* 0xffffffff00007948 */ /* 0x000fe20003800000 */
[----:B------:R-:W-:Y:S06]  /*dab0*/  BAR.SYNC.DEFER_BLOCKING 0x4, 0x100 ;  /* 0x0104000000007b1d */ /* 0x000fec0000010000 */
[----:B----4-:R4:W-:Y:S04]  /*dac0*/  STL [R1], R0 ;  /* 0x0000000001007387 */ /* 0x0109e80000100800 */
[----:B------:R4:W-:Y:S04]  /*dad0*/  @!P6 STS [0x18100], R65 ;  /* 0x01810041ff00e388 */ /* 0x0009e80000000800 */
[----:B------:R-:W-:Y:S06]  /*dae0*/  BAR.ARV 0x5, 0x100 ;  /* 0x0144000000007b1d */ /* 0x000fec0000002000 */
.L_x_540:
[----:B--2-4-:R-:W2:Y:S02]  /*daf0*/  LDL R0, [R1] ;  /* 0x0000000001007983 */ /* 0x014ea40000100800 */
[----:B--2---:R-:W-:-:S13]  /*db00*/  ISETP.GE.AND P0, PT, R0, c[0x0][0x538], PT ;  /* 0x00014e0000007a0c */ /* 0x004fda0003f06270 */
[----:B-1-3--:R-:W-:Y:S01]  /*db10*/  @P0 CALL.REL.NOINC `(.L_x_542) ;  /* 0x0000001000000944 */ /* 0x00afe20003c00000 */
[----:B------:R-:W-:Y:S05]  /*db20*/  BRA `(.L_x_543) ;  /* 0xffff2d3000007947 */ /* 0x000fea000383ffff */
.L_x_542:
[----:B------:R-:W-:Y:S05]  /*db30*/  EXIT ;  /* 0x000000000000794d */ /* 0x000fea0003800000 */
.L_x_474:
[----:B------:R-:W-:Y:S01]  /*db40*/  IMAD.MOV.U32 R7, RZ, RZ, R9 ;  /* 0x000000ffff077224 */ /* 0x000fe200078e0009 */
[----:B------:R-:W-:Y:S01]  /*db50*/  MOV R171, RZ ;  /* 0x000000ff00ab7202 */ /* 0x000fe20000000f00 */
[----:B------:R-:W-:Y:S01]  /*db60*/  IMAD.MOV.U32 R3, RZ, RZ, 0x181f ;  /* 0x0000181fff037424 */ /* 0x000fe200078e00ff */
[----:B------:R-:W-:Y:S02]  /*db70*/  MOV R2, 0xdb90 ;  /* 0x0000db9000027802 */ /* 0x000fe40000000f00 */
[----:B-----5:R-:W-:Y:S05]  /*db80*/  CALL.REL.NOINC `($__internal_1_$__cuda_sm70_shflsync_idx_p) ;  /* 0x0000209000007944 */ /* 0x020fea0003c00000 */
[----:B------:R-:W-:Y:S01]  /*db90*/  MOV R8, R171 ;  /* 0x000000ab00087202 */ /* 0x000fe20000000f00 */
[----:B------:R-:W-:Y:S05]  /*dba0*/  BRA `(.L_x_544) ;  /* 0xffff374000007947 */ /* 0x000fea000383ffff */
.L_x_475:
[----:B------:R-:W-:Y:S01]  /*dbb0*/  IMAD.MOV.U32 R7, RZ, RZ, R11 ;  /* 0x000000ffff077224 */ /* 0x000fe200078e000b */
[----:B------:R-:W-:Y:S01]  /*dbc0*/  MOV R171, RZ ;  /* 0x000000ff00ab7202 */ /* 0x000fe20000000f00 */
[----:B------:R-:W-:Y:S01]  /*dbd0*/  IMAD.MOV.U32 R3, RZ, RZ, 0x181f ;  /* 0x0000181fff037424 */ /* 0x000fe200078e00ff */
[----:B------:R-:W-:Y:S02]  /*dbe0*/  MOV R2, 0xdc00 ;  /* 0x0000dc0000027802 */ /* 0x000fe40000000f00 */
[----:B-12--5:R-:W-:Y:S05]  /*dbf0*/  CALL.REL.NOINC `($__internal_1_$__cuda_sm70_shflsync_idx_p) ;  /* 0x0000202000007944 */ /* 0x026fea0003c00000 */
[----:B------:R-:W-:Y:S01]  /*dc00*/  MOV R0, R171 ;  /* 0x000000ab00007202 */ /* 0x000fe20000000f00 */
[----:B------:R-:W-:Y:S05]  /*dc10*/  BRA `(.L_x_545) ;  /* 0xffff36f000007947 */ /* 0x000fea000383ffff */
.L_x_478:
[----:B--2---:R-:W-:Y:S01]  /*dc20*/  IMAD.MOV.U32 R7, RZ, RZ, R9 ;  /* 0x000000ffff077224 */ /* 0x004fe200078e0009 */
[----:B------:R-:W-:Y:S01]  /*dc30*/  MOV R171, 0x1 ;  /* 0x0000000100ab7802 */ /* 0x000fe20000000f00 */
[----:B------:R-:W-:Y:S01]  /*dc40*/  IMAD.MOV.U32 R3, RZ, RZ, 0x181f ;  /* 0x0000181fff037424 */ /* 0x000fe200078e00ff */
[----:B------:R-:W-:-:S02]  /*dc50*/  MOV R2, 0xdc70 ;  /* 0x0000dc7000027802 */ /* 0x000fc40000000f00 */
[----:B-1-345:R-:W-:Y:S05]  /*dc60*/  CALL.REL.NOINC `($__internal_1_$__cuda_sm70_shflsync_idx_p) ;  /* 0x00001fb000007944 */ /* 0x03afea0003c00000 */
[----:B------:R-:W-:Y:S01]  /*dc70*/  IMAD.MOV.U32 R8, RZ, RZ, R171 ;  /* 0x000000ffff087224 */ /* 0x000fe200078e00ab */
[----:B------:R-:W-:Y:S01]  /*dc80*/  MOV R171, 0x1 ;  /* 0x0000000100ab7802 */ /* 0x000fe20000000f00 */
[----:B------:R-:W-:Y:S01]  /*dc90*/  IMAD.MOV.U32 R7, RZ, RZ, R11 ;  /* 0x000000ffff077224 */ /* 0x000fe200078e000b */
[----:B------:R-:W-:-:S02]  /*dca0*/  MOV R3, 0x181f ;  /* 0x0000181f00037802 */ /* 0x000fc40000000f00 */
[----:B------:R-:W-:Y:S02]  /*dcb0*/  MOV R2, 0xdcd0 ;  /* 0x0000dcd000027802 */ /* 0x000fe40000000f00 */
[----:B------:R-:W-:Y:S05]  /*dcc0*/  CALL.REL.NOINC `($__internal_1_$__cuda_sm70_shflsync_idx_p) ;  /* 0x00001f5000007944 */ /* 0x000fea0003c00000 */
[----:B------:R-:W-:Y:S01]  /*dcd0*/  MOV R0, R171 ;  /* 0x000000ab00007202 */ /* 0x000fe20000000f00 */
[----:B------:R-:W-:Y:S05]  /*dce0*/  BRA `(.L_x_546) ;  /* 0xffff37b000007947 */ /* 0x000fea000383ffff */
.L_x_481:
[----:B-1----:R-:W-:Y:S01]  /*dcf0*/  IMAD.MOV.U32 R7, RZ, RZ, R9 ;  /* 0x000000ffff077224 */ /* 0x002fe200078e0009 */
[----:B------:R-:W-:Y:S01]  /*dd00*/  MOV R171, 0x2 ;  /* 0x0000000200ab7802 */ /* 0x000fe20000000f00 */
[----:B------:R-:W-:Y:S01]  /*dd10*/  IMAD.MOV.U32 R3, RZ, RZ, 0x181f ;  /* 0x0000181fff037424 */ /* 0x000fe200078e00ff */
[----:B------:R-:W-:Y:S02]  /*dd20*/  MOV R2, 0xdd40 ;  /* 0x0000dd4000027802 */ /* 0x000fe40000000f00 */
[----:B--2345:R-:W-:Y:S05]  /*dd30*/  CALL.REL.NOINC `($__internal_1_$__cuda_sm70_shflsync_idx_p) ;  /* 0x00001ee000007944 */ /* 0x03cfea0003c00000 */
[----:B------:R-:W-:Y:S01]  /*dd40*/  MOV R8, R171 ;  /* 0x000000ab00087202 */ /* 0x000fe20000000f00 */
[----:B------:R-:W-:Y:S05]  /*dd50*/  BRA `(.L_x_547) ;  /* 0xffff38a000007947 */ /* 0x000fea000383ffff */
.L_x_482:
[----:B------:R-:W-:Y:S01]  /*dd60*/  IMAD.MOV.U32 R7, RZ, RZ, R11 ;  /* 0x000000ffff077224 */ /* 0x000fe200078e000b */
[----:B------:R-:W-:Y:S01]  /*dd70*/  MOV R171, 0x2 ;  /* 0x0000000200ab7802 */ /* 0x000fe20000000f00 */
[----:B------:R-:W-:Y:S01]  /*dd80*/  IMAD.MOV.U32 R3, RZ, RZ, 0x181f ;  /* 0x0000181fff037424 */ /* 0x000fe200078e00ff */
[----:B------:R-:W-:Y:S02]  /*dd90*/  MOV R2, 0xddb0 ;  /* 0x0000ddb000027802 */ /* 0x000fe40000000f00 */
[----:B-12345:R-:W-:Y:S05]  /*dda0*/  CALL.REL.NOINC `($__internal_1_$__cuda_sm70_shflsync_idx_p) ;  /* 0x00001e7000007944 */ /* 0x03efea0003c00000 */
[----:B------:R-:W-:Y:S01]  /*ddb0*/  MOV R0, R171 ;  /* 0x000000ab00007202 */ /* 0x000fe20000000f00 */
[----:B------:R-:W-:Y:S05]  /*ddc0*/  BRA `(.L_x_548) ;  /* 0xffff385000007947 */ /* 0x000fea000383ffff */
.L_x_485:
[----:B-1----:R-:W-:Y:S01]  /*ddd0*/  IMAD.MOV.U32 R7, RZ, RZ, R9 ;  /* 0x000000ffff077224 */ /* 0x002fe200078e0009 */
[----:B------:R-:W-:Y:S01]  /*dde0*/  MOV R171, 0x3 ;  /* 0x0000000300ab7802 */ /* 0x000fe20000000f00 */
[----:B------:R-:W-:Y:S01]  /*ddf0*/  IMAD.MOV.U32 R3, RZ, RZ, 0x181f ;  /* 0x0000181fff037424 */ /* 0x000fe200078e00ff */
[----:B------:R-:W-:-:S02]  /*de00*/  MOV R2, 0xde20 ;  /* 0x0000de2000027802 */ /* 0x000fc40000000f00 */
[----:B--2345:R-:W-:Y:S05]  /*de10*/  CALL.REL.NOINC `($__internal_1_$__cuda_sm70_shflsync_idx_p) ;  /* 0x00001e0000007944 */ /* 0x03cfea0003c00000 */
        /* <DEDUP_REMOVED lines=8> */
.L_x_488:
[----:B------:R-:W-:Y:S01]  /*dea0*/  IMAD.MOV.U32 R7, RZ, RZ, R5 ;  /* 0x000000ffff077224 */ /* 0x000fe200078e0005 */
[----:B------:R-:W-:Y:S01]  /*deb0*/  MOV R171, RZ ;  /* 0x000000ff00ab7202 */ /* 0x000fe20000000f00 */
[----:B------:R-:W-:Y:S01]  /*dec0*/  IMAD.MOV.U32 R3, RZ, RZ, 0x181f ;  /* 0x0000181fff037424 */ /* 0x000fe200078e00ff */
[----:B------:R-:W-:Y:S02]  /*ded0*/  MOV R2, 0xdef0 ;  /* 0x0000def000027802 */ /* 0x000fe40000000f00 */
[----:B------:R-:W-:Y:S05]  /*dee0*/  CALL.REL.NOINC `($__internal_1_$__cuda_sm70_shflsync_idx_p) ;  /* 0x00001d3000007944 */ /* 0x000fea0003c00000 */
[----:B------:R-:W-:Y:S01]  /*def0*/  MOV R4, R171 ;  /* 0x000000ab00047202 */ /* 0x000fe20000000f00 */
[----:B------:R-:W-:Y:S05]  /*df00*/  BRA `(.L_x_550) ;  /* 0xffff52a000007947 */ /* 0x000fea000383ffff */
.L_x_489:
[----:B------:R-:W-:Y:S01]  /*df10*/  IMAD.MOV.U32 R7, RZ, RZ, R12 ;  /* 0x000000ffff077224 */ /* 0x000fe200078e000c */
[----:B------:R-:W-:Y:S01]  /*df20*/  MOV R171, RZ ;  /* 0x000000ff00ab7202 */ /* 0x000fe20000000f00 */
[----:B------:R-:W-:Y:S01]  /*df30*/  IMAD.MOV.U32 R3, RZ, RZ, 0x181f ;  /* 0x0000181fff037424 */ /* 0x000fe200078e00ff */
[----:B------:R-:W-:Y:S02]  /*df40*/  MOV R2, 0xdf60 ;  /* 0x0000df6000027802 */ /* 0x000fe40000000f00 */
[----:B-12---:R-:W-:Y:S05]  /*df50*/  CALL.REL.NOINC `($__internal_1_$__cuda_sm70_shflsync_idx_p) ;  /* 0x00001cc000007944 */ /* 0x006fea0003c00000 */
[C---:B------:R-:W-:Y:S02]  /*df60*/  IADD3 R8, P0, R171.reuse, R105, RZ ;  /* 0x00000069ab087210 */ /* 0x040fe40007f1e0ff */
[----:B------:R-:W-:-:S02]  /*df70*/  IADD3 R6, P6, R171, R106, RZ ;  /* 0x0000006aab067210 */ /* 0x000fc40007fde0ff */
[----:B------:R-:W-:Y:S01]  /*df80*/  ISETP.GE.AND P5, PT, R206, c[0x0][0x1d4], PT ;  /* 0x00007500ce007a0c */ /* 0x000fe20003fa6270 */
[C---:B------:R-:W-:Y:S01]  /*df90*/  IMAD.X R9, R4.reuse, 0x1, R100, P0 ;  /* 0x0000000104097824 */ /* 0x040fe200000e0664 */
[----:B------:R-:W-:Y:S01]  /*dfa0*/  ISETP.GE.AND P2, PT, R207, c[0x0][0x1d4], PT ;  /* 0x00007500cf007a0c */ /* 0x000fe20003f46270 */
[----:B------:R-:W-:Y:S01]  /*dfb0*/  IMAD.X R7, R4, 0x1, R101, P6 ;  /* 0x0000000104077824 */ /* 0x000fe200030e0665 */
[----:B------:R-:W-:Y:S02]  /*dfc0*/  ISETP.GE.AND P0, PT, R208, c[0x0][0x1d4], PT ;  /* 0x00007500d0007a0c */ /* 0x000fe40003f06270 */
[----:B------:R-:W-:Y:S01]  /*dfd0*/  IADD3 R2, P6, R171, R107, RZ ;  /* 0x0000006bab027210 */ /* 0x000fe20007fde0ff */
[----:B------:R-:W-:Y:S01]  /*dfe0*/  IMAD.MOV.U32 R171, RZ, RZ, 0x1 ;  /* 0x00000001ffab7424 */ /* 0x000fe200078e00ff */
[----:B------:R-:W-:Y:S02]  /*dff0*/  SEL R11, RZ, 0x10, P5 ;  /* 0x00000010ff0b7807 */ /* 0x000fe40002800000 */
[----:B------:R-:W-:Y:S01]  /*e000*/  SEL R10, RZ, 0x10, P2 ;  /* 0x00000010ff0a7807 */ /* 0x000fe20001000000 */
[----:B------:R-:W-:-:S02]  /*e010*/  IMAD.X R3, R4, 0x1, R102, P6 ;  /* 0x0000000104037824 */ /* 0x000fc400030e0666 */
[----:B------:R-:W-:Y:S01]  /*e020*/  @!PT LDS RZ, [RZ] ;  /* 0x00000000fffff984 */ /* 0x000fe20000000800 */
[----:B------:R-:W-:Y:S01]  /*e030*/  @!PT LDS RZ, [RZ] ;  /* 0x00000000fffff984 */ /* 0x000fe20000000800 */
[----:B------:R-:W-:Y:S01]  /*e040*/  @!PT LDS RZ, [RZ] ;  /* 0x00000000fffff984 */ /* 0x000fe20000000800 */
[----:B------:R1:W-:Y:S04]  /*e050*/  LDGSTS.E.BYPASS.LTC128B.128 [R203+0x6100], [R8.64], !P5 ;  /* 0x0610000008cb7fae */ /* 0x0003e8000e901d46 */
[----:B------:R2:W-:Y:S04]  /*e060*/  LDGSTS.E.BYPASS.LTC128B.128 [R203+0x8100], [R6.64], !P2 ;  /* 0x0810000006cb7fae */ /* 0x0005e8000d101d46 */
[----:B------:R3:W-:Y:S01]  /*e070*/  LDGSTS.E.BYPASS.LTC128B.128 [R203+0xa100], [R2.64], !P0 ;  /* 0x0a10000002cb7fae */ /* 0x0007e2000c101d46 */
[----:B--2---:R-:W-:Y:S01]  /*e080*/  IMAD.MOV.U32 R7, RZ, RZ, R5 ;  /* 0x000000ffff077224 */ /* 0x004fe200078e0005 */
[----:B------:R-:W-:Y:S01]  /*e090*/  SEL R5, RZ, 0x10, P0 ;  /* 0x00000010ff057807 */ /* 0x000fe20000000000 */
[----:B---3--:R-:W-:Y:S01]  /*e0a0*/  IMAD.MOV.U32 R3, RZ, RZ, 0x181f ;  /* 0x0000181fff037424 */ /* 0x008fe200078e00ff */
[----:B------:R-:W-:-:S02]  /*e0b0*/  MOV R2, 0xe0d0 ;  /* 0x0000e0d000027802 */ /* 0x000fc40000000f00 */
[----:B-1----:R-:W-:Y:S05]  /*e0c0*/  CALL.REL.NOINC `($__internal_1_$__cuda_sm70_shflsync_idx_p) ;  /* 0x00001b5000007944 */ /* 0x002fea0003c00000 */
        /* <DEDUP_REMOVED lines=8> */
.L_x_490:
[----:B------:R-:W-:Y:S01]  /*e150*/  IMAD.MOV.U32 R7, RZ, RZ, R4 ;  /* 0x000000ffff077224 */ /* 0x000fe200078e0004 */
[----:B------:R-:W-:Y:S01]  /*e160*/  MOV R171, RZ ;  /* 0x000000ff00ab7202 */ /* 0x000fe20000000f00 */
[----:B------:R-:W-:Y:S01]  /*e170*/  IMAD.MOV.U32 R3, RZ, RZ, 0x1c1f ;  /* 0x00001c1fff037424 */ /* 0x000fe200078e00ff */
[----:B------:R-:W-:Y:S02]  /*e180*/  MOV R2, 0xe1a0 ;  /* 0x0000e1a000027802 */ /* 0x000fe40000000f00 */
[----:B------:R-:W-:Y:S05]  /*e190*/  CALL.REL.NOINC `($__internal_1_$__cuda_sm70_shflsync_idx_p) ;  /* 0x00001a8000007944 */ /* 0x000fea0003c00000 */
[----:B------:R-:W-:Y:S01]  /*e1a0*/  MOV R0, R171 ;  /* 0x000000ab00007202 */ /* 0x000fe20000000f00 */
[----:B------:R-:W-:Y:S05]  /*e1b0*/  BRA `(.L_x_552) ;  /* 0xffff536000007947 */ /* 0x000fea000383ffff */
.L_x_491:
[----:B------:R-:W-:Y:S01]  /*e1c0*/  IMAD.MOV.U32 R7, RZ, RZ, R4 ;  /* 0x000000ffff077224 */ /* 0x000fe200078e0004 */
[----:B------:R-:W-:Y:S01]  /*e1d0*/  MOV R171, 0x1 ;  /* 0x0000000100ab7802 */ /* 0x000fe20000000f00 */
[----:B------:R-:W-:Y:S01]  /*e1e0*/  IMAD.MOV.U32 R3, RZ, RZ, 0x1c1f ;  /* 0x00001c1fff037424 */ /* 0x000fe200078e00ff */
[----:B------:R-:W-:Y:S02]  /*e1f0*/  MOV R2, 0xe210 ;  /* 0x0000e21000027802 */ /* 0x000fe40000000f00 */
[----:B-1----:R-:W-:Y:S05]  /*e200*/  CALL.REL.NOINC `($__internal_1_$__cuda_sm70_shflsync_idx_p) ;  /* 0x00001a1000007944 */ /* 0x002fea0003c00000 */
[----:B------:R-:W-:Y:S01]  /*e210*/  IMAD.IADD R0, R5, 0x1, R171 ;  /* 0x0000000105007824 */ /* 0x000fe200078e02ab */
[----:B------:R-:W-:-:S04]  /*e220*/  FMNMX.FTZ R2, R9, R10, !PT ;  /* 0x0000000a09027209 */ /* 0x000fc80007810000 */
[----:B------:R-:W-:Y:S02]  /*e230*/  IMNMX R0, R6, R0, PT ;  /* 0x0000000006007217 */ /* 0x000fe40003800200 */
[----:B------:R-:W-:Y:S02]  /*e240*/  FMNMX.FTZ R2, R11, R2, !PT ;  /* 0x000000020b027209 */ /* 0x000fe40007810000 */
[C---:B------:R-:W-:Y:S02]  /*e250*/  ISETP.GT.AND P5, PT, R0.reuse, RZ, PT ;  /* 0x000000ff0000720c */ /* 0x040fe40003fa4270 */
[C---:B------:R-:W-:Y:S02]  /*e260*/  ISETP.GT.AND P2, PT, R0.reuse, 0x1, PT ;  /* 0x000000010000780c */ /* 0x040fe40003f44270 */
[----:B------:R-:W-:Y:S02]  /*e270*/  ISETP.GT.AND P0, PT, R0, 0x8, PT ;  /* 0x000000080000780c */ /* 0x000fe40003f04270 */
[----:B------:R-:W-:-:S02]  /*e280*/  FSEL R6, R76, -INF , P5 ;  /* 0xff8000004c067808 */ /* 0x000fc40002800000 */
[----:B------:R-:W-:Y:S02]  /*e290*/  FSEL R7, R72, -INF , P2 ;  /* 0xff80000048077808 */ /* 0x000fe40001000000 */
[----:B------:R-:W-:Y:S02]  /*e2a0*/  ISETP.GT.AND P2, PT, R0, 0x9, PT ;  /* 0x000000090000780c */ /* 0x000fe40003f44270 */
[----:B------:R-:W-:Y:S02]  /*e2b0*/  FSEL R12, R70, -INF , P0 ;  /* 0xff800000460c7808 */ /* 0x000fe40000000000 */
[----:B------:R-:W-:Y:S02]  /*e2c0*/  FMNMX.FTZ R3, R6, R7, !PT ;  /* 0x0000000706037209 */ /* 0x000fe40007810000 */
[----:B------:R-:W-:Y:S02]  /*e2d0*/  FMNMX.FTZ R5, R13, R2, !PT ;  /* 0x000000020d057209 */ /* 0x000fe40007810000 */
[----:B------:R-:W-:-:S02]  /*e2e0*/  ISETP.GT.AND P0, PT, R0, 0x10, PT ;  /* 0x000000100000780c */ /* 0x000fc40003f04270 */
[----:B------:R-:W-:Y:S02]  /*e2f0*/  FSEL R14, R56, -INF , P2 ;  /* 0xff800000380e7808 */ /* 0x000fe40001000000 */
[----:B------:R-:W-:Y:S02]  /*e300*/  FMNMX.FTZ R2, R12, R3, !PT ;  /* 0x000000030c027209 */ /* 0x000fe40007810000 */
[----:B------:R-:W-:Y:S02]  /*e310*/  FMNMX.FTZ R100, R46, R5, !PT ;  /* 0x000000052e647209 */ /* 0x000fe40007810000 */
[----:B------:R-:W-:Y:S02]  /*e320*/  ISETP.GT.AND P2, PT, R0, 0x11, PT ;  /* 0x000000110000780c */ /* 0x000fe40003f44270 */
[----:B------:R-:W-:Y:S02]  /*e330*/  FSEL R45, R53, -INF , P0 ;  /* 0xff800000352d7808 */ /* 0x000fe40000000000 */
[----:B------:R-:W-:-:S02]  /*e340*/  FMNMX.FTZ R2, R14, R2, !PT ;  /* 0x000000020e027209 */ /* 0x000fc40007810000 */
[----:B------:R-:W-:Y:S02]  /*e350*/  FMNMX.FTZ R100, R47, R100, !PT ;  /* 0x000000642f647209 */ /* 0x000fe40007810000 */
        /* <DEDUP_REMOVED lines=36> */
[----:B------:R-:W-:Y:S01]  /*e5a0*/  ISETP.GT.AND P2, PT, R0, 0x39, PT ;  /* 0x000000390000780c */ /* 0x000fe20003f44270 */
[----:B------:R-:W-:Y:S01]  /*e5b0*/  IMAD.MOV.U32 R0, RZ, RZ, 0x2 ;  /* 0x00000002ff007424 */ /* 0x000fe200078e00ff */
[----:B------:R-:W-:Y:S02]  /*e5c0*/  FSEL R196, R19, -INF , P0 ;  /* 0xff80000013c47808 */ /* 0x000fe40000000000 */
[----:B------:R-:W-:Y:S02]  /*e5d0*/  FMNMX.FTZ R8, R201, R8, !PT ;  /* 0x00000008c9087209 */ /* 0x000fe40007810000 */
[----:B------:R-:W-:Y:S02]  /*e5e0*/  FMNMX.FTZ R100, R212, R100, !PT ;  /* 0x00000064d4647209 */ /* 0x000fe40007810000 */
[----:B------:R-:W-:-:S02]  /*e5f0*/  FSEL R204, R18, -INF , P2 ;  /* 0xff80000012cc7808 */ /* 0x000fc40001000000 */
[----:B------:R-:W-:Y:S01]  /*e600*/  FMNMX.FTZ R8, R196, R8, !PT ;  /* 0x00000008c4087209 */ /* 0x000fe20007810000 */
[----:B------:R-:W-:Y:S01]  /*e610*/  IMAD.MOV.U32 R4, RZ, RZ, R100 ;  /* 0x000000ffff047224 */ /* 0x000fe200078e0064 */
[----:B------:R-:W-:Y:S02]  /*e620*/  MOV R2, 0xe650 ;  /* 0x0000e65000027802 */ /* 0x000fe40000000f00 */
[----:B------:R-:W-:Y:S02]  /*e630*/  FMNMX.FTZ R8, R204, R8, !PT ;  /* 0x00000008cc087209 */ /* 0x000fe40007810000 */
[----:B------:R-:W-:Y:S05]  /*e640*/  CALL.REL.NOINC `($__internal_0_$__cuda_sm70_shflsync_bfly_p) ;  /* 0x0000157000007944 */ /* 0x000fea0003c00000 */
[----:B------:R-:W-:Y:S01]  /*e650*/  FMNMX.FTZ R100, R100, R0, !PT ;  /* 0x0000000064647209 */ /* 0x000fe20007810000 */
[----:B------:R-:W-:Y:S01]  /*e660*/  IMAD.MOV.U32 R0, RZ, RZ, 0x1 ;  /* 0x00000001ff007424 */ /* 0x000fe200078e00ff */
[----:B------:R-:W-:-:S03]  /*e670*/  MOV R2, 0xe6a0 ;  /* 0x0000e6a000027802 */ /* 0x000fc60000000f00 */
[----:B------:R-:W-:Y:S02]  /*e680*/  IMAD.MOV.U32 R4, RZ, RZ, R100 ;  /* 0x000000ffff047224 */ /* 0x000fe400078e0064 */
[----:B------:R-:W-:Y:S05]  /*e690*/  CALL.REL.NOINC `($__internal_0_$__cuda_sm70_shflsync_bfly_p) ;  /* 0x0000152000007944 */ /* 0x000fea0003c00000 */
[----:B------:R-:W-:Y:S01]  /*e6a0*/  FMNMX.FTZ R100, R100, R0, !PT ;  /* 0x0000000064647209 */ /* 0x000fe20007810000 */
[----:B------:R-:W-:Y:S01]  /*e6b0*/  IMAD.MOV.U32 R4, RZ, RZ, R8 ;  /* 0x000000ffff047224 */ /* 0x000fe200078e0008 */
[----:B------:R-:W-:Y:S01]  /*e6c0*/  MOV R2, 0xe6f0 ;  /* 0x0000e6f000027802 */ /* 0x000fe20000000f00 */
[----:B------:R-:W-:Y:S02]  /*e6d0*/  IMAD.MOV.U32 R0, RZ, RZ, 0x2 ;  /* 0x00000002ff007424 */ /* 0x000fe400078e00ff */
[----:B------:R-:W-:Y:S05]  /*e6e0*/  CALL.REL.NOINC `($__internal_0_$__cuda_sm70_shflsync_bfly_p) ;  /* 0x000014d000007944 */ /* 0x000fea0003c00000 */
[----:B------:R-:W-:Y:S01]  /*e6f0*/  FMNMX.FTZ R8, R8, R0, !PT ;  /* 0x0000000008087209 */ /* 0x000fe20007810000 */
[----:B------:R-:W-:Y:S01]  /*e700*/  IMAD.MOV.U32 R0, RZ, RZ, 0x1 ;  /* 0x00000001ff007424 */ /* 0x000fe200078e00ff */
[----:B------:R-:W-:-:S03]  /*e710*/  MOV R2, 0xe740 ;  /* 0x0000e74000027802 */ /* 0x000fc60000000f00 */
[----:B------:R-:W-:Y:S02]  /*e720*/  IMAD.MOV.U32 R4, RZ, RZ, R8 ;  /* 0x000000ffff047224 */ /* 0x000fe400078e0008 */
[----:B------:R-:W-:Y:S05]  /*e730*/  CALL.REL.NOINC `($__internal_0_$__cuda_sm70_shflsync_bfly_p) ;  /* 0x0000148000007944 */ /* 0x000fea0003c00000 */
[----:B------:R-:W-:Y:S01]  /*e740*/  MOV R3, R0 ;  /* 0x0000000000037202 */ /* 0x000fe20000000f00 */
[----:B------:R-:W-:Y:S05]  /*e750*/  BRA `(.L_x_553) ;  /* 0xffff547000007947 */ /* 0x000fea000383ffff */
.L_x_495:
[----:B------:R-:W-:Y:S01]  /*e760*/  MOV R171, RZ ;  /* 0x000000ff00ab7202 */ /* 0x000fe20000000f00 */
[----:B------:R-:W-:Y:S01]  /*e770*/  IMAD.MOV.U32 R7, RZ, RZ, R5 ;  /* 0x000000ffff077224 */ /* 0x000fe200078e0005 */
[----:B------:R-:W-:Y:S01]  /*e780*/  MOV R2, 0xe7b0 ;  /* 0x0000e7b000027802 */ /* 0x000fe20000000f00 */
[----:B------:R-:W-:Y:S02]  /*e790*/  IMAD.MOV.U32 R3, RZ, RZ, 0x181f ;  /* 0x0000181fff037424 */ /* 0x000fe400078e00ff */
[----:B-1234-:R-:W-:Y:S05]  /*e7a0*/  CALL.REL.NOINC `($__internal_1_$__cuda_sm70_shflsync_idx_p) ;  /* 0x0000147000007944 */ /* 0x01efea0003c00000 */
[----:B------:R-:W-:Y:S01]  /*e7b0*/  MOV R4, R171 ;  /* 0x000000ab00047202 */ /* 0x000fe20000000f00 */
[----:B------:R-:W-:-:S05]  /*e7c0*/  BRA `(.L_x_554) ;  /* 0xffff683000007947 */ /* 0x000fca000383ffff */
.L_x_496:
[----:B------:R-:W-:Y:S01]  /*e7d0*/  MOV R171, RZ ;  /* 0x000000ff00ab7202 */ /* 0x000fe20000000f00 */
[----:B------:R-:W-:Y:S01]  /*e7e0*/  IMAD.MOV.U32 R7, RZ, RZ, R20 ;  /* 0x000000ffff077224 */ /* 0x000fe200078e0014 */
[----:B------:R-:W-:Y:S01]  /*e7f0*/  MOV R2, 0xe820 ;  /* 0x0000e82000027802 */ /* 0x000fe20000000f00 */
[----:B------:R-:W-:Y:S02]  /*e800*/  IMAD.MOV.U32 R3, RZ, RZ, 0x181f ;  /* 0x0000181fff037424 */ /* 0x000fe400078e00ff */
[----:B-1234-:R-:W-:Y:S05]  /*e810*/  CALL.REL.NOINC `($__internal_1_$__cuda_sm70_shflsync_idx_p) ;  /* 0x0000140000007944 */ /* 0x01efea0003c00000 */
[----:B------:R-:W-:Y:S02]  /*e820*/  ISETP.GE.AND P6, PT, R206, c[0x0][0x1d4], PT ;  /* 0x00007500ce007a0c */ /* 0x000fe40003fc6270 */
[----:B------:R-:W-:Y:S02]  /*e830*/  IADD3 R12, P0, R171, R28, RZ ;  /* 0x0000001cab0c7210 */ /* 0x000fe40007f1e0ff */
[----:B------:R-:W-:Y:S02]  /*e840*/  ISETP.GE.AND P5, PT, R207, c[0x0][0x1d4], PT ;  /* 0x00007500cf007a0c */ /* 0x000fe40003fa6270 */
[C---:B------:R-:W-:Y:S01]  /*e850*/  IADD3 R6, P2, R171.reuse, R29, RZ ;  /* 0x0000001dab067210 */ /* 0x040fe20007f5e0ff */
[----:B------:R-:W-:Y:S01]  /*e860*/  IMAD.X R13, R4, 0x1, R21, P0 ;  /* 0x00000001040d7824 */ /* 0x000fe200000e0615 */
[----:B------:R-:W-:Y:S02]  /*e870*/  ISETP.GE.AND P0, PT, R208, c[0x0][0x1d4], PT ;  /* 0x00007500d0007a0c */ /* 0x000fe40003f06270 */
[----:B------:R-:W-:Y:S01]  /*e880*/  SEL R15, RZ, 0x10, P6 ;  /* 0x00000010ff0f7807 */ /* 0x000fe20003000000 */
[C---:B------:R-:W-:Y:S01]  /*e890*/  IMAD.X R7, R4.reuse, 0x1, R22, P2 ;  /* 0x0000000104077824 */ /* 0x040fe200010e0616 */
[----:B------:R-:W-:Y:S01]  /*e8a0*/  IADD3 R2, P2, R171, R30, RZ ;  /* 0x0000001eab027210 */ /* 0x000fe20007f5e0ff */
[----:B------:R-:W-:Y:S01]  /*e8b0*/  @!PT LDS RZ, [RZ] ;  /* 0x00000000fffff984 */ /* 0x000fe20000000800 */
[----:B------:R-:W-:Y:S01]  /*e8c0*/  @!PT LDS RZ, [RZ] ;  /* 0x00000000fffff984 */ /* 0x000fe20000000800 */
[----:B------:R-:W-:Y:S01]  /*e8d0*/  @!PT LDS RZ, [RZ] ;  /* 0x00000000fffff984 */ /* 0x000fe20000000800 */
[----:B------:R1:W-:Y:S01]  /*e8e0*/  LDGSTS.E.BYPASS.LTC128B.128 [R203+0x100], [R12.64], !P6 ;  /* 0x001000000ccb7fae */ /* 0x0003e2000f101d46 */
[----:B------:R-:W-:Y:S01]  /*e8f0*/  IMAD.MOV.U32 R171, RZ, RZ, 0x1 ;  /* 0x00000001ffab7424 */ /* 0x000fe200078e00ff */
[----:B------:R-:W-:Y:S02]  /*e900*/  SEL R14, RZ, 0x10, P5 ;  /* 0x00000010ff0e7807 */ /* 0x000fe40002800000 */
[----:B------:R2:W-:Y:S01]  /*e910*/  LDGSTS.E.BYPASS.LTC128B.128 [R203+0x2100], [R6.64], !P5 ;  /* 0x0210000006cb7fae */ /* 0x0005e2000e901d46 */
[----:B------:R-:W-:Y:S05]  /*e920*/  IMAD.X R3, R4, 0x1, R23, P2 ;  /* 0x0000000104037824 */ /* 0x000fea00010e0617 */
[----:B------:R3:W-:Y:S01]  /*e930*/  LDGSTS.E.BYPASS.LTC128B.128 [R203+0x4100], [R2.64], !P0 ;  /* 0x0410000002cb7fae */ /* 0x0007e2000c101d46 */
[----:B--2---:R-:W-:Y:S01]  /*e940*/  IMAD.MOV.U32 R7, RZ, RZ, R5 ;  /* 0x000000ffff077224 */ /* 0x004fe200078e0005 */
[----:B------:R-:W-:Y:S02]  /*e950*/  SEL R5, RZ, 0x10, P0 ;  /* 0x00000010ff057807 */ /* 0x000fe40000000000 */
[----:B---3--:R-:W-:Y:S01]  /*e960*/  MOV R2, 0xe990 ;  /* 0x0000e99000027802 */ /* 0x008fe20000000f00 */
[----:B------:R-:W-:Y:S02]  /*e970*/  IMAD.MOV.U32 R3, RZ, RZ, 0x181f ;  /* 0x0000181fff037424 */ /* 0x000fe400078e00ff */
[----:B-1----:R-:W-:Y:S05]  /*e980*/  CALL.REL.NOINC `($__internal_1_$__cuda_sm70_shflsync_idx_p) ;  /* 0x0000129000007944 */ /* 0x002fea0003c00000 */
[----:B------:R-:W-:Y:S01]  /*e990*/  MOV R3, 0x181f ;  /* 0x0000181f00037802 */ /* 0x000fe20000000f00 */
[----:B------:R-:W-:Y:S01]  /*e9a0*/  IMAD.MOV.U32 R4, RZ, RZ, R171 ;  /* 0x000000ffff047224 */ /* 0x000fe200078e00ab */
[----:B------:R-:W-:Y:S01]  /*e9b0*/  MOV R171, 0x1 ;  /* 0x0000000100ab7802 */ /* 0x000fe20000000f00 */
[----:B------:R-:W-:Y:S01]  /*e9c0*/  IMAD.MOV.U32 R7, RZ, RZ, R20 ;  /* 0x000000ffff077224 */ /* 0x000fe200078e0014 */
[----:B------:R-:W-:Y:S02]  /*e9d0*/  MOV R2, 0xe9f0 ;  /* 0x0000e9f000027802 */ /* 0x000fe40000000f00 */
[----:B------:R-:W-:Y:S05]  /*e9e0*/  CALL.REL.NOINC `($__internal_1_$__cuda_sm70_shflsync_idx_p) ;  /* 0x0000123000007944 */ /* 0x000fea0003c00000 */
[----:B------:R-:W-:Y:S01]  /*e9f0*/  MOV R0, R171 ;  /* 0x000000ab00007202 */ /* 0x000fe20000000f00 */
[----:B------:R-:W-:-:S05]  /*ea00*/  BRA `(.L_x_555) ;  /* 0xffff674000007947 */ /* 0x000fca000383ffff */
.L_x_499:
[----:B------:R-:W-:Y:S01]  /*ea10*/  MOV R171, RZ ;  /* 0x000000ff00ab7202 */ /* 0x000fe20000000f00 */
[----:B------:R-:W-:Y:S01]  /*ea20*/  IMAD.MOV.U32 R7, RZ, RZ, R5 ;  /* 0x000000ffff077224 */ /* 0x000fe200078e0005 */
[----:B------:R-:W-:Y:S01]  /*ea30*/  MOV R2, 0xea60 ;  /* 0x0000ea6000027802 */ /* 0x000fe20000000f00 */
[----:B------:R-:W-:Y:S02]  /*ea40*/  IMAD.MOV.U32 R3, RZ, RZ, 0x181f ;  /* 0x0000181fff037424 */ /* 0x000fe400078e00ff */
[----:B------:R-:W-:Y:S05]  /*ea50*/  CALL.REL.NOINC `($__internal_1_$__cuda_sm70_shflsync_idx_p) ;  /* 0x000011c000007944 */ /* 0x000fea0003c00000 */
[----:B------:R-:W-:Y:S01]  /*ea60*/  MOV R4, R171 ;  /* 0x000000ab00047202 */ /* 0x000fe20000000f00 */
[----:B------:R-:W-:-:S05]  /*ea70*/  BRA `(.L_x_556) ;  /* 0xffff781000007947 */ /* 0x000fca000383ffff */
.L_x_500:
[----:B------:R-:W-:Y:S01]  /*ea80*/  MOV R171, RZ ;  /* 0x000000ff00ab7202 */ /* 0x000fe20000000f00 */
[----:B------:R-:W-:Y:S01]  /*ea90*/  IMAD.MOV.U32 R7, RZ, RZ, R12 ;  /* 0x000000ffff077224 */ /* 0x000fe200078e000c */
[----:B------:R-:W-:Y:S01]  /*eaa0*/  MOV R2, 0xead0 ;  /* 0x0000ead000027802 */ /* 0x000fe20000000f00 */
[----:B------:R-:W-:Y:S02]  /*eab0*/  IMAD.MOV.U32 R3, RZ, RZ, 0x181f ;  /* 0x0000181fff037424 */ /* 0x000fe400078e00ff */
[----:B-12---:R-:W-:Y:S05]  /*eac0*/  CALL.REL.NOINC `($__internal_1_$__cuda_sm70_shflsync_idx_p) ;  /* 0x0000115000007944 */ /* 0x006fea0003c00000 */
        /* <DEDUP_REMOVED lines=31> */
.L_x_501:
[----:B------:R-:W-:Y:S01]  /*ecc0*/  MOV R171, RZ ;  /* 0x000000ff00ab7202 */ /* 0x000fe20000000f00 */
[----:B------:R-:W-:Y:S01]  /*ecd0*/  IMAD.MOV.U32 R7, RZ, RZ, R4 ;  /* 0x000000ffff077224 */ /* 0x000fe200078e0004 */
[----:B------:R-:W-:Y:S01]  /*ece0*/  MOV R2, 0xed10 ;  /* 0x0000ed1000027802 */ /* 0x000fe20000000f00 */
[----:B------:R-:W-:Y:S02]  /*ecf0*/  IMAD.MOV.U32 R3, RZ, RZ, 0x1c1f ;  /* 0x00001c1fff037424 */ /* 0x000fe400078e00ff */
[----:B------:R-:W-:Y:S05]  /*ed00*/  CALL.REL.NOINC `($__internal_1_$__cuda_sm70_shflsync_idx_p) ;  /* 0x00000f1000007944 */ /* 0x000fea0003c00000 */
[----:B------:R-:W-:Y:S01]  /*ed10*/  MOV R0, R171 ;  /* 0x000000ab00007202 */ /* 0x000fe20000000f00 */
[----:B------:R-:W-:-:S05]  /*ed20*/  BRA `(.L_x_558) ;  /* 0xffff78d000007947 */ /* 0x000fca000383ffff */
.L_x_502:
[----:B------:R-:W-:Y:S01]  /*ed30*/  MOV R171, 0x1 ;  /* 0x0000000100ab7802 */ /* 0x000fe20000000f00 */
[----:B------:R-:W-:Y:S01]  /*ed40*/  IMAD.MOV.U32 R7, RZ, RZ, R4 ;  /* 0x000000ffff077224 */ /* 0x000fe200078e0004 */
[----:B------:R-:W-:Y:S01]  /*ed50*/  MOV R2, 0xed80 ;  /* 0x0000ed8000027802 */ /* 0x000fe20000000f00 */
[----:B------:R-:W-:Y:S02]  /*ed60*/  IMAD.MOV.U32 R3, RZ, RZ, 0x1c1f ;  /* 0x00001c1fff037424 */ /* 0x000fe400078e00ff */
[----:B-1----:R-:W-:Y:S05]  /*ed70*/  CALL.REL.NOINC `($__internal_1_$__cuda_sm70_shflsync_idx_p) ;  /* 0x00000ea000007944 */ /* 0x002fea0003c00000 */
[----:B------:R-:W-:Y:S01]  /*ed80*/  FMNMX.FTZ R0, R6, R101, !PT ;  /* 0x0000006506007209 */ /* 0x000fe20007810000 */
[----:B------:R-:W-:Y:S03]  /*ed90*/  IMAD.IADD R171, R5, 0x1, R171 ;  /* 0x0000000105ab7824 */ /* 0x000fe600078e02ab */
[----:B------:R-:W-:Y:S02]  /*eda0*/  FMNMX.FTZ R0, R10, R0, !PT ;  /* 0x000000000a007209 */ /* 0x000fe40007810000 */
[C---:B------:R-:W-:Y:S02]  /*edb0*/  ISETP.GT.AND P2, PT, R171.reuse, RZ, PT ;  /* 0x000000ffab00720c */ /* 0x040fe40003f44270 */
[C---:B------:R-:W-:Y:S02]  /*edc0*/  ISETP.GT.AND P0, PT, R171.reuse, 0x1, PT ;  /* 0x00000001ab00780c */ /* 0x040fe40003f04270 */
[----:B------:R-:W-:Y:S02]  /*edd0*/  FSEL R5, R152, -INF , P2 ;  /* 0xff80000098057808 */ /* 0x000fe40001000000 */
[----:B------:R-:W-:Y:S02]  /*ede0*/  ISETP.GT.AND P2, PT, R171, 0x8, PT ;  /* 0x00000008ab00780c */ /* 0x000fe40003f44270 */
[----:B------:R-:W-:Y:S02]  /*edf0*/  FSEL R8, R151, -INF , P0 ;  /* 0xff80000097087808 */ /* 0x000fe40000000000 */
[----:B------:R-:W-:Y:S02]  /*ee00*/  FMNMX.FTZ R2, R5, R102, !PT ;  /* 0x0000006605027209 */ /* 0x000fe40007810000 */
[----:B------:R-:W-:Y:S02]  /*ee10*/  ISETP.GT.AND P0, PT, R171, 0x9, PT ;  /* 0x00000009ab00780c */ /* 0x000fe40003f04270 */
[----:B------:R-:W-:Y:S02]  /*ee20*/  FMNMX.FTZ R4, R9, R0, !PT ;  /* 0x0000000009047209 */ /* 0x000fe40007810000 */
        /* <DEDUP_REMOVED lines=8> */
[----:B------:R-:W-:Y:S01]  /*eeb0*/  FMNMX.FTZ R13, R11, R0, !PT ;  /* 0x000000000b0d7209 */ /* 0x000fe20007810000 */
[----:B------:R-:W-:Y:S01]  /*eec0*/  IMAD.MOV.U32 R0, RZ, RZ, 0x2 ;  /* 0x00000002ff007424 */ /* 0x000fe200078e00ff */
[----:B------:R-:W-:Y:S02]  /*eed0*/  FMNMX.FTZ R4, R140, R4, !PT ;  /* 0x000000048c047209 */ /* 0x000fe40007810000 */
[----:B------:R-:W-:Y:S02]  /*eee0*/  ISETP.GT.AND P2, PT, R171, 0x18, PT ;  /* 0x00000018ab00780c */ /* 0x000fe40003f44270 */
[----:B------:R-:W-:Y:S02]  /*eef0*/  FSEL R146, R146, -INF , P0 ;  /* 0xff80000092927808 */ /* 0x000fe40000000000 */
[----:B------:R-:W-:Y:S02]  /*ef00*/  FMNMX.FTZ R13, R143, R13, !PT ;  /* 0x0000000d8f0d7209 */ /* 0x000fe40007810000 */
[----:B------:R-:W-:Y:S02]  /*ef10*/  FMNMX.FTZ R4, R141, R4, !PT ;  /* 0x000000048d047209 */ /* 0x000fe40007810000 */
[C---:B------:R-:W-:Y:S02]  /*ef20*/  ISETP.GT.AND P0, PT, R171.reuse, 0x19, PT ;  /* 0x00000019ab00780c */ /* 0x040fe40003f04270 */
        /* <DEDUP_REMOVED lines=36> */
[----:B------:R-:W-:Y:S02]  /*f170*/  FMNMX.FTZ R13, R160, R13, !PT ;  /* 0x0000000da00d7209 */ /* 0x000fe40007810000 */
[----:B------:R-:W-:Y:S02]  /*f180*/  FMNMX.FTZ R4, R165, R4, !PT ;  /* 0x00000004a5047209 */ /* 0x000fe40007810000 */
[----:B------:R-:W-:Y:S02]  /*f190*/  FMNMX.FTZ R13, R161, R13, !PT ;  /* 0x0000000da10d7209 */ /* 0x000fe40007810000 */
[----:B------:R-:W-:Y:S02]  /*f1a0*/  MOV R2, 0xf1c0 ;  /* 0x0000f1c000027802 */ /* 0x000fe40000000f00 */
[----:B------:R-:W-:Y:S05]  /*f1b0*/  CALL.REL.NOINC `($__internal_0_$__cuda_sm70_shflsync_bfly_p) ;  /* 0x00000a0000007944 */ /* 0x000fea0003c00000 */
[----:B------:R-:W-:Y:S01]  /*f1c0*/  FMNMX.FTZ R4, R4, R0, !PT ;  /* 0x0000000004047209 */ /* 0x000fe20007810000 */
[----:B------:R-:W-:Y:S01]  /*f1d0*/  IMAD.MOV.U32 R0, RZ, RZ, 0x1 ;  /* 0x00000001ff007424 */ /* 0x000fe200078e00ff */
[----:B------:R-:W-:Y:S02]  /*f1e0*/  MOV R2, 0xf200 ;  /* 0x0000f20000027802 */ /* 0x000fe40000000f00 */
        /* <DEDUP_REMOVED lines=8> */
[----:B------:R-:W-:Y:S02]  /*f270*/  MOV R2, 0xf290 ;  /* 0x0000f29000027802 */ /* 0x000fe40000000f00 */
[----:B------:R-:W-:Y:S05]  /*f280*/  CALL.REL.NOINC `($__internal_0_$__cuda_sm70_shflsync_bfly_p) ;  /* 0x0000093000007944 */ /* 0x000fea0003c00000 */
[----:B------:R-:W-:-:S05]  /*f290*/  BRA `(.L_x_559) ;  /* 0xffff7a1000007947 */ /* 0x000fca000383ffff */
.L_x_505:
[----:B------:R-:W-:Y:S01]  /*f2a0*/  MOV R171, RZ ;  /* 0x000000ff00ab7202 */ /* 0x000fe20000000f00 */
[----:B------:R-:W-:Y:S01]  /*f2b0*/  IMAD.MOV.U32 R7, RZ, RZ, R4 ;  /* 0x000000ffff077224 */ /* 0x000fe200078e0004 */
[----:B------:R-:W-:Y:S01]  /*f2c0*/  MOV R2, 0xf2f0 ;  /* 0x0000f2f000027802 */ /* 0x000fe20000000f00 */
[----:B------:R-:W-:Y:S02]  /*f2d0*/  IMAD.MOV.U32 R3, RZ, RZ, 0x181f ;  /* 0x0000181fff037424 */ /* 0x000fe400078e00ff */
[----:B-1234-:R-:W-:Y:S05]  /*f2e0*/  CALL.REL.NOINC `($__internal_1_$__cuda_sm70_shflsync_idx_p) ;  /* 0x0000093000007944 */ /* 0x01efea0003c00000 */
[----:B------:R-:W-:Y:S01]  /*f2f0*/  MOV R2, R171 ;  /* 0x000000ab00027202 */ /* 0x000fe20000000f00 */
[----:B------:R-:W-:-:S05]  /*f300*/  BRA `(.L_x_560) ;  /* 0xffff941000007947 */ /* 0x000fca000383ffff */
.L_x_508:
[----:B------:R-:W-:Y:S01]  /*f310*/  MOV R171, RZ ;  /* 0x000000ff00ab7202 */ /* 0x000fe20000000f00 */
[----:B------:R-:W-:Y:S01]  /*f320*/  IMAD.MOV.U32 R7, RZ, RZ, R5 ;  /* 0x000000ffff077224 */ /* 0x000fe200078e0005 */
[----:B------:R-:W-:Y:S01]  /*f330*/  MOV R2, 0xf360 ;  /* 0x0000f36000027802 */ /* 0x000fe20000000f00 */
[----:B------:R-:W-:Y:S02]  /*f340*/  IMAD.MOV.U32 R3, RZ, RZ, 0x181f ;  /* 0x0000181fff037424 */ /* 0x000fe400078e00ff */
[----:B------:R-:W-:Y:S05]  /*f350*/  CALL.REL.NOINC `($__internal_1_$__cuda_sm70_shflsync_idx_p) ;  /* 0x000008c000007944 */ /* 0x000fea0003c00000 */
[----:B------:R-:W-:Y:S01]  /*f360*/  MOV R4, R171 ;  /* 0x000000ab00047202 */ /* 0x000fe20000000f00 */
[----:B------:R-:W-:-:S05]  /*f370*/  BRA `(.L_x_561) ;  /* 0xffffa5b000007947 */ /* 0x000fca000383ffff */
.L_x_509:
[----:B------:R-:W-:Y:S01]  /*f380*/  MOV R171, RZ ;  /* 0x000000ff00ab7202 */ /* 0x000fe20000000f00 */
[----:B------:R-:W-:Y:S01]  /*f390*/  IMAD.MOV.U32 R7, RZ, RZ, R10 ;  /* 0x000000ffff077224 */ /* 0x000fe200078e000a */
[----:B------:R-:W-:Y:S01]  /*f3a0*/  MOV R2, 0xf3d0 ;  /* 0x0000f3d000027802 */ /* 0x000fe20000000f00 */
[----:B------:R-:W-:Y:S02]  /*f3b0*/  IMAD.MOV.U32 R3, RZ, RZ, 0x181f ;  /* 0x0000181fff037424 */ /* 0x000fe400078e00ff */
[----:B-12---:R-:W-:Y:S05]  /*f3c0*/  CALL.REL.NOINC `($__internal_1_$__cuda_sm70_shflsync_idx_p) ;  /* 0x0000085000007944 */ /* 0x006fea0003c00000 */
[----:B------:R-:W-:Y:S02]  /*f3d0*/  IADD3 R2, -R201, 0x10, RZ ;  /* 0x00000010c9027810 */ /* 0x000fe40007ffe1ff */
[C---:B------:R-:W-:Y:S02]  /*f3e0*/  IADD3 R8, P2, R171.reuse, R14, RZ ;  /* 0x0000000eab087210 */ /* 0x040fe40007f5e0ff */
[----:B------:R-:W-:Y:S02]  /*f3f0*/  IADD3 R6, P0, R171, R15, RZ ;  /* 0x0000000fab067210 */ /* 0x000fe40007f1e0ff */
[----:B------:R-:W-:Y:S01]  /*f400*/  ISETP.NE.U32.AND P4, PT, R201, RZ, PT ;  /* 0x000000ffc900720c */ /* 0x000fe20003f85070 */
[----:B------:R-:W-:Y:S01]  /*f410*/  IMAD.X R9, R4, 0x1, R11, P2 ;  /* 0x0000000104097824 */ /* 0x000fe200010e060b */
[----:B------:R-:W-:Y:S01]  /*f420*/  LOP3.LUT R2, R2, 0xf, RZ, 0xc0, !PT ;  /* 0x0000000f02027812 */ /* 0x000fe200078ec0ff */
[----:B------:R-:W-:Y:S03]  /*f430*/  IMAD.X R7, R4, 0x1, R12, P0 ;  /* 0x0000000104077824 */ /* 0x000fe600000e060c */
[----:B------:R-:W-:Y:S01]  /*f440*/  IADD3 R2, P2, P0, R2, R171, R16 ;  /* 0x000000ab02027210 */ /* 0x000fe2000785e010 */
[----:B------:R-:W-:Y:S03]  /*f450*/  IMAD.MOV.U32 R171, RZ, RZ, 0x1 ;  /* 0x00000001ffab7424 */ /* 0x000fe600078e00ff */
[----:B------:R-:W-:Y:S05]  /*f460*/  IADD3.X R3, RZ, R4, R13, P2, P0 ;  /* 0x00000004ff037210 */ /* 0x000fea00017e040d */
[----:B------:R-:W-:Y:S01]  /*f470*/  @!PT LDS RZ, [RZ] ;  /* 0x00000000fffff984 */ /* 0x000fe20000000800 */
[----:B------:R-:W-:Y:S01]  /*f480*/  @!PT LDS RZ, [RZ] ;  /* 0x00000000fffff984 */ /* 0x000fe20000000800 */
[----:B------:R-:W-:Y:S01]  /*f490*/  @!PT LDS RZ, [RZ] ;  /* 0x00000000fffff984 */ /* 0x000fe20000000800 */
[----:B------:R1:W-:Y:S04]  /*f4a0*/  LDGSTS.E.BYPASS.LTC128B.128.ZFILL [R203+0x6100], [R2.64], P4 ;  /* 0x0610000002cb7fae */ /* 0x0003e8000a141d46 */
[----:B------:R2:W-:Y:S04]  /*f4b0*/  LDGSTS.E.BYPASS.LTC128B.128 [R203+0x8100], [R8.64], !P6 ;  /* 0x0810000008cb7fae */ /* 0x0005e8000f101d46 */
[----:B------:R3:W-:Y:S01]  /*f4c0*/  LDGSTS.E.BYPASS.LTC128B.128 [R203+0xa100], [R6.64], !P5 ;  /* 0x0a10000006cb7fae */ /* 0x0007e2000e901d46 */
[----:B-1----:R-:W-:Y:S01]  /*f4d0*/  IMAD.MOV.U32 R3, RZ, RZ, 0x181f ;  /* 0x0000181fff037424 */ /* 0x002fe200078e00ff */
[----:B------:R-:W-:Y:S01]  /*f4e0*/  MOV R2, 0xf510 ;  /* 0x0000f51000027802 */ /* 0x000fe20000000f00 */
[----:B---3--:R-:W-:Y:S02]  /*f4f0*/  IMAD.MOV.U32 R7, RZ, RZ, R5 ;  /* 0x000000ffff077224 */ /* 0x008fe400078e0005 */
[----:B--2---:R-:W-:Y:S05]  /*f500*/  CALL.REL.NOINC `($__internal_1_$__cuda_sm70_shflsync_idx_p) ;  /* 0x0000071000007944 */ /* 0x004fea0003c00000 */
        /* <DEDUP_REMOVED lines=8> */
.L_x_510:
[----:B------:R-:W-:Y:S02]  /*f590*/  MOV R0, 0x2 ;  /* 0x0000000200007802 */ /* 0x000fe40000000f00 */
[----:B------:R-:W-:Y:S02]  /*f5a0*/  MOV R2, 0xf5c0 ;  /* 0x0000f5c000027802 */ /* 0x000fe40000000f00 */
[----:B----4-:R-:W-:Y:S05]  /*f5b0*/  CALL.REL.NOINC `($__internal_0_$__cuda_sm70_shflsync_bfly_p) ;  /* 0x0000060000007944 */ /* 0x010fea0003c00000 */
        /* <DEDUP_REMOVED lines=14> */
.L_x_512:
[----:B------:R-:W-:Y:S01]  /*f6a0*/  IMAD.MOV.U32 R4, RZ, RZ, R214 ;  /* 0x000000ffff047224 */ /* 0x000fe200078e00d6 */
[----:B------:R-:W-:-:S02]  /*f6b0*/  MOV R0, 0x2 ;  /* 0x0000000200007802 */ /* 0x000fc40000000f00 */
[----:B------:R-:W-:Y:S02]  /*f6c0*/  MOV R2, 0xf6e0 ;  /* 0x0000f6e000027802 */ /* 0x000fe40000000f00 */
[----:B------:R-:W-:Y:S05]  /*f6d0*/  CALL.REL.NOINC `($__internal_0_$__cuda_sm70_shflsync_bfly_p) ;  /* 0x000004e000007944 */ /* 0x000fea0003c00000 */
[----:B------:R-:W-:Y:S01]  /*f6e0*/  MOV R5, R0 ;  /* 0x0000000000057202 */ /* 0x000fe20000000f00 */
[----:B------:R-:W-:Y:S05]  /*f6f0*/  BRA `(.L_x_564) ;  /* 0xffffbe2000007947 */ /* 0x000fea000383ffff */
.L_x_513:
[----:B------:R-:W-:Y:S01]  /*f700*/  IMAD.MOV.U32 R4, RZ, RZ, R5 ;  /* 0x000000ffff047224 */ /* 0x000fe200078e0005 */
[----:B------:R-:W-:Y:S02]  /*f710*/  MOV R0, 0x1 ;  /* 0x0000000100007802 */ /* 0x000fe40000000f00 */
[----:B------:R-:W-:Y:S02]  /*f720*/  MOV R2, 0xf740 ;  /* 0x0000f74000027802 */ /* 0x000fe40000000f00 */
[----:B-1----:R-:W-:Y:S05]  /*f730*/  CALL.REL.NOINC `($__internal_0_$__cuda_sm70_shflsync_bfly_p) ;  /* 0x0000048000007944 */ /* 0x002fea0003c00000 */
[----:B------:R-:W-:Y:S01]  /*f740*/  FADD.FTZ R5, R5, R0 ;  /* 0x0000000005057221 */ /* 0x000fe20000010000 */
[----:B------:R-:W-:Y:S02]  /*f750*/  MOV R4, R215 ;  /* 0x000000d700047202 */ /* 0x000fe40000000f00 */
[----:B------:R-:W-:Y:S02]  /*f760*/  MOV R0, 0x2 ;  /* 0x0000000200007802 */ /* 0x000fe40000000f00 */
[----:B------:R-:W-:Y:S02]  /*f770*/  MOV R2, 0xf790 ;  /* 0x0000f79000027802 */ /* 0x000fe40000000f00 */
[----:B------:R-:W-:Y:S05]  /*f780*/  CALL.REL.NOINC `($__internal_0_$__cuda_sm70_shflsync_bfly_p) ;  /* 0x0000043000007944 */ /* 0x000fea0003c00000 */
[----:B------:R-:W-:Y:S01]  /*f790*/  FADD.FTZ R4, R215, R0 ;  /* 0x00000000d7047221 */ /* 0x000fe20000010000 */
[----:B------:R-:W-:-:S02]  /*f7a0*/  MOV R0, 0x1 ;  /* 0x0000000100007802 */ /* 0x000fc40000000f00 */
[----:B------:R-:W-:Y:S02]  /*f7b0*/  MOV R2, 0xf7d0 ;  /* 0x0000f7d000027802 */ /* 0x000fe40000000f00 */
[----:B------:R-:W-:Y:S05]  /*f7c0*/  CALL.REL.NOINC `($__internal_0_$__cuda_sm70_shflsync_bfly_p) ;  /* 0x000003f000007944 */ /* 0x000fea0003c00000 */
[----:B------:R-:W-:Y:S01]  /*f7d0*/  MOV R3, R0 ;  /* 0x0000000000037202 */ /* 0x000fe20000000f00 */
[----:B------:R-:W-:Y:S05]  /*f7e0*/  BRA `(.L_x_565) ;  /* 0xffffbda000007947 */ /* 0x000fea000383ffff */
.L_x_528:
[----:B------:R-:W-:Y:S01]  /*f7f0*/  IMAD.MOV.U32 R7, RZ, RZ, R9 ;  /* 0x000000ffff077224 */ /* 0x000fe200078e0009 */
[----:B------:R-:W-:Y:S01]  /*f800*/  MOV R171, RZ ;  /* 0x000000ff00ab7202 */ /* 0x000fe20000000f00 */
[----:B------:R-:W-:Y:S01]  /*f810*/  IMAD.MOV.U32 R3, RZ, RZ, 0x181f ;  /* 0x0000181fff037424 */ /* 0x000fe200078e00ff */
[----:B------:R-:W-:Y:S02]  /*f820*/  MOV R2, 0xf840 ;  /* 0x0000f84000027802 */ /* 0x000fe40000000f00 */
[----:B-1----:R-:W-:Y:S05]  /*f830*/  CALL.REL.NOINC `($__internal_1_$__cuda_sm70_shflsync_idx_p) ;  /* 0x000003e000007944 */ /* 0x002fea0003c00000 */
[----:B------:R-:W-:Y:S01]  /*f840*/  MOV R8, R171 ;  /* 0x000000ab00087202 */ /* 0x000fe20000000f00 */
[----:B------:R-:W-:Y:S05]  /*f850*/  BRA `(.L_x_566) ;  /* 0xffffdbd000007947 */ /* 0x000fea000383ffff */
.L_x_529:
[----:B------:R-:W-:Y:S01]  /*f860*/  IMAD.MOV.U32 R7, RZ, RZ, R11 ;  /* 0x000000ffff077224 */ /* 0x000fe200078e000b */
[----:B------:R-:W-:Y:S01]  /*f870*/  MOV R171, RZ ;  /* 0x000000ff00ab7202 */ /* 0x000fe20000000f00 */
[----:B------:R-:W-:Y:S01]  /*f880*/  IMAD.MOV.U32 R3, RZ, RZ, 0x181f ;  /* 0x0000181fff037424 */ /* 0x000fe200078e00ff */
[----:B------:R-:W-:Y:S02]  /*f890*/  MOV R2, 0xf8b0 ;  /* 0x0000f8b000027802 */ /* 0x000fe40000000f00 */
[----:B-123--:R-:W-:Y:S05]  /*f8a0*/  CALL.REL.NOINC `($__internal_1_$__cuda_sm70_shflsync_idx_p) ;  /* 0x0000037000007944 */ /* 0x00efea0003c00000 */
[----:B------:R-:W-:Y:S01]  /*f8b0*/  MOV R0, R171 ;  /* 0x000000ab00007202 */ /* 0x000fe20000000f00 */
[----:B------:R-:W-:Y:S05]  /*f8c0*/  BRA `(.L_x_567) ;  /* 0xffffdb8000007947 */ /* 0x000fea000383ffff */
.L_x_532:
[----:B-1----:R-:W-:Y:S01]  /*f8d0*/  IMAD.MOV.U32 R7, RZ, RZ, R9 ;  /* 0x000000ffff077224 */ /* 0x002fe200078e0009 */
[----:B------:R-:W-:Y:S01]  /*f8e0*/  MOV R171, 0x1 ;  /* 0x0000000100ab7802 */ /* 0x000fe20000000f00 */
[----:B------:R-:W-:Y:S01]  /*f8f0*/  IMAD.MOV.U32 R3, RZ, RZ, 0x181f ;  /* 0x0000181fff037424 */ /* 0x000fe200078e00ff */
[----:B------:R-:W-:-:S02]  /*f900*/  MOV R2, 0xf920 ;  /* 0x0000f92000027802 */ /* 0x000fc40000000f00 */
[----:B--234-:R-:W-:Y:S05]  /*f910*/  CALL.REL.NOINC `($__internal_1_$__cuda_sm70_shflsync_idx_p) ;  /* 0x0000030000007944 */ /* 0x01cfea0003c00000 */
        /* <DEDUP_REMOVED lines=8> */
.L_x_535:
[----:B-1----:R-:W-:Y:S01]  /*f9a0*/  IMAD.MOV.U32 R7, RZ, RZ, R9 ;  /* 0x000000ffff077224 */ /* 0x002fe200078e0009 */
[----:B------:R-:W-:Y:S01]  /*f9b0*/  MOV R171, 0x2 ;  /* 0x0000000200ab7802 */ /* 0x000fe20000000f00 */
[----:B------:R-:W-:Y:S01]  /*f9c0*/  IMAD.MOV.U32 R3, RZ, RZ, 0x181f ;  /* 0x0000181fff037424 */ /* 0x000fe200078e00ff */
[----:B------:R-:W-:Y:S02]  /*f9d0*/  MOV R2, 0xf9f0 ;  /* 0x0000f9f000027802 */ /* 0x000fe40000000f00 */
[----:B--234-:R-:W-:Y:S05]  /*f9e0*/  CALL.REL.NOINC `($__internal_1_$__cuda_sm70_shflsync_idx_p) ;  /* 0x0000023000007944 */ /* 0x01cfea0003c00000 */
[----:B------:R-:W-:Y:S01]  /*f9f0*/  MOV R8, R171 ;  /* 0x000000ab00087202 */ /* 0x000fe20000000f00 */
[----:B------:R-:W-:Y:S05]  /*fa00*/  BRA `(.L_x_569) ;  /* 0xffffdd3000007947 */ /* 0x000fea000383ffff */
.L_x_536:
[----:B-1----:R-:W-:Y:S01]  /*fa10*/  IMAD.MOV.U32 R7, RZ, RZ, R11 ;  /* 0x000000ffff077224 */ /* 0x002fe200078e000b */
[----:B------:R-:W-:Y:S01]  /*fa20*/  MOV R171, 0x2 ;  /* 0x0000000200ab7802 */ /* 0x000fe20000000f00 */
[----:B------:R-:W-:Y:S01]  /*fa30*/  IMAD.MOV.U32 R3, RZ, RZ, 0x181f ;  /* 0x0000181fff037424 */ /* 0x000fe200078e00ff */
[----:B------:R-:W-:Y:S02]  /*fa40*/  MOV R2, 0xfa60 ;  /* 0x0000fa6000027802 */ /* 0x000fe40000000f00 */
[----:B--234-:R-:W-:Y:S05]  /*fa50*/  CALL.REL.NOINC `($__internal_1_$__cuda_sm70_shflsync_idx_p) ;  /* 0x000001c000007944 */ /* 0x01cfea0003c00000 */
[----:B------:R-:W-:Y:S01]  /*fa60*/  MOV R0, R171 ;  /* 0x000000ab00007202 */ /* 0x000fe20000000f00 */
[----:B------:R-:W-:Y:S05]  /*fa70*/  BRA `(.L_x_570) ;  /* 0xffffdce000007947 */ /* 0x000fea000383ffff */
.L_x_539:
[----:B--2---:R-:W-:Y:S01]  /*fa80*/  IMAD.MOV.U32 R7, RZ, RZ, R9 ;  /* 0x000000ffff077224 */ /* 0x004fe200078e0009 */
[----:B------:R-:W-:Y:S01]  /*fa90*/  MOV R171, 0x3 ;  /* 0x0000000300ab7802 */ /* 0x000fe20000000f00 */
[----:B------:R-:W-:Y:S01]  /*faa0*/  IMAD.MOV.U32 R3, RZ, RZ, 0x181f ;  /* 0x0000181fff037424 */ /* 0x000fe200078e00ff */
[----:B------:R-:W-:-:S02]  /*fab0*/  MOV R2, 0xfad0 ;  /* 0x0000fad000027802 */ /* 0x000fc40000000f00 */
[----:B-1-34-:R-:W-:Y:S05]  /*fac0*/  CALL.REL.NOINC `($__internal_1_$__cuda_sm70_shflsync_idx_p) ;  /* 0x0000015000007944 */ /* 0x01afea0003c00000 */
        /* <DEDUP_REMOVED lines=8> */
.L_x_541:
[----:B-1----:R-:W-:Y:S01]  /*fb50*/  IMAD.MOV.U32 R7, RZ, RZ, R65 ;  /* 0x000000ffff077224 */ /* 0x002fe200078e0041 */
[----:B------:R-:W-:Y:S01]  /*fb60*/  MOV R171, RZ ;  /* 0x000000ff00ab7202 */ /* 0x000fe20000000f00 */
[----:B------:R-:W-:Y:S01]  /*fb70*/  IMAD.MOV.U32 R3, RZ, RZ, 0x1f ;  /* 0x0000001fff037424 */ /* 0x000fe200078e00ff */
[----:B---3--:R-:W-:Y:S02]  /*fb80*/  MOV R2, 0xfba0 ;  /* 0x0000fba000027802 */ /* 0x008fe40000000f00 */
[----:B--2-4-:R-:W-:Y:S05]  /*fb90*/  CALL.REL.NOINC `($__internal_1_$__cuda_sm70_shflsync_idx_p) ;  /* 0x0000008000007944 */ /* 0x014fea0003c00000 */
[----:B------:R-:W-:Y:S01]  /*fba0*/  MOV R0, R171 ;  /* 0x000000ab00007202 */ /* 0x000fe20000000f00 */
[----:B------:R-:W-:Y:S05]  /*fbb0*/  BRA `(.L_x_572) ;  /* 0xffffdee000007947 */ /* 0x000fea000383ffff */
        .weak           $__internal_0_$__cuda_sm70_shflsync_bfly_p
        .type           $__internal_0_$__cuda_sm70_shflsync_bfly_p,@function
        .size           $__internal_0_$__cuda_sm70_shflsync_bfly_p,($__internal_1_$__cuda_sm70_shflsync_idx_p - $__internal_0_$__cuda_sm70_shflsync_bfly_p)
$__internal_0_$__cuda_sm70_shflsync_bfly_p:
[----:B------:R-:W-:Y:S02]  /*fbc0*/  MOV R15, 0xffffffff ;  /* 0xffffffff000f7802 */ /* 0x000fe40000000f00 */
[----:B------:R-:W-:Y:S02]  /*fbd0*/  MOV R3, 0x1f ;  /* 0x0000001f00037802 */ /* 0x000fe40000000f00 */
[----:B------:R-:W-:Y:S04]  /*fbe0*/  WARPSYNC R15 ;  /* 0x0000000f00007348 */ /* 0x000fe80003800000 */
[----:B------:R1:W2:Y:S02]  /*fbf0*/  SHFL.BFLY PT, R0, R4, R0, R3 ;  /* 0x0c00000004007389 */ /* 0x0002a400000e0003 */
[----:B-1----:R-:W-:-:S04]  /*fc00*/  MOV R3, 0x0 ;  /* 0x0000000000037802 */ /* 0x002fc80000000f00 */
[----:B--2---:R-:W-:Y:S05]  /*fc10*/  RET.REL.NODEC R2 `(_ZN7cutlass13device_kernelIN5flash19enable_sm80_to_sm89INS1_16FlashAttnFwdSm80INS1_25CollectiveMainloopFwdSm80ILi8ELi1ELb0EN4cute5tupleIJNS5_1CILi128EEENS7_ILi64EEENS7_ILi192EEEEEELi192ENS_6half_tEfNS_4arch4Sm80ELb1ELb0ELb1ELb0ELb1ELb0ELb1ELb0EEENS1_21CollectiveEpilogueFwdINS6_IJS8_SA_S9_EEENS6_IJNS7_ILi1EEESI_SI_EEESC_SE_Li256ELb0ELb1ELb0ELb0EEENS1_30DynamicPersistentTileSchedulerILi256ELi256ELb0ELb1ELb0EEEEEEEEEvNT_6ParamsE) ;  /* 0xffff03e002007950 */ /* 0x004fea0003c3ffff */
        .weak           $__internal_1_$__cuda_sm70_shflsync_idx_p
        .type           $__internal_1_$__cuda_sm70_shflsync_idx_p,@function
        .size           $__internal_1_$__cuda_sm70_shflsync_idx_p,(.L_x_1500 - $__internal_1_$__cuda_sm70_shflsync_idx_p)
$__internal_1_$__cuda_sm70_shflsync_idx_p:
[----:B------:R-:W-:-:S04]  /*fc20*/  MOV R172, 0xffffffff ;  /* 0xffffffff00ac7802 */ /* 0x000fc80000000f00 */
[----:B------:R-:W-:Y:S04]  /*fc30*/  WARPSYNC R172 ;  /* 0x000000ac00007348 */ /* 0x000fe80003800000 */
[----:B------:R1:W2:Y:S02]  /*fc40*/  SHFL.IDX PT, R171, R7, R171, R3 ;  /* 0x000000ab07ab7389 */ /* 0x0002a400000e0003 */
[----:B-1----:R-:W-:-:S04]  /*fc50*/  MOV R3, 0x0 ;  /* 0x0000000000037802 */ /* 0x002fc80000000f00 */
[----:B--2---:R-:W-:Y:S05]  /*fc60*/  RET.REL.NODEC R2 `(_ZN7cutlass13device_kernelIN5flash19enable_sm80_to_sm89INS1_16FlashAttnFwdSm80INS1_25CollectiveMainloopFwdSm80ILi8ELi1ELb0EN4cute5tupleIJNS5_1CILi128EEENS7_ILi64EEENS7_ILi192EEEEEELi192ENS_6half_tEfNS_4arch4Sm80ELb1ELb0ELb1ELb0ELb1ELb0ELb1ELb0EEENS1_21CollectiveEpilogueFwdINS6_IJS8_SA_S9_EEENS6_IJNS7_ILi1EEESI_SI_EEESC_SE_Li256ELb0ELb1ELb0ELb0EEENS1_30DynamicPersistentTileSchedulerILi256ELi256ELb0ELb1ELb0EEEEEEEEEvNT_6ParamsE) ;  /* 0xffff039002007950 */ /* 0x004fea0003c3ffff */
.L_x_573:
        /* <DEDUP_REMOVED lines=9> */
.L_x_1500:


//--------------------- .text._ZN7cutlass13device_kernelIN5flash19enable_sm80_to_sm89INS1_16FlashAttnFwdSm80INS1_25CollectiveMainloopFwdSm80ILi8ELi1ELb0EN4cute5tupleIJNS5_1CILi128EEENS7_ILi64EEENS7_ILi192EEEEEELi192ENS_6half_tEfNS_4arch4Sm80ELb1ELb0ELb1ELb1ELb1ELb0ELb1ELb0EEENS1_21CollectiveEpilogueFwdINS6_IJS8_SA_S9_EEENS6_IJNS7_ILi1EEESI_SI_EEESC_SE_Li256ELb1ELb1ELb0ELb0EEENS1_19SingleTileSchedulerILb1ELb0ELb1ELi128EEEEEEEEEvNT_6ParamsE --------------------------
	.section	.text._ZN7cutlass13device_kernelIN5flash19enable_sm80_to_sm89INS1_16FlashAttnFwdSm80INS1_25CollectiveMainloopFwdSm80ILi8ELi1ELb0EN4cute5tupleIJNS5_1CILi128EEENS7_ILi64EEENS7_ILi192EEEEEELi192ENS_6half_tEfNS_4arch4Sm80ELb1ELb0ELb1ELb1ELb1ELb0ELb1ELb0EEENS1_21CollectiveEpilogueFwdINS6_IJS8_SA_S9_EEENS6_IJNS7_ILi1EEESI_SI_EEESC_SE_Li256ELb1ELb1ELb0ELb0EEENS1_19SingleTileSchedulerILb1ELb0ELb1ELi128EEEEEEEEEvNT_6ParamsE,"ax",@progbits
	.sectioninfo	@"SHI_REGISTERS=255"
	.align	128
.text._ZN7cutlass13device_kernelIN5flash19enable_sm80_to_sm89INS1_16FlashAttnFwdSm80INS1_25CollectiveMainloopFwdSm80ILi8ELi1ELb0EN4cute5tupleIJNS5_1CILi128EEENS7_ILi64EEENS7_ILi192EEEEEELi192ENS_6half_tEfNS_4arch4Sm80ELb1ELb0ELb1ELb1ELb1ELb0ELb1ELb0EEENS1_21CollectiveEpilogueFwdINS6_IJS8_SA_S9_EEENS6_IJNS7_ILi1EEESI_SI_EEESC_SE_Li256ELb1ELb1ELb0ELb0EEENS1_19SingleTileSchedulerILb1ELb0ELb1ELi128EEEEEEEEEvNT_6ParamsE:
        .type           _ZN7cutlass13device_kernelIN5flash19enable_sm80_to_sm89INS1_16FlashAttnFwdSm80INS1_25CollectiveMainloopFwdSm80ILi8ELi1ELb0EN4cute5tupleIJNS5_1CILi128EEENS7_ILi64EEENS7_ILi192EEEEEELi192ENS_6half_tEfNS_4arch4Sm80ELb1ELb0ELb1ELb1ELb1ELb0ELb1ELb0EEENS1_21CollectiveEpilogueFwdINS6_IJS8_SA_S9_EEENS6_IJNS7_ILi1EEESI_SI_EEESC_SE_Li256ELb1ELb1ELb0ELb0EEENS1_19SingleTileSchedulerILb1ELb0ELb1ELi128EEEEEEEEEvNT_6ParamsE,@function
        .size           _ZN7cutlass13device_kernelIN5flash19enable_sm80_to_sm89INS1_16FlashAttnFwdSm80INS1_25CollectiveMainloopFwdSm80ILi8ELi1ELb0EN4cute5tupleIJNS5_1CILi128EEENS7_ILi64EEENS7_ILi192EEEEEELi192ENS_6half_tEfNS_4arch4Sm80ELb1ELb0ELb1ELb1ELb1ELb0ELb1ELb0EEENS1_21CollectiveEpilogueFwdINS6_IJS8_SA_S9_EEENS6_IJNS7_ILi1EEESI_SI_EEESC_SE_Li256ELb1ELb1ELb0ELb0EEENS1_19SingleTileSchedulerILb1ELb0ELb1ELi128EEEEEEEEEvNT_6ParamsE,(.L_x_1503 - _ZN7cutlass13device_kernelIN5flash19enable_sm80_to_sm89INS1_16FlashAttnFwdSm80INS1_25CollectiveMainloopFwdSm80ILi8ELi1ELb0EN4cute5tupleIJNS5_1CILi128EEENS7_ILi64EEENS7_ILi192EEEEEELi192ENS_6half_tEfNS_4arch4Sm80ELb1ELb0ELb1ELb1ELb1ELb0ELb1ELb0EEENS1_21CollectiveEpilogueFwdINS6_IJS8_SA_S9_EEENS6_IJNS7_ILi1EEESI_SI_EEESC_SE_Li256ELb1ELb1ELb0ELb0EEENS1_19SingleTileSchedulerILb1ELb0ELb1ELi128EEEEEEEEEvNT_6ParamsE)
        .other          _ZN7cutlass13device_kernelIN5flash19enable_sm80_to_sm89INS1_16FlashAttnFwdSm80INS1_25CollectiveMainloopFwdSm80ILi8ELi1ELb0EN4cute5tupleIJNS5_1CILi128EEENS7_ILi64EEENS7_ILi192EEEEEELi192ENS_6half_tEfNS_4arch4Sm80ELb1ELb0ELb1ELb1ELb1ELb0ELb1ELb0EEENS1_21CollectiveEpilogueFwdINS6_IJS8_SA_S9_EEENS6_IJNS7_ILi1EEESI_SI_EEESC_SE_Li256ELb1ELb1ELb0ELb0EEENS1_19SingleTileSchedulerILb1ELb0ELb1ELi128EEEEEEEEEvNT_6ParamsE,@"STO_CUDA_ENTRY STV_DEFAULT"
_ZN7cutlass13device_kernelIN5flash19enable_sm80_to_sm89INS1_16FlashAttnFwdSm80INS1_25CollectiveMainloopFwdSm80ILi8ELi1ELb0EN4cute5tupleIJNS5_1CILi128EEENS7_ILi64EEENS7_ILi192EEEEEELi192ENS_6half_tEfNS_4arch4Sm80ELb1ELb0ELb1ELb1ELb1ELb0ELb1ELb0EEENS1_21CollectiveEpilogueFwdINS6_IJS8_SA_S9_EEENS6_IJNS7_ILi1EEESI_SI_EEESC_SE_Li256ELb1ELb1ELb0ELb0EEENS1_19SingleTileSchedulerILb1ELb0ELb1ELi128EEEEEEEEEvNT_6ParamsE:
        /* <DEDUP_REMOVED lines=20> */
.L_x_575:
        /* <DEDUP_REMOVED lines=13> */
.L_x_577:
[----:B------:R-:W-:Y:S02]  /*0210*/  ULDC UR5, c[0x0][0x54c] ;  /* 0x0001530000057ab9 */ /* 0x000fe40000000800 */
.L_x_576:
[----:B------:R-:W-:Y:S02]  /*0220*/  ULDC UR4, c[0x0][0x548] ;  /* 0x0001520000047ab9 */ /* 0x000fe40000000800 */
[----:B------:R-:W-:-:S02]  /*0230*/  USHF.L.U32 UR10, UR10, 0x7, URZ ;  /* 0x000000070a0a7899 */ /* 0x000fc4000800063f */
[----:B------:R-:W-:-:S04]  /*0240*/  UIMAD UR4, UR5, UR4, URZ ;  /* 0x00000004050472a4 */ /* 0x000fc8000f8e023f */
[----:B------:R-:W-:-:S04]  /*0250*/  UISETP.GE.AND UP0, UPT, UR10, UR4, UPT ;  /* 0x000000040a00728c */ /* 0x000fc8000bf06270 */
[----:B------:R-:W-:Y:S01]  /*0260*/  USEL UR13, UR13, 0xffffffff, !UP0 ;  /* 0xffffffff0d0d7887 */ /* 0x000fe2000c000000 */
[----:B------:R-:W-:Y:S05]  /*0270*/  BRA `(.L_x_578) ;  /* 0x000001b000007947 */ /* 0x000fea0003800000 */
.L_x_574:
        /* <DEDUP_REMOVED lines=8> */
.L_x_579:
        /* <DEDUP_REMOVED lines=13> */
.L_x_581:
[----:B------:R-:W-:Y:S02]  /*03d0*/  ULDC UR5, c[0x0][0x54c] ;  /* 0x0001530000057ab9 */ /* 0x000fe40000000800 */
.L_x_580:
[----:B------:R-:W-:Y:S02]  /*03e0*/  ULDC UR4, c[0x0][0x548] ;  /* 0x0001520000047ab9 */ /* 0x000fe40000000800 */
[----:B------:R-:W-:-:S02]  /*03f0*/  USHF.L.U32 UR10, UR10, 0x7, URZ ;  /* 0x000000070a0a7899 */ /* 0x000fc4000800063f */
[----:B------:R-:W-:-:S04]  /*0400*/  UIMAD UR4, UR5, UR4, URZ ;  /* 0x00000004050472a4 */ /* 0x000fc8000f8e023f */
[----:B------:R-:W-:-:S04]  /*0410*/  UISETP.GE.AND UP0, UPT, UR10, UR4, UPT ;  /* 0x000000040a00728c */ /* 0x000fc8000bf06270 */
[----:B------:R-:W-:-:S06]  /*0420*/  USEL UR13, UR13, 0xffffffff, !UP0 ;  /* 0xffffffff0d0d7887 */ /* 0x000fcc000c000000 */
.L_x_578:
        /* <DEDUP_REMOVED lines=47> */
.L_x_582:
        /* <DEDUP_REMOVED lines=10> */
.L_x_583:
        /* <DEDUP_REMOVED lines=12> */
.L_x_584:
[----:B------:R-:W-:Y:S01]  /*0880*/  ULDC UR4, c[0x0][0x2c4] ;  /* 0x0000b10000047ab9 */ /* 0x000fe20000000800 */
[----:B------:R-:W-:Y:S01]  /*0890*/  PLOP3.LUT P2, PT, PT, PT, PT, 0x80, 0x0 ;  /* 0x000000000000781c */ /* 0x000fe20003f4f070 */
[----:B------:R-:W-:Y:S01]  /*08a0*/  UISETP.NE.AND UP1, UPT, UR4, 0x1, UPT ;  /* 0x000000010400788c */ /* 0x000fe2000bf25270 */
[----:B------:R-:W-:Y:S01]  /*08b0*/  IMAD.MOV.U32 R3, RZ, RZ, RZ ;  /* 0x000000ffff037224 */ /* 0x000fe200078e00ff */
[----:B--2---:R-:W-:Y:S01]  /*08c0*/  UIADD3 UR7, -UR11, UR7, URZ ;  /* 0x000000070b077290 */ /* 0x004fe2000fffe13f */
[----:B------:R-:W-:Y:S01]  /*08d0*/  IMAD.MOV.U32 R98, RZ, RZ, RZ ;  /* 0x000000ffff627224 */ /* 0x000fe200078e00ff */
[----:B------:R-:W-:Y:S01]  /*08e0*/  ULDC.64 UR4, c[0x0][0x2c8] ;  /* 0x0000b20000047ab9 */ /* 0x000fe20000000a00 */
[----:B------:R-:W-:Y:S01]  /*08f0*/  CS2R R96, SRZ ;  /* 0x0000000000607805 */ /* 0x000fe2000001ff00 */
[----:B---3--:R-:W-:Y:S01]  /*0900*/  UIADD3 UR6, UR7, 0x40, -UR12 ;  /* 0x0000004007067890 */ /* 0x008fe2000fffe80c */
[----:B------:R-:W-:Y:S01]  /*0910*/  CS2R R94, SRZ ;  /* 0x00000000005e7805 */ /* 0x000fe2000001ff00 */
[----:B------:R-:W-:Y:S01]  /*0920*/  CS2R R92, SRZ ;  /* 0x00000000005c7805 */ /* 0x000fe2000001ff00 */
[----:B------:R-:W-:Y:S01]  /*0930*/  CS2R R90, SRZ ;  /* 0x00000000005a7805 */ /* 0x000fe2000001ff00 */
[----:B------:R-:W-:Y:S01]  /*0940*/  CS2R R88, SRZ ;  /* 0x0000000000587805 */ /* 0x000fe2000001ff00 */
[----:B------:R-:W-:Y:S01]  /*0950*/  @UP1 UIADD3 UR18, UR10, 0x7f, URZ ;  /* 0x0000007f0a121890 */ /* 0x000fe2000fffe03f */
[----:B------:R-:W-:Y:S01]  /*0960*/  CS2R R86, SRZ ;  /* 0x0000000000567805 */ /* 0x000fe2000001ff00 */
[----:B------:R-:W-:Y:S01]  /*0970*/  MOV R85, RZ ;  /* 0x000000ff00557202 */ /* 0x000fe20000000f00 */
[----:B------:R-:W-:Y:S01]  /*0980*/  CS2R R6, SRZ ;  /* 0x0000000000067805 */ /* 0x000fe2000001ff00 */
[----:B------:R-:W-:Y:S01]  /*0990*/  UIMAD.WIDE.U32 UR18, UR18, UR4, URZ ;  /* 0x00000004121272a5 */ /* 0x000fe2000f8e003f */
[----:B------:R-:W-:Y:S01]  /*09a0*/  CS2R R82, SRZ ;  /* 0x0000000000527805 */ /* 0x000fe2000001ff00 */
[----:B------:R-:W-:Y:S01]  /*09b0*/  UIADD3 UR4, UR10, 0x7f, URZ ;  /* 0x0000007f0a047890 */ /* 0x000fe2000fffe03f */
[----:B------:R-:W-:Y:S01]  /*09c0*/  CS2R R80, SRZ ;  /* 0x0000000000507805 */ /* 0x000fe2000001ff00 */
[----:B------:R-:W-:Y:S01]  /*09d0*/  @UP1 USHF.R.U32.HI UR4, URZ, UR5, UR19 ;  /* 0x000000053f041299 */ /* 0x000fe20008011613 */
[----:B------:R-:W-:Y:S01]  /*09e0*/  CS2R R78, SRZ ;  /* 0x00000000004e7805 */ /* 0x000fe2000001ff00 */
[----:B------:R-:W-:Y:S01]  /*09f0*/  UIADD3 UR5, UR7, 0x3f, URZ ;  /* 0x0000003f07057890 */ /* 0x000fe2000fffe03f */
[----:B------:R-:W-:Y:S01]  /*0a00*/  CS2R R76, SRZ ;  /* 0x00000000004c7805 */ /* 0x000fe2000001ff00 */
[----:B------:R-:W-:Y:S01]  /*0a10*/  UIADD3 UR6, UR6, UR4, URZ ;  /* 0x0000000406067290 */ /* 0x000fe2000fffe03f */
[----:B------:R-:W-:Y:S01]  /*0a20*/  CS2R R74, SRZ ;  /* 0x00000000004a7805 */ /* 0x000fe2000001ff00 */
[----:B------:R-:W-:Y:S01]  /*0a30*/  USHF.R.S32.HI UR18, URZ, 0x1f, UR5 ;  /* 0x0000001f3f127899 */ /* 0x000fe20008011405 */
[----:B------:R-:W-:Y:S01]  /*0a40*/  CS2R R72, SRZ ;  /* 0x0000000000487805 */ /* 0x000fe2000001ff00 */
[----:B------:R-:W-:Y:S01]  /*0a50*/  USHF.R.S32.HI UR4, URZ, 0x1f, UR6 ;  /* 0x0000001f3f047899 */ /* 0x000fe20008011406 */
[----:B------:R-:W-:Y:S01]  /*0a60*/  CS2R R70, SRZ ;  /* 0x0000000000467805 */ /* 0x000fe2000001ff00 */
[----:B------:R-:W-:Y:S01]  /*0a70*/  ULEA.HI UR18, UR18, UR5, URZ, 0x6 ;  /* 0x0000000512127291 */ /* 0x000fe2000f8f303f */
[----:B------:R-:W-:Y:S01]  /*0a80*/  CS2R R68, SRZ ;  /* 0x0000000000447805 */ /* 0x000fe2000001ff00 */
[----:B------:R-:W-:Y:S01]  /*0a90*/  ULEA.HI UR4, UR4, UR6, URZ, 0x6 ;  /* 0x0000000604047291 */ /* 0x000fe2000f8f303f */
[----:B------:R-:W-:Y:S01]  /*0aa0*/  CS2R R66, SRZ ;  /* 0x0000000000427805 */ /* 0x000fe2000001ff00 */
[----:B------:R-:W-:Y:S01]  /*0ab0*/  USHF.R.S32.HI UR18, URZ, 0x6, UR18 ;  /* 0x000000063f127899 */ /* 0x000fe20008011412 */
[----:B------:R-:W-:Y:S01]  /*0ac0*/  CS2R R64, SRZ ;  /* 0x0000000000407805 */ /* 0x000fe2000001ff00 */
[----:B------:R-:W-:Y:S01]  /*0ad0*/  USHF.R.S32.HI UR4, URZ, 0x6, UR4 ;  /* 0x000000063f047899 */ /* 0x000fe20008011404 */
[----:B------:R-:W-:Y:S01]  /*0ae0*/  CS2R R62, SRZ ;  /* 0x00000000003e7805 */ /* 0x000fe2000001ff00 */
[----:B------:R-:W-:Y:S01]  /*0af0*/  CS2R R60, SRZ ;  /* 0x00000000003c7805 */ /* 0x000fe2000001ff00 */
[----:B------:R-:W-:Y:S01]  /*0b00*/  CS2R R58, SRZ ;  /* 0x00000000003a7805 */ /* 0x000fe2000001ff00 */
[----:B------:R-:W-:Y:S01]  /*0b10*/  UISETP.LT.AND UP0, UPT, UR18, UR4, UPT ;  /* 0x000000041200728c */ /* 0x000fe2000bf01270 */
[----:B------:R-:W-:Y:S01]  /*0b20*/  CS2R R56, SRZ ;  /* 0x0000000000387805 */ /* 0x000fe2000001ff00 */
[----:B------:R-:W-:Y:S01]  /*0b30*/  CS2R R54, SRZ ;  /* 0x0000000000367805 */ /* 0x000fe2000001ff00 */
[----:B------:R-:W-:Y:S01]  /*0b40*/  CS2R R52, SRZ ;  /* 0x0000000000347805 */ /* 0x000fe2000001ff00 */
[----:B------:R-:W-:Y:S01]  /*0b50*/  USEL UR6, UR18, UR4, UP0 ;  /* 0x0000000412067287 */ /* 0x000fe20008000000 */
[----:B------:R-:W-:Y:S01]  /*0b60*/  CS2R R50, SRZ ;  /* 0x0000000000327805 */ /* 0x000fe2000001ff00 */
[----:B------:R-:W-:Y:S01]  /*0b70*/  CS2R R48, SRZ ;  /* 0x0000000000307805 */ /* 0x000fe2000001ff00 */
[----:B------:R-:W-:Y:S01]  /*0b80*/  CS2R R46, SRZ ;  /* 0x00000000002e7805 */ /* 0x000fe2000001ff00 */
[----:B------:R-:W-:Y:S01]  /*0b90*/  UISETP.GE.AND UP0, UPT, UR6, 0x1, UPT ;  /* 0x000000010600788c */ /* 0x000fe2000bf06270 */
        /* <DEDUP_REMOVED lines=44> */
[----:B------:R-:W-:Y:S01]  /*0e60*/  PLOP3.LUT P0, PT, PT, PT, UP1, 0x80, 0x0 ;  /* 0x000000000000781c */ /* 0x000fe20003f0f018 */
[----:B------:R-:W-:Y:S01]  /*0e70*/  IMAD.IADD R0, R84, 0x1, -R3 ;  /* 0x0000000154007824 */ /* 0x000fe200078e0a03 */
[----:B------:R-:W-:Y:S01]  /*0e80*/  ULDC.64 UR4, c[0x0][0x1b8] ;  /* 0x00006e0000047ab9 */ /* 0x000fe20000000a00 */
[----:B------:R-:W-:Y:S01]  /*0e90*/  IMAD.SHL.U32 R207, R15, 0x40, RZ ;  /* 0x000000400fcf7824 */ /* 0x000fe200078e00ff */
[----:B------:R-:W-:Y:S01]  /*0ea0*/  UIADD3 UR19, UR19, UR17, URZ ;  /* 0x0000001113137290 */ /* 0x000fe2000fffe03f */
[C---:B------:R-:W-:Y:S01]  /*0eb0*/  IMAD R210, R0.reuse, 0x20, R15 ;  /* 0x0000002000d27824 */ /* 0x040fe200078e020f */
[----:B------:R-:W-:Y:S01]  /*0ec0*/  USHF.R.S32.HI UR17, URZ, 0x1f, UR13 ;  /* 0x0000001f3f117899 */ /* 0x000fe2000801140d */
[----:B------:R-:W-:Y:S01]  /*0ed0*/  IMAD.SHL.U32 R182, R0, 0x8, RZ ;  /* 0x0000000800b67824 */ /* 0x000fe200078e00ff */
[----:B------:R-:W-:Y:S01]  /*0ee0*/  UIMAD UR16, UR8, UR4, URZ ;  /* 0x00000004081072a4 */ /* 0x000fe2000f8e023f */
[----:B------:R-:W-:Y:S01]  /*0ef0*/  LOP3.LUT R207, R207, 0x1c0, RZ, 0xc0, !PT ;  /* 0x000001c0cfcf7812 */ /* 0x000fe200078ec0ff */
[----:B------:R-:W-:Y:S01]  /*0f00*/  USEL UR17, UR17, URZ, !UP2 ;  /* 0x0000003f11117287 */ /* 0x000fe2000d000000 */
[----:B------:R-:W-:Y:S01]  /*0f10*/  IADD3 R2, R210, UR10, RZ ;  /* 0x0000000ad2027c10 */ /* 0x000fe2000fffe0ff */
[----:B------:R-:W-:Y:S01]  /*0f20*/  UIMAD UR16, UR9, UR5, UR16 ;  /* 0x00000005091072a4 */ /* 0x000fe2000f8e0210 */
[----:B------:R-:W-:Y:S01]  /*0f30*/  LEA.HI R12, R85, R84, RZ, 0x6 ;  /* 0x00000054550c7211 */ /* 0x000fe200078f30ff */
[----:B------:R-:W-:Y:S01]  /*0f40*/  UIMAD.WIDE.U32 UR20, UR9, UR4, UR18 ;  /* 0x00000004091472a5 */ /* 0x000fe2000f8e0012 */
[----:B------:R-:W-:Y:S01]  /*0f50*/  ISETP.GE.AND P4, PT, R182, c[0x0][0x198], PT ;  /* 0x00006600b6007a0c */ /* 0x000fe20003f86270 */
[----:B------:R-:W-:Y:S01]  /*0f60*/  @P1 IMAD.HI.U32 R3, R2, c[0x0][0x2c8], RZ ;  /* 0x0000b20002031a27 */ /* 0x000fe200078e00ff */
[----:B------:R-:W-:-:S02]  /*0f70*/  ULDC.64 UR4, c[0x0][0x1c0] ;  /* 0x0000700000047ab9 */ /* 0x000fc40000000a00 */
[----:B------:R-:W-:Y:S01]  /*0f80*/  USEL UR18, UR13, URZ, !UP2 ;  /* 0x0000003f0d127287 */ /* 0x000fe2000d000000 */
[----:B------:R-:W-:Y:S01]  /*0f90*/  IMAD.MOV.U32 R6, RZ, RZ, R2 ;  /* 0x000000ffff067224 */ /* 0x000fe200078e0002 */
[----:B------:R-:W-:Y:S01]  /*0fa0*/  UIMAD UR17, UR17, UR4, URZ ;  /* 0x00000004111172a4 */ /* 0x000fe2000f8e023f */
[----:B------:R-:W-:Y:S01]  /*0fb0*/  @P0 SHF.R.U32.HI R6, RZ, c[0x0][0x2cc], R3 ;  /* 0x0000b300ff060a19 */ /* 0x000fe20000011603 */
[----:B------:R-:W-:Y:S01]  /*0fc0*/  UIADD3 UR21, UR21, UR16, URZ ;  /* 0x0000001015157290 */ /* 0x000fe2000fffe03f */
[----:B------:R-:W-:Y:S01]  /*0fd0*/  IMAD.SHL.U32 R12, R12, 0x8, RZ ;  /* 0x000000080c0c7824 */ /* 0x000fe200078e00ff */
[----:B------:R-:W-:Y:S01]  /*0fe0*/  UIMAD UR5, UR18, UR5, UR17 ;  /* 0x00000005120572a4 */ /* 0x000fe2000f8e0211 */
[--C-:B-1----:R-:W-:Y:S01]  /*0ff0*/  SHF.R.S32.HI R5, RZ, 0x1f, R6.reuse ;  /* 0x0000001fff057819 */ /* 0x102fe20000011406 */
[----:B------:R-:W-:Y:S01]  /*1000*/  UIMAD.WIDE.U32 UR18, UR18, UR4, UR20 ;  /* 0x00000004121272a5 */ /* 0x000fe2000f8e0014 */
[----:B------:R-:W-:Y:S02]  /*1010*/  IMAD.MOV R3, RZ, RZ, -R6 ;  /* 0x000000ffff037224 */ /* 0x000fe400078e0a06 */
[----:B------:R-:W-:Y:S01]  /*1020*/  ULDC UR4, c[0x0][0x2c4] ;  /* 0x0000b10000047ab9 */ /* 0x000fe20000000800 */
[----:B------:R-:W-:Y:S01]  /*1030*/  IMAD R5, R5, c[0x0][0x1b0], RZ ;  /* 0x00006c0005057a24 */ /* 0x000fe200078e02ff */
[----:B------:R-:W-:Y:S01]  /*1040*/  UIADD3 UR5, UR19, UR5, URZ ;  /* 0x0000000513057290 */ /* 0x000fe2000fffe03f */
[----:B------:R-:W-:Y:S01]  /*1050*/  IMAD R3, R3, c[0x0][0x2c4], R2 ;  /* 0x0000b10003037a24 */ /* 0x000fe200078e0202 */
[----:B------:R-:W-:Y:S01]  /*1060*/  UIMAD UR4, UR12, UR4, URZ ;  /* 0x000000040c0472a4 */ /* 0x000fe2000f8e023f */
[----:B------:R-:W-:-:S02]  /*1070*/  IMAD.U32 R9, RZ, RZ, UR19 ;  /* 0x00000013ff097e24 */ /* 0x000fc4000f8e00ff */
[----:B------:R-:W-:Y:S01]  /*1080*/  IMAD.U32 R8, RZ, RZ, UR18 ;  /* 0x00000012ff087e24 */ /* 0x000fe2000f8e00ff */
[----:B------:R-:W-:Y:S01]  /*1090*/  SHF.R.S32.HI R2, RZ, 0x1f, R3 ;  /* 0x0000001fff027819 */ /* 0x000fe20000011403 */
[----:B------:R-:W-:Y:S02]  /*10a0*/  IMAD.U32 R9, RZ, RZ, UR5 ;  /* 0x00000005ff097e24 */ /* 0x000fe4000f8e00ff */
[C---:B------:R-:W-:Y:S02]  /*10b0*/  IMAD R5, R6.reuse, c[0x0][0x1b4], R5 ;  /* 0x00006d0006057a24 */ /* 0x040fe400078e0205 */
[----:B------:R-:W-:-:S04]  /*10c0*/  IMAD.WIDE.U32 R6, R6, c[0x0][0x1b0], R8 ;  /* 0x00006c0006067a25 */ /* 0x000fc800078e0008 */
[----:B------:R-:W-:Y:S02]  /*10d0*/  IMAD R2, R2, c[0x0][0x1a8], RZ ;  /* 0x00006a0002027a24 */ /* 0x000fe400078e02ff */
[----:B------:R-:W-:Y:S01]  /*10e0*/  IMAD.IADD R7, R7, 0x1, R5 ;  /* 0x0000000107077824 */ /* 0x000fe200078e0205 */
[----:B------:R-:W-:Y:S01]  /*10f0*/  LEA.HI R5, R85, R84, RZ, 0x4 ;  /* 0x0000005455057211 */ /* 0x000fe200078f20ff */
[C---:B------:R-:W-:Y:S02]  /*1100*/  IMAD R9, R3.reuse, c[0x0][0x1ac], R2 ;  /* 0x00006b0003097a24 */ /* 0x040fe400078e0202 */
[----:B------:R-:W-:Y:S01]  /*1110*/  IMAD.WIDE.U32 R2, R3, c[0x0][0x1a8], R6 ;  /* 0x00006a0003027a25 */ /* 0x000fe200078e0006 */
[----:B------:R-:W-:Y:S02]  /*1120*/  LOP3.LUT R7, R5, 0xfffffff0, RZ, 0xc0, !PT ;  /* 0xfffffff005077812 */ /* 0x000fe400078ec0ff */
[----:B------:R-:W-:Y:S01]  /*1130*/  IADD3 R6, R15, UR10, RZ ;  /* 0x0000000a0f067c10 */ /* 0x000fe2000fffe0ff */
[----:B------:R-:W-:Y:S01]  /*1140*/  IMAD.IADD R8, R3, 0x1, R9 ;  /* 0x0000000103087824 */ /* 0x000fe200078e0209 */
[----:B------:R-:W-:Y:S01]  /*1150*/  LEA R14, P0, R2, c[0x0][0x160], 0x1 ;  /* 0x00005800020e7a11 */ /* 0x000fe200078008ff */
[----:B------:R-:W-:Y:S01]  /*1160*/  IMAD.IADD R3, R84, 0x1, -R7 ;  /* 0x0000000154037824 */ /* 0x000fe200078e0a07 */
[----:B------:R-:W-:-:S02]  /*1170*/  ISETP.GE.AND P5, PT, R6, UR4, PT ;  /* 0x0000000406007c0c */ /* 0x000fc4000bfa6270 */
[----:B------:R-:W-:Y:S01]  /*1180*/  LEA.HI.X R8, R2, c[0x0][0x164], R8, 0x1, P0 ;  /* 0x0000590002087a11 */ /* 0x000fe200000f0c08 */
[----:B------:R1:W3:Y:S01]  /*1190*/  SHFL.IDX PT, R16, R14, RZ, 0x181f ;  /* 0x00181fff0e107589 */ /* 0x0002e200000e0000 */
[----:B------:R-:W-:Y:S02]  /*11a0*/  SHF.R.S32.HI R2, RZ, 0x1f, R3 ;  /* 0x0000001fff027819 */ /* 0x000fe40000011403 */
[----:B------:R-:W-:Y:S01]  /*11b0*/  IADD3 R9, R182, 0x80, RZ ;  /* 0x00000080b6097810 */ /* 0x000fe20007ffe0ff */
[----:B------:R1:W4:Y:S01]  /*11c0*/  SHFL.IDX PT, R17, R8, RZ, 0x181f ;  /* 0x00181fff08117589 */ /* 0x00032200000e0000 */
[----:B------:R-:W-:Y:S02]  /*11d0*/  LEA.HI R7, R2, R3, RZ, 0x3 ;  /* 0x0000000302077211 */ /* 0x000fe400078f18ff */
[----:B------:R-:W-:Y:S02]  /*11e0*/  SHF.R.U32.HI R2, RZ, 0x3, R207 ;  /* 0x00000003ff027819 */ /* 0x000fe400000116cf */
[----:B------:R-:W-:-:S02]  /*11f0*/  LOP3.LUT R10, R7, 0xfffffff8, RZ, 0xc0, !PT ;  /* 0xfffffff8070a7812 */ /* 0x000fc400078ec0ff */
[----:B------:R-:W-:Y:S02]  /*1200*/  LOP3.LUT R207, R207, 0x38, R182, 0xf8, !PT ;  /* 0x00000038cfcf7812 */ /* 0x000fe400078ef8b6 */
[----:B------:R-:W-:Y:S01]  /*1210*/  ISETP.GE.AND P0, PT, R9, c[0x0][0x198], PT ;  /* 0x0000660009007a0c */ /* 0x000fe20003f06270 */
[----:B------:R-:W-:Y:S01]  /*1220*/  IMAD.IADD R10, R3, 0x1, -R10 ;  /* 0x00000001030a7824 */ /* 0x000fe200078e0a0a */
[----:B------:R-:W-:Y:S01]  /*1230*/  LOP3.LUT R207, R207, R2, RZ, 0x3c, !PT ;  /* 0x00000002cfcf7212 */ /* 0x000fe200078e3cff */
[----:B------:R-:W-:Y:S02]  /*1240*/  IMAD.MOV.U32 R2, RZ, RZ, 0x10 ;  /* 0x00000010ff027424 */ /* 0x000fe400078e00ff */
[----:B------:R-:W-:Y:S01]  /*1250*/  IMAD.MOV.U32 R3, RZ, RZ, 0x20 ;  /* 0x00000020ff037424 */ /* 0x000fe200078e00ff */
[----:B------:R-:W-:Y:S01]  /*1260*/  LOP3.LUT R207, R207, 0xfffffe00, R12, 0xf8, !PT ;  /* 0xfffffe00cfcf7812 */ /* 0x000fe200078ef80c */
[----:B--2---:R2:W5:Y:S02]  /*1270*/  @P2 R2UR UR17, R4 ;  /* 0x00000000041123c2 */ /* 0x00456400000e0000 */
[----:B-----5:R-:W-:Y:S01]  /*1280*/  @!UP0 UMOV UR17, UR13 ;  /* 0x0000000d00118c82 */ /* 0x020fe20008000000 */
[----:B--2---:R-:W-:-:S04]  /*1290*/  IADD3 R4, R182, 0x40, RZ ;  /* 0x00000040b6047810 */ /* 0x004fc80007ffe0ff */
[----:B------:R-:W-:-:S04]  /*12a0*/  ISETP.GE.AND P3, PT, R4, c[0x0][0x198], PT ;  /* 0x0000660004007a0c */ /* 0x000fc80003f66270 */
[----:B------:R-:W-:-:S05]  /*12b0*/  R2P PR, R10, 0x6 ;  /* 0x000000060a007804 */ /* 0x000fca0000000000 */
[----:B------:R-:W-:Y:S02]  /*12c0*/  SEL R2, R2, 0xfffffff0, !P1 ;  /* 0xfffffff002027807 */ /* 0x000fe40004800000 */
        /* <DEDUP_REMOVED lines=8> */
[----:B------:R-:W-:-:S02]  /*1350*/  LOP3.LUT R12, R12, 0xfffffff8, RZ, 0xc0, !PT ;  /* 0xfffffff80c0c7812 */ /* 0x000fc400078ec0ff */
[----:B------:R-:W-:Y:S02]  /*1360*/  LOP3.LUT R11, R11, 0xfffffff8, RZ, 0xc0, !PT ;  /* 0xfffffff80b0b7812 */ /* 0x000fe400078ec0ff */
[----:B------:R-:W-:Y:S01]  /*1370*/  @!PT LDS RZ, [RZ] ;  /* 0x00000000fffff984 */ /* 0x000fe20000000800 */
[----:B------:R1:W-:Y:S01]  /*1380*/  LDGSTS.E.BYPASS.LTC128B.128 [R13+0xc100], [R18.64], !P4 ;  /* 0x0c100000120d7fae */ /* 0x0003e2000e101d4e */
[----:B------:R-:W-:-:S04]  /*1390*/  IMAD.WIDE R20, R12, 0x2, R16 ;  /* 0x000000020c147825 */ /* 0x000fc800078e0210 */
[----:B------:R-:W-:Y:S01]  /*13a0*/  IMAD.WIDE R16, R11, 0x2, R16 ;  /* 0x000000020b107825 */ /* 0x000fe200078e0210 */
[----:B------:R1:W-:Y:S04]  /*13b0*/  LDGSTS.E.BYPASS.LTC128B.128 [R13+0x10100], [R20.64], !P3 ;  /* 0x10100000140d7fae */ /* 0x0003e8000d901d4e */
[----:B------:R1:W-:Y:S02]  /*13c0*/  LDGSTS.E.BYPASS.LTC128B.128 [R13+0x14100], [R16.64], !P0 ;  /* 0x14100000100d7fae */ /* 0x0003e4000c101d4e */
.L_x_587:
[----:B-1-34-:R-:W-:Y:S05]  /*13d0*/  BSYNC B0 ;  /* 0x0000000000007941 */ /* 0x01afea0003800000 */
.L_x_586:
        /* <DEDUP_REMOVED lines=20> */
.L_x_589:
[----:B------:R-:W-:Y:S05]  /*1520*/  BSYNC B0 ;  /* 0x0000000000007941 */ /* 0x000fea0003800000 */
.L_x_588:
[----:B------:R-:W-:Y:S01]  /*1530*/  IADD3 R11, R6, 0x40, RZ ;  /* 0x00000040060b7810 */ /* 0x000fe20007ffe0ff */
[----:B--2---:R2:W4:Y:S01]  /*1540*/  SHFL.IDX PT, R17, R8, 0x2, 0x181f ;  /* 0x00581f0008117f89 */ /* 0x00452200000e0000 */
        /* <DEDUP_REMOVED lines=18> */
.L_x_591:
[----:B------:R-:W-:Y:S05]  /*1670*/  BSYNC B0 ;  /* 0x0000000000007941 */ /* 0x000fea0003800000 */
.L_x_590:
[----:B---3--:R-:W-:Y:S01]  /*1680*/  SHFL.IDX PT, R16, R14, 0x3, 0x181f ;  /* 0x00781f000e107f89 */ /* 0x008fe200000e0000 */
[----:B------:R-:W-:Y:S01]  /*1690*/  IMAD.MOV.U32 R12, RZ, RZ, c[0x0][0x2b8] ;  /* 0x0000ae00ff0c7624 */ /* 0x000fe200078e00ff */
[----:B------:R-:W-:Y:S01]  /*16a0*/  SHF.R.S32.HI R181, RZ, 0x1f, R4 ;  /* 0x0000001fffb57819 */ /* 0x000fe20000011404 */
[----:B------:R-:W-:Y:S01]  /*16b0*/  IMAD.U32 R11, RZ, RZ, UR6 ;  /* 0x00000006ff0b7e24 */ /* 0x000fe2000f8e00ff */
[----:B----4-:R-:W3:Y:S01]  /*16c0*/  SHFL.IDX PT, R17, R8, 0x3, 0x181f ;  /* 0x00781f0008117f89 */ /* 0x010ee200000e0000 */
[----:B------:R-:W-:Y:S01]  /*16d0*/  SHF.R.S32.HI R180, RZ, 0x1f, R9 ;  /* 0x0000001fffb47819 */ /* 0x000fe20000011409 */
[----:B------:R-:W-:Y:S01]  /*16e0*/  IMAD.SHL.U32 R207, R207, 0x2, RZ ;  /* 0x00000002cfcf7824 */ /* 0x000fe200078e00ff */
[----:B------:R-:W-:Y:S01]  /*16f0*/  ISETP.NE.AND P2, PT, R12, 0x1, PT ;  /* 0x000000010c00780c */ /* 0x000fe20003f45270 */
[----:B------:R-:W-:Y:S01]  /*1700*/  IMAD R11, R11, 0x40, R210 ;  /* 0x000000400b0b7824 */ /* 0x000fe200078e02d2 */
        /* <DEDUP_REMOVED lines=12> */
[----:B------:R-:W-:-:S02]  /*17d0*/  IADD3 R6, R11, -0x40, RZ ;  /* 0xffffffc00b067810 */ /* 0x000fc40007ffe0ff */
[----:B------:R-:W-:Y:S02]  /*17e0*/  ULDC.64 UR4, c[0x0][0x1e8] ;  /* 0x00007a0000047ab9 */ /* 0x000fe40000000a00 */
[C---:B------:R-:W-:Y:S01]  /*17f0*/  ISETP.GE.AND P6, PT, R6.reuse, UR7, PT ;  /* 0x0000000706007c0c */ /* 0x040fe2000bfc6270 */
[----:B------:R-:W-:Y:S01]  /*1800*/  UIADD3 UR16, UR19, UR16, URZ ;  /* 0x0000001013107290 */ /* 0x000fe2000fffe03f */
[----:B------:R-:W-:Y:S01]  /*1810*/  IADD3 R209, R6, UR11, RZ ;  /* 0x0000000b06d17c10 */ /* 0x000fe2000fffe0ff */
[----:B---3--:R-:W-:Y:S01]  /*1820*/  @!P5 IMAD.WIDE R20, R182, 0x2, R16 ;  /* 0x00000002b614d825 */ /* 0x008fe200078e0210 */
[----:B------:R-:W-:-:S03]  /*1830*/  ISETP.GT.OR P6, PT, R210, 0x3f, P6 ;  /* 0x0000003fd200780c */ /* 0x000fc600037c4670 */
        /* <DEDUP_REMOVED lines=11> */
[----:B-12---:R-:W-:Y:S02]  /*18f0*/  @!P6 LEA.HI.X.SX32 R8, R6, UR16, 0x1, P1 ;  /* 0x000000100608ec11 */ /* 0x006fe400088f0eff */
[----:B------:R-:W-:-:S04]  /*1900*/  @!P6 LEA R12, P1, R11, c[0x0][0x2a0], 0x2 ;  /* 0x0000a8000b0cea11 */ /* 0x000fc800078210ff */
[----:B------:R-:W-:Y:S01]  /*1910*/  @!P6 LEA.HI.X R13, R11, c[0x0][0x2a4], R8, 0x2, P1 ;  /* 0x0000a9000b0dea11 */ /* 0x000fe200008f1408 */
[----:B------:R-:W-:Y:S06]  /*1920*/  BAR.SYNC.DEFER_BLOCKING 0x0 ;  /* 0x0000000000007b1d */ /* 0x000fec0000010000 */
[----:B------:R1:W2:Y:S01]  /*1930*/  @!P6 LDG.E R208, [R12.64] ;  /* 0x0000000e0cd0e981 */ /* 0x0002a2000c1e1900 */
[----:B------:R-:W-:Y:S01]  /*1940*/  IMAD.MOV R6, RZ, RZ, -R6 ;  /* 0x000000ffff067224 */ /* 0x000fe200078e0a06 */
[----:B------:R-:W-:Y:S01]  /*1950*/  UIMAD UR17, UR8, UR4, URZ ;  /* 0x00000004081172a4 */ /* 0x000fe2000f8e023f */
[----:B-----5:R-:W-:Y:S01]  /*1960*/  IMAD.SHL.U32 R17, R0, 0x40, RZ ;  /* 0x0000004000117824 */ /* 0x020fe200078e00ff */
[----:B------:R-:W-:Y:S01]  /*1970*/  UIMAD.WIDE.U32 UR20, UR9, UR4, URZ ;  /* 0x00000004091472a5 */ /* 0x000fe2000f8e003f */
[----:B------:R-:W-:Y:S01]  /*1980*/  IMAD R209, R6, c[0x0][0x2b8], R209 ;  /* 0x0000ae0006d17a24 */ /* 0x000fe200078e02d1 */
[----:B------:R-:W-:Y:S01]  /*1990*/  UIMAD UR17, UR9, UR5, UR17 ;  /* 0x00000005091172a4 */ /* 0x000fe2000f8e0211 */
[----:B---3--:R-:W-:Y:S01]  /*19a0*/  SHF.R.S32.HI R20, RZ, 0x4, R5 ;  /* 0x00000004ff147819 */ /* 0x008fe20000011405 */
[----:B------:R-:W-:Y:S01]  /*19b0*/  IMAD.SHL.U32 R8, R15, 0x8, RZ ;  /* 0x000000080f087824 */ /* 0x000fe200078e00ff */
[----:B------:R-:W-:Y:S01]  /*19c0*/  LOP3.LUT R17, R17, 0x1c0, RZ, 0xc0, !PT ;  /* 0x000001c011117812 */ /* 0x000fe200078ec0ff */
[----:B------:R-:W-:Y:S01]  /*19d0*/  IMAD.WIDE.U32 R22, R209, c[0x0][0x1e0], RZ ;  /* 0x00007800d1167a25 */ /* 0x000fe200078e00ff */
[----:B------:R-:W-:Y:S01]  /*19e0*/  SHF.R.S32.HI R14, RZ, 0x1f, R209 ;  /* 0x0000001fff0e7819 */ /* 0x000fe200000114d1 */
[----:B------:R-:W-:Y:S01]  /*19f0*/  UIADD3 UR17, UR21, UR17, URZ ;  /* 0x0000001115117290 */ /* 0x000fe2000fffe03f */
[----:B------:R-:W-:Y:S01]  /*1a00*/  LEA.HI R5, R5, R20, RZ, 0x1 ;  /* 0x0000001405057211 */ /* 0x000fe200078f08ff */
[----:B------:R-:W-:Y:S01]  /*1a10*/  ULDC.64 UR4, c[0x0][0x210] ;  /* 0x0000840000047ab9 */ /* 0x000fe20000000a00 */
[----:B------:R-:W-:Y:S01]  /*1a20*/  LOP3.LUT R8, R17, 0x8, R8, 0xf8, !PT ;  /* 0x0000000811087812 */ /* 0x000fe200078ef808 */
[C---:B------:R-:W-:Y:S01]  /*1a30*/  IMAD R6, R14.reuse, c[0x0][0x1e0], RZ ;  /* 0x000078000e067a24 */ /* 0x040fe200078e02ff */
[----:B------:R-:W-:Y:S01]  /*1a40*/  LOP3.LUT R5, R5, 0xfffffffe, RZ, 0xc0, !PT ;  /* 0xfffffffe05057812 */ /* 0x000fe200078ec0ff */
[----:B------:R-:W-:Y:S01]  /*1a50*/  IMAD R14, R14, c[0x0][0x208], RZ ;  /* 0x000082000e0e7a24 */ /* 0x000fe200078e02ff */
[----:B------:R-:W-:Y:S01]  /*1a60*/  SHF.R.U32.HI R17, RZ, 0x3, R17 ;  /* 0x00000003ff117819 */ /* 0x000fe20000011611 */
[C---:B----4-:R-:W-:Y:S01]  /*1a70*/  IMAD R18, R209.reuse, c[0x0][0x1e4], R6 ;  /* 0x00007900d1127a24 */ /* 0x050fe200078e0206 */
[----:B------:R-:W-:Y:S01]  /*1a80*/  UIMAD UR8, UR8, UR4, URZ ;  /* 0x00000004080872a4 */ /* 0x000fe2000f8e023f */
[----:B------:R-:W-:Y:S01]  /*1a90*/  IMAD R11, R209, c[0x0][0x20c], R14 ;  /* 0x00008300d10b7a24 */ /* 0x000fe200078e020e */
[----:B------:R-:W-:Y:S01]  /*1aa0*/  LOP3.LUT R8, R8, R17, RZ, 0x3c, !PT ;  /* 0x0000001108087212 */ /* 0x000fe200078e3cff */
[----:B------:R-:W-:Y:S01]  /*1ab0*/  IMAD.IADD R19, R23, 0x1, R18 ;  /* 0x0000000117137824 */ /* 0x000fe200078e0212 */
[----:B------:R-:W-:Y:S01]  /*1ac0*/  ULEA UR22, UR6, 0xffffffc0, 0x6 ;  /* 0xffffffc006167891 */ /* 0x000fe2000f8e303f */
[----:B------:R-:W-:Y:S01]  /*1ad0*/  IMAD.MOV.U32 R18, RZ, RZ, R22 ;  /* 0x000000ffff127224 */ /* 0x000fe200078e0016 */
[----:B------:R-:W-:Y:S01]  /*1ae0*/  UIMAD.WIDE.U32 UR24, UR9, UR4, URZ ;  /* 0x00000004091872a5 */ /* 0x000fe2000f8e003f */
[----:B-1----:R-:W-:Y:S01]  /*1af0*/  IMAD.WIDE.U32 R12, R209, c[0x0][0x208], RZ ;  /* 0x00008200d10c7a25 */ /* 0x002fe200078e00ff */
[----:B------:R-:W-:Y:S01]  /*1b00*/  UIMAD UR8, UR9, UR5, UR8 ;  /* 0x00000005090872a4 */ /* 0x000fe2000f8e0208 */
[----:B------:R-:W-:Y:S01]  /*1b10*/  LOP3.LUT P3, RZ, R0, 0x2, RZ, 0xc0, !PT ;  /* 0x0000000200ff7812 */ /* 0x000fe2000786c0ff */
[----:B------:R-:W-:Y:S01]  /*1b20*/  UIADD3 UR22, UR7, -UR22, URZ ;  /* 0x8000001607167290 */ /* 0x000fe2000fffe03f */
[----:B------:R-:W-:Y:S01]  /*1b30*/  IMAD.IADD R13, R13, 0x1, R11 ;  /* 0x000000010d0d7824 */ /* 0x000fe200078e020b */
[----:B------:R-:W-:Y:S01]  /*1b40*/  UIADD3 UR8, UR25, UR8, URZ ;  /* 0x0000000819087290 */ /* 0x000fe2000fffe03f */
[----:B------:R-:W-:Y:S01]  /*1b50*/  IMAD.IADD R5, R20, 0x1, -R5 ;  /* 0x0000000114057824 */ /* 0x000fe200078e0a05 */
[----:B------:R-:W-:Y:S01]  /*1b60*/  ISETP.GE.AND P5, PT, R182, c[0x0][0x1d4], PT ;  /* 0x00007500b6007a0c */ /* 0x000fe20003fa6270 */
[----:B------:R-:W-:Y:S01]  /*1b70*/  IMAD.SHL.U32 R17, R10, 0x40, RZ ;  /* 0x000000400a117824 */ /* 0x000fe200078e00ff */
[----:B------:R-:W-:Y:S01]  /*1b80*/  ISETP.GE.AND P4, PT, R4, c[0x0][0x1d4], PT ;  /* 0x0000750004007a0c */ /* 0x000fe20003f86270 */
[----:B------:R-:W-:Y:S01]  /*1b90*/  IMAD R205, R5, 0x200, R8 ;  /* 0x0000020005cd7824 */ /* 0x000fe200078e0208 */
[----:B------:R-:W-:Y:S01]  /*1ba0*/  IADD3 R8, -R15, UR22, RZ ;  /* 0x000000160f087c10 */ /* 0x000fe2000fffe1ff */
[----:B------:R-:W-:Y:S01]  /*1bb0*/  IMAD.SHL.U32 R88, R5, 0x8, RZ ;  /* 0x0000000805587824 */ /* 0x000fe200078e00ff */
[----:B------:R-:W-:Y:S01]  /*1bc0*/  LOP3.LUT R17, R17, 0x1c0, RZ, 0xc0, !PT ;  /* 0x000001c011117812 */ /* 0x000fe200078ec0ff */
[----:B------:R-:W-:Y:S01]  /*1bd0*/  IMAD.SHL.U32 R205, R205, 0x2, RZ ;  /* 0x00000002cdcd7824 */ /* 0x000fe200078e00ff */
[----:B------:R-:W-:Y:S01]  /*1be0*/  ISETP.GE.AND P1, PT, R8, 0x1, PT ;  /* 0x000000010800780c */ /* 0x000fe20003f26270 */
[----:B------:R-:W-:Y:S01]  /*1bf0*/  IMAD.SHL.U32 R89, R7, 0x40, RZ ;  /* 0x0000004007597824 */ /* 0x000fe200078e00ff */
[----:B------:R-:W-:Y:S01]  /*1c00*/  LEA.HI R87, R85, R84, RZ, 0x5 ;  /* 0x0000005455577211 */ /* 0x000fe200078f28ff */
[----:B------:R-:W-:Y:S01]  /*1c10*/  UISETP.GE.AND UP0, UPT, UR6, 0x2, UPT ;  /* 0x000000020600788c */ /* 0x000fe2000bf06270 */
[----:B------:R-:W-:-:S02]  /*1c20*/  IADD3 R15, R205, 0x6100, RZ ;  /* 0x00006100cd0f7810 */ /* 0x000fc40007ffe0ff */
[----:B------:R-:W-:Y:S02]  /*1c30*/  IADD3 R204, R205, 0x6120, RZ ;  /* 0x00006120cdcc7810 */ /* 0x000fe40007ffe0ff */
[----:B------:R-:W-:Y:S02]  /*1c40*/  @P3 IADD3 R204, R15, -0x20, RZ ;  /* 0xffffffe00fcc3810 */ /* 0x000fe40007ffe0ff */
[----:B------:R-:W-:Y:S02]  /*1c50*/  ISETP.GE.AND P3, PT, R9, c[0x0][0x1d4], PT ;  /* 0x0000750009007a0c */ /* 0x000fe40003f66270 */
[----:B------:R-:W-:Y:S02]  /*1c60*/  LOP3.LUT R88, R17, 0x8, R88, 0xf8, !PT ;  /* 0x0000000811587812 */ /* 0x000fe400078ef858 */
[----:B------:R-:W-:Y:S02]  /*1c70*/  SHF.R.U32.HI R17, RZ, 0x3, R17 ;  /* 0x00000003ff117819 */ /* 0x000fe40000011611 */
[----:B------:R-:W-:-:S02]  /*1c80*/  LOP3.LUT R89, R89, 0xfffffe00, RZ, 0xc0, !PT ;  /* 0xfffffe0059597812 */ /* 0x000fc400078ec0ff */
[----:B------:R-:W-:Y:S02]  /*1c90*/  SHF.R.S32.HI R86, RZ, 0x5, R87 ;  /* 0x00000005ff567819 */ /* 0x000fe40000011457 */
[----:B------:R-:W-:Y:S02]  /*1ca0*/  LOP3.LUT R88, R88, R17, RZ, 0x3c, !PT ;  /* 0x0000001158587212 */ /* 0x000fe400078e3cff */
[----:B------:R-:W-:Y:S01]  /*1cb0*/  SHF.R.S32.HI R133, RZ, 0x1f, R182 ;  /* 0x0000001fff857819 */ /* 0x000fe200000114b6 */
[----:B------:R-:W-:Y:S01]  /*1cc0*/  IMAD R7, R86, 0x400, R89 ;  /* 0x0000040056077824 */ /* 0x000fe200078e0259 */
[----:B------:R-:W-:Y:S02]  /*1cd0*/  SEL R217, RZ, 0x10, P3 ;  /* 0x00000010ffd97807 */ /* 0x000fe40001800000 */
[----:B------:R-:W-:Y:S01]  /*1ce0*/  IADD3 R211, R207, 0x100, RZ ;  /* 0x00000100cfd37810 */ /* 0x000fe20007ffe0ff */
[----:B------:R-:W-:Y:S01]  /*1cf0*/  IMAD.IADD R206, R88, 0x1, R7 ;  /* 0x0000000158ce7824 */ /* 0x000fe200078e0207 */
[----:B------:R-:W-:-:S02]  /*1d00*/  SHF.R.S32.HI R214, RZ, 0x1f, R181 ;  /* 0x0000001fffd67819 */ /* 0x000fc400000114b5 */
[----:B------:R-:W-:Y:S01]  /*1d10*/  SHF.R.S32.HI R183, RZ, 0x1f, R180 ;  /* 0x0000001fffb77819 */ /* 0x000fe200000114b4 */
[----:B------:R-:W-:Y:S01]  /*1d20*/  IMAD.SHL.U32 R206, R206, 0x2, RZ ;  /* 0x00000002cece7824 */ /* 0x000fe200078e00ff */
[C---:B------:R-:W-:Y:S02]  /*1d30*/  IADD3 R195, R204.reuse, 0x800, RZ ;  /* 0x00000800ccc37810 */ /* 0x040fe40007ffe0ff */
[----:B------:R-:W-:Y:S01]  /*1d40*/  IADD3 R194, R204, 0x1000, RZ ;  /* 0x00001000ccc27810 */ /* 0x000fe20007ffe0ff */
[--C-:B------:R-:W-:Y:S01]  /*1d50*/  IMAD R202, R2, 0x2, R206.reuse ;  /* 0x0000000202ca7824 */ /* 0x100fe200078e02ce */
[C---:B------:R-:W-:Y:S01]  /*1d60*/  IADD3 R193, R204.reuse, 0x1800, RZ ;  /* 0x00001800ccc17810 */ /* 0x040fe20007ffe0ff */
[C---:B------:R-:W-:Y:S01]  /*1d70*/  IMAD R201, R3.reuse, 0x2, R206 ;  /* 0x0000000203c97824 */ /* 0x040fe200078e02ce */
[C---:B------:R-:W-:Y:S01]  /*1d80*/  IADD3 R191, R204.reuse, 0x2000, RZ ;  /* 0x00002000ccbf7810 */ /* 0x040fe20007ffe0ff */
[----:B------:R-:W-:Y:S01]  /*1d90*/  IMAD R199, R3, 0x2, R202 ;  /* 0x0000000203c77824 */ /* 0x000fe200078e02ca */
[----:B------:R-:W-:-:S02]  /*1da0*/  IADD3 R190, R204, 0x2800, RZ ;  /* 0x00002800ccbe7810 */ /* 0x000fc40007ffe0ff */
[C---:B------:R-:W-:Y:S02]  /*1db0*/  IADD3 R189, R204.reuse, 0x3000, RZ ;  /* 0x00003000ccbd7810 */ /* 0x040fe40007ffe0ff */
[C---:B------:R-:W-:Y:S02]  /*1dc0*/  IADD3 R188, R204.reuse, 0x3800, RZ ;  /* 0x00003800ccbc7810 */ /* 0x040fe40007ffe0ff */
[C---:B------:R-:W-:Y:S02]  /*1dd0*/  IADD3 R187, R204.reuse, 0x4000, RZ ;  /* 0x00004000ccbb7810 */ /* 0x040fe40007ffe0ff */
[C---:B------:R-:W-:Y:S02]  /*1de0*/  IADD3 R186, R204.reuse, 0x4800, RZ ;  /* 0x00004800ccba7810 */ /* 0x040fe40007ffe0ff */
[C---:B------:R-:W-:Y:S02]  /*1df0*/  IADD3 R185, R204.reuse, 0x5000, RZ ;  /* 0x00005000ccb97810 */ /* 0x040fe40007ffe0ff */
[----:B------:R-:W-:-:S02]  /*1e00*/  IADD3 R184, R204, 0x5800, RZ ;  /* 0x00005800ccb87810 */ /* 0x000fc40007ffe0ff */
[----:B--2---:R-:W-:Y:S01]  /*1e10*/  SHF.R.S32.HI R6, RZ, 0x1f, R208 ;  /* 0x0000001fff067819 */ /* 0x004fe200000114d0 */
[----:B------:R-:W-:-:S04]  /*1e20*/  IMAD.WIDE.U32 R18, R208, c[0x0][0x1f0], R18 ;  /* 0x00007c00d0127a25 */ /* 0x000fc800078e0012 */
[----:B------:R-:W-:Y:S01]  /*1e30*/  IMAD R21, R6, c[0x0][0x1f0], RZ ;  /* 0x00007c0006157a24 */ /* 0x000fe200078e02ff */
[----:B------:R-:W-:Y:S01]  /*1e40*/  IADD3 R16, P0, R18, UR20, RZ ;  /* 0x0000001412107c10 */ /* 0x000fe2000ff1e0ff */
[----:B------:R-:W-:Y:S02]  /*1e50*/  IMAD R11, R6, c[0x0][0x218], RZ ;  /* 0x00008600060b7a24 */ /* 0x000fe400078e02ff */
[C---:B------:R-:W-:Y:S02]  /*1e60*/  IMAD R14, R208.reuse, c[0x0][0x1f4], R21 ;  /* 0x00007d00d00e7a24 */ /* 0x040fe400078e0215 */
[----:B------:R-:W-:-:S03]  /*1e70*/  IMAD.WIDE.U32 R20, R208, c[0x0][0x218], R12 ;  /* 0x00008600d0147a25 */ /* 0x000fc600078e000c */
[----:B------:R-:W-:Y:S01]  /*1e80*/  IADD3.X R19, R19, UR17, R14, P0, !PT ;  /* 0x0000001113137c10 */ /* 0x000fe200087fe40e */
[----:B------:R-:W-:Y:S01]  /*1e90*/  IMAD R5, R208, c[0x0][0x21c], R11 ;  /* 0x00008700d0057a24 */ /* 0x000fe200078e020b */
[----:B------:R-:W-:-:S04]  /*1ea0*/  LEA R18, P0, R16, c[0x0][0x1c8], 0x1 ;  /* 0x0000720010127a11 */ /* 0x000fc800078008ff */
[----:B------:R-:W-:Y:S01]  /*1eb0*/  LEA.HI.X R16, R16, c[0x0][0x1cc], R19, 0x1, P0 ;  /* 0x0000730010107a11 */ /* 0x000fe200000f0c13 */
[----:B------:R-:W-:Y:S01]  /*1ec0*/  SHFL.IDX PT, R12, R18, RZ, 0x181f ;  /* 0x00181fff120c7589 */ /* 0x000fe200000e0000 */
[----:B------:R-:W-:-:S03]  /*1ed0*/  IADD3 R6, P0, R20, UR24, RZ ;  /* 0x0000001814067c10 */ /* 0x000fc6000ff1e0ff */
[----:B------:R-:W1:Y:S01]  /*1ee0*/  SHFL.IDX PT, R13, R16, RZ, 0x181f ;  /* 0x00181fff100d7589 */ /* 0x000e6200000e0000 */
[----:B------:R-:W-:Y:S02]  /*1ef0*/  IADD3.X R5, R21, UR8, R5, P0, !PT ;  /* 0x0000000815057c10 */ /* 0x000fe400087fe405 */
[C---:B------:R-:W-:Y:S01]  /*1f00*/  LEA R14, P0, R6.reuse, c[0x0][0x1f8], 0x1 ;  /* 0x00007e00060e7a11 */ /* 0x040fe200078008ff */
[----:B------:R2:W-:Y:S03]  /*1f10*/  SHFL.IDX PT, R10, R18, 0x1, 0x181f ;  /* 0x00381f00120a7f89 */ /* 0x0005e600000e0000 */
[----:B------:R-:W-:Y:S01]  /*1f20*/  LEA.HI.X R15, R6, c[0x0][0x1fc], R5, 0x1, P0 ;  /* 0x00007f00060f7a11 */ /* 0x000fe200000f0c05 */
[----:B------:R-:W3:Y:S01]  /*1f30*/  SHFL.IDX PT, R11, R16, 0x1, 0x181f ;  /* 0x00381f00100b7f89 */ /* 0x000ee200000e0000 */
[----:B------:R-:W-:-:S03]  /*1f40*/  ISETP.GT.AND P0, PT, R8, 0x20, PT ;  /* 0x000000200800780c */ /* 0x000fc60003f04270 */
[----:B------:R-:W4:Y:S04]  /*1f50*/  SHFL.IDX PT, R16, R14, RZ, 0x181f ;  /* 0x00181fff0e107589 */ /* 0x000f2800000e0000 */
[----:B------:R-:W5:Y:S04]  /*1f60*/  SHFL.IDX PT, R40, R14, 0x1, 0x181f ;  /* 0x00381f000e287f89 */ /* 0x000f6800000e0000 */
[----:B------:R-:W4:Y:S01]  /*1f70*/  SHFL.IDX PT, R6, R15, RZ, 0x181f ;  /* 0x00181fff0f067589 */ /* 0x000f2200000e0000 */
[----:B-1----:R-:W-:-:S03]  /*1f80*/  @P1 IMAD.WIDE R20, R182, 0x2, R12 ;  /* 0x00000002b6141825 */ /* 0x002fc600078e020c */
[----:B------:R1:W1:Y:S01]  /*1f90*/  SHFL.IDX PT, R5, R15, 0x1, 0x181f ;  /* 0x00381f000f057f89 */ /* 0x00026200000e0000 */
[----:B--2---:R-:W-:-:S03]  /*1fa0*/  @P1 IMAD.WIDE R18, R181, 0x2, R12 ;  /* 0x00000002b5121825 */ /* 0x004fc600078e020c */
[----:B------:R2:W-:Y:S01]  /*1fb0*/  @P1 LDGSTS.E.BYPASS.LTC128B.128 [R207+0x6100], [R20.64], !P5 ;  /* 0x0610000014cf1fae */ /* 0x0005e2000e901d4e */
[----:B------:R-:W-:-:S03]  /*1fc0*/  @P1 IMAD.WIDE R22, R180, 0x2, R12 ;  /* 0x00000002b4161825 */ /* 0x000fc600078e020c */
[----:B------:R2:W-:Y:S01]  /*1fd0*/  @P1 LDGSTS.E.BYPASS.LTC128B.128 [R207+0x8100], [R18.64], !P4 ;  /* 0x0810000012cf1fae */ /* 0x0005e2000e101d4e */
[----:B---3--:R-:W-:-:S03]  /*1fe0*/  @P0 IMAD.WIDE R12, R182, 0x2, R10 ;  /* 0x00000002b60c0825 */ /* 0x008fc600078e020a */
[----:B------:R3:W-:Y:S01]  /*1ff0*/  @P1 LDGSTS.E.BYPASS.LTC128B.128 [R207+0xa100], [R22.64], !P3 ;  /* 0x0a10000016cf1fae */ /* 0x0007e2000d901d4e */
[----:B------:R-:W-:-:S03]  /*2000*/  @P0 IMAD.WIDE R24, R181, 0x2, R10 ;  /* 0x00000002b5180825 */ /* 0x000fc600078e020a */
[----:B------:R3:W-:Y:S01]  /*2010*/  @P0 LDGSTS.E.BYPASS.LTC128B.128 [R207+0x7100], [R12.64], !P5 ;  /* 0x071000000ccf0fae */ /* 0x0007e2000e901d4e */
[----:B------:R-:W-:-:S03]  /*2020*/  @P0 IMAD.WIDE R26, R180, 0x2, R10 ;  /* 0x00000002b41a0825 */ /* 0x000fc600078e020a */
[----:B------:R3:W-:Y:S01]  /*2030*/  @P0 LDGSTS.E.BYPASS.LTC128B.128 [R207+0x9100], [R24.64], !P4 ;  /* 0x0910000018cf0fae */ /* 0x0007e2000e101d4e */
[----:B------:R-:W-:-:S03]  /*2040*/  IMAD.WIDE R10, R182, 0x2, RZ ;  /* 0x00000002b60a7825 */ /* 0x000fc600078e02ff */
[----:B------:R3:W-:Y:S01]  /*2050*/  @P0 LDGSTS.E.BYPASS.LTC128B.128 [R207+0xb100], [R26.64], !P3 ;  /* 0x0b1000001acf0fae */ /* 0x0007e2000d901d4e */
[----:B-1----:R-:W-:-:S03]  /*2060*/  IMAD.WIDE R14, R181, 0x2, RZ ;  /* 0x00000002b50e7825 */ /* 0x002fc600078e02ff */
[----:B------:R-:W0:Y:S01]  /*2070*/  LDGDEPBAR ;  /* 0x00000000000079af */ /* 0x000e220000000000 */
[----:B----4-:R-:W-:Y:S02]  /*2080*/  IADD3 R48, P0, R16, R10, RZ ;  /* 0x0000000a10307210 */ /* 0x010fe40007f1e0ff */
[----:B-----5:R-:W-:-:S03]  /*2090*/  IADD3 R10, P1, R10, R40, RZ ;  /* 0x000000280a0a7210 */ /* 0x020fc60007f3e0ff */
[----:B------:R-:W-:Y:S01]  /*20a0*/  IMAD.X R49, R6, 0x1, R11, P0 ;  /* 0x0000000106317824 */ /* 0x000fe200000e060b */
[----:B------:R-:W-:Y:S01]  /*20b0*/  IADD3 R42, P0, R14, R40, RZ ;  /* 0x000000280e2a7210 */ /* 0x000fe20007f1e0ff */
[----:B------:R-:W-:Y:S01]  /*20c0*/  IMAD.X R11, R11, 0x1, R5, P1 ;  /* 0x000000010b0b7824 */ /* 0x000fe200008e0605 */
[----:B--2---:R-:W-:-:S03]  /*20d0*/  IADD3 R18, P6, R16, R14, RZ ;  /* 0x0000000e10127210 */ /* 0x004fc60007fde0ff */
[----:B------:R-:W-:Y:S02]  /*20e0*/  IMAD.X R43, R15, 0x1, R5, P0 ;  /* 0x000000010f2b7824 */ /* 0x000fe400000e0605 */
[----:B------:R-:W-:Y:S01]  /*20f0*/  IMAD.X R19, R6, 0x1, R15, P6 ;  /* 0x0000000106137824 */ /* 0x000fe200030e060f */
[----:B------:R-:W-:Y:S01]  /*2100*/  ISETP.GE.AND P6, PT, R4, c[0x0][0x1d4], PT ;  /* 0x0000750004007a0c */ /* 0x000fe20003fc6270 */
[----:B---3--:R-:W-:-:S05]  /*2110*/  IMAD.WIDE R12, R180, 0x2, RZ ;  /* 0x00000002b40c7825 */ /* 0x008fca00078e02ff */
[----:B------:R-:W-:Y:S02]  /*2120*/  IADD3 R16, P1, R16, R12, RZ ;  /* 0x0000000c10107210 */ /* 0x000fe40007f3e0ff */
[----:B------:R-:W-:Y:S01]  /*2130*/  IADD3 R40, P0, R12, R40, RZ ;  /* 0x000000280c287210 */ /* 0x000fe20007f1e0ff */
[----:B------:R-:W-:-:S04]  /*2140*/  DEPBAR.LE SB0, 0x1 ;  /* 0x000080400000791a */ /* 0x000fc80000000000 */
[----:B------:R-:W-:-:S04]  /*2150*/  DEPBAR.LE SB0, 0x0 ;  /* 0x000080000000791a */ /* 0x000fc80000000000 */
[----:B------:R-:W-:Y:S01]  /*2160*/  BAR.SYNC.DEFER_BLOCKING 0x0 ;  /* 0x0000000000007b1d */ /* 0x000fe20000010000 */
[----:B------:R-:W-:Y:S01]  /*2170*/  IMAD.X R17, R6, 0x1, R13, P1 ;  /* 0x0000000106117824 */ /* 0x000fe200008e060d */
[----:B------:R-:W-:Y:S01]  /*2180*/  ISETP.GE.AND P1, PT, R182, c[0x0][0x1d4], PT ;  /* 0x00007500b6007a0c */ /* 0x000fe20003f26270 */
[----:B------:R-:W-:-:S03]  /*2190*/  IMAD.X R41, R13, 0x1, R5, P0 ;  /* 0x000000010d297824 */ /* 0x000fc600000e0605 */
[C---:B------:R-:W-:Y:S02]  /*21a0*/  ISETP.LT.OR P0, PT, R8.reuse, 0x1, P1 ;  /* 0x000000010800780c */ /* 0x040fe40000f01670 */
[----:B------:R-:W-:Y:S01]  /*21b0*/  ISETP.GE.AND P1, PT, R9, c[0x0][0x1d4], PT ;  /* 0x0000750009007a0c */ /* 0x000fe20003f26270 */
[----:B------:R-:W-:Y:S04]  /*21c0*/  LDSM.16.M88.4 R28, [R206+0xc100] ;  /* 0x00c10000ce1c783b */ /* 0x000fe80000000200 */
[----:B------:R-:W-:Y:S04]  /*21d0*/  LDSM.16.M88.4 R12, [R202+0xc100] ;  /* 0x00c10000ca0c783b */ /* 0x000fe80000000200 */
[----:B------:R-:W1:Y:S04]  /*21e0*/  LDSM.16.M88.4 R20, [R205+0x6100] ;  /* 0x00610000cd14783b */ /* 0x000e680000000200 */
[----:B------:R-:W-:Y:S04]  /*21f0*/  LDSM.16.M88.4 R64, [R205+0x6900] ;  /* 0x00690000cd40783b */ /* 0x000fe80000000200 */
[----:B------:R-:W2:Y:S04]  /*2200*/  LDSM.16.M88.4 R56, [R205+0x7100] ;  /* 0x00710000cd38783b */ /* 0x000ea80000000200 */
[----:B------:R-:W3:Y:S04]  /*2210*/  LDSM.16.M88.4 R32, [R205+0x7900] ;  /* 0x00790000cd20783b */ /* 0x000ee80000000200 */
[----:B------:R-:W4:Y:S04]  /*2220*/  LDSM.16.M88.4 R4, [R204] ;  /* 0x00000000cc04783b */ /* 0x000f280000000200 */
[----:B------:R-:W5:Y:S04]  /*2230*/  LDSM.16.M88.4 R80, [R204+0x800] ;  /* 0x00080000cc50783b */ /* 0x000f680000000200 */
[----:B------:R-:W3:Y:S04]  /*2240*/  LDSM.16.M88.4 R44, [R204+0x1000] ;  /* 0x00100000cc2c783b */ /* 0x000ee80000000200 */
[----:B------:R-:W3:Y:S04]  /*2250*/  LDSM.16.M88.4 R36, [R204+0x1800] ;  /* 0x00180000cc24783b */ /* 0x000ee80000000200 */
[----:B------:R-:W-:Y:S01]  /*2260*/  @!PT LDS RZ, [RZ] ;  /* 0x00000000fffff984 */ /* 0x000fe20000000800 */
[----:B------:R-:W-:Y:S01]  /*2270*/  @!PT LDS RZ, [RZ] ;  /* 0x00000000fffff984 */ /* 0x000fe20000000800 */
[----:B------:R-:W-:Y:S01]  /*2280*/  @!PT LDS RZ, [RZ] ;  /* 0x00000000fffff984 */ /* 0x000fe20000000800 */
[----:B------:R3:W-:Y:S01]  /*2290*/  LDGSTS.E.BYPASS.LTC128B.128 [R207+0x100], [R48.64], !P0 ;  /* 0x0010000030cf7fae */ /* 0x0007e2000c101d4e */
[----:B------:R-:W-:-:S02]  /*22a0*/  ISETP.LT.OR P0, PT, R8, 0x1, P6 ;  /* 0x000000010800780c */ /* 0x000fc40003701670 */
[C---:B------:R-:W-:Y:S01]  /*22b0*/  ISETP.LT.OR P6, PT, R8.reuse, 0x21, P6 ;  /* 0x000000210800780c */ /* 0x040fe200037c1670 */
[C---:B-1----:R-:W-:Y:S10]  /*22c0*/  HMMA.16816.F32 R24, R28.reuse, R20, RZ ;  /* 0x000000141c18723c */ /* 0x042ff400000018ff */
[----:B------:R1:W-:Y:S01]  /*22d0*/  LDGSTS.E.BYPASS.LTC128B.128 [R207+0x2100], [R18.64], !P0 ;  /* 0x0210000012cf7fae */ /* 0x0003e2000c101d4e */
[C---:B------:R-:W-:Y:S01]  /*22e0*/  ISETP.LT.OR P0, PT, R8.reuse, 0x1, P1 ;  /* 0x000000010800780c */ /* 0x040fe20000f01670 */
[----:B------:R-:W-:Y:S01]  /*22f0*/  HMMA.16816.F32 R20, R28, R22, RZ ;  /* 0x000000161c14723c */ /* 0x000fe200000018ff */
[----:B------:R-:W-:-:S07]  /*2300*/  ISETP.LT.OR P1, PT, R8, 0x21, P1 ;  /* 0x000000210800780c */ /* 0x000fce0000f21670 */
[----:B--2---:R-:W-:Y:S04]  /*2310*/  HMMA.16816.F32 R60, R28, R56, RZ ;  /* 0x000000381c3c723c */ /* 0x004fe800000018ff */
[----:B------:R1:W-:Y:S01]  /*2320*/  LDGSTS.E.BYPASS.LTC128B.128 [R207+0x4100], [R16.64], !P0 ;  /* 0x0410000010cf7fae */ /* 0x0003e2000c101d4e */
[----:B------:R-:W-:-:S03]  /*2330*/  ISETP.GE.AND P0, PT, R182, c[0x0][0x1d4], PT ;  /* 0x00007500b6007a0c */ /* 0x000fc60003f06270 */
[----:B------:R-:W-:Y:S01]  /*2340*/  HMMA.16816.F32 R56, R28, R58, RZ ;  /* 0x0000003a1c38723c */ /* 0x000fe200000018ff */
[----:B------:R-:W-:-:S07]  /*2350*/  ISETP.LT.OR P0, PT, R8, 0x21, P0 ;  /* 0x000000210800780c */ /* 0x000fce0000701670 */
[----:B---3--:R-:W-:Y:S06]  /*2360*/  HMMA.16816.F32 R52, R28, R32, RZ ;  /* 0x000000201c34723c */ /* 0x008fec00000018ff */
[----:B------:R2:W-:Y:S01]  /*2370*/  LDGSTS.E.BYPASS.LTC128B.128 [R207+0x1100], [R10.64], !P0 ;  /* 0x011000000acf7fae */ /* 0x0005e2000c101d4e */
[----:B------:R-:W-:Y:S01]  /*2380*/  LOP3.LUT P0, RZ, R0, 0x4, RZ, 0xc0, !PT ;  /* 0x0000000400ff7812 */ /* 0x000fe2000780c0ff */
[----:B------:R-:W-:Y:S01]  /*2390*/  IMAD.MOV.U32 R0, RZ, RZ, 0x40 ;  /* 0x00000040ff007424 */ /* 0x000fe200078e00ff */
[----:B----4-:R-:W-:Y:S01]  /*23a0*/  HMMA.16816.F32 R24, R12, R4, R24 ;  /* 0x000000040c18723c */ /* 0x010fe20000001818 */
[----:B------:R3:W-:Y:S01]  /*23b0*/  LDGSTS.E.BYPASS.LTC128B.128 [R207+0x3100], [R42.64], !P6 ;  /* 0x031000002acf7fae */ /* 0x0007e2000f101d4e */
[----:B------:R-:W-:-:S02]  /*23c0*/  ISETP.GT.AND P6, PT, R210, 0x3f, PT ;  /* 0x0000003fd200780c */ /* 0x000fc40003fc4270 */
[----:B------:R-:W-:Y:S01]  /*23d0*/  SEL R0, R0, 0xffffffc0, !P0 ;  /* 0xffffffc000007807 */ /* 0x000fe20004000000 */
[----:B------:R3:W-:Y:S01]  /*23e0*/  LDGSTS.E.BYPASS.LTC128B.128 [R207+0x5100], [R40.64], !P1 ;  /* 0x0510000028cf7fae */ /* 0x0007e2000c901d4e */
[----:B------:R-:W-:Y:S02]  /*23f0*/  PLOP3.LUT P0, PT, PT, PT, UP0, 0x80, 0x0 ;  /* 0x000000000000781c */ /* 0x000fe40003f0f008 */
[----:B-1----:R-:W-:Y:S01]  /*2400*/  HMMA.16816.F32 R16, R28, R64, RZ ;  /* 0x000000401c10723c */ /* 0x002fe200000018ff */
[----:B------:R-:W-:Y:S01]  /*2410*/  IMAD.IADD R200, R205, 0x1, R0 ;  /* 0x00000001cdc87824 */ /* 0x000fe200078e0200 */
[----:B------:R-:W-:Y:S01]  /*2420*/  LDSM.16.M88.4 R48, [R201+0xc100] ;  /* 0x00c10000c930783b */ /* 0x000fe20000000200 */
[----:B------:R-:W-:-:S03]  /*2430*/  IMAD.IADD R192, R0, 0x1, R204 ;  /* 0x0000000100c07824 */ /* 0x000fc600078e02cc */
[----:B------:R-:W-:Y:S02]  /*2440*/  LDSM.16.M88.4 R76, [R200+0x6900] ;  /* 0x00690000c84c783b */ /* 0x000fe40000000200 */
[C---:B------:R-:W-:Y:S02]  /*2450*/  HMMA.16816.F32 R64, R28.reuse, R66, RZ ;  /* 0x000000421c40723c */ /* 0x040fe400000018ff */
[----:B------:R-:W-:Y:S04]  /*2460*/  LDSM.16.M88.4 R72, [R200+0x7100] ;  /* 0x00710000c848783b */ /* 0x000fe80000000200 */
[----:B------:R-:W-:Y:S02]  /*2470*/  LDSM.16.M88.4 R68, [R192+0x800] ;  /* 0x00080000c044783b */ /* 0x000fe40000000200 */
[----:B------:R-:W-:Y:S02]  /*2480*/  HMMA.16816.F32 R28, R28, R34, RZ ;  /* 0x000000221c1c723c */ /* 0x000fe400000018ff */
[----:B--2---:R-:W1:Y:S04]  /*2490*/  LDSM.16.M88.4 R8, [R200+0x6100] ;  /* 0x00610000c808783b */ /* 0x004e680000000200 */
[----:B------:R-:W-:Y:S02]  /*24a0*/  LDSM.16.M88.4 R32, [R199+0xc100] ;  /* 0x00c10000c720783b */ /* 0x000fe40000000200 */
[C---:B------:R-:W-:Y:S02]  /*24b0*/  HMMA.16816.F32 R20, R12.reuse, R6, R20 ;  /* 0x000000060c14723c */ /* 0x040fe40000001814 */
[----:B---3--:R-:W2:Y:S04]  /*24c0*/  LDSM.16.M88.4 R40, [R200+0x7900] ;  /* 0x00790000c828783b */ /* 0x008ea80000000200 */
[----:B------:R-:W3:Y:S02]  /*24d0*/  LDSM.16.M88.4 R4, [R192] ;  /* 0x00000000c004783b */ /* 0x000ee40000000200 */
[C---:B-----5:R-:W-:Y:S02]  /*24e0*/  HMMA.16816.F32 R16, R12.reuse, R80, R16 ;  /* 0x000000500c10723c */ /* 0x060fe40000001810 */
[----:B------:R-:W0:Y:S06]  /*24f0*/  LDGDEPBAR ;  /* 0x00000000000079af */ /* 0x000e2c0000000000 */
[C---:B------:R-:W-:Y:S01]  /*2500*/  HMMA.16816.F32 R64, R12.reuse, R82, R64 ;  /* 0x000000520c40723c */ /* 0x040fe20000001840 */
[----:B------:R-:W-:Y:S07]  /*2510*/  LDSM.16.M88.4 R80, [R205+0x8900] ;  /* 0x00890000cd50783b */ /* 0x000fee0000000200 */
[C---:B------:R-:W-:Y:S08]  /*2520*/  HMMA.16816.F32 R60, R12.reuse, R44, R60 ;  /* 0x0000002c0c3c723c */ /* 0x040ff0000000183c */
[C---:B------:R-:W-:Y:S01]  /*2530*/  HMMA.16816.F32 R56, R12.reuse, R46, R56 ;  /* 0x0000002e0c38723c */ /* 0x040fe20000001838 */
[----:B------:R-:W4:Y:S07]  /*2540*/  LDSM.16.M88.4 R44, [R192+0x1000] ;  /* 0x00100000c02c783b */ /* 0x000f2e0000000200 */
[C---:B------:R-:W-:Y:S08]  /*2550*/  HMMA.16816.F32 R52, R12.reuse, R36, R52 ;  /* 0x000000240c34723c */ /* 0x040ff00000001834 */
[----:B------:R-:W-:Y:S01]  /*2560*/  HMMA.16816.F32 R28, R12, R38, R28 ;  /* 0x000000260c1c723c */ /* 0x000fe2000000181c */
[----:B------:R-:W5:Y:S04]  /*2570*/  LDSM.16.M88.4 R36, [R192+0x1800] ;  /* 0x00180000c024783b */ /* 0x000f680000000200 */
[----:B------:R-:W-:Y:S03]  /*2580*/  LDSM.16.M88.4 R12, [R206+0x10100] ;  /* 0x01010000ce0c783b */ /* 0x000fe60000000200 */
[C---:B-1----:R-:W-:Y:S08]  /*2590*/  HMMA.16816.F32 R24, R48.reuse, R8, R24 ;  /* 0x000000083018723c */ /* 0x042ff00000001818 */
[C---:B------:R-:W-:Y:S01]  /*25a0*/  HMMA.16816.F32 R20, R48.reuse, R10, R20 ;  /* 0x0000000a3014723c */ /* 0x040fe20000001814 */
[----:B------:R-:W1:Y:S07]  /*25b0*/  LDSM.16.M88.4 R8, [R205+0x8100] ;  /* 0x00810000cd08783b */ /* 0x000e6e0000000200 */
[C---:B------:R-:W-:Y:S08]  /*25c0*/  HMMA.16816.F32 R16, R48.reuse, R76, R16 ;  /* 0x0000004c3010723c */ /* 0x040ff00000001810 */
[C---:B------:R-:W-:Y:S01]  /*25d0*/  HMMA.16816.F32 R64, R48.reuse, R78, R64 ;  /* 0x0000004e3040723c */ /* 0x040fe20000001840 */
[----:B------:R-:W1:Y:S07]  /*25e0*/  LDSM.16.M88.4 R76, [R205+0x9100] ;  /* 0x00910000cd4c783b */ /* 0x000e6e0000000200 */
[C---:B------:R-:W-:Y:S08]  /*25f0*/  HMMA.16816.F32 R60, R48.reuse, R72, R60 ;  /* 0x00000048303c723c */ /* 0x040ff0000000183c */
[C---:B------:R-:W-:Y:S01]  /*2600*/  HMMA.16816.F32 R56, R48.reuse, R74, R56 ;  /* 0x0000004a3038723c */ /* 0x040fe20000001838 */
[----:B------:R-:W-:Y:S07]  /*2610*/  LDSM.16.M88.4 R72, [R204+0x2800] ;  /* 0x00280000cc48783b */ /* 0x000fee0000000200 */
[C---:B--2---:R-:W-:Y:S08]  /*2620*/  HMMA.16816.F32 R52, R48.reuse, R40, R52 ;  /* 0x000000283034723c */ /* 0x044ff00000001834 */
[----:B------:R-:W-:Y:S01]  /*2630*/  HMMA.16816.F32 R48, R48, R42, R28 ;  /* 0x0000002a3030723c */ /* 0x000fe2000000181c */
[----:B------:R-:W2:Y:S04]  /*2640*/  LDSM.16.M88.4 R28, [R205+0x9900] ;  /* 0x00990000cd1c783b */ /* 0x000ea80000000200 */
[----:B------:R-:W-:Y:S03]  /*2650*/  LDSM.16.M88.4 R40, [R202+0x10100] ;  /* 0x01010000ca28783b */ /* 0x000fe60000000200 */
[C---:B---3--:R-:W-:Y:S08]  /*2660*/  HMMA.16816.F32 R24, R32.reuse, R4, R24 ;  /* 0x000000042018723c */ /* 0x048ff00000001818 */
[C---:B------:R-:W-:Y:S01]  /*2670*/  HMMA.16816.F32 R20, R32.reuse, R6, R20 ;  /* 0x000000062014723c */ /* 0x040fe20000001814 */
[----:B------:R-:W3:Y:S07]  /*2680*/  LDSM.16.M88.4 R4, [R204+0x2000] ;  /* 0x00200000cc04783b */ /* 0x000eee0000000200 */
[C---:B----4-:R-:W-:Y:S08]  /*2690*/  HMMA.16816.F32 R60, R32.reuse, R44, R60 ;  /* 0x0000002c203c723c */ /* 0x050ff0000000183c */
[C---:B------:R-:W-:Y:S01]  /*26a0*/  HMMA.16816.F32 R56, R32.reuse, R46, R56 ;  /* 0x0000002e2038723c */ /* 0x040fe20000001838 */
[----:B------:R-:W-:Y:S07]  /*26b0*/  LDSM.16.M88.4 R44, [R204+0x3800] ;  /* 0x00380000cc2c783b */ /* 0x000fee0000000200 */
[C---:B-----5:R-:W-:Y:S08]  /*26c0*/  HMMA.16816.F32 R52, R32.reuse, R36, R52 ;  /* 0x000000242034723c */ /* 0x060ff00000001834 */
[----:B------:R-:W-:Y:S01]  /*26d0*/  HMMA.16816.F32 R48, R32, R38, R48 ;  /* 0x000000262030723c */ /* 0x000fe20000001830 */
[----:B------:R-:W-:Y:S07]  /*26e0*/  LDSM.16.M88.4 R36, [R200+0x8100] ;  /* 0x00810000c824783b */ /* 0x000fee0000000200 */
[C---:B-1----:R-:W-:Y:S08]  /*26f0*/  HMMA.16816.F32 R24, R12.reuse, R8, R24 ;  /* 0x000000080c18723c */ /* 0x042ff00000001818 */
[----:B------:R-:W-:Y:S01]  /*2700*/  HMMA.16816.F32 R20, R12, R10, R20 ;  /* 0x0000000a0c14723c */ /* 0x000fe20000001814 */
[----:B------:R-:W-:Y:S07]  /*2710*/  LDSM.16.M88.4 R8, [R201+0x10100] ;  /* 0x01010000c908783b */ /* 0x000fee0000000200 */
[C---:B------:R-:W-:Y:S08]  /*2720*/  HMMA.16816.F32 R16, R32.reuse, R68, R16 ;  /* 0x000000442010723c */ /* 0x040ff00000001810 */
[----:B------:R-:W-:Y:S01]  /*2730*/  HMMA.16816.F32 R64, R32, R70, R64 ;  /* 0x000000462040723c */ /* 0x000fe20000001840 */
[----:B------:R-:W1:Y:S04]  /*2740*/  LDSM.16.M88.4 R68, [R204+0x3000] ;  /* 0x00300000cc44783b */ /* 0x000e680000000200 */
[----:B------:R-:W-:Y:S03]  /*2750*/  LDSM.16.M88.4 R32, [R200+0x8900] ;  /* 0x00890000c820783b */ /* 0x000fe60000000200 */
[C---:B------:R-:W-:Y:S08]  /*2760*/  HMMA.16816.F32 R60, R12.reuse, R76, R60 ;  /* 0x0000004c0c3c723c */ /* 0x040ff0000000183c */
[C---:B------:R-:W-:Y:S01]  /*2770*/  HMMA.16816.F32 R56, R12.reuse, R78, R56 ;  /* 0x0000004e0c38723c */ /* 0x040fe20000001838 */
[----:B------:R-:W-:Y:S07]  /*2780*/  LDSM.16.M88.4 R76, [R199+0x10100] ;  /* 0x01010000c74c783b */ /* 0x000fee0000000200 */
[C---:B--2---:R-:W-:Y:S08]  /*2790*/  HMMA.16816.F32 R52, R12.reuse, R28, R52 ;  /* 0x0000001c0c34723c */ /* 0x044ff00000001834 */
[----:B------:R-:W-:Y:S01]  /*27a0*/  HMMA.16816.F32 R48, R12, R30, R48 ;  /* 0x0000001e0c30723c */ /* 0x000fe20000001830 */
[----:B------:R-:W2:Y:S07]  /*27b0*/  LDSM.16.M88.4 R28, [R200+0x9100] ;  /* 0x00910000c81c783b */ /* 0x000eae0000000200 */
[C---:B---3--:R-:W-:Y:S08]  /*27c0*/  HMMA.16816.F32 R24, R40.reuse, R4, R24 ;  /* 0x000000042818723c */ /* 0x048ff00000001818 */
[----:B------:R-:W-:Y:S01]  /*27d0*/  HMMA.16816.F32 R20, R40, R6, R20 ;  /* 0x000000062814723c */ /* 0x000fe20000001814 */
[----:B------:R-:W-:Y:S07]  /*27e0*/  LDSM.16.M88.4 R4, [R192+0x2000] ;  /* 0x00200000c004783b */ /* 0x000fee0000000200 */
[C---:B------:R-:W-:Y:S08]  /*27f0*/  HMMA.16816.F32 R16, R12.reuse, R80, R16 ;  /* 0x000000500c10723c */ /* 0x040ff00000001810 */
[----:B------:R-:W-:Y:S01]  /*2800*/  HMMA.16816.F32 R64, R12, R82, R64 ;  /* 0x000000520c40723c */ /* 0x000fe20000001840 */
[----:B------:R-:W3:Y:S04]  /*2810*/  LDSM.16.M88.4 R12, [R200+0x9900] ;  /* 0x00990000c80c783b */ /* 0x000ee80000000200 */
[----:B------:R-:W-:Y:S03]  /*2820*/  LDSM.16.M88.4 R80, [R192+0x2800] ;  /* 0x00280000c050783b */ /* 0x000fe60000000200 */
[C---:B-1----:R-:W-:Y:S08]  /*2830*/  HMMA.16816.F32 R60, R40.reuse, R68, R60 ;  /* 0x00000044283c723c */ /* 0x042ff0000000183c */
[C---:B------:R-:W-:Y:S01]  /*2840*/  HMMA.16816.F32 R56, R40.reuse, R70, R56 ;  /* 0x000000462838723c */ /* 0x040fe20000001838 */
[----:B------:R-:W-:Y:S07]  /*2850*/  LDSM.16.M88.4 R68, [R192+0x3800] ;  /* 0x00380000c044783b */ /* 0x000fee0000000200 */
[C---:B------:R-:W-:Y:S08]  /*2860*/  HMMA.16816.F32 R52, R40.reuse, R44, R52 ;  /* 0x0000002c2834723c */ /* 0x040ff00000001834 */
[----:B------:R-:W-:Y:S01]  /*2870*/  HMMA.16816.F32 R48, R40, R46, R48 ;  /* 0x0000002e2830723c */ /* 0x000fe20000001830 */
[----:B------:R-:W-:Y:S07]  /*2880*/  LDSM.16.M88.4 R44, [R206+0x14100] ;  /* 0x01410000ce2c783b */ /* 0x000fee0000000200 */
[C---:B------:R-:W-:Y:S08]  /*2890*/  HMMA.16816.F32 R24, R8.reuse, R36, R24 ;  /* 0x000000240818723c */ /* 0x040ff00000001818 */
[----:B------:R-:W-:Y:S01]  /*28a0*/  HMMA.16816.F32 R20, R8, R38, R20 ;  /* 0x000000260814723c */ /* 0x000fe20000001814 */
[----:B------:R-:W-:Y:S07]  /*28b0*/  LDSM.16.M88.4 R36, [R205+0xa900] ;  /* 0x00a90000cd24783b */ /* 0x000fee0000000200 */
[C---:B------:R-:W-:Y:S08]  /*28c0*/  HMMA.16816.F32 R16, R40.reuse, R72, R16 ;  /* 0x000000482810723c */ /* 0x040ff00000001810 */
[----:B------:R-:W-:Y:S01]  /*28d0*/  HMMA.16816.F32 R64, R40, R74, R64 ;  /* 0x0000004a2840723c */ /* 0x000fe20000001840 */
[----:B------:R-:W1:Y:S04]  /*28e0*/  LDSM.16.M88.4 R72, [R192+0x3000] ;  /* 0x00300000c048783b */ /* 0x000e680000000200 */
[----:B------:R-:W4:Y:S03]  /*28f0*/  LDSM.16.M88.4 R40, [R205+0xa100] ;  /* 0x00a10000cd28783b */ /* 0x000f260000000200 */
[C---:B--2---:R-:W-:Y:S08]  /*2900*/  HMMA.16816.F32 R60, R8.reuse, R28, R60 ;  /* 0x0000001c083c723c */ /* 0x044ff0000000183c */
[C---:B------:R-:W-:Y:S01]  /*2910*/  HMMA.16816.F32 R56, R8.reuse, R30, R56 ;  /* 0x0000001e0838723c */ /* 0x040fe20000001838 */
[----:B------:R-:W-:Y:S07]  /*2920*/  LDSM.16.M88.4 R28, [R205+0xb900] ;  /* 0x00b90000cd1c783b */ /* 0x000fee0000000200 */
[C---:B---3--:R-:W-:Y:S08]  /*2930*/  HMMA.16816.F32 R52, R8.reuse, R12, R52 ;  /* 0x0000000c0834723c */ /* 0x048ff00000001834 */
[----:B------:R-:W-:Y:S01]  /*2940*/  HMMA.16816.F32 R48, R8, R14, R48 ;  /* 0x0000000e0830723c */ /* 0x000fe20000001830 */
[----:B------:R-:W-:Y:S07]  /*2950*/  LDSM.16.M88.4 R12, [R202+0x14100] ;  /* 0x01410000ca0c783b */ /* 0x000fee0000000200 */
[C---:B------:R-:W-:Y:S08]  /*2960*/  HMMA.16816.F32 R24, R76.reuse, R4, R24 ;  /* 0x000000044c18723c */ /* 0x040ff00000001818 */
[----:B------:R-:W-:Y:S01]  /*2970*/  HMMA.16816.F32 R20, R76, R6, R20 ;  /* 0x000000064c14723c */ /* 0x000fe20000001814 */
[----:B------:R-:W-:Y:S07]  /*2980*/  LDSM.16.M88.4 R4, [R204+0x4800] ;  /* 0x00480000cc04783b */ /* 0x000fee0000000200 */
[C---:B------:R-:W-:Y:S08]  /*2990*/  HMMA.16816.F32 R16, R8.reuse, R32, R16 ;  /* 0x000000200810723c */ /* 0x040ff00000001810 */
[----:B------:R-:W-:Y:S01]  /*29a0*/  HMMA.16816.F32 R64, R8, R34, R64 ;  /* 0x000000220840723c */ /* 0x000fe20000001840 */
[----:B------:R-:W2:Y:S04]  /*29b0*/  LDSM.16.M88.4 R32, [R205+0xb100] ;  /* 0x00b10000cd20783b */ /* 0x000ea80000000200 */
[----:B------:R-:W3:Y:S03]  /*29c0*/  LDSM.16.M88.4 R8, [R204+0x4000] ;  /* 0x00400000cc08783b */ /* 0x000ee60000000200 */
[C---:B-1----:R-:W-:Y:S08]  /*29d0*/  HMMA.16816.F32 R60, R76.reuse, R72, R60 ;  /* 0x000000484c3c723c */ /* 0x042ff0000000183c */
[C---:B------:R-:W-:Y:S08]  /*29e0*/  HMMA.16816.F32 R56, R76.reuse, R74, R56 ;  /* 0x0000004a4c38723c */ /* 0x040ff00000001838 */
[C---:B------:R-:W-:Y:S08]  /*29f0*/  HMMA.16816.F32 R52, R76.reuse, R68, R52 ;  /* 0x000000444c34723c */ /* 0x040ff00000001834 */
[----:B------:R-:W-:Y:S01]  /*2a00*/  HMMA.16816.F32 R48, R76, R70, R48 ;  /* 0x000000464c30723c */ /* 0x000fe20000001830 */
[----:B------:R-:W1:Y:S07]  /*2a10*/  LDSM.16.M88.4 R68, [R204+0x5000] ;  /* 0x00500000cc44783b */ /* 0x000e6e0000000200 */
[C---:B----4-:R-:W-:Y:S08]  /*2a20*/  HMMA.16816.F32 R24, R44.reuse, R40, R24 ;  /* 0x000000282c18723c */ /* 0x050ff00000001818 */
[----:B------:R-:W-:Y:S01]  /*2a30*/  HMMA.16816.F32 R20, R44, R42, R20 ;  /* 0x0000002a2c14723c */ /* 0x000fe20000001814 */
[----:B------:R-:W4:Y:S07]  /*2a40*/  LDSM.16.M88.4 R40, [R204+0x5800] ;  /* 0x00580000cc28783b */ /* 0x000f2e0000000200 */
[C---:B------:R-:W-:Y:S08]  /*2a50*/  HMMA.16816.F32 R16, R76.reuse, R80, R16 ;  /* 0x000000504c10723c */ /* 0x040ff00000001810 */
[----:B------:R-:W-:Y:S08]  /*2a60*/  HMMA.16816.F32 R64, R76, R82, R64 ;  /* 0x000000524c40723c */ /* 0x000ff00000001840 */
[C---:B--2---:R-:W-:Y:S08]  /*2a70*/  HMMA.16816.F32 R60, R44.reuse, R32, R60 ;  /* 0x000000202c3c723c */ /* 0x044ff0000000183c */
[C---:B------:R-:W-:Y:S01]  /*2a80*/  HMMA.16816.F32 R56, R44.reuse, R34, R56 ;  /* 0x000000222c38723c */ /* 0x040fe20000001838 */
[----:B------:R-:W-:Y:S07]  /*2a90*/  LDSM.16.M88.4 R32, [R200+0xb900] ;  /* 0x00b90000c820783b */ /* 0x000fee0000000200 */
[C---:B------:R-:W-:Y:S08]  /*2aa0*/  HMMA.16816.F32 R52, R44.reuse, R28, R52 ;  /* 0x0000001c2c34723c */ /* 0x040ff00000001834 */
[----:B------:R-:W-:Y:S01]  /*2ab0*/  HMMA.16816.F32 R48, R44, R30, R48 ;  /* 0x0000001e2c30723c */ /* 0x000fe20000001830 */
[----:B------:R-:W-:Y:S07]  /*2ac0*/  LDSM.16.M88.4 R28, [R201+0x14100] ;  /* 0x01410000c91c783b */ /* 0x000fee0000000200 */
[C---:B---3--:R-:W-:Y:S08]  /*2ad0*/  HMMA.16816.F32 R24, R12.reuse, R8, R24 ;  /* 0x000000080c18723c */ /* 0x048ff00000001818 */
[----:B------:R-:W-:Y:S01]  /*2ae0*/  HMMA.16816.F32 R20, R12, R10, R20 ;  /* 0x0000000a0c14723c */ /* 0x000fe20000001814 */
[----:B------:R-:W2:Y:S07]  /*2af0*/  LDSM.16.M88.4 R8, [R200+0xa100] ;  /* 0x00a10000c808783b */ /* 0x000eae0000000200 */
[C---:B------:R-:W-:Y:S08]  /*2b00*/  HMMA.16816.F32 R16, R44.reuse, R36, R16 ;  /* 0x000000242c10723c */ /* 0x040ff00000001810 */
[----:B------:R-:W-:Y:S01]  /*2b10*/  HMMA.16816.F32 R64, R44, R38, R64 ;  /* 0x000000262c40723c */ /* 0x000fe20000001840 */
[----:B------:R-:W-:Y:S04]  /*2b20*/  LDSM.16.M88.4 R44, [R199+0x14100] ;  /* 0x01410000c72c783b */ /* 0x000fe80000000200 */
[----:B------:R-:W-:Y:S03]  /*2b30*/  LDSM.16.M88.4 R36, [R200+0xb100] ;  /* 0x00b10000c824783b */ /* 0x000fe60000000200 */
[C---:B-1----:R-:W-:Y:S08]  /*2b40*/  HMMA.16816.F32 R60, R12.reuse, R68, R60 ;  /* 0x000000440c3c723c */ /* 0x042ff0000000183c */
[C---:B------:R-:W-:Y:S08]  /*2b50*/  HMMA.16816.F32 R56, R12.reuse, R70, R56 ;  /* 0x000000460c38723c */ /* 0x040ff00000001838 */
[C---:B----4-:R-:W-:Y:S01]  /*2b60*/  HMMA.16816.F32 R68, R12.reuse, R40, R52 ;  /* 0x000000280c44723c */ /* 0x050fe20000001834 */
[----:B------:R-:W1:Y:S07]  /*2b70*/  LDSM.16.M88.4 R52, [R192+0x4000] ;  /* 0x00400000c034783b */ /* 0x000e6e0000000200 */
[C---:B------:R-:W-:Y:S08]  /*2b80*/  HMMA.16816.F32 R16, R12.reuse, R4, R16 ;  /* 0x000000040c10723c */ /* 0x040ff00000001810 */
[----:B------:R-:W-:Y:S01]  /*2b90*/  HMMA.16816.F32 R64, R12, R6, R64 ;  /* 0x000000060c40723c */ /* 0x000fe20000001840 */
[----:B------:R-:W3:Y:S07]  /*2ba0*/  LDSM.16.M88.4 R4, [R200+0xa900] ;  /* 0x00a90000c804783b */ /* 0x000eee0000000200 */
[----:B--2---:R-:W-:Y:S08]  /*2bb0*/  HMMA.16816.F32 R24, R28, R8, R24 ;  /* 0x000000081c18723c */ /* 0x004ff00000001818 */
[----:B------:R-:W-:Y:S01]  /*2bc0*/  HMMA.16816.F32 R48, R12, R42, R48 ;  /* 0x0000002a0c30723c */ /* 0x000fe20000001830 */
[----:B------:R-:W2:Y:S04]  /*2bd0*/  LDSM.16.M88.4 R12, [R192+0x4800] ;  /* 0x00480000c00c783b */ /* 0x000ea80000000200 */
[----:B------:R-:W4:Y:S03]  /*2be0*/  LDSM.16.M88.4 R40, [R192+0x5000] ;  /* 0x00500000c028783b */ /* 0x000f260000000200 */
[----:B------:R-:W-:Y:S01]  /*2bf0*/  HMMA.16816.F32 R20, R28, R10, R20 ;  /* 0x0000000a1c14723c */ /* 0x000fe20000001814 */
[----:B------:R-:W5:Y:S01]  /*2c00*/  LDSM.16.M88.4 R8, [R192+0x5800] ;  /* 0x00580000c008783b */ /* 0x000f620000000200 */
[----:B------:R-:W-:-:S06]  /*2c10*/  DEPBAR.LE SB0, 0x0 ;  /* 0x000080000000791a */ /* 0x000fcc0000000000 */
[----:B-1----:R-:W-:Y:S08]  /*2c20*/  HMMA.16816.F32 R24, R44, R52, R24 ;  /* 0x000000342c18723c */ /* 0x002ff00000001818 */
[C---:B------:R-:W-:Y:S08]  /*2c30*/  HMMA.16816.F32 R60, R28.reuse, R36, R60 ;  /* 0x000000241c3c723c */ /* 0x040ff0000000183c */
[C---:B---3--:R-:W-:Y:S07]  /*2c40*/  HMMA.16816.F32 R16, R28.reuse, R4, R16 ;  /* 0x000000041c10723c */ /* 0x048fee0000001810 */
[----:B------:R-:W-:Y:S01]  /*2c50*/  LOP3.LUT R4, R88, R89, RZ, 0xfc, !PT ;  /* 0x0000005958047212 */ /* 0x000fe200078efcff */
[----:B------:R-:W-:Y:S01]  /*2c60*/  HMMA.16816.F32 R64, R28, R6, R64 ;  /* 0x000000061c40723c */ /* 0x000fe20000001840 */
[----:B------:R-:W-:-:S02]  /*2c70*/  FMUL.FTZ R5, R24, c[0x0][0x320] ;  /* 0x0000c80018057a20 */ /* 0x000fc40000410000 */
[----:B------:R-:W-:-:S04]  /*2c80*/  FMUL.FTZ R0, R26, c[0x0][0x320] ;  /* 0x0000c8001a007a20 */ /* 0x000fc80000410000 */
[----:B------:R-:W-:Y:S01]  /*2c90*/  FMUL.FTZ R6, R25, c[0x0][0x320] ;  /* 0x0000c80019067a20 */ /* 0x000fe20000410000 */
[C---:B------:R-:W-:Y:S01]  /*2ca0*/  HMMA.16816.F32 R56, R28.reuse, R38, R56 ;  /* 0x000000261c38723c */ /* 0x040fe20000001838 */
[----:B------:R-:W1:Y:S07]  /*2cb0*/  MUFU.TANH R5, R5 ;  /* 0x0000000500057308 */ /* 0x000e6e0000002400 */
[C---:B------:R-:W-:Y:S01]  /*2cc0*/  HMMA.16816.F32 R68, R28.reuse, R32, R68 ;  /* 0x000000201c44723c */ /* 0x040fe20000001844 */
[----:B------:R-:W3:Y:S07]  /*2cd0*/  MUFU.TANH R6, R6 ;  /* 0x0000000600067308 */ /* 0x000eee0000002400 */
[----:B------:R-:W-:Y:S01]  /*2ce0*/  HMMA.16816.F32 R48, R28, R34, R48 ;  /* 0x000000221c30723c */ /* 0x000fe20000001830 */
[----:B------:R-:W1:Y:S07]  /*2cf0*/  MUFU.TANH R0, R0 ;  /* 0x0000000000007308 */ /* 0x000e6e0000002400 */
[C---:B------:R-:W-:Y:S08]  /*2d00*/  HMMA.16816.F32 R20, R44.reuse, R54, R20 ;  /* 0x000000362c14723c */ /* 0x040ff00000001814 */
[C---:B--2---:R-:W-:Y:S08]  /*2d10*/  HMMA.16816.F32 R16, R44.reuse, R12, R16 ;  /* 0x0000000c2c10723c */ /* 0x044ff00000001810 */
[C---:B------:R-:W-:Y:S08]  /*2d20*/  HMMA.16816.F32 R64, R44.reuse, R14, R64 ;  /* 0x0000000e2c40723c */ /* 0x040ff00000001840 */
[C---:B----4-:R-:W-:Y:S08]  /*2d30*/  HMMA.16816.F32 R60, R44.reuse, R40, R60 ;  /* 0x000000282c3c723c */ /* 0x050ff0000000183c */
[C---:B------:R-:W-:Y:S08]  /*2d40*/  HMMA.16816.F32 R56, R44.reuse, R42, R56 ;  /* 0x0000002a2c38723c */ /* 0x040ff00000001838 */
[C---:B-----5:R-:W-:Y:S08]  /*2d50*/  HMMA.16816.F32 R68, R44.reuse, R8, R68 ;  /* 0x000000082c44723c */ /* 0x060ff00000001844 */
[----:B------:R-:W-:Y:S01]  /*2d60*/  HMMA.16816.F32 R48, R44, R10, R48 ;  /* 0x0000000a2c30723c */ /* 0x000fe20000001830 */
[----:B------:R-:W-:Y:S06]  /*2d70*/  BAR.SYNC.DEFER_BLOCKING 0x0 ;  /* 0x0000000000007b1d */ /* 0x000fec0000010000 */
[----:B------:R-:W-:Y:S05]  /*2d80*/  @!P0 BRA `(.L_x_592) ;  /* 0x0000042000008947 */ /* 0x000fea0003800000 */
[----:B-1-3--:R-:W-:Y:S01]  /*2d90*/  ULEA UR4, UR6, UR11, 0x6 ;  /* 0x0000000b06047291 */ /* 0x00afe2000f8e303f */
[----:B------:R-:W-:-:S05]  /*2da0*/  IMAD.MOV.U32 R208, RZ, RZ, RZ ;  /* 0x000000ffffd07224 */ /* 0x000fca00078e00ff */
        /* <DEDUP_REMOVED lines=18> */
[----:B------:R-:W-:Y:S02]  /*2ed0*/  IMAD R7, R209, c[0x0][0x1e4], R12 ;  /* 0x00007900d1077a24 */ /* 0x000fe400078e020c */
[----:B------:R-:W-:Y:S02]  /*2ee0*/  IMAD.SHL.U32 R12, R182, 0x2, RZ ;  /* 0x00000002b60c7824 */ /* 0x000fe400078e00ff */
[----:B------:R-:W-:Y:S01]  /*2ef0*/  IMAD.IADD R11, R11, 0x1, R7 ;  /* 0x000000010b0b7824 */ /* 0x000fe200078e0207 */
[----:B--2---:R-:W-:-:S03]  /*2f00*/  SHF.R.S32.HI R7, RZ, 0x1f, R208 ;  /* 0x0000001fff077819 */ /* 0x004fc600000114d0 */
[----:B------:R-:W-:Y:S01]  /*2f10*/  IMAD.WIDE.U32 R8, R208, c[0x0][0x1f0], R10 ;  /* 0x00007c00d0087a25 */ /* 0x000fe200078e000a */
[----:B------:R-:W-:Y:S02]  /*2f20*/  SEL R11, RZ, 0x10, P5 ;  /* 0x00000010ff0b7807 */ /* 0x000fe40002800000 */
[----:B------:R-:W-:Y:S01]  /*2f30*/  SHF.L.U64.HI R10, R181, 0x1, R214 ;  /* 0x00000001b50a7819 */ /* 0x000fe200000102d6 */
[----:B------:R-:W-:Y:S01]  /*2f40*/  IMAD R7, R7, c[0x0][0x1f0], RZ ;  /* 0x00007c0007077a24 */ /* 0x000fe200078e02ff */
[----:B------:R-:W-:Y:S02]  /*2f50*/  IADD3 R32, P0, R8, UR20, RZ ;  /* 0x0000001408207c10 */ /* 0x000fe4000ff1e0ff */
[----:B------:R-:W-:Y:S01]  /*2f60*/  IADD3 R30, -R11, 0x10, RZ ;  /* 0x000000100b1e7810 */ /* 0x000fe20007ffe1ff */
[----:B------:R-:W-:Y:S01]  /*2f70*/  IMAD R7, R208, c[0x0][0x1f4], R7 ;  /* 0x00007d00d0077a24 */ /* 0x000fe200078e0207 */
[----:B------:R-:W-:Y:S02]  /*2f80*/  SEL R8, RZ, 0x10, P4 ;  /* 0x00000010ff087807 */ /* 0x000fe40002000000 */
[----:B------:R-:W-:-:S02]  /*2f90*/  LOP3.LUT R30, R30, 0xf, RZ, 0xc0, !PT ;  /* 0x0000000f1e1e7812 */ /* 0x000fc400078ec0ff */
[----:B------:R-:W-:Y:S02]  /*2fa0*/  IADD3.X R9, R9, UR17, R7, P0, !PT ;  /* 0x0000001109097c10 */ /* 0x000fe400087fe407 */
[----:B------:R-:W-:Y:S02]  /*2fb0*/  LEA R7, P0, R32, c[0x0][0x1c8], 0x1 ;  /* 0x0000720020077a11 */ /* 0x000fe400078008ff */
[----:B------:R-:W-:Y:S02]  /*2fc0*/  IADD3 R28, -R8, 0x10, RZ ;  /* 0x00000010081c7810 */ /* 0x000fe40007ffe1ff */
[----:B------:R-:W-:Y:S01]  /*2fd0*/  LEA.HI.X R32, R32, c[0x0][0x1cc], R9, 0x1, P0 ;  /* 0x0000730020207a11 */ /* 0x000fe200000f0c09 */
[----:B------:R-:W1:Y:S01]  /*2fe0*/  SHFL.IDX PT, R15, R7, 0x1, 0x181f ;  /* 0x00381f00070f7f89 */ /* 0x000e6200000e0000 */
[----:B------:R-:W-:Y:S01]  /*2ff0*/  IMAD.SHL.U32 R9, R181, 0x2, RZ ;  /* 0x00000002b5097824 */ /* 0x000fe200078e00ff */
[----:B------:R-:W-:Y:S02]  /*3000*/  LOP3.LUT R28, R28, 0xf, RZ, 0xc0, !PT ;  /* 0x0000000f1c1c7812 */ /* 0x000fe400078ec0ff */
[----:B------:R-:W2:Y:S04]  /*3010*/  SHFL.IDX PT, R24, R32, 0x1, 0x181f ;  /* 0x00381f0020187f89 */ /* 0x000ea800000e0000 */
[----:B------:R3:W4:Y:S04]  /*3020*/  SHFL.IDX PT, R26, R7, RZ, 0x181f ;  /* 0x00181fff071a7589 */ /* 0x00072800000e0000 */
[----:B------:R5:W4:Y:S01]  /*3030*/  SHFL.IDX PT, R25, R32, RZ, 0x181f ;  /* 0x00181fff20197589 */ /* 0x000b2200000e0000 */
[----:B-1----:R-:W-:-:S04]  /*3040*/  IADD3 R30, P1, P0, R30, R15, R12 ;  /* 0x0000000f1e1e7210 */ /* 0x002fc8000783e00c */
[----:B--2---:R-:W-:Y:S02]  /*3050*/  IADD3.X R31, RZ, R24, R13, P1, P0 ;  /* 0x00000018ff1f7210 */ /* 0x004fe40000fe040d */
[----:B------:R-:W-:Y:S01]  /*3060*/  IADD3 R28, P1, P0, R28, R15, R9 ;  /* 0x0000000f1c1c7210 */ /* 0x000fe2000783e009 */
[----:B---3--:R-:W-:-:S03]  /*3070*/  IMAD.SHL.U32 R7, R180, 0x2, RZ ;  /* 0x00000002b4077824 */ /* 0x008fc600078e00ff */
[----:B------:R-:W-:Y:S02]  /*3080*/  IADD3.X R29, RZ, R24, R10, P1, P0 ;  /* 0x00000018ff1d7210 */ /* 0x000fe40000fe040a */
[----:B-----5:R-:W-:Y:S02]  /*3090*/  IADD3 R32, P1, P0, R14, R15, R7 ;  /* 0x0000000f0e207210 */ /* 0x020fe4000783e007 */
[----:B------:R-:W-:-:S04]  /*30a0*/  SHF.L.U64.HI R14, R180, 0x1, R183 ;  /* 0x00000001b40e7819 */ /* 0x000fc800000102b7 */
[----:B------:R-:W-:Y:S02]  /*30b0*/  IADD3.X R33, RZ, R24, R14, P1, P0 ;  /* 0x00000018ff217210 */ /* 0x000fe40000fe040e */
[C---:B----4-:R-:W-:Y:S02]  /*30c0*/  IADD3 R12, P1, R26.reuse, R12, RZ ;  /* 0x0000000c1a0c7210 */ /* 0x050fe40007f3e0ff */
[----:B------:R-:W-:-:S03]  /*30d0*/  IADD3 R34, P0, R26, R9, RZ ;  /* 0x000000091a227210 */ /* 0x000fc60007f1e0ff */
[----:B------:R-:W-:Y:S01]  /*30e0*/  IMAD.X R13, R25, 0x1, R13, P1 ;  /* 0x00000001190d7824 */ /* 0x000fe200008e060d */
        /* <DEDUP_REMOVED lines=12> */
.L_x_592:
[----:B-1-3--:R-:W-:Y:S01]  /*31b0*/  FMUL.FTZ R10, R17, c[0x0][0x320] ;  /* 0x0000c800110a7a20 */ /* 0x00afe20000410000 */
        /* <DEDUP_REMOVED lines=13> */
[----:B------:R-:W-:Y:S01]  /*3290*/  UMOV UR4, 0xffffffc0 ;  /* 0xffffffc000047882 */ /* 0x000fe20000000000 */
[----:B------:R-:W-:Y:S01]  /*32a0*/  LEA.HI R20, R20, R17, RZ, 0x2 ;  /* 0x0000001114147211 */ /* 0x000fe200078f10ff */
[----:B------:R-:W-:Y:S01]  /*32b0*/  UIMAD UR4, UR6, UR4, 0x41 ;  /* 0x00000041060474a4 */ /* 0x000fe2000f8e0204 */
[----:B------:R-:W-:Y:S01]  /*32c0*/  LEA.HI R15, R85, R85, RZ, 0x1 ;  /* 0x00000055550f7211 */ /* 0x000fe200078f08ff */
[----:B------:R-:W-:Y:S01]  /*32d0*/  IMAD.IADD R86, R86, 0x1, -R13 ;  /* 0x0000000156567824 */ /* 0x000fe200078e0a0d */
[----:B------:R-:W-:Y:S01]  /*32e0*/  LEA.HI.SX32 R25, R20, UR10, 0x1e ;  /* 0x0000000a14197c11 */ /* 0x000fe2000f8ff2ff */
[----:B------:R-:W-:Y:S01]  /*32f0*/  FMUL.FTZ R22, R22, c[0x0][0x320] ;  /* 0x0000c80016167a20 */ /* 0x000fe20000410000 */
[----:B------:R-:W-:Y:S01]  /*3300*/  LOP3.LUT R16, R15, 0x1ffffffe, RZ, 0xc0, !PT ;  /* 0x1ffffffe0f107812 */ /* 0x000fe200078ec0ff */
[----:B------:R-:W1:Y:S01]  /*3310*/  MUFU.TANH R7, R7 ;  /* 0x0000000700077308 */ /* 0x000e620000002400 */
[----:B------:R-:W-:Y:S01]  /*3320*/  PLOP3.LUT P1, PT, PT, PT, UP1, 0x80, 0x0 ;  /* 0x000000000000781c */ /* 0x000fe20003f2f018 */
[----:B------:R-:W-:Y:S01]  /*3330*/  IMAD R25, R86, 0x10, R25 ;  /* 0x0000001056197824 */ /* 0x000fe200078e0219 */
[----:B------:R-:W-:Y:S01]  /*3340*/  PLOP3.LUT P0, PT, PT, PT, UP1, 0x80, 0x0 ;  /* 0x000000000000781c */ /* 0x000fe20003f0f018 */
[----:B------:R-:W-:Y:S01]  /*3350*/  IMAD.IADD R16, R85, 0x1, -R16 ;  /* 0x0000000155107824 */ /* 0x000fe200078e0a10 */
[----:B------:R-:W-:Y:S01]  /*3360*/  LOP3.LUT R216, R20, 0x7ffffffc, RZ, 0xc0, !PT ;  /* 0x7ffffffc14d87812 */ /* 0x000fe200078ec0ff */
[----:B------:R-:W-:Y:S01]  /*3370*/  FMUL.FTZ R8, R64, c[0x0][0x320] ;  /* 0x0000c80040087a20 */ /* 0x000fe20000410000 */
[----:B------:R-:W-:Y:S01]  /*3380*/  UIADD3 UR6, UR6, -0x2, URZ ;  /* 0xfffffffe06067890 */ /* 0x000fe2000fffe03f */
[----:B------:R-:W-:Y:S01]  /*3390*/  IMAD R215, R16, 0x8, R25 ;  /* 0x0000000810d77824 */ /* 0x000fe200078e0219 */
[----:B------:R2:W-:Y:S01]  /*33a0*/  MUFU.TANH R13, R22 ;  /* 0x00000016000d7308 */ /* 0x0005e20000002400 */
[----:B------:R-:W-:Y:S01]  /*33b0*/  IMAD.IADD R216, R17, 0x1, -R216 ;  /* 0x0000000111d87824 */ /* 0x000fe200078e0ad8 */
[----:B------:R-:W0:Y:S01]  /*33c0*/  LDGDEPBAR ;  /* 0x00000000000079af */ /* 0x000e220000000000 */
[----:B------:R-:W-:-:S02]  /*33d0*/  IMAD.MOV.U32 R18, RZ, RZ, R215 ;  /* 0x000000ffff127224 */ /* 0x000fc400078e00d7 */
[----:B------:R-:W-:-:S03]  /*33e0*/  @P1 IMAD.HI.U32 R16, R215, c[0x0][0x2c8], RZ ;  /* 0x0000b200d7101a27 */ /* 0x000fc600078e00ff */
[----:B------:R-:W3:Y:S01]  /*33f0*/  MUFU.TANH R14, R14 ;  /* 0x0000000e000e7308 */ /* 0x000ee20000002400 */
[----:B------:R-:W-:Y:S01]  /*3400*/  IMAD.U32 R25, RZ, RZ, UR4 ;  /* 0x00000004ff197e24 */ /* 0x000fe2000f8e00ff */
[----:B------:R-:W-:Y:S01]  /*3410*/  @P0 SHF.R.U32.HI R18, RZ, c[0x0][0x2cc], R16 ;  /* 0x0000b300ff120a19 */ /* 0x000fe20000011610 */
[----:B------:R-:W-:Y:S01]  /*3420*/  IMAD.SHL.U32 R216, R216, 0x2, RZ ;  /* 0x00000002d8d87824 */ /* 0x000fe200078e00ff */
[----:B------:R-:W-:Y:S01]  /*3430*/  ULDC.64 UR4, c[0x0][0x2c8] ;  /* 0x0000b20000047ab9 */ /* 0x000fe20000000a00 */
[----:B------:R-:W-:Y:S02]  /*3440*/  FMUL.FTZ R11, R65, c[0x0][0x320] ;  /* 0x0000c800410b7a20 */ /* 0x000fe40000410000 */
[----:B------:R-:W4:Y:S01]  /*3450*/  SHFL.IDX PT, R16, R18, RZ, 0x1c1f ;  /* 0x001c1fff12107589 */ /* 0x000f2200000e0000 */
[C---:B------:R-:W-:Y:S01]  /*3460*/  IADD3 R25, -R216.reuse, UR7, R25 ;  /* 0x00000007d8197c10 */ /* 0x040fe2000fffe119 */
[----:B------:R-:W5:Y:S01]  /*3470*/  MUFU.TANH R12, R12 ;  /* 0x0000000c000c7308 */ /* 0x000f620000002400 */
[----:B--2---:R-:W-:Y:S01]  /*3480*/  IADD3 R22, -R216, UR22, RZ ;  /* 0x00000016d8167c10 */ /* 0x004fe2000fffe1ff */
[----:B------:R-:W-:Y:S01]  /*3490*/  FMUL.FTZ R60, R60, c[0x0][0x320] ;  /* 0x0000c8003c3c7a20 */ /* 0x000fe20000410000 */
[----:B------:R-:W-:Y:S01]  /*34a0*/  IADD3 R25, R25, -UR12, RZ ;  /* 0x8000000c19197c10 */ /* 0x000fe2000fffe0ff */
[----:B------:R-:W2:Y:S01]  /*34b0*/  SHFL.IDX PT, R26, R18, 0x1, 0x1c1f ;  /* 0x003c1f00121a7f89 */ /* 0x000ea200000e0000 */
[----:B------:R-:W-:Y:S01]  /*34c0*/  FMUL.FTZ R61, R61, c[0x0][0x320] ;  /* 0x0000c8003d3d7a20 */ /* 0x000fe20000410000 */
[----:B------:R-:W-:Y:S01]  /*34d0*/  UIMAD.WIDE.U32 UR22, UR10, UR4, URZ ;  /* 0x000000040a1672a5 */ /* 0x000fe2000f8e003f */
[----:B------:R-:W-:Y:S01]  /*34e0*/  FMUL.FTZ R56, R56, c[0x0][0x320] ;  /* 0x0000c80038387a20 */ /* 0x000fe20000410000 */
[----:B------:R-:W1:Y:S01]  /*34f0*/  MUFU.TANH R10, R10 ;  /* 0x0000000a000a7308 */ /* 0x000e620000002400 */
[----:B------:R-:W-:Y:S01]  /*3500*/  FMUL.FTZ R57, R57, c[0x0][0x320] ;  /* 0x0000c80039397a20 */ /* 0x000fe20000410000 */
[----:B------:R-:W-:Y:S01]  /*3510*/  @UP1 USHF.R.U32.HI UR10, URZ, UR5, UR23 ;  /* 0x000000053f0a1299 */ /* 0x000fe20008011617 */
[----:B------:R-:W-:-:S02]  /*3520*/  FMUL.FTZ R68, R68, c[0x0][0x320] ;  /* 0x0000c80044447a20 */ /* 0x000fc40000410000 */
[----:B------:R-:W-:Y:S01]  /*3530*/  FMUL.FTZ R69, R69, c[0x0][0x320] ;  /* 0x0000c80045457a20 */ /* 0x000fe20000410000 */
[----:B------:R-:W-:Y:S01]  /*3540*/  UIADD3 UR10, UR10, UR7, -UR12 ;  /* 0x000000070a0a7290 */ /* 0x000fe2000fffe80c */
[----:B------:R-:W-:Y:S01]  /*3550*/  FMUL.FTZ R48, R48, c[0x0][0x320] ;  /* 0x0000c80030307a20 */ /* 0x000fe20000410000 */
[----:B------:R-:W1:Y:S01]  /*3560*/  MUFU.TANH R8, R8 ;  /* 0x0000000800087308 */ /* 0x000e620000002400 */
[----:B------:R-:W-:Y:S01]  /*3570*/  FMUL.FTZ R49, R49, c[0x0][0x320] ;  /* 0x0000c80031317a20 */ /* 0x000fe20000410000 */
[----:B------:R-:W-:Y:S01]  /*3580*/  USHF.R.S32.HI UR4, URZ, 0x1f, UR10 ;  /* 0x0000001f3f047899 */ /* 0x000fe2000801140a */
[----:B------:R-:W-:Y:S02]  /*3590*/  FMUL.FTZ R24, R23, c[0x0][0x320] ;  /* 0x0000c80017187a20 */ /* 0x000fe40000410000 */
[----:B------:R-:W-:Y:S01]  /*35a0*/  FMUL.FTZ R19, R19, c[0x0][0x320] ;  /* 0x0000c80013137a20 */ /* 0x000fe20000410000 */
[----:B------:R-:W-:Y:S01]  /*35b0*/  ULEA.HI UR4, UR4, UR10, URZ, 0x6 ;  /* 0x0000000a04047291 */ /* 0x000fe2000f8f303f */
[----:B----4-:R-:W-:Y:S01]  /*35c0*/  IMAD.IADD R17, R25, 0x1, R16 ;  /* 0x0000000119117824 */ /* 0x010fe200078e0210 */
[----:B------:R-:W4:Y:S01]  /*35d0*/  MUFU.TANH R11, R11 ;  /* 0x0000000b000b7308 */ /* 0x000f220000002400 */
[----:B------:R-:W-:Y:S01]  /*35e0*/  FMUL.FTZ R66, R66, c[0x0][0x320] ;  /* 0x0000c80042427a20 */ /* 0x000fe20000410000 */
[----:B------:R-:W-:Y:S01]  /*35f0*/  USHF.R.S32.HI UR4, URZ, 0x6, UR4 ;  /* 0x000000063f047899 */ /* 0x000fe20008011404 */
[----:B------:R-:W-:Y:S01]  /*3600*/  FMUL.FTZ R9, R67, c[0x0][0x320] ;  /* 0x0000c80043097a20 */ /* 0x000fe20000410000 */
[----:B------:R-:W-:Y:S01]  /*3610*/  IMNMX R20, R22, R17, PT ;  /* 0x0000001116147217 */ /* 0x000fe20003800200 */
[----:B--2---:R-:W-:-:S02]  /*3620*/  IMAD.IADD R25, R25, 0x1, R26 ;  /* 0x0000000119197824 */ /* 0x004fc400078e021a */
[----:B------:R-:W-:Y:S01]  /*3630*/  FMUL.FTZ R62, R62, c[0x0][0x320] ;  /* 0x0000c8003e3e7a20 */ /* 0x000fe20000410000 */
[C---:B------:R-:W-:Y:S01]  /*3640*/  ISETP.GT.AND P1, PT, R20.reuse, RZ, PT ;  /* 0x000000ff1400720c */ /* 0x040fe20003f24270 */
[----:B------:R-:W2:Y:S01]  /*3650*/  MUFU.TANH R156, R60 ;  /* 0x0000003c009c7308 */ /* 0x000ea20000002400 */
[----:B------:R-:W-:Y:S01]  /*3660*/  ISETP.GT.AND P0, PT, R20, 0x1, PT ;  /* 0x000000011400780c */ /* 0x000fe20003f04270 */
[----:B------:R-:W-:Y:S01]  /*3670*/  FMUL.FTZ R63, R63, c[0x0][0x320] ;  /* 0x0000c8003f3f7a20 */ /* 0x000fe20000410000 */
[----:B------:R-:W-:Y:S01]  /*3680*/  FSEL R17, R5, -INF , P1 ;  /* 0xff80000005117808 */ /* 0x000fe20000800000 */
[----:B------:R-:W-:Y:S01]  /*3690*/  FMUL.FTZ R58, R58, c[0x0][0x320] ;  /* 0x0000c8003a3a7a20 */ /* 0x000fe20000410000 */
[----:B------:R-:W-:Y:S01]  /*36a0*/  ISETP.GT.AND P1, PT, R20, 0x8, PT ;  /* 0x000000081400780c */ /* 0x000fe20003f24270 */
[----:B------:R-:W-:Y:S01]  /*36b0*/  FMUL.FTZ R59, R59, c[0x0][0x320] ;  /* 0x0000c8003b3b7a20 */ /* 0x000fe20000410000 */
[----:B------:R-:W-:Y:S01]  /*36c0*/  FSEL R18, R6, -INF , P0 ;  /* 0xff80000006127808 */ /* 0x000fe20000000000 */
[----:B------:R-:W2:Y:S01]  /*36d0*/  MUFU.TANH R164, R61 ;  /* 0x0000003d00a47308 */ /* 0x000ea20000002400 */
[----:B------:R-:W-:Y:S01]  /*36e0*/  ISETP.GT.AND P0, PT, R20, 0x9, PT ;  /* 0x000000091400780c */ /* 0x000fe20003f04270 */
[----:B------:R-:W-:Y:S01]  /*36f0*/  FMUL.FTZ R70, R70, c[0x0][0x320] ;  /* 0x0000c80046467a20 */ /* 0x000fe20000410000 */
[----:B-1----:R-:W-:Y:S01]  /*3700*/  FSEL R16, R7, -INF , P1 ;  /* 0xff80000007107808 */ /* 0x002fe20000800000 */
[----:B------:R-:W-:Y:S01]  /*3710*/  FMUL.FTZ R71, R71, c[0x0][0x320] ;  /* 0x0000c80047477a20 */ /* 0x000fe20000410000 */
[----:B------:R-:W-:Y:S01]  /*3720*/  ISETP.GT.AND P1, PT, R20, 0x10, PT ;  /* 0x000000101400780c */ /* 0x000fe20003f24270 */
[----:B------:R-:W-:Y:S01]  /*3730*/  FMUL.FTZ R50, R50, c[0x0][0x320] ;  /* 0x0000c80032327a20 */ /* 0x000fe20000410000 */
[----:B---3--:R-:W-:Y:S01]  /*3740*/  FSEL R14, R14, -INF , P0 ;  /* 0xff8000000e0e7808 */ /* 0x008fe20000000000 */
[----:B------:R-:W1:Y:S01]  /*3750*/  MUFU.TANH R162, R56 ;  /* 0x0000003800a27308 */ /* 0x000e620000002400 */
[----:B------:R-:W-:Y:S01]  /*3760*/  ISETP.GT.AND P0, PT, R20, 0x11, PT ;  /* 0x000000111400780c */ /* 0x000fe20003f04270 */
[----:B------:R-:W-:Y:S01]  /*3770*/  FMUL.FTZ R51, R51, c[0x0][0x320] ;  /* 0x0000c80033337a20 */ /* 0x000fe20000410000 */
[----:B-----5:R-:W-:Y:S01]  /*3780*/  FSEL R12, R12, -INF , P1 ;  /* 0xff8000000c0c7808 */ /* 0x020fe20000800000 */
[----:B------:R-:W-:Y:S01]  /*3790*/  IMAD.SHL.U32 R203, R4, 0x2, RZ ;  /* 0x0000000204cb7824 */ /* 0x000fe200078e00ff */
[----:B------:R-:W-:-:S02]  /*37a0*/  ISETP.GT.AND P1, PT, R20, 0x18, PT ;  /* 0x000000181400780c */ /* 0x000fc40003f24270 */
[----:B------:R-:W-:Y:S01]  /*37b0*/  FSEL R10, R10, -INF , P0 ;  /* 0xff8000000a0a7808 */ /* 0x000fe20000000000 */
[----:B------:R-:W3:Y:S01]  /*37c0*/  MUFU.TANH R158, R57 ;  /* 0x00000039009e7308 */ /* 0x000ee20000002400 */
[----:B------:R-:W-:Y:S01]  /*37d0*/  ISETP.GT.AND P0, PT, R20, 0x19, PT ;  /* 0x000000191400780c */ /* 0x000fe20003f04270 */
[--C-:B------:R-:W-:Y:S01]  /*37e0*/  IMAD R197, R3, 0x2, R203.reuse ;  /* 0x0000000203c57824 */ /* 0x100fe200078e02cb */
[----:B------:R-:W-:Y:S01]  /*37f0*/  FSEL R8, R8, -INF , P1 ;  /* 0xff80000008087808 */ /* 0x000fe20000800000 */
[----:B------:R-:W-:Y:S01]  /*3800*/  LDSM.16.MT88.4 R40, [R203+0x2100] ;  /* 0x00210000cb28783b */ /* 0x000fe20000004200 */
[----:B------:R-:W-:Y:S01]  /*3810*/  ISETP.GT.AND P1, PT, R20, 0x20, PT ;  /* 0x000000201400780c */ /* 0x000fe20003f24270 */
[----:B------:R-:W-:Y:S01]  /*3820*/  IMAD R198, R2, 0x2, R203 ;  /* 0x0000000202c67824 */ /* 0x000fe200078e02cb */
[----:B----4-:R-:W-:Y:S01]  /*3830*/  FSEL R6, R11, -INF , P0 ;  /* 0xff8000000b067808 */ /* 0x010fe20000000000 */
[----:B------:R-:W4:Y:S01]  /*3840*/  MUFU.TANH R168, R68 ;  /* 0x0000004400a87308 */ /* 0x000f220000002400 */
[----:B------:R-:W-:Y:S01]  /*3850*/  ISETP.GT.AND P0, PT, R20, 0x21, PT ;  /* 0x000000211400780c */ /* 0x000fe20003f04270 */
[----:B------:R-:W-:Y:S01]  /*3860*/  IMAD R196, R3, 0x2, R198 ;  /* 0x0000000203c47824 */ /* 0x000fe200078e02c6 */
[----:B--2---:R-:W-:Y:S01]  /*3870*/  FSEL R156, R156, -INF , P1 ;  /* 0xff8000009c9c7808 */ /* 0x004fe20000800000 */
[----:B------:R-:W-:Y:S01]  /*3880*/  LDSM.16.MT88.4 R124, [R203+0x100] ;  /* 0x00010000cb7c783b */ /* 0x000fe20000004200 */
[----:B------:R-:W-:-:S02]  /*3890*/  ISETP.GT.AND P1, PT, R20, 0x28, PT ;  /* 0x000000281400780c */ /* 0x000fc40003f24270 */
[----:B------:R-:W-:Y:S01]  /*38a0*/  FSEL R164, R164, -INF , P0 ;  /* 0xff800000a4a47808 */ /* 0x000fe20000000000 */
[----:B------:R-:W2:Y:S01]  /*38b0*/  MUFU.TANH R166, R69 ;  /* 0x0000004500a67308 */ /* 0x000ea20000002400 */
[----:B------:R-:W-:Y:S01]  /*38c0*/  ISETP.GT.AND P0, PT, R20, 0x29, PT ;  /* 0x000000291400780c */ /* 0x000fe20003f04270 */
[----:B------:R-:W-:Y:S01]  /*38d0*/  LDSM.16.MT88.4 R116, [R198+0x100] ;  /* 0x00010000c674783b */ /* 0x000fe20000004200 */
[----:B-1----:R-:W-:Y:S02]  /*38e0*/  FSEL R162, R162, -INF , P1 ;  /* 0xff800000a2a27808 */ /* 0x002fe40000800000 */
[----:B------:R-:W-:Y:S01]  /*38f0*/  ISETP.GT.AND P1, PT, R20, 0x30, PT ;  /* 0x000000301400780c */ /* 0x000fe20003f24270 */
[----:B------:R-:W-:Y:S01]  /*3900*/  LDSM.16.MT88.4 R108, [R197+0x100] ;  /* 0x00010000c56c783b */ /* 0x000fe20000004200 */
[----:B---3--:R-:W-:Y:S01]  /*3910*/  FSEL R158, R158, -INF , P0 ;  /* 0xff8000009e9e7808 */ /* 0x008fe20000000000 */
[----:B------:R1:W-:Y:S01]  /*3920*/  MUFU.TANH R15, R21 ;  /* 0x00000015000f7308 */ /* 0x0003e20000002400 */
[----:B------:R-:W-:Y:S01]  /*3930*/  ISETP.GT.AND P0, PT, R20, 0x31, PT ;  /* 0x000000311400780c */ /* 0x000fe20003f04270 */
[----:B------:R-:W-:Y:S01]  /*3940*/  LDSM.16.MT88.4 R100, [R196+0x100] ;  /* 0x00010000c464783b */ /* 0x000fe20000004200 */
[----:B------:R-:W-:-:S02]  /*3950*/  FMNMX.FTZ R7, R17, R18, !PT ;  /* 0x0000001211077209 */ /* 0x000fc40007810000 */
[----:B----4-:R-:W-:Y:S01]  /*3960*/  FSEL R168, R168, -INF , P1 ;  /* 0xff800000a8a87808 */ /* 0x010fe20000800000 */
[----:B------:R-:W-:Y:S01]  /*3970*/  LDSM.16.MT88.4 R72, [R203+0x4100] ;  /* 0x00410000cb48783b */ /* 0x000fe20000004200 */
[----:B------:R-:W-:Y:S01]  /*3980*/  ISETP.GT.AND P1, PT, R20, 0x38, PT ;  /* 0x000000381400780c */ /* 0x000fe20003f24270 */
[----:B------:R-:W3:Y:S01]  /*3990*/  MUFU.TANH R142, R48 ;  /* 0x00000030008e7308 */ /* 0x000ee20000002400 */
[----:B--2---:R-:W-:Y:S01]  /*39a0*/  FSEL R166, R166, -INF , P0 ;  /* 0xff800000a6a67808 */ /* 0x004fe20000000000 */
[----:B------:R-:W-:Y:S01]  /*39b0*/  LDSM.16.MT88.4 R80, [R198+0x4100] ;  /* 0x00410000c650783b */ /* 0x000fe20000004200 */
[----:B------:R-:W-:Y:S02]  /*39c0*/  IMNMX R22, R22, R25, PT ;  /* 0x0000001916167217 */ /* 0x000fe40003800200 */
[----:B------:R-:W-:Y:S01]  /*39d0*/  FMNMX.FTZ R7, R16, R7, !PT ;  /* 0x0000000710077209 */ /* 0x000fe20007810000 */
[----:B------:R-:W-:Y:S01]  /*39e0*/  LDSM.16.MT88.4 R88, [R197+0x4100] ;  /* 0x00410000c558783b */ /* 0x000fe20000004200 */
[----:B------:R-:W-:Y:S01]  /*39f0*/  ISETP.GT.AND P0, PT, R20, 0x39, PT ;  /* 0x000000391400780c */ /* 0x000fe20003f04270 */
[----:B-1----:R-:W-:Y:S01]  /*3a00*/  FMUL.FTZ R21, R27, c[0x0][0x320] ;  /* 0x0000c8001b157a20 */ /* 0x002fe20000410000 */
[----:B------:R-:W1:Y:S01]  /*3a10*/  MUFU.TANH R140, R49 ;  /* 0x00000031008c7308 */ /* 0x000e620000002400 */
[----:B------:R-:W-:Y:S01]  /*3a20*/  FMNMX.FTZ R7, R14, R7, !PT ;  /* 0x000000070e077209 */ /* 0x000fe20007810000 */
[----:B------:R-:W-:Y:S01]  /*3a30*/  LDSM.16.MT88.4 R136, [R198+0x900] ;  /* 0x00090000c688783b */ /* 0x000fe20000004200 */
[----:B------:R-:W-:-:S02]  /*3a40*/  IMNMX R226, RZ, UR4, !PT ;  /* 0x00000004ffe27c17 */ /* 0x000fc4000f800200 */
[----:B------:R-:W-:Y:S01]  /*3a50*/  FMNMX.FTZ R11, R12, R7, !PT ;  /* 0x000000070c0b7209 */ /* 0x000fe20007810000 */
[----:B------:R-:W-:Y:S01]  /*3a60*/  LDSM.16.MT88.4 R32, [R197+0x900] ;  /* 0x00090000c520783b */ /* 0x000fe20000004200 */
[----:B---3--:R-:W-:Y:S01]  /*3a70*/  FSEL R142, R142, -INF , P1 ;  /* 0xff8000008e8e7808 */ /* 0x008fe20000800000 */
[----:B------:R-:W2:Y:S01]  /*3a80*/  MUFU.TANH R21, R21 ;  /* 0x0000001500157308 */ /* 0x000ea20000002400 */
[----:B------:R-:W-:Y:S01]  /*3a90*/  ISETP.GT.AND P1, PT, R22, RZ, PT ;  /* 0x000000ff1600720c */ /* 0x000fe20003f24270 */
[----:B------:R-:W-:Y:S01]  /*3aa0*/  LDSM.16.MT88.4 R28, [R196+0x900] ;  /* 0x00090000c41c783b */ /* 0x000fe20000004200 */
[----:B------:R-:W-:Y:S02]  /*3ab0*/  FMNMX.FTZ R11, R10, R11, !PT ;  /* 0x0000000b0a0b7209 */ /* 0x000fe40007810000 */
[----:B------:R-:W-:Y:S02]  /*3ac0*/  FSEL R20, R0, -INF , P1 ;  /* 0xff80000000147808 */ /* 0x000fe40000800000 */
[----:B------:R-:W-:Y:S01]  /*3ad0*/  ISETP.GT.AND P1, PT, R22, 0x8, PT ;  /* 0x000000081600780c */ /* 0x000fe20003f24270 */
[----:B------:R3:W4:Y:S01]  /*3ae0*/  MUFU.TANH R5, R24 ;  /* 0x0000001800057308 */ /* 0x0007220000002400 */
[----:B-1----:R-:W-:-:S02]  /*3af0*/  FSEL R140, R140, -INF , P0 ;  /* 0xff8000008c8c7808 */ /* 0x002fc40000000000 */
[----:B------:R-:W-:Y:S02]  /*3b00*/  ISETP.GT.AND P0, PT, R22, 0x1, PT ;  /* 0x000000011600780c */ /* 0x000fe40003f04270 */
[----:B------:R-:W-:Y:S02]  /*3b10*/  FSEL R7, R13, -INF , P1 ;  /* 0xff8000000d077808 */ /* 0x000fe40000800000 */
[----:B------:R-:W-:Y:S01]  /*3b20*/  FMNMX.FTZ R11, R8, R11, !PT ;  /* 0x0000000b080b7209 */ /* 0x000fe20007810000 */
[----:B------:R-:W1:Y:S01]  /*3b30*/  MUFU.TANH R19, R19 ;  /* 0x0000001300137308 */ /* 0x000e620000002400 */
[----:B--2---:R-:W-:Y:S02]  /*3b40*/  FSEL R21, R21, -INF , P0 ;  /* 0xff80000015157808 */ /* 0x004fe40000000000 */
[C---:B------:R-:W-:Y:S02]  /*3b50*/  ISETP.GT.AND P0, PT, R22.reuse, 0x9, PT ;  /* 0x000000091600780c */ /* 0x040fe40003f04270 */
[----:B------:R-:W-:-:S02]  /*3b60*/  ISETP.GT.AND P1, PT, R22, 0x10, PT ;  /* 0x000000101600780c */ /* 0x000fc40003f24270 */
[----:B------:R-:W-:Y:S01]  /*3b70*/  FMNMX.FTZ R11, R6, R11, !PT ;  /* 0x0000000b060b7209 */ /* 0x000fe20007810000 */
[----:B------:R2:W5:Y:S01]  /*3b80*/  MUFU.TANH R23, R66 ;  /* 0x0000004200177308 */ /* 0x0005620000002400 */
[----:B---3--:R-:W-:Y:S02]  /*3b90*/  FMNMX.FTZ R24, R20, R21, !PT ;  /* 0x0000001514187209 */ /* 0x008fe40007810000 */
[----:B----4-:R-:W-:Y:S02]  /*3ba0*/  FSEL R5, R5, -INF , P0 ;  /* 0xff80000005057808 */ /* 0x010fe40000000000 */
[----:B------:R-:W-:Y:S02]  /*3bb0*/  FMNMX.FTZ R24, R7, R24, !PT ;  /* 0x0000001807187209 */ /* 0x000fe40007810000 */
[----:B------:R-:W-:Y:S01]  /*3bc0*/  ISETP.GT.AND P0, PT, R22, 0x11, PT ;  /* 0x000000111600780c */ /* 0x000fe20003f04270 */
[----:B------:R-:W3:Y:S01]  /*3bd0*/  MUFU.TANH R9, R9 ;  /* 0x0000000900097308 */ /* 0x000ee20000002400 */
[----:B------:R-:W-:-:S02]  /*3be0*/  FSEL R15, R15, -INF , P1 ;  /* 0xff8000000f0f7808 */ /* 0x000fc40000800000 */
[----:B------:R-:W-:Y:S02]  /*3bf0*/  FMNMX.FTZ R24, R5, R24, !PT ;  /* 0x0000001805187209 */ /* 0x000fe40007810000 */
[----:B------:R-:W-:Y:S02]  /*3c00*/  FMNMX.FTZ R11, R156, R11, !PT ;  /* 0x0000000b9c0b7209 */ /* 0x000fe40007810000 */
[----:B------:R-:W-:Y:S01]  /*3c10*/  ISETP.GT.AND P1, PT, R22, 0x18, PT ;  /* 0x000000181600780c */ /* 0x000fe20003f24270 */
[----:B------:R-:W4:Y:S01]  /*3c20*/  MUFU.TANH R173, R62 ;  /* 0x0000003e00ad7308 */ /* 0x000f220000002400 */
[----:B-1----:R-:W-:Y:S01]  /*3c30*/  FSEL R13, R19, -INF , P0 ;  /* 0xff800000130d7808 */ /* 0x002fe20000000000 */
[----:B--2---:R-:W-:Y:S01]  /*3c40*/  LDSM.16.MT88.4 R64, [R196+0x2100] ;  /* 0x00210000c440783b */ /* 0x004fe20000004200 */
[----:B------:R-:W-:Y:S02]  /*3c50*/  FMNMX.FTZ R24, R15, R24, !PT ;  /* 0x000000180f187209 */ /* 0x000fe40007810000 */
[----:B------:R-:W-:-:S02]  /*3c60*/  FMNMX.FTZ R19, R164, R11, !PT ;  /* 0x0000000ba4137209 */ /* 0x000fc40007810000 */
[C---:B------:R-:W-:Y:S01]  /*3c70*/  ISETP.GT.AND P0, PT, R22.reuse, 0x19, PT ;  /* 0x000000191600780c */ /* 0x040fe20003f04270 */
[----:B------:R-:W1:Y:S01]  /*3c80*/  MUFU.TANH R163, R63 ;  /* 0x0000003f00a37308 */ /* 0x000e620000002400 */
[----:B-----5:R-:W-:Y:S02]  /*3c90*/  FSEL R11, R23, -INF , P1 ;  /* 0xff800000170b7808 */ /* 0x020fe40000800000 */
[----:B------:R-:W-:Y:S02]  /*3ca0*/  FMNMX.FTZ R24, R13, R24, !PT ;  /* 0x000000180d187209 */ /* 0x000fe40007810000 */
[----:B------:R-:W-:Y:S02]  /*3cb0*/  ISETP.GT.AND P1, PT, R22, 0x20, PT ;  /* 0x000000201600780c */ /* 0x000fe40003f24270 */
[----:B---3--:R-:W-:Y:S01]  /*3cc0*/  FSEL R9, R9, -INF , P0 ;  /* 0xff80000009097808 */ /* 0x008fe20000000000 */
[----:B------:R-:W2:Y:S01]  /*3cd0*/  MUFU.TANH R171, R58 ;  /* 0x0000003a00ab7308 */ /* 0x000ea20000002400 */
[----:B------:R-:W-:-:S02]  /*3ce0*/  FMNMX.FTZ R24, R11, R24, !PT ;  /* 0x000000180b187209 */ /* 0x000fc40007810000 */
[C---:B------:R-:W-:Y:S02]  /*3cf0*/  ISETP.GT.AND P0, PT, R22.reuse, 0x21, PT ;  /* 0x000000211600780c */ /* 0x040fe40003f04270 */
[----:B----4-:R-:W-:Y:S02]  /*3d00*/  FSEL R173, R173, -INF , P1 ;  /* 0xff800000adad7808 */ /* 0x010fe40000800000 */
[----:B------:R-:W-:Y:S01]  /*3d10*/  FMNMX.FTZ R24, R9, R24, !PT ;  /* 0x0000001809187209 */ /* 0x000fe20007810000 */
[----:B------:R3:W4:Y:S01]  /*3d20*/  MUFU.TANH R165, R59 ;  /* 0x0000003b00a57308 */ /* 0x0007220000002400 */
[----:B------:R-:W-:Y:S02]  /*3d30*/  ISETP.GT.AND P1, PT, R22, 0x28, PT ;  /* 0x000000281600780c */ /* 0x000fe40003f24270 */
[----:B-1----:R-:W-:Y:S02]  /*3d40*/  FSEL R163, R163, -INF , P0 ;  /* 0xff800000a3a37808 */ /* 0x002fe40000000000 */
[----:B------:R-:W-:-:S02]  /*3d50*/  FMNMX.FTZ R24, R173, R24, !PT ;  /* 0x00000018ad187209 */ /* 0x000fc40007810000 */
[----:B------:R-:W-:Y:S01]  /*3d60*/  FMNMX.FTZ R19, R162, R19, !PT ;  /* 0x00000013a2137209 */ /* 0x000fe20007810000 */
[----:B------:R-:W1:Y:S01]  /*3d70*/  MUFU.TANH R167, R70 ;  /* 0x0000004600a77308 */ /* 0x000e620000002400 */
[----:B------:R-:W-:Y:S02]  /*3d80*/  ISETP.GT.AND P0, PT, R22, 0x29, PT ;  /* 0x000000291600780c */ /* 0x000fe40003f04270 */
[----:B--2---:R-:W-:Y:S02]  /*3d90*/  FSEL R171, R171, -INF , P1 ;  /* 0xff800000abab7808 */ /* 0x004fe40000800000 */
[----:B------:R-:W-:Y:S02]  /*3da0*/  FMNMX.FTZ R24, R163, R24, !PT ;  /* 0x00000018a3187209 */ /* 0x000fe40007810000 */
[----:B------:R-:W-:Y:S01]  /*3db0*/  FMNMX.FTZ R19, R158, R19, !PT ;  /* 0x000000139e137209 */ /* 0x000fe20007810000 */
[----:B------:R-:W2:Y:S01]  /*3dc0*/  MUFU.TANH R143, R71 ;  /* 0x00000047008f7308 */ /* 0x000ea20000002400 */
[----:B------:R-:W-:Y:S01]  /*3dd0*/  ISETP.GT.AND P1, PT, R22, 0x30, PT ;  /* 0x000000301600780c */ /* 0x000fe20003f24270 */
[----:B---3--:R-:W-:Y:S01]  /*3de0*/  LDSM.16.MT88.4 R56, [R197+0x2100] ;  /* 0x00210000c538783b */ /* 0x008fe20000004200 */
[----:B----4-:R-:W-:-:S02]  /*3df0*/  FSEL R165, R165, -INF , P0 ;  /* 0xff800000a5a57808 */ /* 0x010fc40000000000 */
[----:B------:R-:W-:Y:S02]  /*3e00*/  FMNMX.FTZ R24, R171, R24, !PT ;  /* 0x00000018ab187209 */ /* 0x000fe40007810000 */
[----:B------:R-:W-:Y:S01]  /*3e10*/  FMNMX.FTZ R19, R168, R19, !PT ;  /* 0x00000013a8137209 */ /* 0x000fe20007810000 */
[----:B------:R-:W3:Y:S01]  /*3e20*/  MUFU.TANH R141, R50 ;  /* 0x00000032008d7308 */ /* 0x000ee20000002400 */
[----:B------:R-:W-:Y:S02]  /*3e30*/  ISETP.GT.AND P0, PT, R22, 0x31, PT ;  /* 0x000000311600780c */ /* 0x000fe40003f04270 */
[----:B-1----:R-:W-:Y:S02]  /*3e40*/  FSEL R167, R167, -INF , P1 ;  /* 0xff800000a7a77808 */ /* 0x002fe40000800000 */
[----:B------:R-:W-:Y:S02]  /*3e50*/  FMNMX.FTZ R24, R165, R24, !PT ;  /* 0x00000018a5187209 */ /* 0x000fe40007810000 */
[----:B------:R-:W-:Y:S01]  /*3e60*/  FMNMX.FTZ R19, R166, R19, !PT ;  /* 0x00000013a6137209 */ /* 0x000fe20007810000 */
[----:B------:R1:W4:Y:S01]  /*3e70*/  MUFU.TANH R161, R51 ;  /* 0x0000003300a17308 */ /* 0x0003220000002400 */
[----:B------:R-:W-:-:S02]  /*3e80*/  ISETP.GT.AND P1, PT, R22, 0x38, PT ;  /* 0x000000381600780c */ /* 0x000fc40003f24270 */
[----:B--2---:R-:W-:Y:S02]  /*3e90*/  FSEL R143, R143, -INF , P0 ;  /* 0xff8000008f8f7808 */ /* 0x004fe40000000000 */
[----:B------:R-:W-:Y:S02]  /*3ea0*/  FMNMX.FTZ R24, R167, R24, !PT ;  /* 0x00000018a7187209 */ /* 0x000fe40007810000 */
[----:B------:R-:W-:Y:S02]  /*3eb0*/  FMNMX.FTZ R19, R142, R19, !PT ;  /* 0x000000138e137209 */ /* 0x000fe40007810000 */
[----:B------:R-:W-:Y:S02]  /*3ec0*/  ISETP.GT.AND P0, PT, R22, 0x39, PT ;  /* 0x000000391600780c */ /* 0x000fe40003f04270 */
[----:B---3--:R-:W-:Y:S02]  /*3ed0*/  FSEL R141, R141, -INF , P1 ;  /* 0xff8000008d8d7808 */ /* 0x008fe40000800000 */
[----:B------:R-:W-:-:S02]  /*3ee0*/  FMNMX.FTZ R24, R143, R24, !PT ;  /* 0x000000188f187209 */ /* 0x000fc40007810000 */
[----:B------:R-:W-:Y:S01]  /*3ef0*/  FMNMX.FTZ R0, R140, R19, !PT ;  /* 0x000000138c007209 */ /* 0x000fe20007810000 */
[----:B-1----:R-:W-:Y:S01]  /*3f00*/  LDSM.16.MT88.4 R48, [R198+0x2100] ;  /* 0x00210000c630783b */ /* 0x002fe20000004200 */
[----:B----4-:R-:W-:Y:S02]  /*3f10*/  FSEL R161, R161, -INF , P0 ;  /* 0xff800000a1a17808 */ /* 0x010fe40000000000 */
[----:B------:R-:W-:Y:S01]  /*3f20*/  FMNMX.FTZ R24, R141, R24, !PT ;  /* 0x000000188d187209 */ /* 0x000fe20007810000 */
[----:B------:R-:W1:Y:S03]  /*3f30*/  SHFL.BFLY PT, R19, R0, 0x2, 0x1f ;  /* 0x0c401f0000137f89 */ /* 0x000e6600000e0000 */
[----:B------:R-:W-:-:S05]  /*3f40*/  FMNMX.FTZ R25, R161, R24, !PT ;  /* 0x00000018a1197209 */ /* 0x000fca0007810000 */
[----:B------:R-:W2:Y:S01]  /*3f50*/  SHFL.BFLY PT, R22, R25, 0x2, 0x1f ;  /* 0x0c401f0019167f89 */ /* 0x000ea200000e0000 */
[----:B-1----:R-:W-:-:S05]  /*3f60*/  FMNMX.FTZ R23, R19, R0, !PT ;  /* 0x0000000013177209 */ /* 0x002fca0007810000 */
[----:B------:R-:W1:Y:S01]  /*3f70*/  SHFL.BFLY PT, R0, R23, 0x1, 0x1f ;  /* 0x0c201f0017007f89 */ /* 0x000e6200000e0000 */
[----:B--2---:R-:W-:-:S03]  /*3f80*/  FMNMX.FTZ R19, R25, R22, !PT ;  /* 0x0000001619137209 */ /* 0x004fc60007810000 */
[----:B------:R-:W-:Y:S04]  /*3f90*/  LDSM.16.MT88.4 R24, [R198+0x2900] ;  /* 0x00290000c618783b */ /* 0x000fe80000004200 */
[----:B------:R-:W2:Y:S01]  /*3fa0*/  SHFL.BFLY PT, R132, R19, 0x1, 0x1f ;  /* 0x0c201f0013847f89 */ /* 0x000ea200000e0000 */
[----:B-1----:R-:W-:-:S04]  /*3fb0*/  FMNMX.FTZ R0, R23, R0, !PT ;  /* 0x0000000017007209 */ /* 0x002fc80007810000 */
        /* <DEDUP_REMOVED lines=10> */
[----:B------:R-:W-:Y:S01]  /*4060*/  ISETP.LE.AND P0, PT, R226, UR6, PT ;  /* 0x00000006e2007c0c */ /* 0x000fe2000bf03270 */
[----:B------:R-:W-:Y:S01]  /*4070*/  FFMA.FTZ R146, R14, c[0x0][0x2d0], -R169 ;  /* 0x0000b4000e927a23 */ /* 0x000fe200000108a9 */
[----:B------:R-:W-:Y:S01]  /*4080*/  MUFU.EX2 R152, R152 ;  /* 0x0000009800987308 */ /* 0x000fe20000000800 */
[--C-:B------:R-:W-:Y:S01]  /*4090*/  FFMA.FTZ R153, R20, c[0x0][0x2d0], -R160.reuse ;  /* 0x0000b40014997a23 */ /* 0x100fe200000108a0 */
[----:B------:R-:W-:Y:S01]  /*40a0*/  LDSM.16.MT88.4 R16, [R197+0x2900] ;  /* 0x00290000c510783b */ /* 0x000fe20000004200 */
[----:B------:R-:W-:-:S02]  /*40b0*/  FFMA.FTZ R154, R21, c[0x0][0x2d0], -R160 ;  /* 0x0000b400159a7a23 */ /* 0x000fc400000108a0 */
[--C-:B------:R-:W-:Y:S01]  /*40c0*/  FFMA.FTZ R155, R7, c[0x0][0x2d0], -R160.reuse ;  /* 0x0000b400079b7a23 */ /* 0x100fe200000108a0 */
[----:B------:R-:W-:Y:S01]  /*40d0*/  LDSM.16.MT88.4 R20, [R203+0x900] ;  /* 0x00090000cb14783b */ /* 0x000fe20000004200 */
[--C-:B------:R-:W-:Y:S01]  /*40e0*/  FFMA.FTZ R148, R5, c[0x0][0x2d0], -R160.reuse ;  /* 0x0000b40005947a23 */ /* 0x100fe200000108a0 */
[----:B------:R-:W1:Y:S01]  /*40f0*/  MUFU.EX2 R151, R151 ;  /* 0x0000009700977308 */ /* 0x000e620000000800 */
[--C-:B------:R-:W-:Y:S02]  /*4100*/  FFMA.FTZ R3, R6, c[0x0][0x2d0], -R169.reuse ;  /* 0x0000b40006037a23 */ /* 0x100fe400000108a9 */
[----:B------:R-:W2:Y:S01]  /*4110*/  LDSM.16.MT88.4 R4, [R196+0x4100] ;  /* 0x00410000c404783b */ /* 0x000ea20000004200 */
[--C-:B------:R-:W-:Y:S02]  /*4120*/  FFMA.FTZ R145, R10, c[0x0][0x2d0], -R169.reuse ;  /* 0x0000b4000a917a23 */ /* 0x100fe400000108a9 */
[----:B------:R-:W-:Y:S02]  /*4130*/  FFMA.FTZ R144, R8, c[0x0][0x2d0], -R169 ;  /* 0x0000b40008907a23 */ /* 0x000fe400000108a9 */
[----:B------:R-:W-:Y:S01]  /*4140*/  MUFU.EX2 R149, R149 ;  /* 0x0000009500957308 */ /* 0x000fe20000000800 */
[----:B------:R-:W-:-:S02]  /*4150*/  FFMA.FTZ R135, R11, c[0x0][0x2d0], -R160 ;  /* 0x0000b4000b877a23 */ /* 0x000fc400000108a0 */
[--C-:B------:R-:W-:Y:S02]  /*4160*/  FFMA.FTZ R2, R9, c[0x0][0x2d0], -R160.reuse ;  /* 0x0000b40009027a23 */ /* 0x100fe400000108a0 */
[----:B------:R-:W3:Y:S01]  /*4170*/  LDSM.16.MT88.4 R8, [R203+0x2900] ;  /* 0x00290000cb08783b */ /* 0x000ee20000004200 */
[--C-:B------:R-:W-:Y:S02]  /*4180*/  FFMA.FTZ R150, R12, c[0x0][0x2d0], -R169.reuse ;  /* 0x0000b4000c967a23 */ /* 0x100fe400000108a9 */
[----:B------:R-:W4:Y:S01]  /*4190*/  MUFU.EX2 R146, R146 ;  /* 0x0000009200927308 */ /* 0x000f220000000800 */
[----:B-1----:R-:W-:Y:S01]  /*41a0*/  F2FP.PACK_AB R96, R151, R152 ;  /* 0x000000989760723e */ /* 0x002fe200000000ff */
[--C-:B------:R-:W-:Y:S02]  /*41b0*/  FFMA.FTZ R147, R15, c[0x0][0x2d0], -R160.reuse ;  /* 0x0000b4000f937a23 */ /* 0x100fe400000108a0 */
[----:B------:R-:W-:Y:S02]  /*41c0*/  FFMA.FTZ R134, R13, c[0x0][0x2d0], -R160 ;  /* 0x0000b4000d867a23 */ /* 0x000fe400000108a0 */
[----:B------:R-:W1:Y:S01]  /*41d0*/  LDSM.16.MT88.4 R12, [R196+0x2900] ;  /* 0x00290000c40c783b */ /* 0x000e620000004200 */
        /* <DEDUP_REMOVED lines=10> */
[----:B------:R-:W-:-:S02]  /*4280*/  FFMA.FTZ R165, R165, c[0x0][0x2d0], -R160 ;  /* 0x0000b400a5a57a23 */ /* 0x000fc400000108a0 */
[----:B------:R-:W-:Y:S01]  /*4290*/  MUFU.EX2 R155, R155 ;  /* 0x0000009b009b7308 */ /* 0x000fe20000000800 */
[--C-:B------:R-:W-:Y:S02]  /*42a0*/  FFMA.FTZ R171, R166, c[0x0][0x2d0], -R169.reuse ;  /* 0x0000b400a6ab7a23 */ /* 0x100fe400000108a9 */
[--C-:B------:R-:W-:Y:S02]  /*42b0*/  FFMA.FTZ R168, R168, c[0x0][0x2d0], -R169.reuse ;  /* 0x0000b400a8a87a23 */ /* 0x100fe400000108a9 */
[--C-:B------:R-:W-:Y:S02]  /*42c0*/  FFMA.FTZ R166, R142, c[0x0][0x2d0], -R169.reuse ;  /* 0x0000b4008ea67a23 */ /* 0x100fe400000108a9 */
[----:B------:R-:W-:Y:S01]  /*42d0*/  FFMA.FTZ R169, R140, c[0x0][0x2d0], -R169 ;  /* 0x0000b4008ca97a23 */ /* 0x000fe200000108a9 */
[----:B------:R-:W4:Y:S01]  /*42e0*/  MUFU.EX2 R148, R148 ;  /* 0x0000009400947308 */ /* 0x000f220000000800 */
[----:B-----5:R-:W-:Y:S01]  /*42f0*/  F2FP.PACK_AB R97, R154, R153 ;  /* 0x000000999a61723e */ /* 0x020fe200000000ff */
[----:B------:R-:W-:-:S02]  /*4300*/  FFMA.FTZ R167, R167, c[0x0][0x2d0], -R160 ;  /* 0x0000b400a7a77a23 */ /* 0x000fc400000108a0 */
[--C-:B------:R-:W-:Y:S02]  /*4310*/  FFMA.FTZ R170, R143, c[0x0][0x2d0], -R160.reuse ;  /* 0x0000b4008faa7a23 */ /* 0x100fe400000108a0 */
[--C-:B------:R-:W-:Y:S02]  /*4320*/  FFMA.FTZ R172, R141, c[0x0][0x2d0], -R160.reuse ;  /* 0x0000b4008dac7a23 */ /* 0x100fe400000108a0 */
        /* <DEDUP_REMOVED lines=30> */
[----:B------:R-:W-:Y:S06]  /*4510*/  MUFU.EX2 R158, R158 ;  /* 0x0000009e009e7308 */ /* 0x000fec0000000800 */
        /* <DEDUP_REMOVED lines=76> */
[----:B------:R-:W-:Y:S01]  /*49e0*/  F2FP.PACK_AB R5, R163, R162 ;  /* 0x000000a2a305723e */ /* 0x000fe200000000ff */
[----:B------:R-:W-:Y:S01]  /*49f0*/  FADD.FTZ R162, R162, R135 ;  /* 0x00000087a2a27221 */ /* 0x000fe20000010000 */
[----:B------:R-:W-:Y:S01]  /*4a00*/  F2FP.PACK_AB R6, R158, R157 ;  /* 0x0000009d9e06723e */ /* 0x000fe200000000ff */
[----:B------:R-:W-:Y:S01]  /*4a10*/  FADD.FTZ R156, R159, R156 ;  /* 0x0000009c9f9c7221 */ /* 0x000fe20000010000 */
[----:B------:R-:W-:Y:S01]  /*4a20*/  F2FP.PACK_AB R7, R165, R164 ;  /* 0x000000a4a507723e */ /* 0x000fe200000000ff */
[----:B------:R-:W-:-:S02]  /*4a30*/  FADD.FTZ R163, R163, R162 ;  /* 0x000000a2a3a37221 */ /* 0x000fc40000010000 */
[----:B------:R-:W-:Y:S02]  /*4a40*/  FADD.FTZ R157, R157, R156 ;  /* 0x0000009c9d9d7221 */ /* 0x000fe40000010000 */
[----:B------:R-:W-:Y:S02]  /*4a50*/  FADD.FTZ R164, R164, R163 ;  /* 0x000000a3a4a47221 */ /* 0x000fe40000010000 */
[----:B-1----:R-:W-:Y:S01]  /*4a60*/  HMMA.16816.F32 R128, R4, R8, R128 ;  /* 0x000000080480723c */ /* 0x002fe20000001880 */
[----:B------:R-:W-:Y:S02]  /*4a70*/  FADD.FTZ R157, R158, R157 ;  /* 0x0000009d9e9d7221 */ /* 0x000fe40000010000 */
[----:B------:R-:W-:-:S05]  /*4a80*/  FADD.FTZ R164, R165, R164 ;  /* 0x000000a4a5a47221 */ /* 0x000fca0000010000 */
        /* <DEDUP_REMOVED lines=37> */
[C---:B------:R-:W-:Y:S01]  /*4ce0*/  F2FP.PACK_AB R5, R170.reuse, R167 ;  /* 0x000000a7aa05723e */ /* 0x040fe200000000ff */
[----:B------:R-:W-:Y:S01]  /*4cf0*/  FADD.FTZ R167, R167, R164 ;  /* 0x000000a4a7a77221 */ /* 0x000fe20000010000 */
[----:B------:R-:W-:Y:S01]  /*4d00*/  F2FP.PACK_AB R6, R169, R166 ;  /* 0x000000a6a906723e */ /* 0x000fe200000000ff */
[----:B------:R-:W-:Y:S01]  /*4d10*/  FADD.FTZ R171, R171, R168 ;  /* 0x000000a8abab7221 */ /* 0x000fe20000010000 */
[----:B------:R-:W-:Y:S01]  /*4d20*/  F2FP.PACK_AB R7, R213, R172 ;  /* 0x000000acd507723e */ /* 0x000fe200000000ff */
[----:B------:R-:W-:-:S02]  /*4d30*/  FADD.FTZ R167, R170, R167 ;  /* 0x000000a7aaa77221 */ /* 0x000fc40000010000 */
[----:B------:R-:W-:Y:S02]  /*4d40*/  FADD.FTZ R166, R166, R171 ;  /* 0x000000aba6a67221 */ /* 0x000fe40000010000 */
[----:B------:R-:W-:Y:S02]  /*4d50*/  FADD.FTZ R172, R172, R167 ;  /* 0x000000a7acac7221 */ /* 0x000fe40000010000 */
[----:B---3--:R-:W-:Y:S01]  /*4d60*/  HMMA.16816.F32 R128, R4, R12, R128 ;  /* 0x0000000c0480723c */ /* 0x008fe20000001880 */
[----:B------:R-:W-:Y:S02]  /*4d70*/  FADD.FTZ R212, R169, R166 ;  /* 0x000000a6a9d47221 */ /* 0x000fe40000010000 */
[----:B------:R-:W-:-:S05]  /*4d80*/  FADD.FTZ R213, R213, R172 ;  /* 0x000000acd5d57221 */ /* 0x000fca0000010000 */
        /* <DEDUP_REMOVED lines=27> */
[----:B------:R-:W-:Y:S01]  /*4f40*/  PLOP3.LUT P1, PT, PT, PT, UP1, 0x80, 0x0 ;  /* 0x000000000000781c */ /* 0x000fe20003f2f018 */
[----:B------:R-:W-:Y:S01]  /*4f50*/  IMAD.MOV.U32 R2, RZ, RZ, R132 ;  /* 0x000000ffff027224 */ /* 0x000fe200078e0084 */
[----:B------:R-:W-:Y:S01]  /*4f60*/  PLOP3.LUT P0, PT, PT, PT, UP1, 0x80, 0x0 ;  /* 0x000000000000781c */ /* 0x000fe20003f0f018 */
[----:B------:R-:W-:Y:S01]  /*4f70*/  IMAD.MOV.U32 R3, RZ, RZ, R0 ;  /* 0x000000ffff037224 */ /* 0x000fe200078e0000 */
[C---:B------:R-:W-:Y:S01]  /*4f80*/  SHF.L.U64.HI R225, R182.reuse, 0x1, R133 ;  /* 0x00000001b6e17819 */ /* 0x040fe20000010285 */
[----:B------:R-:W-:Y:S01]  /*4f90*/  IMAD.SHL.U32 R224, R182, 0x2, RZ ;  /* 0x00000002b6e07824 */ /* 0x000fe200078e00ff */
[C---:B------:R-:W-:Y:S01]  /*4fa0*/  SHF.L.U64.HI R223, R181.reuse, 0x1, R214 ;  /* 0x00000001b5df7819 */ /* 0x040fe200000102d6 */
[----:B------:R-:W-:Y:S01]  /*4fb0*/  IMAD.SHL.U32 R222, R181, 0x2, RZ ;  /* 0x00000002b5de7824 */ /* 0x000fe200078e00ff */
[----:B------:R-:W-:Y:S01]  /*4fc0*/  SEL R221, RZ, 0x10, P4 ;  /* 0x00000010ffdd7807 */ /* 0x000fe20002000000 */
[C---:B------:R-:W-:Y:S01]  /*4fd0*/  IMAD.SHL.U32 R219, R180.reuse, 0x2, RZ ;  /* 0x00000002b4db7824 */ /* 0x040fe200078e00ff */
[----:B------:R-:W-:Y:S01]  /*4fe0*/  SHF.L.U64.HI R220, R180, 0x1, R183 ;  /* 0x00000001b4dc7819 */ /* 0x000fe200000102b7 */
[----:B------:R-:W-:-:S02]  /*4ff0*/  UMOV UR4, 0x1 ;  /* 0x0000000100047882 */ /* 0x000fc40000000000 */
[----:B------:R-:W-:-:S05]  /*5000*/  @P1 IMAD.HI.U32 R218, R215, c[0x0][0x2c8], RZ ;  /* 0x0000b200d7da1a27 */ /* 0x000fca00078e00ff */
[----:B------:R-:W-:Y:S02]  /*5010*/  @P0 SHF.R.U32.HI R218, RZ, c[0x0][0x2cc], R218 ;  /* 0x0000b300ffda0a19 */ /* 0x000fe400000116da */
.L_x_596:
[----:B------:R-:W-:Y:S04]  /*5020*/  DEPBAR.LE SB0, 0x0 ;  /* 0x000080000000791a */ /* 0x000fe80000000000 */
[----:B------:R-:W-:Y:S01]  /*5030*/  BAR.SYNC.DEFER_BLOCKING 0x0 ;  /* 0x0000000000007b1d */ /* 0x000fe20000010000 */
[----:B------:R-:W-:Y:S05]  /*5040*/  ISETP.LE.AND P0, PT, RZ, UR6, PT ;  /* 0x00000006ff007c0c */ /* 0x000fea000bf03270 */
        /* <DEDUP_REMOVED lines=10> */
[----:B------:R-:W-:-:S05]  /*50f0*/  @!P0 BRA `(.L_x_594) ;  /* 0x0000029000008947 */ /* 0x000fca0003800000 */
        /* <DEDUP_REMOVED lines=20> */
[----:B------:R-:W2:Y:S01]  /*5240*/  SHFL.IDX PT, R4, R14, RZ, 0x181f ;  /* 0x00181fff0e047589 */ /* 0x000ea200000e0000 */
[-C--:B-----5:R-:W-:Y:S04]  /*5250*/  IADD3 R10, P1, P0, R10, R5.reuse, R222 ;  /* 0x000000050a0a7210 */ /* 0x0a0fe8000783e0de */
[-C--:B----4-:R-:W-:Y:S02]  /*5260*/  IADD3.X R11, RZ, R0.reuse, R223, P1, P0 ;  /* 0x00000000ff0b7210 */ /* 0x090fe40000fe04df */
[----:B------:R-:W-:Y:S04]  /*5270*/  IADD3 R8, P1, P0, R8, R5, R219 ;  /* 0x0000000508087210 */ /* 0x000fe8000783e0db */
[--C-:B------:R-:W-:Y:S02]  /*5280*/  IADD3.X R9, RZ, R0, R220.reuse, P1, P0 ;  /* 0x00000000ff097210 */ /* 0x100fe40000fe04dc */
[C---:B---3--:R-:W-:Y:S02]  /*5290*/  IADD3 R12, P1, R7.reuse, R224, RZ ;  /* 0x000000e0070c7210 */ /* 0x048fe40007f3e0ff */
[C---:B------:R-:W-:Y:S03]  /*52a0*/  IADD3 R6, P0, R7.reuse, R222, RZ ;  /* 0x000000de07067210 */ /* 0x040fe60007f1e0ff */
[C---:B--2---:R-:W-:Y:S01]  /*52b0*/  IMAD.X R13, R4.reuse, 0x1, R225, P1 ;  /* 0x00000001040d7824 */ /* 0x044fe200008e06e1 */
        /* <DEDUP_REMOVED lines=13> */
.L_x_594:
[C---:B--23--:R-:W-:Y:S01]  /*5390*/  HMMA.16816.F32 R4, R132.reuse, R136, RZ ;  /* 0x000000888404723c */ /* 0x04cfe200000018ff */
[----:B------:R-:W-:Y:S01]  /*53a0*/  LDSM.16.M88.4 R172, [R201+0xc100] ;  /* 0x00c10000c9ac783b */ /* 0x000fe20000000200 */
[----:B------:R-:W-:Y:S06]  /*53b0*/  UISETP.GE.AND UP0, UPT, UR6, 0x1, UPT ;  /* 0x000000010600788c */ /* 0x000fec000bf06270 */
        /* <DEDUP_REMOVED lines=166> */
[----:B------:R5:W1:Y:S01]  /*5e20*/  MUFU.TANH R158, R250 ;  /* 0x000000fa009e7308 */ /* 0x000a620000002400 */
        /* <DEDUP_REMOVED lines=18> */
[----:B-----5:R-:W-:Y:S02]  /*5f50*/  FMUL.FTZ R250, R33, c[0x0][0x320] ;  /* 0x0000c80021fa7a20 */ /* 0x020fe40000410000 */
        /* <DEDUP_REMOVED lines=27> */
[----:B--234-:R-:W-:Y:S01]  /*6110*/  IADD3 R10, -R221, 0x10, RZ ;  /* 0x00000010dd0a7810 */ /* 0x01cfe20007ffe1ff */
        /* <DEDUP_REMOVED lines=54> */
.L_x_595:
[----:B--234-:R-:W-:Y:S01]  /*6480*/  PLOP3.LUT P0, PT, PT, PT, UP1, 0x80, 0x0 ;  /* 0x000000000000781c */ /* 0x01cfe20003f0f018 */
[----:B------:R-:W-:Y:S01]  /*6490*/  UIMAD UR5, UR6, -0x40, UR4 ;  /* 0xffffffc0060578a4 */ /* 0x000fe2000f8e0204 */
[----:B------:R-:W-:Y:S01]  /*64a0*/  MOV R6, R215 ;  /* 0x000000d700067202 */ /* 0x000fe20000000f00 */
[----:B------:R-:W-:Y:S01]  /*64b0*/  LDSM.16.MT88.4 R20, [R198+0x100] ;  /* 0x00010000c614783b */ /* 0x000fe20000004200 */
[----:B------:R-:W-:Y:S04]  /*64c0*/  MOV R9, UR7 ;  /* 0x0000000700097c02 */ /* 0x000fe80008000f00 */
[----:B------:R-:W-:Y:S03]  /*64d0*/  IADD3 R9, R9, UR5, -R216 ;  /* 0x0000000509097c10 */ /* 0x000fe6000fffe8d8 */
[----:B------:R-:W-:Y:S01]  /*64e0*/  LDSM.16.MT88.4 R28, [R197+0x100] ;  /* 0x00010000c51c783b */ /* 0x000fe20000004200 */
[----:B------:R-:W-:Y:S02]  /*64f0*/  IADD3 R12, R9, -UR12, RZ ;  /* 0x8000000c090c7c10 */ /* 0x000fe4000fffe0ff */
[----:B------:R-:W-:Y:S05]  /*6500*/  @P0 MOV R6, R218 ;  /* 0x000000da00060202 */ /* 0x000fea0000000f00 */
[----:B------:R-:W2:Y:S08]  /*6510*/  SHFL.IDX PT, R7, R6, 0x1, 0x1c1f ;  /* 0x003c1f0006077f89 */ /* 0x000eb000000e0000 */
[----:B------:R-:W3:Y:S08]  /*6520*/  SHFL.IDX PT, R5, R6, RZ, 0x1c1f ;  /* 0x001c1fff06057589 */ /* 0x000ef000000e0000 */
[----:B------:R-:W0:Y:S01]  /*6530*/  LDGDEPBAR ;  /* 0x00000000000079af */ /* 0x000e220000000000 */
[----:B--2---:R-:W-:Y:S04]  /*6540*/  IADD3 R4, R12, R7, RZ ;  /* 0x000000070c047210 */ /* 0x004fe80007ffe0ff */
[C---:B------:R-:W-:Y:S02]  /*6550*/  ISETP.GT.AND P1, PT, R4.reuse, RZ, PT ;  /* 0x000000ff0400720c */ /* 0x040fe40003f24270 */
[C---:B------:R-:W-:Y:S02]  /*6560*/  ISETP.GT.AND P0, PT, R4.reuse, 0x1, PT ;  /* 0x000000010400780c */ /* 0x040fe40003f04270 */
[----:B------:R-:W-:Y:S02]  /*6570*/  FSEL R229, R229, -INF , P1 ;  /* 0xff800000e5e57808 */ /* 0x000fe40000800000 */
[----:B------:R-:W-:Y:S02]  /*6580*/  ISETP.GT.AND P1, PT, R4, 0x8, PT ;  /* 0x000000080400780c */ /* 0x000fe40003f24270 */
[----:B-1----:R-:W-:Y:S02]  /*6590*/  FSEL R11, R230, -INF , P0 ;  /* 0xff800000e60b7808 */ /* 0x002fe40000000000 */
[----:B------:R-:W-:Y:S02]  /*65a0*/  ISETP.GT.AND P0, PT, R4, 0x9, PT ;  /* 0x000000090400780c */ /* 0x000fe40003f04270 */
[----:B------:R-:W-:Y:S02]  /*65b0*/  FSEL R9, R232, -INF , P1 ;  /* 0xff800000e8097808 */ /* 0x000fe40000800000 */
[----:B------:R-:W-:Y:S02]  /*65c0*/  ISETP.GT.AND P1, PT, R4, 0x10, PT ;  /* 0x000000100400780c */ /* 0x000fe40003f24270 */
[----:B---3--:R-:W-:Y:S02]  /*65d0*/  IADD3 R12, R12, R5, RZ ;  /* 0x000000050c0c7210 */ /* 0x008fe40007ffe0ff */
[----:B------:R-:W-:Y:S02]  /*65e0*/  FSEL R163, R240, -INF , P1 ;  /* 0xff800000f0a37808 */ /* 0x000fe40000800000 */
[----:B------:R-:W-:Y:S02]  /*65f0*/  FSEL R7, R234, -INF , P0 ;  /* 0xff800000ea077808 */ /* 0x000fe40000000000 */
[----:B------:R-:W-:Y:S02]  /*6600*/  ISETP.GT.AND P0, PT, R4, 0x11, PT ;  /* 0x000000110400780c */ /* 0x000fe40003f04270 */
[----:B------:R-:W-:Y:S02]  /*6610*/  ISETP.GT.AND P1, PT, R12, RZ, PT ;  /* 0x000000ff0c00720c */ /* 0x000fe40003f24270 */
[----:B------:R-:W-:Y:S02]  /*6620*/  FSEL R161, R239, -INF , P0 ;  /* 0xff800000efa17808 */ /* 0x000fe40000000000 */
[----:B------:R-:W-:Y:S02]  /*6630*/  ISETP.GT.AND P0, PT, R4, 0x18, PT ;  /* 0x000000180400780c */ /* 0x000fe40003f04270 */
[----:B------:R-:W-:Y:S02]  /*6640*/  FSEL R6, R227, -INF , P1 ;  /* 0xff800000e3067808 */ /* 0x000fe40000800000 */
[----:B------:R-:W-:Y:S02]  /*6650*/  ISETP.GT.AND P1, PT, R12, 0x1, PT ;  /* 0x000000010c00780c */ /* 0x000fe40003f24270 */
[----:B------:R-:W-:Y:S02]  /*6660*/  FSEL R143, R244, -INF , P0 ;  /* 0xff800000f48f7808 */ /* 0x000fe40000000000 */
[----:B------:R-:W-:Y:S02]  /*6670*/  ISETP.GT.AND P0, PT, R4, 0x19, PT ;  /* 0x000000190400780c */ /* 0x000fe40003f04270 */
[----:B------:R-:W-:Y:S02]  /*6680*/  FSEL R8, R0, -INF , P1 ;  /* 0xff80000000087808 */ /* 0x000fe40000800000 */
[----:B------:R-:W-:Y:S02]  /*6690*/  ISETP.GT.AND P1, PT, R12, 0x8, PT ;  /* 0x000000080c00780c */ /* 0x000fe40003f24270 */
[----:B------:R-:W-:Y:S02]  /*66a0*/  FMNMX.FTZ R0, R229, R2, !PT ;  /* 0x00000002e5007209 */ /* 0x000fe40007810000 */
[----:B------:R-:W-:Y:S02]  /*66b0*/  FMNMX.FTZ R5, R6, R3, !PT ;  /* 0x0000000306057209 */ /* 0x000fe40007810000 */
[----:B------:R-:W-:Y:S02]  /*66c0*/  FSEL R141, R243, -INF , P0 ;  /* 0xff800000f38d7808 */ /* 0x000fe40000000000 */
[----:B------:R-:W-:Y:S02]  /*66d0*/  ISETP.GT.AND P0, PT, R4, 0x20, PT ;  /* 0x000000200400780c */ /* 0x000fe40003f04270 */
[----:B------:R-:W-:Y:S02]  /*66e0*/  FSEL R228, R228, -INF , P1 ;  /* 0xff800000e4e47808 */ /* 0x000fe40000800000 */
[----:B------:R-:W-:Y:S02]  /*66f0*/  FMNMX.FTZ R0, R11, R0, !PT ;  /* 0x000000000b007209 */ /* 0x000fe40007810000 */
[----:B------:R-:W-:Y:S02]  /*6700*/  ISETP.GT.AND P1, PT, R12, 0x9, PT ;  /* 0x000000090c00780c */ /* 0x000fe40003f24270 */
[----:B------:R-:W-:Y:S02]  /*6710*/  FMNMX.FTZ R5, R8, R5, !PT ;  /* 0x0000000508057209 */ /* 0x000fe40007810000 */
[----:B------:R-:W-:Y:S02]  /*6720*/  FSEL R159, R248, -INF , P0 ;  /* 0xff800000f89f7808 */ /* 0x000fe40000000000 */
[----:B------:R-:W-:Y:S02]  /*6730*/  ISETP.GT.AND P0, PT, R4, 0x21, PT ;  /* 0x000000210400780c */ /* 0x000fe40003f04270 */
[----:B------:R-:W-:Y:S02]  /*6740*/  FMNMX.FTZ R0, R9, R0, !PT ;  /* 0x0000000009007209 */ /* 0x000fe40007810000 */
[----:B------:R-:W-:Y:S02]  /*6750*/  FSEL R10, R231, -INF , P1 ;  /* 0xff800000e70a7808 */ /* 0x000fe40000800000 */
[----:B------:R-:W-:Y:S02]  /*6760*/  ISETP.GT.AND P1, PT, R12, 0x10, PT ;  /* 0x000000100c00780c */ /* 0x000fe40003f24270 */
[----:B------:R-:W-:Y:S02]  /*6770*/  FMNMX.FTZ R5, R228, R5, !PT ;  /* 0x00000005e4057209 */ /* 0x000fe40007810000 */
[----:B------:R-:W-:Y:S02]  /*6780*/  FSEL R157, R247, -INF , P0 ;  /* 0xff800000f79d7808 */ /* 0x000fe40000000000 */
[----:B------:R-:W-:Y:S02]  /*6790*/  FMNMX.FTZ R0, R7, R0, !PT ;  /* 0x0000000007007209 */ /* 0x000fe40007810000 */
[----:B------:R-:W-:Y:S02]  /*67a0*/  ISETP.GT.AND P0, PT, R4, 0x28, PT ;  /* 0x000000280400780c */ /* 0x000fe40003f04270 */
[----:B------:R-:W-:Y:S02]  /*67b0*/  FSEL R170, R236, -INF , P1 ;  /* 0xff800000ecaa7808 */ /* 0x000fe40000800000 */
[----:B------:R-:W-:Y:S02]  /*67c0*/  ISETP.GT.AND P1, PT, R12, 0x11, PT ;  /* 0x000000110c00780c */ /* 0x000fe40003f24270 */
[----:B------:R-:W-:Y:S02]  /*67d0*/  FMNMX.FTZ R5, R10, R5, !PT ;  /* 0x000000050a057209 */ /* 0x000fe40007810000 */
[----:B------:R-:W-:Y:S02]  /*67e0*/  FMNMX.FTZ R0, R163, R0, !PT ;  /* 0x00000000a3007209 */ /* 0x000fe40007810000 */
[----:B------:R-:W-:Y:S02]  /*67f0*/  FSEL R155, R158, -INF , P0 ;  /* 0xff8000009e9b7808 */ /* 0x000fe40000000000 */
[----:B------:R-:W-:Y:S02]  /*6800*/  FSEL R162, R233, -INF , P1 ;  /* 0xff800000e9a27808 */ /* 0x000fe40000800000 */
[----:B------:R-:W-:Y:S02]  /*6810*/  ISETP.GT.AND P0, PT, R4, 0x29, PT ;  /* 0x000000290400780c */ /* 0x000fe40003f04270 */
[----:B------:R-:W-:Y:S02]  /*6820*/  ISETP.GT.AND P1, PT, R12, 0x18, PT ;  /* 0x000000180c00780c */ /* 0x000fe40003f24270 */
[----:B------:R-:W-:Y:S02]  /*6830*/  FMNMX.FTZ R5, R170, R5, !PT ;  /* 0x00000005aa057209 */ /* 0x000fe40007810000 */
[----:B------:R-:W-:Y:S02]  /*6840*/  FMNMX.FTZ R0, R161, R0, !PT ;  /* 0x00000000a1007209 */ /* 0x000fe40007810000 */
[----:B------:R-:W-:Y:S02]  /*6850*/  FSEL R153, R252, -INF , P0 ;  /* 0xff800000fc997808 */ /* 0x000fe40000000000 */
[----:B------:R-:W-:Y:S02]  /*6860*/  FSEL R142, R235, -INF , P1 ;  /* 0xff800000eb8e7808 */ /* 0x000fe40000800000 */
[----:B------:R-:W-:Y:S02]  /*6870*/  FMNMX.FTZ R5, R162, R5, !PT ;  /* 0x00000005a2057209 */ /* 0x000fe40007810000 */
[----:B------:R-:W-:Y:S02]  /*6880*/  ISETP.GT.AND P0, PT, R4, 0x30, PT ;  /* 0x000000300400780c */ /* 0x000fe40003f04270 */
[----:B------:R-:W-:Y:S02]  /*6890*/  ISETP.GT.AND P1, PT, R12, 0x19, PT ;  /* 0x000000190c00780c */ /* 0x000fe40003f24270 */
        /* <DEDUP_REMOVED lines=20> */
[----:B------:R-:W-:Y:S02]  /*69e0*/  FMNMX.FTZ R13, R158, R13, !PT ;  /* 0x0000000d9e0d7209 */ /* 0x000fe40007810000 */
[----:B------:R-:W-:Y:S02]  /*69f0*/  FSEL R133, R165, -INF , P0 ;  /* 0xff800000a5857808 */ /* 0x000fe40000000000 */
[----:B------:R-:W-:Y:S02]  /*6a00*/  ISETP.GT.AND P0, PT, R12, 0x29, PT ;  /* 0x000000290c00780c */ /* 0x000fe40003f04270 */
[----:B------:R-:W-:Y:S02]  /*6a10*/  FMNMX.FTZ R0, R155, R0, !PT ;  /* 0x000000009b007209 */ /* 0x000fe40007810000 */
[----:B------:R-:W-:Y:S02]  /*6a20*/  FSEL R154, R242, -INF , P0 ;  /* 0xff800000f29a7808 */ /* 0x000fe40000000000 */
[----:B------:R-:W-:Y:S02]  /*6a30*/  FMNMX.FTZ R13, R156, R13, !PT ;  /* 0x0000000d9c0d7209 */ /* 0x000fe40007810000 */
        /* <DEDUP_REMOVED lines=16> */
[----:B------:R-:W-:Y:S02]  /*6b40*/  FMNMX.FTZ R0, R133, R4, !PT ;  /* 0x0000000485007209 */ /* 0x000fe40007810000 */
[----:B------:R-:W-:Y:S03]  /*6b50*/  FMNMX.FTZ R12, R146, R13, !PT ;  /* 0x0000000d920c7209 */ /* 0x000fe60007810000 */
[----:B------:R-:W1:Y:S08]  /*6b60*/  SHFL.BFLY PT, R5, R0, 0x2, 0x1f ;  /* 0x0c401f0000057f89 */ /* 0x000e7000000e0000 */
[----:B------:R-:W2:Y:S01]  /*6b70*/  SHFL.BFLY PT, R13, R12, 0x2, 0x1f ;  /* 0x0c401f000c0d7f89 */ /* 0x000ea200000e0000 */
[----:B-1----:R-:W-:Y:S07]  /*6b80*/  FMNMX.FTZ R5, R0, R5, !PT ;  /* 0x0000000500057209 */ /* 0x002fee0007810000 */
[----:B------:R-:W1:Y:S01]  /*6b90*/  SHFL.BFLY PT, R132, R5, 0x1, 0x1f ;  /* 0x0c201f0005847f89 */ /* 0x000e6200000e0000 */
[----:B--2---:R-:W-:Y:S07]  /*6ba0*/  FMNMX.FTZ R4, R13, R12, !PT ;  /* 0x0000000c0d047209 */ /* 0x004fee0007810000 */
[----:B------:R-:W2:Y:S01]  /*6bb0*/  SHFL.BFLY PT, R13, R4, 0x1, 0x1f ;  /* 0x0c201f00040d7f89 */ /* 0x000ea200000e0000 */
[----:B-1----:R-:W-:Y:S04]  /*6bc0*/  FMNMX.FTZ R132, R132, R5, !PT ;  /* 0x0000000584847209 */ /* 0x002fe80007810000 */
[C---:B------:R-:W-:Y:S01]  /*6bd0*/  FSETP.NEU.FTZ.AND P1, PT, R132.reuse, -INF , PT ;  /* 0xff8000008400780b */ /* 0x040fe20003f3d000 */
[----:B------:R-:W-:Y:S01]  /*6be0*/  FMUL.FTZ R144, R132, c[0x0][0x2d0] ;  /* 0x0000b40084907a20 */ /* 0x000fe20000410000 */
[----:B--2---:R-:W-:Y:S02]  /*6bf0*/  FMNMX.FTZ R0, R4, R13, !PT ;  /* 0x0000000d04007209 */ /* 0x004fe40007810000 */
[----:B------:R-:W-:Y:S01]  /*6c00*/  FSEL R5, R132, RZ, P1 ;  /* 0x000000ff84057208 */ /* 0x000fe20000800000 */
[----:B------:R-:W1:Y:S01]  /*6c10*/  LDSM.16.MT88.4 R12, [R203+0x100] ;  /* 0x00010000cb0c783b */ /* 0x000e620000004200 */
[C---:B------:R-:W-:Y:S01]  /*6c20*/  FSETP.NEU.FTZ.AND P0, PT, R0.reuse, -INF , PT ;  /* 0xff8000000000780b */ /* 0x040fe20003f1d000 */
[----:B------:R-:W-:Y:S01]  /*6c30*/  FMUL.FTZ R147, R0, c[0x0][0x2d0] ;  /* 0x0000b40000937a20 */ /* 0x000fe20000410000 */
[----:B------:R-:W-:Y:S01]  /*6c40*/  FSEL R144, R144, RZ, P1 ;  /* 0x000000ff90907208 */ /* 0x000fe20000800000 */
[----:B------:R-:W-:Y:S01]  /*6c50*/  FADD.FTZ R5, -R5, R2 ;  /* 0x0000000205057221 */ /* 0x000fe20000010100 */
[----:B------:R-:W-:Y:S02]  /*6c60*/  FSEL R4, R0, RZ, P0 ;  /* 0x000000ff00047208 */ /* 0x000fe40000000000 */
[----:B------:R-:W-:Y:S01]  /*6c70*/  FSEL R147, R147, RZ, P0 ;  /* 0x000000ff93937208 */ /* 0x000fe20000000000 */
[--C-:B------:R-:W-:Y:S01]  /*6c80*/  FFMA.FTZ R165, R229, c[0x0][0x2d0], -R144.reuse ;  /* 0x0000b400e5a57a23 */ /* 0x100fe20000010890 */
[----:B------:R-:W-:Y:S01]  /*6c90*/  ISETP.LT.AND P0, PT, R226, UR6, PT ;  /* 0x00000006e2007c0c */ /* 0x000fe2000bf01270 */
[----:B------:R-:W-:Y:S01]  /*6ca0*/  FADD.FTZ R4, -R4, R3 ;  /* 0x0000000304047221 */ /* 0x000fe20000010100 */
[----:B------:R-:W-:Y:S01]  /*6cb0*/  UIADD3 UR6, UR6, -0x1, URZ ;  /* 0xffffffff06067890 */ /* 0x000fe2000fffe03f */
[--C-:B------:R-:W-:Y:S02]  /*6cc0*/  FFMA.FTZ R164, R11, c[0x0][0x2d0], -R144.reuse ;  /* 0x0000b4000ba47a23 */ /* 0x100fe40000010890 */
[--C-:B------:R-:W-:Y:S01]  /*6cd0*/  FFMA.FTZ R135, R9, c[0x0][0x2d0], -R144.reuse ;  /* 0x0000b40009877a23 */ /* 0x100fe20000010890 */
[----:B------:R-:W-:Y:S01]  /*6ce0*/  MUFU.EX2 R165, R165 ;  /* 0x000000a500a57308 */ /* 0x000fe20000000800 */
[--C-:B------:R-:W-:Y:S02]  /*6cf0*/  FFMA.FTZ R134, R7, c[0x0][0x2d0], -R144.reuse ;  /* 0x0000b40007867a23 */ /* 0x100fe40000010890 */
[--C-:B------:R-:W-:Y:S02]  /*6d00*/  FFMA.FTZ R169, R6, c[0x0][0x2d0], -R147.reuse ;  /* 0x0000b40006a97a23 */ /* 0x100fe40000010893 */
[--C-:B------:R-:W-:Y:S02]  /*6d10*/  FFMA.FTZ R168, R8, c[0x0][0x2d0], -R147.reuse ;  /* 0x0000b40008a87a23 */ /* 0x100fe40000010893 */
[--C-:B------:R-:W-:Y:S02]  /*6d20*/  FFMA.FTZ R167, R228, c[0x0][0x2d0], -R147.reuse ;  /* 0x0000b400e4a77a23 */ /* 0x100fe40000010893 */
[--C-:B------:R-:W-:Y:S01]  /*6d30*/  FFMA.FTZ R166, R10, c[0x0][0x2d0], -R147.reuse ;  /* 0x0000b4000aa67a23 */ /* 0x100fe20000010893 */
[----:B------:R-:W2:Y:S01]  /*6d40*/  MUFU.EX2 R164, R164 ;  /* 0x000000a400a47308 */ /* 0x000ea20000000800 */
[----:B------:R-:W-:Y:S02]  /*6d50*/  FMUL.FTZ R3, R4, c[0x0][0x2d0] ;  /* 0x0000b40004037a20 */ /* 0x000fe40000410000 */
[----:B------:R-:W-:Y:S02]  /*6d60*/  FMUL.FTZ R2, R5, c[0x0][0x2d0] ;  /* 0x0000b40005027a20 */ /* 0x000fe40000410000 */
[--C-:B------:R-:W-:Y:S02]  /*6d70*/  FFMA.FTZ R171, R162, c[0x0][0x2d0], -R147.reuse ;  /* 0x0000b400a2ab7a23 */ /* 0x100fe40000010893 */
[--C-:B------:R-:W-:Y:S02]  /*6d80*/  FFMA.FTZ R172, R163, c[0x0][0x2d0], -R144.reuse ;  /* 0x0000b400a3ac7a23 */ /* 0x100fe40000010890 */
[--C-:B------:R-:W-:Y:S01]  /*6d90*/  FFMA.FTZ R173, R161, c[0x0][0x2d0], -R144.reuse ;  /* 0x0000b400a1ad7a23 */ /* 0x100fe20000010890 */
[----:B------:R-:W3:Y:S01]  /*6da0*/  MUFU.EX2 R3, R3 ;  /* 0x0000000300037308 */ /* 0x000ee20000000800 */
[--C-:B------:R-:W-:Y:S02]  /*6db0*/  FFMA.FTZ R174, R142, c[0x0][0x2d0], -R147.reuse ;  /* 0x0000b4008eae7a23 */ /* 0x100fe40000010893 */
[--C-:B------:R-:W-:Y:S02]  /*6dc0*/  FFMA.FTZ R175, R140, c[0x0][0x2d0], -R147.reuse ;  /* 0x0000b4008caf7a23 */ /* 0x100fe40000010893 */
[--C-:B------:R-:W-:Y:S02]  /*6dd0*/  FFMA.FTZ R176, R143, c[0x0][0x2d0], -R144.reuse ;  /* 0x0000b4008fb07a23 */ /* 0x100fe40000010890 */
[--C-:B------:R-:W-:Y:S02]  /*6de0*/  FFMA.FTZ R177, R141, c[0x0][0x2d0], -R144.reuse ;  /* 0x0000b4008db17a23 */ /* 0x100fe40000010890 */
[----:B------:R-:W-:Y:S01]  /*6df0*/  LDSM.16.MT88.4 R140, [R197+0x2900] ;  /* 0x00290000c58c783b */ /* 0x000fe20000004200 */
[----:B------:R-:W4:Y:S01]  /*6e00*/  MUFU.EX2 R2, R2 ;  /* 0x0000000200027308 */ /* 0x000f220000000800 */
[--C-:B------:R-:W-:Y:S02]  /*6e10*/  FFMA.FTZ R178, R160, c[0x0][0x2d0], -R147.reuse ;  /* 0x0000b400a0b27a23 */ /* 0x100fe40000010893 */
[--C-:B------:R-:W-:Y:S01]  /*6e20*/  FFMA.FTZ R179, R158, c[0x0][0x2d0], -R147.reuse ;  /* 0x0000b4009eb37a23 */ /* 0x100fe20000010893 */
[----:B--2---:R-:W-:Y:S01]  /*6e30*/  F2FP.PACK_AB R137, R164, R165 ;  /* 0x000000a5a489723e */ /* 0x004fe200000000ff */
[--C-:B------:R-:W-:Y:S02]  /*6e40*/  FFMA.FTZ R227, R159, c[0x0][0x2d0], -R144.reuse ;  /* 0x0000b4009fe37a23 */ /* 0x100fe40000010890 */
[----:B------:R-:W-:Y:S01]  /*6e50*/  LDSM.16.MT88.4 R160, [R203+0x5900] ;  /* 0x00590000cba0783b */ /* 0x000fe20000004200 */
[--C-:B------:R-:W-:Y:S02]  /*6e60*/  FFMA.FTZ R228, R157, c[0x0][0x2d0], -R144.reuse ;  /* 0x0000b4009de47a23 */ /* 0x100fe40000010890 */
[----:B------:R-:W-:Y:S01]  /*6e70*/  MUFU.EX2 R135, R135 ;  /* 0x0000008700877308 */ /* 0x000fe20000000800 */
[--C-:B------:R-:W-:Y:S02]  /*6e80*/  FFMA.FTZ R229, R156, c[0x0][0x2d0], -R147.reuse ;  /* 0x0000b4009ce57a23 */ /* 0x100fe40000010893 */
[--C-:B------:R-:W-:Y:S02]  /*6e90*/  FFMA.FTZ R230, R154, c[0x0][0x2d0], -R147.reuse ;  /* 0x0000b4009ae67a23 */ /* 0x100fe40000010893 */
[C---:B---3--:R-:W-:Y:S01]  /*6ea0*/  FMUL.FTZ R4, R3.reuse, R128 ;  /* 0x0000008003047220 */ /* 0x048fe20000410000 */
[----:B------:R-:W-:Y:S01]  /*6eb0*/  LDSM.16.MT88.4 R156, [R196+0x3900] ;  /* 0x00390000c49c783b */ /* 0x000fe20000004200 */
[C---:B------:R-:W-:Y:S02]  /*6ec0*/  FMUL.FTZ R5, R3.reuse, R129 ;  /* 0x0000008103057220 */ /* 0x040fe40000410000 */
[C---:B------:R-:W-:Y:S01]  /*6ed0*/  FMUL.FTZ R8, R3.reuse, R124 ;  /* 0x0000007c03087220 */ /* 0x040fe20000410000 */
[----:B------:R-:W2:Y:S01]  /*6ee0*/  MUFU.EX2 R134, R134 ;  /* 0x0000008600867308 */ /* 0x000ea20000000800 */
[C---:B------:R-:W-:Y:S02]  /*6ef0*/  FMUL.FTZ R9, R3.reuse, R125 ;  /* 0x0000007d03097220 */ /* 0x040fe40000410000 */
[C---:B------:R-:W-:Y:S02]  /*6f00*/  FMUL.FTZ R16, R3.reuse, R116 ;  /* 0x0000007403107220 */ /* 0x040fe40000410000 */
[C---:B----4-:R-:W-:Y:S02]  /*6f10*/  FMUL.FTZ R6, R2.reuse, R130 ;  /* 0x0000008202067220 */ /* 0x050fe40000410000 */
[C---:B------:R-:W-:Y:S02]  /*6f20*/  FMUL.FTZ R7, R2.reuse, R131 ;  /* 0x0000008302077220 */ /* 0x040fe40000410000 */
[C---:B------:R-:W-:Y:S01]  /*6f30*/  FMUL.FTZ R10, R2.reuse, R126 ;  /* 0x0000007e020a7220 */ /* 0x040fe20000410000 */
[----:B------:R-:W-:Y:S01]  /*6f40*/  MUFU.EX2 R169, R169 ;  /* 0x000000a900a97308 */ /* 0x000fe20000000800 */
[C---:B------:R-:W-:Y:S01]  /*6f50*/  FMUL.FTZ R11, R2.reuse, R127 ;  /* 0x0000007f020b7220 */ /* 0x040fe20000410000 */
[----:B------:R-:W-:Y:S01]  /*6f60*/  LDSM.16.MT88.4 R128, [R198+0x2900] ;  /* 0x00290000c680783b */ /* 0x000fe20000004200 */
[C---:B------:R-:W-:Y:S02]  /*6f70*/  FMUL.FTZ R17, R3.reuse, R117 ;  /* 0x0000007503117220 */ /* 0x040fe40000410000 */
[C---:B------:R-:W-:Y:S02]  /*6f80*/  FMUL.FTZ R18, R2.reuse, R118 ;  /* 0x0000007602127220 */ /* 0x040fe40000410000 */
[----:B------:R-:W-:Y:S02]  /*6f90*/  FMUL.FTZ R19, R2, R119 ;  /* 0x0000007702137220 */ /* 0x000fe40000410000 */
[C---:B------:R-:W-:Y:S01]  /*6fa0*/  FMUL.FTZ R24, R3.reuse, R108 ;  /* 0x0000006c03187220 */ /* 0x040fe20000410000 */
[----:B------:R-:W3:Y:S01]  /*6fb0*/  MUFU.EX2 R168, R168 ;  /* 0x000000a800a87308 */ /* 0x000ee20000000800 */
[----:B------:R-:W-:Y:S01]  /*6fc0*/  LDSM.16.MT88.4 R116, [R197+0x900] ;  /* 0x00090000c574783b */ /* 0x000fe20000004200 */
[C---:B------:R-:W-:Y:S01]  /*6fd0*/  FMUL.FTZ R25, R3.reuse, R109 ;  /* 0x0000006d03197220 */ /* 0x040fe20000410000 */
[----:B--2---:R-:W-:Y:S01]  /*6fe0*/  F2FP.PACK_AB R139, R134, R135 ;  /* 0x00000087868b723e */ /* 0x004fe200000000ff */
[C---:B------:R-:W-:Y:S02]  /*6ff0*/  FMUL.FTZ R26, R2.reuse, R110 ;  /* 0x0000006e021a7220 */ /* 0x040fe40000410000 */
[C---:B------:R-:W-:Y:S03]  /*7000*/  FMUL.FTZ R27, R2.reuse, R111 ;  /* 0x0000006f021b7220 */ /* 0x040fe60000410000 */
[----:B------:R-:W-:Y:S01]  /*7010*/  LDSM.16.MT88.4 R108, [R196+0x2100] ;  /* 0x00210000c46c783b */ /* 0x000fe20000004200 */
[----:B------:R-:W-:Y:S01]  /*7020*/  MUFU.EX2 R167, R167 ;  /* 0x000000a700a77308 */ /* 0x000fe20000000800 */
[C---:B------:R-:W-:Y:S02]  /*7030*/  FMUL.FTZ R32, R3.reuse, R100 ;  /* 0x0000006403207220 */ /* 0x040fe40000410000 */
[----:B------:R-:W-:Y:S02]  /*7040*/  FMUL.FTZ R33, R3, R101 ;  /* 0x0000006503217220 */ /* 0x000fe40000410000 */
[C---:B------:R-:W-:Y:S02]  /*7050*/  FMUL.FTZ R34, R2.reuse, R102 ;  /* 0x0000006602227220 */ /* 0x040fe40000410000 */
[----:B------:R-:W-:Y:S01]  /*7060*/  LDSM.16.MT88.4 R124, [R203+0x2900] ;  /* 0x00290000cb7c783b */ /* 0x000fe20000004200 */
[----:B------:R-:W-:Y:S02]  /*7070*/  FMUL.FTZ R35, R2, R103 ;  /* 0x0000006702237220 */ /* 0x000fe40000410000 */
[----:B------:R-:W2:Y:S01]  /*7080*/  MUFU.EX2 R166, R166 ;  /* 0x000000a600a67308 */ /* 0x000ea20000000800 */
[--C-:B------:R-:W-:Y:S02]  /*7090*/  FFMA.FTZ R231, R155, c[0x0][0x2d0], -R144.reuse ;  /* 0x0000b4009be77a23 */ /* 0x100fe40000010890 */
[--C-:B------:R-:W-:Y:S01]  /*70a0*/  FFMA.FTZ R232, R153, c[0x0][0x2d0], -R144.reuse ;  /* 0x0000b40099e87a23 */ /* 0x100fe20000010890 */
[----:B---3--:R-:W-:Y:S01]  /*70b0*/  F2FP.PACK_AB R136, R168, R169 ;  /* 0x000000a9a888723e */ /* 0x008fe200000000ff */
[----:B------:R-:W-:Y:S01]  /*70c0*/  LDSM.16.MT88.4 R100, [R197+0x2100] ;  /* 0x00210000c564783b */ /* 0x000fe20000004200 */
[--C-:B------:R-:W-:Y:S02]  /*70d0*/  FFMA.FTZ R233, R152, c[0x0][0x2d0], -R147.reuse ;  /* 0x0000b40098e97a23 */ /* 0x100fe40000010893 */
[--C-:B------:R-:W-:Y:S02]  /*70e0*/  FFMA.FTZ R234, R150, c[0x0][0x2d0], -R147.reuse ;  /* 0x0000b40096ea7a23 */ /* 0x100fe40000010893 */
[--C-:B------:R-:W-:Y:S01]  /*70f0*/  FFMA.FTZ R235, R151, c[0x0][0x2d0], -R144.reuse ;  /* 0x0000b40097eb7a23 */ /* 0x100fe20000010890 */
[----:B------:R-:W-:Y:S01]  /*7100*/  MUFU.EX2 R171, R171 ;  /* 0x000000ab00ab7308 */ /* 0x000fe20000000800 */
[--C-:B------:R-:W-:Y:S01]  /*7110*/  FFMA.FTZ R236, R149, c[0x0][0x2d0], -R144.reuse ;  /* 0x0000b40095ec7a23 */ /* 0x100fe20000010890 */
[----:B------:R-:W-:Y:S01]  /*7120*/  LDSM.16.MT88.4 R152, [R197+0x3900] ;  /* 0x00390000c598783b */ /* 0x000fe20000004200 */
[--C-:B------:R-:W-:Y:S02]  /*7130*/  FFMA.FTZ R237, R148, c[0x0][0x2d0], -R147.reuse ;  /* 0x0000b40094ed7a23 */ /* 0x100fe40000010893 */
[--C-:B------:R-:W-:Y:S02]  /*7140*/  FFMA.FTZ R239, R145, c[0x0][0x2d0], -R144.reuse ;  /* 0x0000b40091ef7a23 */ /* 0x100fe40000010890 */
[----:B------:R-:W-:Y:S02]  /*7150*/  FFMA.FTZ R144, R133, c[0x0][0x2d0], -R144 ;  /* 0x0000b40085907a23 */ /* 0x000fe40000010890 */
[C---:B------:R-:W-:Y:S01]  /*7160*/  FMUL.FTZ R36, R3.reuse, R36 ;  /* 0x0000002403247220 */ /* 0x040fe20000410000 */
[----:B------:R-:W-:Y:S01]  /*7170*/  LDSM.16.MT88.4 R148, [R198+0x3900] ;  /* 0x00390000c694783b */ /* 0x000fe20000004200 */
[----:B------:R-:W-:Y:S01]  /*7180*/  MUFU.EX2 R240, R144 ;  /* 0x0000009000f07308 */ /* 0x000fe20000000800 */
[C---:B------:R-:W-:Y:S01]  /*7190*/  FMUL.FTZ R37, R3.reuse, R37 ;  /* 0x0000002503257220 */ /* 0x040fe20000410000 */
[----:B--2---:R-:W-:Y:S01]  /*71a0*/  F2FP.PACK_AB R138, R166, R167 ;  /* 0x000000a7a68a723e */ /* 0x004fe200000000ff */
[C---:B------:R-:W-:Y:S02]  /*71b0*/  FMUL.FTZ R38, R2.reuse, R38 ;  /* 0x0000002602267220 */ /* 0x040fe40000410000 */
[C---:B------:R-:W-:Y:S02]  /*71c0*/  FMUL.FTZ R39, R2.reuse, R39 ;  /* 0x0000002702277220 */ /* 0x040fe40000410000 */
[C---:B------:R-:W-:Y:S02]  /*71d0*/  FMUL.FTZ R40, R3.reuse, R40 ;  /* 0x0000002803287220 */ /* 0x040fe40000410000 */
[C---:B-1----:R-:W-:Y:S01]  /*71e0*/  HMMA.16816.F32 R4, R136.reuse, R12, R4 ;  /* 0x0000000c8804723c */ /* 0x042fe20000001804 */
[----:B------:R-:W-:Y:S04]  /*71f0*/  MUFU.EX2 R172, R172 ;  /* 0x000000ac00ac7308 */ /* 0x000fe80000000800 */
[C---:B------:R-:W-:Y:S02]  /*7200*/  FMUL.FTZ R41, R3.reuse, R41 ;  /* 0x0000002903297220 */ /* 0x040fe40000410000 */
[C---:B------:R-:W-:Y:S01]  /*7210*/  FMUL.FTZ R12, R3.reuse, R120 ;  /* 0x00000078030c7220 */ /* 0x040fe20000410000 */
[C---:B------:R-:W-:Y:S03]  /*7220*/  HMMA.16816.F32 R8, R136.reuse, R14, R8 ;  /* 0x0000000e8808723c */ /* 0x040fe60000001808 */
[----:B------:R-:W1:Y:S01]  /*7230*/  MUFU.EX2 R173, R173 ;  /* 0x000000ad00ad7308 */ /* 0x000e620000000800 */
[C---:B------:R-:W-:Y:S02]  /*7240*/  FMUL.FTZ R13, R3.reuse, R121 ;  /* 0x00000079030d7220 */ /* 0x040fe40000410000 */
[C---:B------:R-:W-:Y:S02]  /*7250*/  FMUL.FTZ R42, R2.reuse, R42 ;  /* 0x0000002a022a7220 */ /* 0x040fe40000410000 */
[C---:B------:R-:W-:Y:S04]  /*7260*/  FMUL.FTZ R14, R2.reuse, R122 ;  /* 0x0000007a020e7220 */ /* 0x040fe80000410000 */
[C---:B------:R-:W-:Y:S01]  /*7270*/  FMUL.FTZ R15, R2.reuse, R123 ;  /* 0x0000007b020f7220 */ /* 0x040fe20000410000 */
[----:B------:R-:W-:Y:S01]  /*7280*/  MUFU.EX2 R174, R174 ;  /* 0x000000ae00ae7308 */ /* 0x000fe20000000800 */
[----:B------:R-:W2:Y:S01]  /*7290*/  LDSM.16.MT88.4 R120, [R196+0x100] ;  /* 0x00010000c478783b */ /* 0x000ea20000004200 */
[C---:B------:R-:W-:Y:S02]  /*72a0*/  FMUL.FTZ R43, R2.reuse, R43 ;  /* 0x0000002b022b7220 */ /* 0x040fe40000410000 */
[C---:B------:R-:W-:Y:S02]  /*72b0*/  FMUL.FTZ R44, R3.reuse, R44 ;  /* 0x0000002c032c7220 */ /* 0x040fe40000410000 */
[C---:B------:R-:W-:Y:S03]  /*72c0*/  HMMA.16816.F32 R12, R136.reuse, R20, R12 ;  /* 0x00000014880c723c */ /* 0x040fe6000000180c */
[C---:B------:R-:W-:Y:S01]  /*72d0*/  FMUL.FTZ R45, R3.reuse, R45 ;  /* 0x0000002d032d7220 */ /* 0x040fe20000410000 */
[----:B------:R-:W-:Y:S01]  /*72e0*/  MUFU.EX2 R175, R175 ;  /* 0x000000af00af7308 */ /* 0x000fe20000000800 */
[C---:B------:R-:W-:Y:S02]  /*72f0*/  FMUL.FTZ R46, R2.reuse, R46 ;  /* 0x0000002e022e7220 */ /* 0x040fe40000410000 */
[C---:B------:R-:W-:Y:S01]  /*7300*/  FMUL.FTZ R20, R3.reuse, R112 ;  /* 0x0000007003147220 */ /* 0x040fe20000410000 */
[C---:B------:R-:W-:Y:S04]  /*7310*/  HMMA.16816.F32 R16, R136.reuse, R22, R16 ;  /* 0x000000168810723c */ /* 0x040fe80000001810 */
[C---:B------:R-:W-:Y:S02]  /*7320*/  FMUL.FTZ R21, R3.reuse, R113 ;  /* 0x0000007103157220 */ /* 0x040fe40000410000 */
[C---:B------:R-:W-:Y:S01]  /*7330*/  FMUL.FTZ R47, R2.reuse, R47 ;  /* 0x0000002f022f7220 */ /* 0x040fe20000410000 */
[----:B------:R-:W-:Y:S01]  /*7340*/  MUFU.EX2 R176, R176 ;  /* 0x000000b000b07308 */ /* 0x000fe20000000800 */
[C---:B------:R-:W-:Y:S04]  /*7350*/  FMUL.FTZ R22, R2.reuse, R114 ;  /* 0x0000007202167220 */ /* 0x040fe80000410000 */
[C---:B------:R-:W-:Y:S02]  /*7360*/  FMUL.FTZ R23, R2.reuse, R115 ;  /* 0x0000007302177220 */ /* 0x040fe40000410000 */
[----:B------:R-:W3:Y:S01]  /*7370*/  LDSM.16.MT88.4 R112, [R203+0x2100] ;  /* 0x00210000cb70783b */ /* 0x000ee20000004200 */
[C---:B------:R-:W-:Y:S02]  /*7380*/  FMUL.FTZ R48, R3.reuse, R48 ;  /* 0x0000003003307220 */ /* 0x040fe40000410000 */
[C---:B------:R-:W-:Y:S01]  /*7390*/  FMUL.FTZ R49, R3.reuse, R49 ;  /* 0x0000003103317220 */ /* 0x040fe20000410000 */
[----:B------:R-:W-:Y:S01]  /*73a0*/  MUFU.EX2 R177, R177 ;  /* 0x000000b100b17308 */ /* 0x000fe20000000800 */
        /* <DEDUP_REMOVED lines=9> */
[----:B------:R-:W-:Y:S01]  /*7440*/  MUFU.EX2 R179, R179 ;  /* 0x000000b300b37308 */ /* 0x000fe20000000800 */
[C---:B------:R-:W-:Y:S02]  /*7450*/  FMUL.FTZ R31, R2.reuse, R107 ;  /* 0x0000006b021f7220 */ /* 0x040fe40000410000 */
[----:B------:R-:W4:Y:S01]  /*7460*/  LDSM.16.MT88.4 R104, [R198+0x2100] ;  /* 0x00210000c668783b */ /* 0x000f220000004200 */
[C---:B------:R-:W-:Y:S02]  /*7470*/  FMUL.FTZ R53, R3.reuse, R53 ;  /* 0x0000003503357220 */ /* 0x040fe40000410000 */
[C---:B------:R-:W-:Y:S02]  /*7480*/  FMUL.FTZ R54, R2.reuse, R54 ;  /* 0x0000003602367220 */ /* 0x040fe40000410000 */
[C---:B--2---:R-:W-:Y:S02]  /*7490*/  HMMA.16816.F32 R28, R136.reuse, R120, R28 ;  /* 0x00000078881c723c */ /* 0x044fe4000000181c */
[----:B------:R-:W-:Y:S01]  /*74a0*/  MUFU.EX2 R227, R227 ;  /* 0x000000e300e37308 */ /* 0x000fe20000000800 */
[C---:B------:R-:W-:Y:S02]  /*74b0*/  FMUL.FTZ R55, R2.reuse, R55 ;  /* 0x0000003702377220 */ /* 0x040fe40000410000 */
[C---:B------:R-:W-:Y:S02]  /*74c0*/  FMUL.FTZ R56, R3.reuse, R56 ;  /* 0x0000003803387220 */ /* 0x040fe40000410000 */
[C---:B------:R-:W-:Y:S01]  /*74d0*/  FMUL.FTZ R57, R3.reuse, R57 ;  /* 0x0000003903397220 */ /* 0x040fe20000410000 */
[C---:B------:R-:W-:Y:S01]  /*74e0*/  HMMA.16816.F32 R32, R136.reuse, R122, R32 ;  /* 0x0000007a8820723c */ /* 0x040fe20000001820 */
[----:B------:R-:W-:Y:S03]  /*74f0*/  LDSM.16.MT88.4 R120, [R196+0x900] ;  /* 0x00090000c478783b */ /* 0x000fe60000004200 */
[C---:B------:R-:W-:Y:S01]  /*7500*/  FMUL.FTZ R58, R2.reuse, R58 ;  /* 0x0000003a023a7220 */ /* 0x040fe20000410000 */
[----:B------:R-:W-:Y:S01]  /*7510*/  MUFU.EX2 R228, R228 ;  /* 0x000000e400e47308 */ /* 0x000fe20000000800 */
[C---:B------:R-:W-:Y:S02]  /*7520*/  FMUL.FTZ R59, R2.reuse, R59 ;  /* 0x0000003b023b7220 */ /* 0x040fe40000410000 */
[C---:B---3--:R-:W-:Y:S04]  /*7530*/  HMMA.16816.F32 R36, R136.reuse, R112, R36 ;  /* 0x000000708824723c */ /* 0x048fe80000001824 */
[C---:B------:R-:W-:Y:S02]  /*7540*/  FMUL.FTZ R60, R3.reuse, R60 ;  /* 0x0000003c033c7220 */ /* 0x040fe40000410000 */
[C---:B------:R-:W-:Y:S01]  /*7550*/  FMUL.FTZ R61, R3.reuse, R61 ;  /* 0x0000003d033d7220 */ /* 0x040fe20000410000 */
[----:B------:R-:W-:Y:S01]  /*7560*/  MUFU.EX2 R229, R229 ;  /* 0x000000e500e57308 */ /* 0x000fe20000000800 */
[C---:B------:R-:W-:Y:S01]  /*7570*/  HMMA.16816.F32 R40, R136.reuse, R114, R40 ;  /* 0x000000728828723c */ /* 0x040fe20000001828 */
[----:B------:R-:W-:Y:S03]  /*7580*/  LDSM.16.MT88.4 R112, [R203+0x900] ;  /* 0x00090000cb70783b */ /* 0x000fe60000004200 */
[C---:B------:R-:W-:Y:S02]  /*7590*/  FMUL.FTZ R62, R2.reuse, R62 ;  /* 0x0000003e023e7220 */ /* 0x040fe40000410000 */
[C---:B------:R-:W-:Y:S02]  /*75a0*/  FMUL.FTZ R63, R2.reuse, R63 ;  /* 0x0000003f023f7220 */ /* 0x040fe40000410000 */
[C---:B------:R-:W-:Y:S01]  /*75b0*/  FMUL.FTZ R64, R3.reuse, R64 ;  /* 0x0000004003407220 */ /* 0x040fe20000410000 */
[----:B------:R-:W-:Y:S01]  /*75c0*/  MUFU.EX2 R230, R230 ;  /* 0x000000e600e67308 */ /* 0x000fe20000000800 */
[C---:B----4-:R-:W-:Y:S03]  /*75d0*/  HMMA.16816.F32 R44, R136.reuse, R104, R44 ;  /* 0x00000068882c723c */ /* 0x050fe6000000182c */
[C---:B------:R-:W-:Y:S02]  /*75e0*/  FMUL.FTZ R65, R3.reuse, R65 ;  /* 0x0000004103417220 */ /* 0x040fe40000410000 */
[C---:B------:R-:W-:Y:S02]  /*75f0*/  FMUL.FTZ R66, R2.reuse, R66 ;  /* 0x0000004202427220 */ /* 0x040fe40000410000 */
[C---:B------:R-:W-:Y:S01]  /*7600*/  FMUL.FTZ R67, R2.reuse, R67 ;  /* 0x0000004302437220 */ /* 0x040fe20000410000 */
[C---:B------:R-:W-:Y:S01]  /*7610*/  HMMA.16816.F32 R48, R136.reuse, R106, R48 ;  /* 0x0000006a8830723c */ /* 0x040fe20000001830 */
[----:B------:R-:W2:Y:S01]  /*7620*/  LDSM.16.MT88.4 R104, [R203+0x4100] ;  /* 0x00410000cb68783b */ /* 0x000ea20000004200 */
[----:B------:R-:W-:Y:S02]  /*7630*/  MUFU.EX2 R231, R231 ;  /* 0x000000e700e77308 */ /* 0x000fe40000000800 */
[C---:B------:R-:W-:Y:S02]  /*7640*/  FMUL.FTZ R68, R3.reuse, R68 ;  /* 0x0000004403447220 */ /* 0x040fe40000410000 */
[C---:B------:R-:W-:Y:S02]  /*7650*/  FMUL.FTZ R69, R3.reuse, R69 ;  /* 0x0000004503457220 */ /* 0x040fe40000410000 */
[C---:B------:R-:W-:Y:S04]  /*7660*/  HMMA.16816.F32 R52, R136.reuse, R100, R52 ;  /* 0x000000648834723c */ /* 0x040fe80000001834 */
[C---:B------:R-:W-:Y:S01]  /*7670*/  FMUL.FTZ R70, R2.reuse, R70 ;  /* 0x0000004602467220 */ /* 0x040fe20000410000 */
[----:B------:R-:W-:Y:S01]  /*7680*/  MUFU.EX2 R232, R232 ;  /* 0x000000e800e87308 */ /* 0x000fe20000000800 */
[C---:B------:R-:W-:Y:S02]  /*7690*/  FMUL.FTZ R71, R2.reuse, R71 ;  /* 0x0000004702477220 */ /* 0x040fe40000410000 */
[C---:B------:R-:W-:Y:S01]  /*76a0*/  HMMA.16816.F32 R56, R136.reuse, R102, R56 ;  /* 0x000000668838723c */ /* 0x040fe20000001838 */
[----:B------:R-:W3:Y:S03]  /*76b0*/  LDSM.16.MT88.4 R100, [R198+0x4100] ;  /* 0x00410000c664783b */ /* 0x000ee60000004200 */
[C---:B------:R-:W-:Y:S02]  /*76c0*/  FMUL.FTZ R72, R3.reuse, R72 ;  /* 0x0000004803487220 */ /* 0x040fe40000410000 */
[C---:B------:R-:W-:Y:S01]  /*76d0*/  FMUL.FTZ R73, R3.reuse, R73 ;  /* 0x0000004903497220 */ /* 0x040fe20000410000 */
[----:B------:R-:W-:Y:S01]  /*76e0*/  MUFU.EX2 R233, R233 ;  /* 0x000000e900e97308 */ /* 0x000fe20000000800 */
[C---:B------:R-:W-:Y:S04]  /*76f0*/  HMMA.16816.F32 R60, R136.reuse, R108, R60 ;  /* 0x0000006c883c723c */ /* 0x040fe8000000183c */
[C---:B------:R-:W-:Y:S02]  /*7700*/  FMUL.FTZ R74, R2.reuse, R74 ;  /* 0x0000004a024a7220 */ /* 0x040fe40000410000 */
[C---:B------:R-:W-:Y:S02]  /*7710*/  FMUL.FTZ R75, R2.reuse, R75 ;  /* 0x0000004b024b7220 */ /* 0x040fe40000410000 */
[C---:B------:R-:W-:Y:S01]  /*7720*/  HMMA.16816.F32 R64, R136.reuse, R110, R64 ;  /* 0x0000006e8840723c */ /* 0x040fe20000001840 */
[----:B------:R-:W4:Y:S01]  /*7730*/  LDSM.16.MT88.4 R108, [R197+0x4100] ;  /* 0x00410000c56c783b */ /* 0x000f220000004200 */
[----:B------:R-:W-:Y:S02]  /*7740*/  MUFU.EX2 R234, R234 ;  /* 0x000000ea00ea7308 */ /* 0x000fe40000000800 */
[C---:B------:R-:W-:Y:S02]  /*7750*/  FMUL.FTZ R84, R3.reuse, R84 ;  /* 0x0000005403547220 */ /* 0x040fe40000410000 */
[C---:B------:R-:W-:Y:S02]  /*7760*/  FMUL.FTZ R85, R3.reuse, R85 ;  /* 0x0000005503557220 */ /* 0x040fe40000410000 */
[C---:B------:R-:W-:Y:S01]  /*7770*/  FMUL.FTZ R86, R2.reuse, R86 ;  /* 0x0000005602567220 */ /* 0x040fe20000410000 */
[C---:B--2---:R-:W-:Y:S03]  /*7780*/  HMMA.16816.F32 R68, R136.reuse, R104, R68 ;  /* 0x000000688844723c */ /* 0x044fe60000001844 */
[----:B------:R-:W-:Y:S01]  /*7790*/  FMUL.FTZ R87, R2, R87 ;  /* 0x0000005702577220 */ /* 0x000fe20000410000 */
[----:B------:R-:W-:Y:S01]  /*77a0*/  MUFU.EX2 R235, R235 ;  /* 0x000000eb00eb7308 */ /* 0x000fe20000000800 */
[--C-:B------:R-:W-:Y:S02]  /*77b0*/  FFMA.FTZ R170, R170, c[0x0][0x2d0], -R147.reuse ;  /* 0x0000b400aaaa7a23 */ /* 0x100fe40000010893 */
[----:B------:R-:W-:Y:S01]  /*77c0*/  FFMA.FTZ R147, R146, c[0x0][0x2d0], -R147 ;  /* 0x0000b40092937a23 */ /* 0x000fe20000010893 */
[C---:B------:R-:W-:Y:S01]  /*77d0*/  HMMA.16816.F32 R72, R136.reuse, R106, R72 ;  /* 0x0000006a8848723c */ /* 0x040fe20000001848 */
[----:B------:R-:W2:Y:S03]  /*77e0*/  LDSM.16.MT88.4 R104, [R196+0x4100] ;  /* 0x00410000c468783b */ /* 0x000ea60000004200 */
[C---:B------:R-:W-:Y:S02]  /*77f0*/  FMUL.FTZ R76, R3.reuse, R76 ;  /* 0x0000004c034c7220 */ /* 0x040fe40000410000 */
[C---:B------:R-:W-:Y:S01]  /*7800*/  FMUL.FTZ R77, R3.reuse, R77 ;  /* 0x0000004d034d7220 */ /* 0x040fe20000410000 */
[----:B------:R-:W5:Y:S01]  /*7810*/  MUFU.EX2 R170, R170 ;  /* 0x000000aa00aa7308 */ /* 0x000f620000000800 */
[C---:B------:R-:W-:Y:S04]  /*7820*/  FMUL.FTZ R78, R2.reuse, R78 ;  /* 0x0000004e024e7220 */ /* 0x040fe80000410000 */
[C---:B------:R-:W-:Y:S02]  /*7830*/  FMUL.FTZ R79, R2.reuse, R79 ;  /* 0x0000004f024f7220 */ /* 0x040fe40000410000 */
[C---:B------:R-:W-:Y:S02]  /*7840*/  FMUL.FTZ R88, R3.reuse, R88 ;  /* 0x0000005803587220 */ /* 0x040fe40000410000 */
[C---:B------:R-:W-:Y:S01]  /*7850*/  FMUL.FTZ R89, R3.reuse, R89 ;  /* 0x0000005903597220 */ /* 0x040fe20000410000 */
[----:B------:R2:W-:Y:S01]  /*7860*/  MUFU.EX2 R238, R147 ;  /* 0x0000009300ee7308 */ /* 0x0005e20000000800 */
[C---:B------:R-:W-:Y:S01]  /*7870*/  FMUL.FTZ R90, R2.reuse, R90 ;  /* 0x0000005a025a7220 */ /* 0x040fe20000410000 */
[C---:B---3--:R-:W-:Y:S03]  /*7880*/  HMMA.16816.F32 R76, R136.reuse, R100, R76 ;  /* 0x00000064884c723c */ /* 0x048fe6000000184c */
[C---:B------:R-:W-:Y:S02]  /*7890*/  FMUL.FTZ R80, R3.reuse, R80 ;  /* 0x0000005003507220 */ /* 0x040fe40000410000 */
[----:B------:R-:W-:Y:S02]  /*78a0*/  FMUL.FTZ R81, R3, R81 ;  /* 0x0000005103517220 */ /* 0x000fe40000410000 */
[C---:B------:R-:W-:Y:S01]  /*78b0*/  FMUL.FTZ R82, R2.reuse, R82 ;  /* 0x0000005202527220 */ /* 0x040fe20000410000 */
[----:B-1----:R-:W-:Y:S01]  /*78c0*/  F2FP.PACK_AB R101, R173, R172 ;  /* 0x000000acad65723e */ /* 0x002fe200000000ff */
[C---:B------:R-:W-:Y:S01]  /*78d0*/  FMUL.FTZ R83, R2.reuse, R83 ;  /* 0x0000005302537220 */ /* 0x040fe20000410000 */
[----:B------:R-:W1:Y:S02]  /*78e0*/  MUFU.EX2 R236, R236 ;  /* 0x000000ec00ec7308 */ /* 0x000e640000000800 */
[C---:B------:R-:W-:Y:S01]  /*78f0*/  FMUL.FTZ R91, R2.reuse, R91 ;  /* 0x0000005b025b7220 */ /* 0x040fe20000410000 */
[----:B-----5:R-:W-:Y:S01]  /*7900*/  F2FP.PACK_AB R100, R171, R170 ;  /* 0x000000aaab64723e */ /* 0x020fe200000000ff */
[C---:B------:R-:W-:Y:S02]  /*7910*/  FMUL.FTZ R92, R3.reuse, R92 ;  /* 0x0000005c035c7220 */ /* 0x040fe40000410000 */
[C---:B------:R-:W-:Y:S03]  /*7920*/  HMMA.16816.F32 R80, R136.reuse, R102, R80 ;  /* 0x000000668850723c */ /* 0x040fe60000001850 */
[C---:B------:R-:W-:Y:S01]  /*7930*/  FMUL.FTZ R93, R3.reuse, R93 ;  /* 0x0000005d035d7220 */ /* 0x040fe20000410000 */
[----:B------:R-:W3:Y:S01]  /*7940*/  MUFU.EX2 R237, R237 ;  /* 0x000000ed00ed7308 */ /* 0x000ee20000000800 */
[C---:B------:R-:W-:Y:S01]  /*7950*/  FMUL.FTZ R94, R2.reuse, R94 ;  /* 0x0000005e025e7220 */ /* 0x040fe20000410000 */
[----:B--2---:R-:W-:Y:S01]  /*7960*/  LDSM.16.MT88.4 R144, [R203+0x3900] ;  /* 0x00390000cb90783b */ /* 0x004fe20000004200 */
[C---:B------:R-:W-:Y:S01]  /*7970*/  FMUL.FTZ R95, R2.reuse, R95 ;  /* 0x0000005f025f7220 */ /* 0x040fe20000410000 */
[C---:B----4-:R-:W-:Y:S04]  /*7980*/  HMMA.16816.F32 R84, R136.reuse, R108, R84 ;  /* 0x0000006c8854723c */ /* 0x050fe80000001854 */
[----:B------:R-:W-:Y:S01]  /*7990*/  FMUL.FTZ R96, R3, R96 ;  /* 0x0000006003607220 */ /* 0x000fe20000410000 */
[----:B------:R-:W-:Y:S01]  /*79a0*/  F2FP.PACK_AB R102, R175, R174 ;  /* 0x000000aeaf66723e */ /* 0x000fe200000000ff */
[----:B------:R-:W-:Y:S01]  /*79b0*/  FMUL.FTZ R97, R3, R97 ;  /* 0x0000006103617220 */ /* 0x000fe20000410000 */
[----:B------:R-:W-:Y:S01]  /*79c0*/  F2FP.PACK_AB R103, R177, R176 ;  /* 0x000000b0b167723e */ /* 0x000fe200000000ff */
[C---:B------:R-:W-:Y:S01]  /*79d0*/  HMMA.16816.F32 R88, R136.reuse, R110, R88 ;  /* 0x0000006e8858723c */ /* 0x040fe20000001858 */
[----:B------:R-:W2:Y:S01]  /*79e0*/  LDSM.16.MT88.4 R108, [R198+0x900] ;  /* 0x00090000c66c783b */ /* 0x000ea20000004200 */
[----:B------:R-:W4:Y:S02]  /*79f0*/  MUFU.EX2 R239, R239 ;  /* 0x000000ef00ef7308 */ /* 0x000f240000000800 */
[C---:B------:R-:W-:Y:S02]  /*7a00*/  FMUL.FTZ R98, R2.reuse, R98 ;  /* 0x0000006202627220 */ /* 0x040fe40000410000 */
[C---:B------:R-:W-:Y:S02]  /*7a10*/  FMUL.FTZ R99, R2.reuse, R99 ;  /* 0x0000006302637220 */ /* 0x040fe40000410000 */
[C---:B------:R-:W-:Y:S04]  /*7a20*/  HMMA.16816.F32 R92, R136.reuse, R104, R92 ;  /* 0x00000068885c723c */ /* 0x040fe8000000185c */
[----:B------:R-:W-:Y:S02]  /*7a30*/  FFMA.FTZ R165, R2, R213, R165 ;  /* 0x000000d502a57223 */ /* 0x000fe400000100a5 */
[----:B------:R-:W-:Y:S02]  /*7a40*/  FFMA.FTZ R169, R3, R212, R169 ;  /* 0x000000d403a97223 */ /* 0x000fe400000100a9 */
[----:B------:R-:W-:Y:S01]  /*7a50*/  HMMA.16816.F32 R96, R136, R106, R96 ;  /* 0x0000006a8860723c */ /* 0x000fe20000001860 */
[----:B------:R-:W5:Y:S03]  /*7a60*/  LDSM.16.MT88.4 R104, [R196+0x2900] ;  /* 0x00290000c468783b */ /* 0x000f660000004200 */
[----:B------:R-:W-:Y:S02]  /*7a70*/  FADD.FTZ R164, R164, R165 ;  /* 0x000000a5a4a47221 */ /* 0x000fe40000010000 */
[----:B------:R-:W-:Y:S01]  /*7a80*/  FADD.FTZ R168, R168, R169 ;  /* 0x000000a9a8a87221 */ /* 0x000fe20000010000 */
[----:B------:R-:W-:Y:S01]  /*7a90*/  F2FP.PACK_AB R136, R234, R233 ;  /* 0x000000e9ea88723e */ /* 0x000fe200000000ff */
[C---:B------:R-:W-:Y:S05]  /*7aa0*/  HMMA.16816.F32 R4, R100.reuse, R112, R4 ;  /* 0x000000706404723c */ /* 0x040fea0000001804 */
[----:B-1----:R-:W-:Y:S01]  /*7ab0*/  F2FP.PACK_AB R137, R236, R235 ;  /* 0x000000ebec89723e */ /* 0x002fe200000000ff */
[----:B------:R-:W-:Y:S01]  /*7ac0*/  FADD.FTZ R3, R135, R164 ;  /* 0x000000a487037221 */ /* 0x000fe20000010000 */
[----:B---3--:R-:W-:Y:S01]  /*7ad0*/  F2FP.PACK_AB R138, R238, R237 ;  /* 0x000000edee8a723e */ /* 0x008fe200000000ff */
[C---:B------:R-:W-:Y:S01]  /*7ae0*/  HMMA.16816.F32 R8, R100.reuse, R114, R8 ;  /* 0x000000726408723c */ /* 0x040fe20000001808 */
[----:B------:R-:W-:Y:S03]  /*7af0*/  LDSM.16.MT88.4 R112, [R198+0x4900] ;  /* 0x00490000c670783b */ /* 0x000fe60000004200 */
[----:B----4-:R-:W-:Y:S01]  /*7b00*/  F2FP.PACK_AB R139, R240, R239 ;  /* 0x000000eff08b723e */ /* 0x010fe200000000ff */
[----:B------:R-:W-:Y:S03]  /*7b10*/  FADD.FTZ R3, R134, R3 ;  /* 0x0000000386037221 */ /* 0x000fe60000010000 */
[C---:B--2---:R-:W-:Y:S04]  /*7b20*/  HMMA.16816.F32 R12, R100.reuse, R108, R12 ;  /* 0x0000006c640c723c */ /* 0x044fe8000000180c */
[----:B------:R-:W-:Y:S01]  /*7b30*/  FADD.FTZ R172, R172, R3 ;  /* 0x00000003acac7221 */ /* 0x000fe20000010000 */
[----:B------:R-:W-:Y:S03]  /*7b40*/  MOV R3, R0 ;  /* 0x0000000000037202 */ /* 0x000fe60000000f00 */
[----:B------:R-:W-:Y:S01]  /*7b50*/  FADD.FTZ R173, R173, R172 ;  /* 0x000000acadad7221 */ /* 0x000fe20000010000 */
[C---:B------:R-:W-:Y:S01]  /*7b60*/  HMMA.16816.F32 R16, R100.reuse, R110, R16 ;  /* 0x0000006e6410723c */ /* 0x040fe20000001810 */
[----:B------:R-:W1:Y:S02]  /*7b70*/  LDSM.16.MT88.4 R108, [R203+0x4900] ;  /* 0x00490000cb6c783b */ /* 0x000e640000004200 */
[----:B------:R-:W-:Y:S05]  /*7b80*/  FADD.FTZ R2, R176, R173 ;  /* 0x000000adb0027221 */ /* 0x000fea0000010000 */
        /* <DEDUP_REMOVED lines=11> */
[C---:B------:R-:W-:Y:S08]  /*7c40*/  HMMA.16816.F32 R48, R100.reuse, R130, R48 ;  /* 0x000000826430723c */ /* 0x040ff00000001830 */
[C---:B------:R-:W-:Y:S08]  /*7c50*/  HMMA.16816.F32 R52, R100.reuse, R140, R52 ;  /* 0x0000008c6434723c */ /* 0x040ff00000001834 */
[C---:B------:R-:W-:Y:S01]  /*7c60*/  HMMA.16816.F32 R56, R100.reuse, R142, R56 ;  /* 0x0000008e6438723c */ /* 0x040fe20000001838 */
[----:B------:R-:W-:Y:S07]  /*7c70*/  LDSM.16.MT88.4 R140, [R196+0x1900] ;  /* 0x00190000c48c783b */ /* 0x000fee0000004200 */
[C---:B-----5:R-:W-:Y:S08]  /*7c80*/  HMMA.16816.F32 R60, R100.reuse, R104, R60 ;  /* 0x00000068643c723c */ /* 0x060ff0000000183c */
[C---:B------:R-:W-:Y:S01]  /*7c90*/  HMMA.16816.F32 R64, R100.reuse, R106, R64 ;  /* 0x0000006a6440723c */ /* 0x040fe20000001840 */
[----:B------:R-:W2:Y:S07]  /*7ca0*/  LDSM.16.MT88.4 R104, [R197+0x4900] ;  /* 0x00490000c568783b */ /* 0x000eae0000004200 */
[C---:B-1----:R-:W-:Y:S08]  /*7cb0*/  HMMA.16816.F32 R68, R100.reuse, R108, R68 ;  /* 0x0000006c6444723c */ /* 0x042ff00000001844 */
[C---:B------:R-:W-:Y:S01]  /*7cc0*/  HMMA.16816.F32 R72, R100.reuse, R110, R72 ;  /* 0x0000006e6448723c */ /* 0x040fe20000001848 */
[----:B------:R-:W1:Y:S07]  /*7cd0*/  LDSM.16.MT88.4 R108, [R203+0x1100] ;  /* 0x00110000cb6c783b */ /* 0x000e6e0000004200 */
[C---:B------:R-:W-:Y:S08]  /*7ce0*/  HMMA.16816.F32 R76, R100.reuse, R112, R76 ;  /* 0x00000070644c723c */ /* 0x040ff0000000184c */
[C---:B------:R-:W-:Y:S01]  /*7cf0*/  HMMA.16816.F32 R80, R100.reuse, R114, R80 ;  /* 0x000000726450723c */ /* 0x040fe20000001850 */
[----:B------:R-:W3:Y:S07]  /*7d00*/  LDSM.16.MT88.4 R112, [R197+0x1100] ;  /* 0x00110000c570783b */ /* 0x000eee0000004200 */
[C---:B--2---:R-:W-:Y:S08]  /*7d10*/  HMMA.16816.F32 R84, R100.reuse, R104, R84 ;  /* 0x000000686454723c */ /* 0x044ff00000001854 */
[C---:B------:R-:W-:Y:S01]  /*7d20*/  HMMA.16816.F32 R88, R100.reuse, R106, R88 ;  /* 0x0000006a6458723c */ /* 0x040fe20000001858 */
[----:B------:R-:W2:Y:S07]  /*7d30*/  LDSM.16.MT88.4 R104, [R203+0x3100] ;  /* 0x00310000cb68783b */ /* 0x000eae0000004200 */
[C---:B------:R-:W-:Y:S08]  /*7d40*/  HMMA.16816.F32 R92, R100.reuse, R116, R92 ;  /* 0x00000074645c723c */ /* 0x040ff0000000185c */
[----:B------:R-:W-:Y:S01]  /*7d50*/  HMMA.16816.F32 R96, R100, R118, R96 ;  /* 0x000000766460723c */ /* 0x000fe20000001860 */
[----:B------:R-:W4:Y:S06]  /*7d60*/  LDSM.16.MT88.4 R116, [R198+0x3100] ;  /* 0x00310000c674783b */ /* 0x000f2c0000004200 */
[----:B------:R-:W-:Y:S02]  /*7d70*/  F2FP.PACK_AB R100, R179, R178 ;  /* 0x000000b2b364723e */ /* 0x000fe400000000ff */
[----:B------:R-:W-:Y:S03]  /*7d80*/  F2FP.PACK_AB R101, R228, R227 ;  /* 0x000000e3e465723e */ /* 0x000fe600000000ff */
[----:B------:R-:W-:Y:S01]  /*7d90*/  F2FP.PACK_AB R102, R230, R229 ;  /* 0x000000e5e666723e */ /* 0x000fe200000000ff */
[----:B------:R-:W-:Y:S01]  /*7da0*/  FADD.FTZ R227, R227, R2 ;  /* 0x00000002e3e37221 */ /* 0x000fe20000010000 */
[----:B------:R-:W-:Y:S03]  /*7db0*/  F2FP.PACK_AB R103, R232, R231 ;  /* 0x000000e7e867723e */ /* 0x000fe600000000ff */
[----:B------:R-:W-:Y:S04]  /*7dc0*/  FADD.FTZ R228, R228, R227 ;  /* 0x000000e3e4e47221 */ /* 0x000fe80000010000 */
[C---:B-1----:R-:W-:Y:S03]  /*7dd0*/  HMMA.16816.F32 R4, R100.reuse, R108, R4 ;  /* 0x0000006c6404723c */ /* 0x042fe60000001804 */
[----:B------:R-:W-:Y:S04]  /*7de0*/  FADD.FTZ R231, R231, R228 ;  /* 0x000000e4e7e77221 */ /* 0x000fe80000010000 */
[----:B------:R-:W-:Y:S01]  /*7df0*/  FADD.FTZ R232, R232, R231 ;  /* 0x000000e7e8e87221 */ /* 0x000fe20000010000 */
[C---:B------:R-:W-:Y:S01]  /*7e00*/  HMMA.16816.F32 R8, R100.reuse, R110, R8 ;  /* 0x0000006e6408723c */ /* 0x040fe20000001808 */
[----:B------:R-:W1:Y:S03]  /*7e10*/  LDSM.16.MT88.4 R108, [R197+0x3100] ;  /* 0x00310000c56c783b */ /* 0x000e660000004200 */
[----:B------:R-:W-:Y:S04]  /*7e20*/  FADD.FTZ R235, R235, R232 ;  /* 0x000000e8ebeb7221 */ /* 0x000fe80000010000 */
[C---:B------:R-:W-:Y:S04]  /*7e30*/  HMMA.16816.F32 R12, R100.reuse, R120, R12 ;  /* 0x00000078640c723c */ /* 0x040fe8000000180c */
[----:B------:R-:W-:Y:S04]  /*7e40*/  FADD.FTZ R236, R236, R235 ;  /* 0x000000ebecec7221 */ /* 0x000fe80000010000 */
[C---:B------:R-:W-:Y:S04]  /*7e50*/  HMMA.16816.F32 R16, R100.reuse, R122, R16 ;  /* 0x0000007a6410723c */ /* 0x040fe80000001810 */
[----:B------:R-:W-:Y:S04]  /*7e60*/  FADD.FTZ R213, R239, R236 ;  /* 0x000000ecefd57221 */ /* 0x000fe80000010000 */
[C---:B---3--:R-:W-:Y:S04]  /*7e70*/  HMMA.16816.F32 R20, R100.reuse, R112, R20 ;  /* 0x000000706414723c */ /* 0x048fe80000001814 */
[----:B------:R-:W-:Y:S04]  /*7e80*/  FADD.FTZ R213, R240, R213 ;  /* 0x000000d5f0d57221 */ /* 0x000fe80000010000 */
[C---:B------:R-:W-:Y:S01]  /*7e90*/  HMMA.16816.F32 R24, R100.reuse, R114, R24 ;  /* 0x000000726418723c */ /* 0x040fe20000001818 */
[----:B------:R-:W3:Y:S07]  /*7ea0*/  LDSM.16.MT88.4 R112, [R196+0x3100] ;  /* 0x00310000c470783b */ /* 0x000eee0000004200 */
[C---:B------:R-:W-:Y:S08]  /*7eb0*/  HMMA.16816.F32 R28, R100.reuse, R124, R28 ;  /* 0x0000007c641c723c */ /* 0x040ff0000000181c */
[C---:B------:R-:W-:Y:S01]  /*7ec0*/  HMMA.16816.F32 R32, R100.reuse, R126, R32 ;  /* 0x0000007e6420723c */ /* 0x040fe20000001820 */
[----:B------:R-:W-:Y:S07]  /*7ed0*/  LDSM.16.MT88.4 R124, [R203+0x1900] ;  /* 0x00190000cb7c783b */ /* 0x000fee0000004200 */
[C---:B--2---:R-:W-:Y:S08]  /*7ee0*/  HMMA.16816.F32 R36, R100.reuse, R104, R36 ;  /* 0x000000686424723c */ /* 0x044ff00000001824 */
[C---:B------:R-:W-:Y:S01]  /*7ef0*/  HMMA.16816.F32 R40, R100.reuse, R106, R40 ;  /* 0x0000006a6428723c */ /* 0x040fe20000001828 */
[----:B------:R-:W2:Y:S07]  /*7f00*/  LDSM.16.MT88.4 R104, [R203+0x5100] ;  /* 0x00510000cb68783b */ /* 0x000eae0000004200 */
[C---:B----4-:R-:W-:Y:S08]  /*7f10*/  HMMA.16816.F32 R44, R100.reuse, R116, R44 ;  /* 0x00000074642c723c */ /* 0x050ff0000000182c */
        /* <DEDUP_REMOVED lines=10> */
[----:B------:R-:W-:Y:S07]  /*7fc0*/  LDSM.16.MT88.4 R104, [R197+0x1900] ;  /* 0x00190000c568783b */ /* 0x000fee0000004200 */
[C---:B----4-:R-:W-:Y:S08]  /*7fd0*/  HMMA.16816.F32 R76, R100.reuse, R116, R76 ;  /* 0x00000074644c723c */ /* 0x050ff0000000184c */
[C---:B------:R-:W-:Y:S01]  /*7fe0*/  HMMA.16816.F32 R80, R100.reuse, R118, R80 ;  /* 0x000000766450723c */ /* 0x040fe20000001850 */
[----:B------:R-:W2:Y:S07]  /*7ff0*/  LDSM.16.MT88.4 R116, [R198+0x1900] ;  /* 0x00190000c674783b */ /* 0x000eae0000004200 */
        /* <DEDUP_REMOVED lines=25> */
[C---:B-1----:R-:W-:Y:S07]  /*8190*/  HMMA.16816.F32 R76, R136.reuse, R4, R76 ;  /* 0x00000004884c723c */ /* 0x042fee000000184c */
        /* <DEDUP_REMOVED lines=8> */
[C---:B--2---:R-:W-:Y:S03]  /*8220*/  HMMA.16816.F32 R92, R136.reuse, R12, R92 ;  /* 0x0000000c885c723c */ /* 0x044fe6000000185c */
[----:B------:R-:W-:Y:S04]  /*8230*/  FADD.FTZ R175, R175, R174 ;  /* 0x000000aeafaf7221 */ /* 0x000fe80000010000 */
[----:B------:R-:W-:Y:S01]  /*8240*/  FADD.FTZ R2, R178, R175 ;  /* 0x000000afb2027221 */ /* 0x000fe20000010000 */
[----:B------:R-:W-:Y:S04]  /*8250*/  HMMA.16816.F32 R96, R136, R14, R96 ;  /* 0x0000000e8860723c */ /* 0x000fe80000001860 */
[----:B------:R-:W-:Y:S04]  /*8260*/  FADD.FTZ R2, R179, R2 ;  /* 0x00000002b3027221 */ /* 0x000fe80000010000 */
[----:B------:R-:W-:Y:S01]  /*8270*/  FADD.FTZ R229, R229, R2 ;  /* 0x00000002e5e57221 */ /* 0x000fe20000010000 */
[----:B------:R-:W-:Y:S03]  /*8280*/  MOV R2, R132 ;  /* 0x0000008400027202 */ /* 0x000fe60000000f00 */
[----:B------:R-:W-:Y:S04]  /*8290*/  FADD.FTZ R230, R230, R229 ;  /* 0x000000e5e6e67221 */ /* 0x000fe80000010000 */
[----:B------:R-:W-:Y:S04]  /*82a0*/  FADD.FTZ R233, R233, R230 ;  /* 0x000000e6e9e97221 */ /* 0x000fe80000010000 */
[----:B------:R-:W-:Y:S04]  /*82b0*/  FADD.FTZ R234, R234, R233 ;  /* 0x000000e9eaea7221 */ /* 0x000fe80000010000 */
[----:B------:R-:W-:Y:S04]  /*82c0*/  FADD.FTZ R237, R237, R234 ;  /* 0x000000eaeded7221 */ /* 0x000fe80000010000 */
[----:B------:R-:W-:Y:S01]  /*82d0*/  FADD.FTZ R212, R238, R237 ;  /* 0x000000edeed47221 */ /* 0x000fe20000010000 */
[----:B------:R-:W-:-:S05]  /*82e0*/  @P0 BRA `(.L_x_596) ;  /* 0xffffcd3000000947 */ /* 0x000fca000383ffff */
.L_x_593:
[----:B------:R-:W-:-:S13]  /*82f0*/  ISETP.LE.AND P0, PT, RZ, UR6, PT ;  /* 0x00000006ff007c0c */ /* 0x000fda000bf03270 */
[----:B------:R-:W-:Y:S05]  /*8300*/  @!P0 BRA `(.L_x_597) ;  /* 0x00002dc000008947 */ /* 0x000fea0003800000 */
[----:B------:R-:W-:Y:S01]  /*8310*/  SHF.R.S32.HI R215, RZ, 0x1f, R182 ;  /* 0x0000001fffd77819 */ /* 0x000fe200000114b6 */
[----:B------:R-:W-:Y:S01]  /*8320*/  IMAD.MOV.U32 R135, RZ, RZ, R132 ;  /* 0x000000ffff877224 */ /* 0x000fe200078e0084 */
[C---:B------:R-:W-:Y:S01]  /*8330*/  SHF.L.U32 R216, R182.reuse, 0x1, RZ ;  /* 0x00000001b6d87819 */ /* 0x040fe200000006ff */
[----:B------:R-:W-:Y:S01]  /*8340*/  IMAD.MOV.U32 R3, RZ, RZ, R0 ;  /* 0x000000ffff037224 */ /* 0x000fe200078e0000 */
[----:B------:R-:W-:Y:S01]  /*8350*/  SHF.L.U64.HI R215, R182, 0x1, R215 ;  /* 0x00000001b6d77819 */ /* 0x000fe200000102d7 */
[C---:B------:R-:W-:Y:S01]  /*8360*/  IMAD.SHL.U32 R217, R181.reuse, 0x2, RZ ;  /* 0x00000002b5d97824 */ /* 0x040fe200078e00ff */
[----:B------:R-:W-:Y:S02]  /*8370*/  SHF.L.U64.HI R214, R181, 0x1, R214 ;  /* 0x00000001b5d67819 */ /* 0x000fe400000102d6 */
[C---:B------:R-:W-:Y:S02]  /*8380*/  SHF.L.U64.HI R218, R180.reuse, 0x1, R183 ;  /* 0x00000001b4da7819 */ /* 0x040fe400000102b7 */
[----:B------:R-:W-:Y:S01]  /*8390*/  SHF.L.U32 R219, R180, 0x1, RZ ;  /* 0x00000001b4db7819 */ /* 0x000fe200000006ff */
[----:B------:R-:W-:Y:S05]  /*83a0*/  BRA `(.L_x_598) ;  /* 0x0000032000007947 */ /* 0x000fea0003800000 */
.L_x_600:
[----:B------:R-:W-:Y:S01]  /*83b0*/  ULEA UR4, UR6, UR11, 0x6 ;  /* 0x0000000b06047291 */ /* 0x000fe2000f8e303f */
[----:B------:R-:W-:Y:S05]  /*83c0*/  IMAD.MOV.U32 R208, RZ, RZ, RZ ;  /* 0x000000ffffd07224 */ /* 0x000fea00078e00ff */
        /* <DEDUP_REMOVED lines=29> */
[CC--:B-1----:R-:W-:Y:S02]  /*85a0*/  IADD3 R10, P1, R2.reuse, R216.reuse, RZ ;  /* 0x000000d8020a7210 */ /* 0x0c2fe40007f3e0ff */
[C---:B------:R-:W-:Y:S02]  /*85b0*/  IADD3 R8, P0, R2.reuse, R217, RZ ;  /* 0x000000d902087210 */ /* 0x040fe40007f1e0ff */
[C---:B--2---:R-:W-:Y:S02]  /*85c0*/  IADD3.X R11, R7.reuse, R215, RZ, P1, !PT ;  /* 0x000000d7070b7210 */ /* 0x044fe40000ffe4ff */
[----:B------:R-:W-:Y:S01]  /*85d0*/  IADD3 R12, P1, R2, R219, RZ ;  /* 0x000000db020c7210 */ /* 0x000fe20007f3e0ff */
[C---:B------:R-:W-:Y:S01]  /*85e0*/  IMAD.X R9, R7.reuse, 0x1, R214, P0 ;  /* 0x0000000107097824 */ /* 0x040fe200000e06d6 */
[C---:B---3--:R-:W-:Y:S01]  /*85f0*/  IADD3 R6, P0, R0.reuse, R216, RZ ;  /* 0x000000d800067210 */ /* 0x048fe20007f1e0ff */
[----:B------:R1:W-:Y:S02]  /*8600*/  LDGSTS.E.BYPASS.LTC128B.128 [R207+0x6100], [R10.64], !P5 ;  /* 0x061000000acf7fae */ /* 0x0003e4000e901d4e */
[--C-:B------:R-:W-:Y:S01]  /*8610*/  IMAD.X R13, R7, 0x1, R218.reuse, P1 ;  /* 0x00000001070d7824 */ /* 0x100fe200008e06da */
        /* <DEDUP_REMOVED lines=11> */
.L_x_598:
[----:B------:R-:W-:Y:S01]  /*86d0*/  SHF.R.S32.HI R9, RZ, 0x1f, R209 ;  /* 0x0000001fff097819 */ /* 0x000fe200000114d1 */
[----:B------:R-:W-:Y:S01]  /*86e0*/  IMAD.WIDE.U32 R6, R209, c[0x0][0x208], RZ ;  /* 0x00008200d1067a25 */ /* 0x000fe200078e00ff */
[----:B------:R-:W-:Y:S01]  /*86f0*/  SHF.R.S32.HI R5, RZ, 0x1f, R208 ;  /* 0x0000001fff057819 */ /* 0x000fe200000114d0 */
[----:B------:R-:W-:Y:S04]  /*8700*/  DEPBAR.LE SB0, 0x0 ;  /* 0x000080000000791a */ /* 0x000fe80000000000 */
[----:B------:R-:W-:Y:S01]  /*8710*/  IMAD R9, R9, c[0x0][0x208], RZ ;  /* 0x0000820009097a24 */ /* 0x000fe200078e02ff */
[----:B------:R-:W-:Y:S01]  /*8720*/  BAR.SYNC.DEFER_BLOCKING 0x0 ;  /* 0x0000000000007b1d */ /* 0x000fe20000010000 */
[----:B------:R-:W-:Y:S01]  /*8730*/  IMAD R5, R5, c[0x0][0x218], RZ ;  /* 0x0000860005057a24 */ /* 0x000fe200078e02ff */
[----:B------:R-:W-:Y:S01]  /*8740*/  UISETP.GE.AND UP0, UPT, UR6, 0x1, UPT ;  /* 0x000000010600788c */ /* 0x000fe2000bf06270 */
        /* <DEDUP_REMOVED lines=23> */
[C---:B------:R-:W-:Y:S02]  /*88c0*/  IADD3 R12, P0, R20.reuse, R217, RZ ;  /* 0x000000d9140c7210 */ /* 0x040fe40007f1e0ff */
[C---:B--2---:R-:W-:Y:S02]  /*88d0*/  IADD3.X R15, R7.reuse, R215, RZ, P1, !PT ;  /* 0x000000d7070f7210 */ /* 0x044fe40000ffe4ff */
[C---:B------:R-:W-:Y:S02]  /*88e0*/  IADD3.X R13, R7.reuse, R214, RZ, P0, !PT ;  /* 0x000000d6070d7210 */ /* 0x040fe400007fe4ff */
[----:B------:R-:W-:Y:S01]  /*88f0*/  IADD3 R20, P1, R20, R219, RZ ;  /* 0x000000db14147210 */ /* 0x000fe20007f3e0ff */
[----:B------:R-:W-:Y:S01]  /*8900*/  @!PT LDS RZ, [RZ] ;  /* 0x00000000fffff984 */ /* 0x000fe20000000800 */
[----:B------:R-:W-:Y:S01]  /*8910*/  @!PT LDS RZ, [RZ] ;  /* 0x00000000fffff984 */ /* 0x000fe20000000800 */
[----:B------:R-:W-:Y:S01]  /*8920*/  @!PT LDS RZ, [RZ] ;  /* 0x00000000fffff984 */ /* 0x000fe20000000800 */
[----:B------:R5:W-:Y:S01]  /*8930*/  LDGSTS.E.BYPASS.LTC128B.128 [R211], [R14.64], !P5 ;  /* 0x000000000ed37fae */ /* 0x000be2000e901d4e */
[C---:B---3--:R-:W-:Y:S02]  /*8940*/  IADD3 R170, P0, R132.reuse, R216, RZ ;  /* 0x000000d884aa7210 */ /* 0x048fe40007f1e0ff */
[----:B------:R-:W-:Y:S02]  /*8950*/  IADD3.X R21, R7, R218, RZ, P1, !PT ;  /* 0x000000da07157210 */ /* 0x000fe40000ffe4ff */
[C---:B------:R-:W-:Y:S02]  /*8960*/  IADD3 R168, P1, R132.reuse, R217, RZ ;  /* 0x000000d984a87210 */ /* 0x040fe40007f3e0ff */
[----:B------:R5:W-:Y:S01]  /*8970*/  LDGSTS.E.BYPASS.LTC128B.128 [R211+0x2000], [R12.64], !P4 ;  /* 0x020000000cd37fae */ /* 0x000be2000e101d4e */
[C---:B----4-:R-:W-:Y:S02]  /*8980*/  IADD3.X R171, R5.reuse, R215, RZ, P0, !PT ;  /* 0x000000d705ab7210 */ /* 0x050fe400007fe4ff */
        /* <DEDUP_REMOVED lines=18> */
[----:B--2---:R-:W-:Y:S07]  /*8ab0*/  LDSM.16.M88.4 R168, [R200+0x7100] ;  /* 0x00710000c8a8783b */ /* 0x004fee0000000200 */
[----:B------:R-:W-:Y:S01]  /*8ac0*/  HMMA.16816.F32 R32, R32, R138, RZ ;  /* 0x0000008a2020723c */ /* 0x000fe200000018ff */
[----:B------:R-:W2:Y:S07]  /*8ad0*/  LDSM.16.M88.4 R136, [R200+0x6900] ;  /* 0x00690000c888783b */ /* 0x000eae0000000200 */
[C---:B------:R-:W-:Y:S01]  /*8ae0*/  HMMA.16816.F32 R4, R140.reuse, R144, R4 ;  /* 0x000000908c04723c */ /* 0x040fe20000001804 */
[----:B------:R-:W4:Y:S07]  /*8af0*/  LDSM.16.M88.4 R172, [R200+0x7900] ;  /* 0x00790000c8ac783b */ /* 0x000f2e0000000200 */
[C---:B------:R-:W-:Y:S01]  /*8b00*/  HMMA.16816.F32 R8, R140.reuse, R146, R8 ;  /* 0x000000928c08723c */ /* 0x040fe20000001808 */
[----:B------:R-:W-:Y:S07]  /*8b10*/  LDSM.16.M88.4 R176, [R199+0xc100] ;  /* 0x00c10000c7b0783b */ /* 0x000fee0000000200 */
[C---:B------:R-:W-:Y:S01]  /*8b20*/  HMMA.16816.F32 R12, R140.reuse, R148, R12 ;  /* 0x000000948c0c723c */ /* 0x040fe2000000180c */
[----:B------:R-:W5:Y:S07]  /*8b30*/  LDSM.16.M88.4 R180, [R192] ;  /* 0x00000000c0b4783b */ /* 0x000f6e0000000200 */
        /* <DEDUP_REMOVED lines=8> */
[----:B------:R-:W3:Y:S07]  /*8bc0*/  LDSM.16.M88.4 R140, [R192+0x800] ;  /* 0x00080000c08c783b */ /* 0x000eee0000000200 */
        /* <DEDUP_REMOVED lines=10> */
[C---:B----4-:R-:W-:Y:S08]  /*8c70*/  HMMA.16816.F32 R28, R160.reuse, R172, R28 ;  /* 0x000000aca01c723c */ /* 0x050ff0000000181c */
[----:B------:R-:W-:Y:S01]  /*8c80*/  HMMA.16816.F32 R32, R160, R174, R32 ;  /* 0x000000aea020723c */ /* 0x000fe20000001820 */
[----:B------:R-:W4:Y:S07]  /*8c90*/  LDSM.16.M88.4 R160, [R205+0x9100] ;  /* 0x00910000cda0783b */ /* 0x000f2e0000000200 */
[C---:B-----5:R-:W-:Y:S01]  /*8ca0*/  HMMA.16816.F32 R4, R176.reuse, R180, R4 ;  /* 0x000000b4b004723c */ /* 0x060fe20000001804 */
[----:B------:R-:W5:Y:S07]  /*8cb0*/  LDSM.16.M88.4 R172, [R191] ;  /* 0x00000000bfac783b */ /* 0x000f6e0000000200 */
        /* <DEDUP_REMOVED lines=18> */
[C---:B----4-:R-:W-:Y:S08]  /*8de0*/  HMMA.16816.F32 R20, R152.reuse, R160, R20 ;  /* 0x000000a09814723c */ /* 0x050ff00000001814 */
[C---:B------:R-:W-:Y:S01]  /*8df0*/  HMMA.16816.F32 R24, R152.reuse, R162, R24 ;  /* 0x000000a29818723c */ /* 0x040fe20000001818 */
[----:B------:R-:W-:Y:S07]  /*8e00*/  LDSM.16.M88.4 R160, [R199+0x10100] ;  /* 0x01010000c7a0783b */ /* 0x000fee0000000200 */
[C---:B------:R-:W-:Y:S08]  /*8e10*/  HMMA.16816.F32 R28, R152.reuse, R164, R28 ;  /* 0x000000a4981c723c */ /* 0x040ff0000000181c */
[----:B------:R-:W-:Y:S01]  /*8e20*/  HMMA.16816.F32 R32, R152, R166, R32 ;  /* 0x000000a69820723c */ /* 0x000fe20000001820 */
[----:B------:R-:W4:Y:S07]  /*8e30*/  LDSM.16.M88.4 R152, [R200+0x9100] ;  /* 0x00910000c898783b */ /* 0x000f2e0000000200 */
        /* <DEDUP_REMOVED lines=52> */
[----:B------:R-:W1:Y:S01]  /*9180*/  LDSM.16.M88.4 R168, [R199+0x14100] ;  /* 0x01410000c7a8783b */ /* 0x000e620000000200 */
[C---:B-----5:R-:W-:Y:S08]  /*9190*/  HMMA.16816.F32 R4, R176.reuse, R180, R4 ;  /* 0x000000b4b004723c */ /* 0x060ff00000001804 */
[C---:B------:R-:W-:Y:S08]  /*91a0*/  HMMA.16816.F32 R8, R176.reuse, R182, R8 ;  /* 0x000000b6b008723c */ /* 0x040ff00000001808 */
[C---:B---3--:R-:W-:Y:S08]  /*91b0*/  HMMA.16816.F32 R12, R176.reuse, R140, R12 ;  /* 0x0000008cb00c723c */ /* 0x048ff0000000180c */
        /* <DEDUP_REMOVED lines=10> */
[C---:B----4-:R-:W-:Y:S08]  /*9260*/  HMMA.16816.F32 R20, R160.reuse, R152, R20 ;  /* 0x00000098a014723c */ /* 0x050ff00000001814 */
        /* <DEDUP_REMOVED lines=30> */
[C---:B---3--:R-:W-:Y:S01]  /*9450*/  HMMA.16816.F32 R20, R168.reuse, R4, R20 ;  /* 0x00000004a814723c */ /* 0x048fe20000001814 */
[----:B-----5:R-:W3:Y:S01]  /*9460*/  LDSM.16.M88.4 R8, [R192+0x5800] ;  /* 0x00580000c008783b */ /* 0x020ee20000000200 */
[----:B------:R-:W-:Y:S07]  /*9470*/  DEPBAR.LE SB0, 0x0 ;  /* 0x000080000000791a */ /* 0x000fee0000000000 */
[----:B------:R-:W1:Y:S01]  /*9480*/  MUFU.TANH R164, R164 ;  /* 0x000000a400a47308 */ /* 0x000e620000002400 */
[----:B------:R-:W-:Y:S01]  /*9490*/  BAR.SYNC.DEFER_BLOCKING 0x0 ;  /* 0x0000000000007b1d */ /* 0x000fe20000010000 */
[C---:B------:R-:W-:Y:S08]  /*94a0*/  HMMA.16816.F32 R24, R168.reuse, R6, R24 ;  /* 0x00000006a818723c */ /* 0x040ff00000001818 */
[----:B------:R-:W1:Y:S05]  /*94b0*/  MUFU.TANH R230, R230 ;  /* 0x000000e600e67308 */ /* 0x000e6a0000002400 */
[----:B------:R-:W-:Y:S02]  /*94c0*/  FMUL.FTZ R220, R20, c[0x0][0x320] ;  /* 0x0000c80014dc7a20 */ /* 0x000fe40000410000 */
[----:B------:R-:W-:Y:S03]  /*94d0*/  FMUL.FTZ R21, R21, c[0x0][0x320] ;  /* 0x0000c80015157a20 */ /* 0x000fe60000410000 */
[----:B------:R-:W1:Y:S01]  /*94e0*/  MUFU.TANH R178, R178 ;  /* 0x000000b200b27308 */ /* 0x000e620000002400 */
[----:B------:R-:W-:Y:S02]  /*94f0*/  FMUL.FTZ R22, R22, c[0x0][0x320] ;  /* 0x0000c80016167a20 */ /* 0x000fe40000410000 */
[----:B------:R-:W-:Y:S03]  /*9500*/  FMUL.FTZ R23, R23, c[0x0][0x320] ;  /* 0x0000c80017177a20 */ /* 0x000fe60000410000 */
[----:B------:R-:W-:Y:S02]  /*9510*/  FMUL.FTZ R162, R24, c[0x0][0x320] ;  /* 0x0000c80018a27a20 */ /* 0x000fe40000410000 */
[----:B------:R-:W-:Y:S02]  /*9520*/  FMUL.FTZ R25, R25, c[0x0][0x320] ;  /* 0x0000c80019197a20 */ /* 0x000fe40000410000 */
[----:B------:R1:W1:Y:S01]  /*9530*/  MUFU.TANH R172, R13 ;  /* 0x0000000d00ac7308 */ /* 0x0002620000002400 */
[----:B------:R-:W-:Y:S02]  /*9540*/  FMUL.FTZ R26, R26, c[0x0][0x320] ;  /* 0x0000c8001a1a7a20 */ /* 0x000fe40000410000 */
[----:B------:R-:W-:Y:S01]  /*9550*/  FMUL.FTZ R27, R27, c[0x0][0x320] ;  /* 0x0000c8001b1b7a20 */ /* 0x000fe20000410000 */
[C---:B---3--:R-:W-:Y:S06]  /*9560*/  HMMA.16816.F32 R28, R168.reuse, R8, R28 ;  /* 0x00000008a81c723c */ /* 0x048fec000000181c */
[----:B------:R3:W1:Y:S02]  /*9570*/  MUFU.TANH R176, R14 ;  /* 0x0000000e00b07308 */ /* 0x0006640000002400 */
[----:B------:R-:W-:Y:S08]  /*9580*/  HMMA.16816.F32 R32, R168, R10, R32 ;  /* 0x0000000aa820723c */ /* 0x000ff00000001820 */
[----:B------:R3:W1:Y:S08]  /*9590*/  MUFU.TANH R174, R15 ;  /* 0x0000000f00ae7308 */ /* 0x0006700000002400 */
        /* <DEDUP_REMOVED lines=27> */
[----:B------:R3:W1:Y:S02]  /*9750*/  MUFU.TANH R133, R35 ;  /* 0x0000002300857308 */ /* 0x0006640000002400 */
[----:B-1234-:R-:W-:-:S05]  /*9760*/  @P0 BRA `(.L_x_600) ;  /* 0xffffec4000000947 */ /* 0x01efca000383ffff */
.L_x_599:
[----:B-1----:R-:W-:Y:S01]  /*9770*/  FMNMX.FTZ R11, R226, R3, !PT ;  /* 0x00000003e20b7209 */ /* 0x002fe20007810000 */
        /* <DEDUP_REMOVED lines=35> */
[----:B------:R-:W-:Y:S01]  /*99b0*/  ISETP.LT.AND P0, PT, RZ, UR6, PT ;  /* 0x00000006ff007c0c */ /* 0x000fe2000bf01270 */
[----:B------:R-:W-:Y:S01]  /*99c0*/  SHFL.BFLY PT, R11, R6, 0x2, 0x1f ;  /* 0x0c401f00060b7f89 */ /* 0x000fe200000e0000 */
[----:B------:R-:W-:Y:S07]  /*99d0*/  UIADD3 UR6, UR6, -0x1, URZ ;  /* 0xffffffff06067890 */ /* 0x000fee000fffe03f */
[----:B------:R-:W1:Y:S02]  /*99e0*/  SHFL.BFLY PT, R7, R4, 0x2, 0x1f ;  /* 0x0c401f0004077f89 */ /* 0x000e6400000e0000 */
[----:B-1----:R-:W-:Y:S02]  /*99f0*/  FMNMX.FTZ R5, R4, R7, !PT ;  /* 0x0000000704057209 */ /* 0x002fe40007810000 */
[----:B------:R-:W-:Y:S04]  /*9a00*/  FMNMX.FTZ R9, R6, R11, !PT ;  /* 0x0000000b06097209 */ /* 0x000fe80007810000 */
[----:B------:R-:W1:Y:S08]  /*9a10*/  SHFL.BFLY PT, R132, R5, 0x1, 0x1f ;  /* 0x0c201f0005847f89 */ /* 0x000e7000000e0000 */
[----:B------:R-:W2:Y:S01]  /*9a20*/  SHFL.BFLY PT, R0, R9, 0x1, 0x1f ;  /* 0x0c201f0009007f89 */ /* 0x000ea200000e0000 */
[----:B-1----:R-:W-:Y:S05]  /*9a30*/  FMNMX.FTZ R132, R132, R5, !PT ;  /* 0x0000000584847209 */ /* 0x002fea0007810000 */
[----:B------:R-:W-:Y:S01]  /*9a40*/  FMUL.FTZ R145, R132, c[0x0][0x2d0] ;  /* 0x0000b40084917a20 */ /* 0x000fe20000410000 */
[----:B--2---:R-:W-:Y:S03]  /*9a50*/  FMNMX.FTZ R0, R9, R0, !PT ;  /* 0x0000000009007209 */ /* 0x004fe60007810000 */
[--C-:B------:R-:W-:Y:S02]  /*9a60*/  FFMA.FTZ R166, R166, c[0x0][0x2d0], -R145.reuse ;  /* 0x0000b400a6a67a23 */ /* 0x100fe40000010891 */
[----:B------:R-:W-:Y:S02]  /*9a70*/  FFMA.FTZ R165, R164, c[0x0][0x2d0], -R145 ;  /* 0x0000b400a4a57a23 */ /* 0x000fe40000010891 */
[C---:B------:R-:W-:Y:S02]  /*9a80*/  FADD.FTZ R2, -R0.reuse, R3 ;  /* 0x0000000300027221 */ /* 0x040fe40000010100 */
[----:B------:R-:W-:Y:S01]  /*9a90*/  FMUL.FTZ R147, R0, c[0x0][0x2d0] ;  /* 0x0000b40000937a20 */ /* 0x000fe20000410000 */
[----:B------:R-:W-:Y:S01]  /*9aa0*/  MUFU.EX2 R166, R166 ;  /* 0x000000a600a67308 */ /* 0x000fe20000000800 */
[----:B------:R-:W-:Y:S02]  /*9ab0*/  FMUL.FTZ R3, R2, c[0x0][0x2d0] ;  /* 0x0000b40002037a20 */ /* 0x000fe40000410000 */
[----:B------:R-:W-:Y:S02]  /*9ac0*/  FADD.FTZ R2, -R132, R135 ;  /* 0x0000008784027221 */ /* 0x000fe40000010100 */
[--C-:B------:R-:W-:Y:S02]  /*9ad0*/  FFMA.FTZ R170, R226, c[0x0][0x2d0], -R147.reuse ;  /* 0x0000b400e2aa7a23 */ /* 0x100fe40000010893 */
[--C-:B------:R-:W-:Y:S02]  /*9ae0*/  FFMA.FTZ R169, R224, c[0x0][0x2d0], -R147.reuse ;  /* 0x0000b400e0a97a23 */ /* 0x100fe40000010893 */
[--C-:B------:R-:W-:Y:S01]  /*9af0*/  FFMA.FTZ R168, R230, c[0x0][0x2d0], -R147.reuse ;  /* 0x0000b400e6a87a23 */ /* 0x100fe20000010893 */
[----:B------:R-:W1:Y:S01]  /*9b00*/  MUFU.EX2 R3, R3 ;  /* 0x0000000300037308 */ /* 0x000e620000000800 */
[----:B------:R-:W-:Y:S02]  /*9b10*/  FFMA.FTZ R167, R234, c[0x0][0x2d0], -R147 ;  /* 0x0000b400eaa77a23 */ /* 0x000fe40000010893 */
[--C-:B------:R-:W-:Y:S02]  /*9b20*/  FFMA.FTZ R164, R232, c[0x0][0x2d0], -R145.reuse ;  /* 0x0000b400e8a47a23 */ /* 0x100fe40000010891 */
[----:B------:R-:W-:Y:S02]  /*9b30*/  FFMA.FTZ R135, R228, c[0x0][0x2d0], -R145 ;  /* 0x0000b400e4877a23 */ /* 0x000fe40000010891 */
[----:B------:R-:W-:Y:S02]  /*9b40*/  FMUL.FTZ R4, R2, c[0x0][0x2d0] ;  /* 0x0000b40002047a20 */ /* 0x000fe40000410000 */
[----:B------:R-:W-:Y:S01]  /*9b50*/  FFMA.FTZ R175, R142, c[0x0][0x2d0], -R147 ;  /* 0x0000b4008eaf7a23 */ /* 0x000fe20000010893 */
[----:B------:R-:W-:Y:S01]  /*9b60*/  MUFU.EX2 R170, R170 ;  /* 0x000000aa00aa7308 */ /* 0x000fe20000000800 */
[----:B------:R-:W-:Y:S02]  /*9b70*/  FFMA.FTZ R177, R138, c[0x0][0x2d0], -R145 ;  /* 0x0000b4008ab17a23 */ /* 0x000fe40000010891 */
[----:B------:R-:W-:Y:S02]  /*9b80*/  FFMA.FTZ R183, R160, c[0x0][0x2d0], -R147 ;  /* 0x0000b400a0b77a23 */ /* 0x000fe40000010893 */
[----:B------:R-:W-:Y:S02]  /*9b90*/  FFMA.FTZ R221, R158, c[0x0][0x2d0], -R145 ;  /* 0x0000b4009edd7a23 */ /* 0x000fe40000010891 */
[--C-:B------:R-:W-:Y:S02]  /*9ba0*/  FFMA.FTZ R223, R152, c[0x0][0x2d0], -R147.reuse ;  /* 0x0000b40098df7a23 */ /* 0x100fe40000010893 */
[----:B------:R-:W-:Y:S01]  /*9bb0*/  FFMA.FTZ R224, R154, c[0x0][0x2d0], -R147 ;  /* 0x0000b4009ae07a23 */ /* 0x000fe20000010893 */
[----:B------:R2:W3:Y:S01]  /*9bc0*/  MUFU.EX2 R2, R4 ;  /* 0x0000000400027308 */ /* 0x0004e20000000800 */
[----:B------:R-:W-:Y:S01]  /*9bd0*/  LDSM.16.MT88.4 R152, [R197+0x3900] ;  /* 0x00390000c598783b */ /* 0x000fe20000004200 */
[--C-:B------:R-:W-:Y:S02]  /*9be0*/  FFMA.FTZ R225, R150, c[0x0][0x2d0], -R145.reuse ;  /* 0x0000b40096e17a23 */ /* 0x100fe40000010891 */
[C---:B-1----:R-:W-:Y:S02]  /*9bf0*/  FMUL.FTZ R5, R3.reuse, R129 ;  /* 0x0000008103057220 */ /* 0x042fe40000410000 */
[C---:B------:R-:W-:Y:S02]  /*9c00*/  FMUL.FTZ R8, R3.reuse, R124 ;  /* 0x0000007c03087220 */ /* 0x040fe40000410000 */
[C---:B------:R-:W-:Y:S02]  /*9c10*/  FMUL.FTZ R9, R3.reuse, R125 ;  /* 0x0000007d03097220 */ /* 0x040fe40000410000 */
[----:B------:R-:W1:Y:S01]  /*9c20*/  MUFU.EX2 R169, R169 ;  /* 0x000000a900a97308 */ /* 0x000e620000000800 */
[C---:B------:R-:W-:Y:S02]  /*9c30*/  FMUL.FTZ R16, R3.reuse, R116 ;  /* 0x0000007403107220 */ /* 0x040fe40000410000 */
[C---:B------:R-:W-:Y:S02]  /*9c40*/  FMUL.FTZ R17, R3.reuse, R117 ;  /* 0x0000007503117220 */ /* 0x040fe40000410000 */
[C---:B------:R-:W-:Y:S02]  /*9c50*/  FMUL.FTZ R24, R3.reuse, R108 ;  /* 0x0000006c03187220 */ /* 0x040fe40000410000 */
[C---:B------:R-:W-:Y:S02]  /*9c60*/  FMUL.FTZ R25, R3.reuse, R109 ;  /* 0x0000006d03197220 */ /* 0x040fe40000410000 */
[C---:B------:R-:W-:Y:S01]  /*9c70*/  FMUL.FTZ R32, R3.reuse, R100 ;  /* 0x0000006403207220 */ /* 0x040fe20000410000 */
[----:B------:R-:W-:Y:S01]  /*9c80*/  MUFU.EX2 R168, R168 ;  /* 0x000000a800a87308 */ /* 0x000fe20000000800 */
[C---:B------:R-:W-:Y:S02]  /*9c90*/  FMUL.FTZ R33, R3.reuse, R101 ;  /* 0x0000006503217220 */ /* 0x040fe40000410000 */
[----:B------:R-:W-:Y:S02]  /*9ca0*/  FFMA.FTZ R226, R148, c[0x0][0x2d0], -R145 ;  /* 0x0000b40094e27a23 */ /* 0x000fe40000010891 */
[----:B--2---:R-:W-:Y:S01]  /*9cb0*/  FMUL.FTZ R4, R3, R128 ;  /* 0x0000008003047220 */ /* 0x004fe20000410000 */
[----:B------:R-:W-:Y:S01]  /*9cc0*/  LDSM.16.MT88.4 R148, [R198+0x3900] ;  /* 0x00390000c694783b */ /* 0x000fe20000004200 */
[C---:B---3--:R-:W-:Y:S02]  /*9cd0*/  FMUL.FTZ R6, R2.reuse, R130 ;  /* 0x0000008202067220 */ /* 0x048fe40000410000 */
[C---:B------:R-:W-:Y:S01]  /*9ce0*/  FMUL.FTZ R7, R2.reuse, R131 ;  /* 0x0000008302077220 */ /* 0x040fe20000410000 */
[----:B------:R-:W2:Y:S01]  /*9cf0*/  MUFU.EX2 R167, R167 ;  /* 0x000000a700a77308 */ /* 0x000ea20000000800 */
[C---:B------:R-:W-:Y:S02]  /*9d00*/  FMUL.FTZ R10, R2.reuse, R126 ;  /* 0x0000007e020a7220 */ /* 0x040fe40000410000 */
[C---:B------:R-:W-:Y:S01]  /*9d10*/  FMUL.FTZ R11, R2.reuse, R127 ;  /* 0x0000007f020b7220 */ /* 0x040fe20000410000 */
[----:B-1----:R-:W-:Y:S01]  /*9d20*/  F2FP.PACK_AB R128, R169, R170 ;  /* 0x000000aaa980723e */ /* 0x002fe200000000ff */
[C---:B------:R-:W-:Y:S01]  /*9d30*/  FMUL.FTZ R18, R2.reuse, R118 ;  /* 0x0000007602127220 */ /* 0x040fe20000410000 */
[----:B------:R-:W-:Y:S01]  /*9d40*/  LDSM.16.MT88.4 R124, [R203+0x2900] ;  /* 0x00290000cb7c783b */ /* 0x000fe20000004200 */
[C---:B------:R-:W-:Y:S02]  /*9d50*/  FMUL.FTZ R19, R2.reuse, R119 ;  /* 0x0000007702137220 */ /* 0x040fe40000410000 */
[C---:B------:R-:W-:Y:S01]  /*9d60*/  FMUL.FTZ R26, R2.reuse, R110 ;  /* 0x0000006e021a7220 */ /* 0x040fe20000410000 */
[----:B------:R-:W1:Y:S01]  /*9d70*/  MUFU.EX2 R165, R165 ;  /* 0x000000a500a57308 */ /* 0x000e620000000800 */
[C---:B------:R-:W-:Y:S02]  /*9d80*/  FMUL.FTZ R27, R2.reuse, R111 ;  /* 0x0000006f021b7220 */ /* 0x040fe40000410000 */
[C---:B------:R-:W-:Y:S01]  /*9d90*/  FMUL.FTZ R34, R2.reuse, R102 ;  /* 0x0000006602227220 */ /* 0x040fe20000410000 */
[----:B------:R-:W-:Y:S01]  /*9da0*/  LDSM.16.MT88.4 R108, [R196+0x2100] ;  /* 0x00210000c46c783b */ /* 0x000fe20000004200 */
[----:B------:R-:W-:Y:S02]  /*9db0*/  FMUL.FTZ R35, R2, R103 ;  /* 0x0000006702237220 */ /* 0x000fe40000410000 */
[--C-:B------:R-:W-:Y:S02]  /*9dc0*/  FFMA.FTZ R227, R146, c[0x0][0x2d0], -R147.reuse ;  /* 0x0000b40092e37a23 */ /* 0x100fe40000010893 */
[C---:B------:R-:W-:Y:S01]  /*9dd0*/  FMUL.FTZ R36, R3.reuse, R36 ;  /* 0x0000002403247220 */ /* 0x040fe20000410000 */
[----:B------:R-:W-:Y:S01]  /*9de0*/  MUFU.EX2 R164, R164 ;  /* 0x000000a400a47308 */ /* 0x000fe20000000800 */
[----:B------:R-:W-:Y:S01]  /*9df0*/  FMUL.FTZ R37, R3, R37 ;  /* 0x0000002503257220 */ /* 0x000fe20000410000 */
[----:B------:R-:W-:Y:S01]  /*9e00*/  LDSM.16.MT88.4 R100, [R197+0x2100] ;  /* 0x00210000c564783b */ /* 0x000fe20000004200 */
[C---:B------:R-:W-:Y:S01]  /*9e10*/  FMUL.FTZ R38, R2.reuse, R38 ;  /* 0x0000002602267220 */ /* 0x040fe20000410000 */
[----:B--2---:R-:W-:Y:S01]  /*9e20*/  F2FP.PACK_AB R130, R167, R168 ;  /* 0x000000a8a782723e */ /* 0x004fe200000000ff */
[C---:B------:R-:W-:Y:S02]  /*9e30*/  FMUL.FTZ R39, R2.reuse, R39 ;  /* 0x0000002702277220 */ /* 0x040fe40000410000 */
[C---:B------:R-:W-:Y:S02]  /*9e40*/  FMUL.FTZ R40, R3.reuse, R40 ;  /* 0x0000002803287220 */ /* 0x040fe40000410000 */
[----:B------:R-:W-:Y:S01]  /*9e50*/  FMUL.FTZ R41, R3, R41 ;  /* 0x0000002903297220 */ /* 0x000fe20000410000 */
[----:B------:R-:W2:Y:S01]  /*9e60*/  MUFU.EX2 R135, R135 ;  /* 0x0000008700877308 */ /* 0x000ea20000000800 */
[----:B------:R-:W-:Y:S01]  /*9e70*/  LDSM.16.MT88.4 R116, [R197+0x900] ;  /* 0x00090000c574783b */ /* 0x000fe20000004200 */
[C---:B------:R-:W-:Y:S01]  /*9e80*/  FMUL.FTZ R42, R2.reuse, R42 ;  /* 0x0000002a022a7220 */ /* 0x040fe20000410000 */
[----:B-1----:R-:W-:Y:S01]  /*9e90*/  F2FP.PACK_AB R129, R165, R166 ;  /* 0x000000a6a581723e */ /* 0x002fe200000000ff */
[C---:B------:R-:W-:Y:S02]  /*9ea0*/  FMUL.FTZ R43, R2.reuse, R43 ;  /* 0x0000002b022b7220 */ /* 0x040fe40000410000 */
[C---:B------:R-:W-:Y:S02]  /*9eb0*/  FMUL.FTZ R44, R3.reuse, R44 ;  /* 0x0000002c032c7220 */ /* 0x040fe40000410000 */
[C---:B------:R-:W-:Y:S02]  /*9ec0*/  FMUL.FTZ R45, R3.reuse, R45 ;  /* 0x0000002d032d7220 */ /* 0x040fe40000410000 */
[----:B------:R-:W-:Y:S01]  /*9ed0*/  MUFU.EX2 R175, R175 ;  /* 0x000000af00af7308 */ /* 0x000fe20000000800 */
[C---:B------:R-:W-:Y:S02]  /*9ee0*/  FMUL.FTZ R46, R2.reuse, R46 ;  /* 0x0000002e022e7220 */ /* 0x040fe40000410000 */
[C---:B------:R-:W-:Y:S02]  /*9ef0*/  FMUL.FTZ R47, R2.reuse, R47 ;  /* 0x0000002f022f7220 */ /* 0x040fe40000410000 */
[C---:B------:R-:W-:Y:S02]  /*9f00*/  FMUL.FTZ R48, R3.reuse, R48 ;  /* 0x0000003003307220 */ /* 0x040fe40000410000 */
[C---:B------:R-:W-:Y:S02]  /*9f10*/  FMUL.FTZ R49, R3.reuse, R49 ;  /* 0x0000003103317220 */ /* 0x040fe40000410000 */
[C---:B------:R-:W-:Y:S01]  /*9f20*/  FMUL.FTZ R50, R2.reuse, R50 ;  /* 0x0000003202327220 */ /* 0x040fe20000410000 */
[----:B------:R-:W-:Y:S01]  /*9f30*/  MUFU.EX2 R177, R177 ;  /* 0x000000b100b17308 */ /* 0x000fe20000000800 */
[C---:B------:R-:W-:Y:S02]  /*9f40*/  FMUL.FTZ R51, R2.reuse, R51 ;  /* 0x0000003302337220 */ /* 0x040fe40000410000 */
[----:B------:R-:W-:Y:S01]  /*9f50*/  FMUL.FTZ R52, R3, R52 ;  /* 0x0000003403347220 */ /* 0x000fe20000410000 */
[----:B--2---:R-:W-:Y:S01]  /*9f60*/  F2FP.PACK_AB R131, R135, R164 ;  /* 0x000000a48783723e */ /* 0x004fe200000000ff */
[C---:B------:R-:W-:Y:S02]  /*9f70*/  FMUL.FTZ R53, R3.reuse, R53 ;  /* 0x0000003503357220 */ /* 0x040fe40000410000 */
[C---:B------:R-:W-:Y:S02]  /*9f80*/  FMUL.FTZ R54, R2.reuse, R54 ;  /* 0x0000003602367220 */ /* 0x040fe40000410000 */
[C---:B------:R-:W-:Y:S01]  /*9f90*/  FMUL.FTZ R55, R2.reuse, R55 ;  /* 0x0000003702377220 */ /* 0x040fe20000410000 */
[----:B------:R-:W-:Y:S01]  /*9fa0*/  MUFU.EX2 R183, R183 ;  /* 0x000000b700b77308 */ /* 0x000fe20000000800 */
[C---:B------:R-:W-:Y:S05]  /*9fb0*/  HMMA.16816.F32 R4, R128.reuse, R12, R4 ;  /* 0x0000000c8004723c */ /* 0x040fea0000001804 */
        /* <DEDUP_REMOVED lines=9> */
[----:B------:R-:W1:Y:S01]  /*a050*/  LDSM.16.MT88.4 R120, [R196+0x100] ;  /* 0x00010000c478783b */ /* 0x000e620000004200 */
        /* <DEDUP_REMOVED lines=9> */
[----:B------:R-:W-:Y:S01]  /*a0f0*/  MUFU.EX2 R225, R225 ;  /* 0x000000e100e17308 */ /* 0x000fe20000000800 */
[C---:B------:R-:W-:Y:S02]  /*a100*/  FMUL.FTZ R62, R2.reuse, R62 ;  /* 0x0000003e023e7220 */ /* 0x040fe40000410000 */
[C---:B------:R-:W-:Y:S04]  /*a110*/  FMUL.FTZ R22, R2.reuse, R114 ;  /* 0x0000007202167220 */ /* 0x040fe80000410000 */
[C---:B------:R-:W-:Y:S02]  /*a120*/  FMUL.FTZ R23, R2.reuse, R115 ;  /* 0x0000007302177220 */ /* 0x040fe40000410000 */
[----:B------:R-:W2:Y:S01]  /*a130*/  LDSM.16.MT88.4 R112, [R203+0x2100] ;  /* 0x00210000cb70783b */ /* 0x000ea20000004200 */
[C---:B------:R-:W-:Y:S01]  /*a140*/  FMUL.FTZ R63, R2.reuse, R63 ;  /* 0x0000003f023f7220 */ /* 0x040fe20000410000 */
[----:B------:R-:W-:Y:S01]  /*a150*/  MUFU.EX2 R226, R226 ;  /* 0x000000e200e27308 */ /* 0x000fe20000000800 */
[C---:B------:R-:W-:Y:S02]  /*a160*/  FMUL.FTZ R64, R3.reuse, R64 ;  /* 0x0000004003407220 */ /* 0x040fe40000410000 */
        /* <DEDUP_REMOVED lines=8> */
[C---:B------:R-:W-:Y:S04]  /*a1f0*/  FMUL.FTZ R30, R2.reuse, R106 ;  /* 0x0000006a021e7220 */ /* 0x040fe80000410000 */
[C---:B------:R-:W-:Y:S02]  /*a200*/  FMUL.FTZ R31, R2.reuse, R107 ;  /* 0x0000006b021f7220 */ /* 0x040fe40000410000 */
[----:B------:R-:W3:Y:S01]  /*a210*/  LDSM.16.MT88.4 R104, [R198+0x2100] ;  /* 0x00210000c668783b */ /* 0x000ee20000004200 */
[C---:B------:R-:W-:Y:S02]  /*a220*/  FMUL.FTZ R68, R3.reuse, R68 ;  /* 0x0000004403447220 */ /* 0x040fe40000410000 */
[C---:B------:R-:W-:Y:S02]  /*a230*/  FMUL.FTZ R69, R3.reuse, R69 ;  /* 0x0000004503457220 */ /* 0x040fe40000410000 */
[C---:B-1----:R-:W-:Y:S03]  /*a240*/  HMMA.16816.F32 R28, R128.reuse, R120, R28 ;  /* 0x00000078801c723c */ /* 0x042fe6000000181c */
[C---:B------:R-:W-:Y:S02]  /*a250*/  FMUL.FTZ R70, R2.reuse, R70 ;  /* 0x0000004602467220 */ /* 0x040fe40000410000 */
[C---:B------:R-:W-:Y:S02]  /*a260*/  FMUL.FTZ R71, R2.reuse, R71 ;  /* 0x0000004702477220 */ /* 0x040fe40000410000 */
[C---:B------:R-:W-:Y:S01]  /*a270*/  FMUL.FTZ R72, R3.reuse, R72 ;  /* 0x0000004803487220 */ /* 0x040fe20000410000 */
[C---:B------:R-:W-:Y:S01]  /*a280*/  HMMA.16816.F32 R32, R128.reuse, R122, R32 ;  /* 0x0000007a8020723c */ /* 0x040fe20000001820 */
[----:B------:R-:W-:Y:S03]  /*a290*/  LDSM.16.MT88.4 R120, [R196+0x900] ;  /* 0x00090000c478783b */ /* 0x000fe60000004200 */
[C---:B------:R-:W-:Y:S02]  /*a2a0*/  FMUL.FTZ R73, R3.reuse, R73 ;  /* 0x0000004903497220 */ /* 0x040fe40000410000 */
[C---:B------:R-:W-:Y:S02]  /*a2b0*/  FMUL.FTZ R74, R2.reuse, R74 ;  /* 0x0000004a024a7220 */ /* 0x040fe40000410000 */
[C---:B--2---:R-:W-:Y:S04]  /*a2c0*/  HMMA.16816.F32 R36, R128.reuse, R112, R36 ;  /* 0x000000708024723c */ /* 0x044fe80000001824 */
[C---:B------:R-:W-:Y:S02]  /*a2d0*/  FMUL.FTZ R75, R2.reuse, R75 ;  /* 0x0000004b024b7220 */ /* 0x040fe40000410000 */
[C---:B------:R-:W-:Y:S02]  /*a2e0*/  FMUL.FTZ R84, R3.reuse, R84 ;  /* 0x0000005403547220 */ /* 0x040fe40000410000 */
[C---:B------:R-:W-:Y:S01]  /*a2f0*/  HMMA.16816.F32 R40, R128.reuse, R114, R40 ;  /* 0x000000728028723c */ /* 0x040fe20000001828 */
[----:B------:R-:W-:Y:S03]  /*a300*/  LDSM.16.MT88.4 R112, [R203+0x900] ;  /* 0x00090000cb70783b */ /* 0x000fe60000004200 */
[C---:B------:R-:W-:Y:S02]  /*a310*/  FMUL.FTZ R85, R3.reuse, R85 ;  /* 0x0000005503557220 */ /* 0x040fe40000410000 */
[C---:B------:R-:W-:Y:S02]  /*a320*/  FMUL.FTZ R86, R2.reuse, R86 ;  /* 0x0000005602567220 */ /* 0x040fe40000410000 */
[----:B------:R-:W-:Y:S01]  /*a330*/  FMUL.FTZ R87, R2, R87 ;  /* 0x0000005702577220 */ /* 0x000fe20000410000 */
[C---:B---3--:R-:W-:Y:S03]  /*a340*/  HMMA.16816.F32 R44, R128.reuse, R104, R44 ;  /* 0x00000068802c723c */ /* 0x048fe6000000182c */
[----:B------:R-:W-:Y:S02]  /*a350*/  FFMA.FTZ R171, R178, c[0x0][0x2d0], -R147 ;  /* 0x0000b400b2ab7a23 */ /* 0x000fe40000010893 */
[----:B------:R-:W-:Y:S02]  /*a360*/  FFMA.FTZ R178, R136, c[0x0][0x2d0], -R145 ;  /* 0x0000b40088b27a23 */ /* 0x000fe40000010891 */
[----:B------:R-:W-:Y:S01]  /*a370*/  LDSM.16.MT88.4 R136, [R198+0x2900] ;  /* 0x00290000c688783b */ /* 0x000fe20000004200 */
[C---:B------:R-:W-:Y:S01]  /*a380*/  HMMA.16816.F32 R48, R128.reuse, R106, R48 ;  /* 0x0000006a8030723c */ /* 0x040fe20000001830 */
[----:B------:R-:W-:Y:S03]  /*a390*/  MUFU.EX2 R171, R171 ;  /* 0x000000ab00ab7308 */ /* 0x000fe60000000800 */
[----:B------:R-:W-:Y:S02]  /*a3a0*/  FFMA.FTZ R172, R172, c[0x0][0x2d0], -R147 ;  /* 0x0000b400acac7a23 */ /* 0x000fe40000010893 */
[----:B------:R-:W-:Y:S01]  /*a3b0*/  FFMA.FTZ R173, R176, c[0x0][0x2d0], -R145 ;  /* 0x0000b400b0ad7a23 */ /* 0x000fe20000010891 */
[----:B------:R-:W1:Y:S01]  /*a3c0*/  LDSM.16.MT88.4 R104, [R203+0x4100] ;  /* 0x00410000cb68783b */ /* 0x000e620000004200 */
[C---:B------:R-:W-:Y:S03]  /*a3d0*/  HMMA.16816.F32 R52, R128.reuse, R100, R52 ;  /* 0x000000648034723c */ /* 0x040fe60000001834 */
[----:B------:R-:W2:Y:S01]  /*a3e0*/  MUFU.EX2 R172, R172 ;  /* 0x000000ac00ac7308 */ /* 0x000ea20000000800 */
[----:B------:R-:W-:Y:S02]  /*a3f0*/  FFMA.FTZ R176, R140, c[0x0][0x2d0], -R147 ;  /* 0x0000b4008cb07a23 */ /* 0x000fe40000010893 */
[----:B------:R-:W-:Y:S01]  /*a400*/  FFMA.FTZ R174, R174, c[0x0][0x2d0], -R145 ;  /* 0x0000b400aeae7a23 */ /* 0x000fe20000010891 */
[----:B------:R-:W-:Y:S01]  /*a410*/  LDSM.16.MT88.4 R140, [R197+0x2900] ;  /* 0x00290000c58c783b */ /* 0x000fe20000004200 */
[C---:B------:R-:W-:Y:S04]  /*a420*/  HMMA.16816.F32 R56, R128.reuse, R102, R56 ;  /* 0x000000668038723c */ /* 0x040fe80000001838 */
[C---:B------:R-:W-:Y:S01]  /*a430*/  FMUL.FTZ R88, R3.reuse, R88 ;  /* 0x0000005803587220 */ /* 0x040fe20000410000 */
[----:B------:R-:W-:Y:S01]  /*a440*/  MUFU.EX2 R173, R173 ;  /* 0x000000ad00ad7308 */ /* 0x000fe20000000800 */
[C---:B------:R-:W-:Y:S01]  /*a450*/  FMUL.FTZ R89, R3.reuse, R89 ;  /* 0x0000005903597220 */ /* 0x040fe20000410000 */
[----:B------:R-:W3:Y:S01]  /*a460*/  LDSM.16.MT88.4 R100, [R198+0x4100] ;  /* 0x00410000c664783b */ /* 0x000ee20000004200 */
[C---:B------:R-:W-:Y:S04]  /*a470*/  HMMA.16816.F32 R60, R128.reuse, R108, R60 ;  /* 0x0000006c803c723c */ /* 0x040fe8000000183c */
[C---:B------:R-:W-:Y:S02]  /*a480*/  FMUL.FTZ R90, R2.reuse, R90 ;  /* 0x0000005a025a7220 */ /* 0x040fe40000410000 */
[C---:B------:R-:W-:Y:S01]  /*a490*/  FMUL.FTZ R91, R2.reuse, R91 ;  /* 0x0000005b025b7220 */ /* 0x040fe20000410000 */
[----:B------:R-:W4:Y:S01]  /*a4a0*/  MUFU.EX2 R174, R174 ;  /* 0x000000ae00ae7308 */ /* 0x000f220000000800 */
[C---:B------:R-:W-:Y:S01]  /*a4b0*/  HMMA.16816.F32 R64, R128.reuse, R110, R64 ;  /* 0x0000006e8040723c */ /* 0x040fe20000001840 */
[----:B------:R-:W5:Y:S03]  /*a4c0*/  LDSM.16.MT88.4 R108, [R197+0x4100] ;  /* 0x00410000c56c783b */ /* 0x000f660000004200 */
[C---:B------:R-:W-:Y:S02]  /*a4d0*/  FMUL.FTZ R92, R3.reuse, R92 ;  /* 0x0000005c035c7220 */ /* 0x040fe40000410000 */
[C---:B------:R-:W-:Y:S02]  /*a4e0*/  FMUL.FTZ R93, R3.reuse, R93 ;  /* 0x0000005d035d7220 */ /* 0x040fe40000410000 */
[C---:B------:R-:W-:Y:S01]  /*a4f0*/  FMUL.FTZ R94, R2.reuse, R94 ;  /* 0x0000005e025e7220 */ /* 0x040fe20000410000 */
[----:B------:R-:W2:Y:S03]  /*a500*/  MUFU.EX2 R176, R176 ;  /* 0x000000b000b07308 */ /* 0x000ea60000000800 */
[C---:B------:R-:W-:Y:S02]  /*a510*/  FMUL.FTZ R95, R2.reuse, R95 ;  /* 0x0000005f025f7220 */ /* 0x040fe40000410000 */
[C---:B------:R-:W-:Y:S01]  /*a520*/  FMUL.FTZ R96, R3.reuse, R96 ;  /* 0x0000006003607220 */ /* 0x040fe20000410000 */
[C---:B-1----:R-:W-:Y:S03]  /*a530*/  HMMA.16816.F32 R68, R128.reuse, R104, R68 ;  /* 0x000000688044723c */ /* 0x042fe60000001844 */
[C---:B------:R-:W-:Y:S01]  /*a540*/  FMUL.FTZ R97, R3.reuse, R97 ;  /* 0x0000006103617220 */ /* 0x040fe20000410000 */
[----:B------:R-:W1:Y:S01]  /*a550*/  MUFU.EX2 R178, R178 ;  /* 0x000000b200b27308 */ /* 0x000e620000000800 */
[C---:B------:R-:W-:Y:S02]  /*a560*/  FMUL.FTZ R98, R2.reuse, R98 ;  /* 0x0000006202627220 */ /* 0x040fe40000410000 */
[C---:B------:R-:W-:Y:S01]  /*a570*/  FMUL.FTZ R99, R2.reuse, R99 ;  /* 0x0000006302637220 */ /* 0x040fe20000410000 */
[C---:B------:R-:W-:Y:S01]  /*a580*/  HMMA.16816.F32 R72, R128.reuse, R106, R72 ;  /* 0x0000006a8048723c */ /* 0x040fe20000001848 */
[----:B------:R-:W1:Y:S03]  /*a590*/  LDSM.16.MT88.4 R104, [R196+0x4100] ;  /* 0x00410000c468783b */ /* 0x000e660000004200 */
[C---:B------:R-:W-:Y:S02]  /*a5a0*/  FMUL.FTZ R76, R3.reuse, R76 ;  /* 0x0000004c034c7220 */ /* 0x040fe40000410000 */
[C---:B------:R-:W-:Y:S02]  /*a5b0*/  FMUL.FTZ R77, R3.reuse, R77 ;  /* 0x0000004d034d7220 */ /* 0x040fe40000410000 */
[C---:B------:R-:W-:Y:S04]  /*a5c0*/  FMUL.FTZ R78, R2.reuse, R78 ;  /* 0x0000004e024e7220 */ /* 0x040fe80000410000 */
[----:B------:R-:W-:Y:S02]  /*a5d0*/  FMUL.FTZ R79, R2, R79 ;  /* 0x0000004f024f7220 */ /* 0x000fe40000410000 */
[--C-:B------:R-:W-:Y:S02]  /*a5e0*/  FFMA.FTZ R179, R220, c[0x0][0x2d0], -R147.reuse ;  /* 0x0000b400dcb37a23 */ /* 0x100fe40000010893 */
[----:B------:R-:W-:Y:S02]  /*a5f0*/  FFMA.FTZ R220, R222, c[0x0][0x2d0], -R147 ;  /* 0x0000b400dedc7a23 */ /* 0x000fe40000010893 */
[--C-:B------:R-:W-:Y:S01]  /*a600*/  FFMA.FTZ R222, R156, c[0x0][0x2d0], -R145.reuse ;  /* 0x0000b4009cde7a23 */ /* 0x100fe20000010891 */
[C---:B---3--:R-:W-:Y:S01]  /*a610*/  HMMA.16816.F32 R76, R128.reuse, R100, R76 ;  /* 0x00000064804c723c */ /* 0x048fe2000000184c */
[----:B------:R-:W-:Y:S01]  /*a620*/  LDSM.16.MT88.4 R156, [R196+0x3900] ;  /* 0x00390000c49c783b */ /* 0x000fe20000004200 */
[----:B------:R-:W-:Y:S01]  /*a630*/  MUFU.EX2 R179, R179 ;  /* 0x000000b300b37308 */ /* 0x000fe20000000800 */
[C---:B------:R-:W-:Y:S02]  /*a640*/  FMUL.FTZ R80, R3.reuse, R80 ;  /* 0x0000005003507220 */ /* 0x040fe40000410000 */
[----:B------:R-:W-:Y:S02]  /*a650*/  FMUL.FTZ R81, R3, R81 ;  /* 0x0000005103517220 */ /* 0x000fe40000410000 */
[----:B------:R-:W-:Y:S01]  /*a660*/  FMUL.FTZ R82, R2, R82 ;  /* 0x0000005202527220 */ /* 0x000fe20000410000 */
[----:B--2---:R-:W-:Y:S01]  /*a670*/  F2FP.PACK_AB R100, R172, R171 ;  /* 0x000000abac64723e */ /* 0x004fe200000000ff */
[----:B------:R-:W-:Y:S03]  /*a680*/  FMUL.FTZ R83, R2, R83 ;  /* 0x0000005302537220 */ /* 0x000fe60000410000 */
[----:B----4-:R-:W-:Y:S01]  /*a690*/  F2FP.PACK_AB R101, R174, R173 ;  /* 0x000000adae65723e */ /* 0x010fe200000000ff */
[----:B------:R-:W-:Y:S01]  /*a6a0*/  FFMA.FTZ R181, R182, c[0x0][0x2d0], -R145 ;  /* 0x0000b400b6b57a23 */ /* 0x000fe20000010891 */
[----:B------:R-:W-:Y:S01]  /*a6b0*/  MUFU.EX2 R220, R220 ;  /* 0x000000dc00dc7308 */ /* 0x000fe20000000800 */
[--C-:B------:R-:W-:Y:S01]  /*a6c0*/  FFMA.FTZ R182, R162, c[0x0][0x2d0], -R147.reuse ;  /* 0x0000b400a2b67a23 */ /* 0x100fe20000010893 */
[C---:B------:R-:W-:Y:S01]  /*a6d0*/  HMMA.16816.F32 R80, R128.reuse, R102, R80 ;  /* 0x000000668050723c */ /* 0x040fe20000001850 */
[----:B------:R-:W-:Y:S02]  /*a6e0*/  LDSM.16.MT88.4 R160, [R203+0x5900] ;  /* 0x00590000cba0783b */ /* 0x000fe40000004200 */
[----:B------:R-:W-:Y:S02]  /*a6f0*/  FFMA.FTZ R147, R144, c[0x0][0x2d0], -R147 ;  /* 0x0000b40090937a23 */ /* 0x000fe40000010893 */
[--C-:B------:R-:W-:Y:S02]  /*a700*/  FFMA.FTZ R180, R180, c[0x0][0x2d0], -R145.reuse ;  /* 0x0000b400b4b47a23 */ /* 0x100fe40000010891 */
[----:B------:R-:W-:Y:S01]  /*a710*/  F2FP.PACK_AB R102, R176, R175 ;  /* 0x000000afb066723e */ /* 0x000fe200000000ff */
[C---:B-----5:R-:W-:Y:S01]  /*a720*/  HMMA.16816.F32 R84, R128.reuse, R108, R84 ;  /* 0x0000006c8054723c */ /* 0x060fe20000001854 */
[----:B------:R-:W2:Y:S03]  /*a730*/  MUFU.EX2 R228, R147 ;  /* 0x0000009300e47308 */ /* 0x000ea60000000800 */
[----:B-1----:R-:W-:Y:S01]  /*a740*/  F2FP.PACK_AB R103, R178, R177 ;  /* 0x000000b1b267723e */ /* 0x002fe200000000ff */
[--C-:B------:R-:W-:Y:S02]  /*a750*/  FFMA.FTZ R134, R134, c[0x0][0x2d0], -R145.reuse ;  /* 0x0000b40086867a23 */ /* 0x100fe40000010891 */
[----:B------:R-:W-:Y:S01]  /*a760*/  FFMA.FTZ R145, R133, c[0x0][0x2d0], -R145 ;  /* 0x0000b40085917a23 */ /* 0x000fe20000010891 */
[C---:B------:R-:W-:Y:S01]  /*a770*/  HMMA.16816.F32 R88, R128.reuse, R110, R88 ;  /* 0x0000006e8058723c */ /* 0x040fe20000001858 */
[----:B------:R-:W1:Y:S02]  /*a780*/  LDSM.16.MT88.4 R108, [R198+0x900] ;  /* 0x00090000c66c783b */ /* 0x000e640000004200 */
[----:B------:R3:W-:Y:S01]  /*a790*/  MUFU.EX2 R133, R145 ;  /* 0x0000009100857308 */ /* 0x0007e20000000800 */
[----:B------:R-:W-:Y:S01]  /*a7a0*/  FFMA.FTZ R170, R3, R212, R170 ;  /* 0x000000d403aa7223 */ /* 0x000fe200000100aa */
[----:B------:R-:W-:Y:S01]  /*a7b0*/  MOV R3, R0 ;  /* 0x0000000000037202 */ /* 0x000fe20000000f00 */
[----:B------:R-:W-:Y:S02]  /*a7c0*/  FFMA.FTZ R166, R2, R213, R166 ;  /* 0x000000d502a67223 */ /* 0x000fe400000100a6 */
[C---:B------:R-:W-:Y:S04]  /*a7d0*/  HMMA.16816.F32 R92, R128.reuse, R104, R92 ;  /* 0x00000068805c723c */ /* 0x040fe8000000185c */
[----:B------:R-:W-:Y:S01]  /*a7e0*/  FADD.FTZ R169, R169, R170 ;  /* 0x000000aaa9a97221 */ /* 0x000fe20000010000 */
[----:B------:R-:W-:Y:S01]  /*a7f0*/  MUFU.EX2 R181, R181 ;  /* 0x000000b500b57308 */ /* 0x000fe20000000800 */
[----:B------:R-:W-:Y:S02]  /*a800*/  FADD.FTZ R165, R165, R166 ;  /* 0x000000a6a5a57221 */ /* 0x000fe40000010000 */
[----:B------:R-:W-:Y:S01]  /*a810*/  HMMA.16816.F32 R96, R128, R106, R96 ;  /* 0x0000006a8060723c */ /* 0x000fe20000001860 */
[----:B------:R-:W4:Y:S03]  /*a820*/  LDSM.16.MT88.4 R104, [R196+0x2900] ;  /* 0x00290000c468783b */ /* 0x000f260000004200 */
[----:B------:R-:W-:Y:S03]  /*a830*/  FADD.FTZ R2, R168, R169 ;  /* 0x000000a9a8027221 */ /* 0x000fe60000010000 */
[----:B------:R-:W-:Y:S01]  /*a840*/  MUFU.EX2 R180, R180 ;  /* 0x000000b400b47308 */ /* 0x000fe20000000800 */
[C---:B------:R-:W-:Y:S01]  /*a850*/  HMMA.16816.F32 R4, R100.reuse, R112, R4 ;  /* 0x000000706404723c */ /* 0x040fe20000001804 */
[----:B---3--:R-:W-:Y:S04]  /*a860*/  LDSM.16.MT88.4 R144, [R203+0x3900] ;  /* 0x00390000cb90783b */ /* 0x008fe80000004200 */
[----:B------:R-:W-:Y:S03]  /*a870*/  FADD.FTZ R2, R167, R2 ;  /* 0x00000002a7027221 */ /* 0x000fe60000010000 */
[C---:B------:R-:W-:Y:S01]  /*a880*/  HMMA.16816.F32 R8, R100.reuse, R114, R8 ;  /* 0x000000726408723c */ /* 0x040fe20000001808 */
[----:B------:R-:W-:Y:S01]  /*a890*/  MUFU.EX2 R182, R182 ;  /* 0x000000b600b67308 */ /* 0x000fe20000000800 */
[----:B------:R-:W-:Y:S02]  /*a8a0*/  LDSM.16.MT88.4 R112, [R198+0x4900] ;  /* 0x00490000c670783b */ /* 0x000fe40000004200 */
[----:B------:R-:W-:Y:S04]  /*a8b0*/  FADD.FTZ R171, R171, R2 ;  /* 0x00000002abab7221 */ /* 0x000fe80000010000 */
[----:B------:R-:W-:Y:S01]  /*a8c0*/  FADD.FTZ R172, R172, R171 ;  /* 0x000000abacac7221 */ /* 0x000fe20000010000 */
[C---:B-1----:R-:W-:Y:S02]  /*a8d0*/  HMMA.16816.F32 R12, R100.reuse, R108, R12 ;  /* 0x0000006c640c723c */ /* 0x042fe4000000180c */
[----:B------:R-:W-:Y:S01]  /*a8e0*/  MUFU.EX2 R222, R222 ;  /* 0x000000de00de7308 */ /* 0x000fe20000000800 */
[----:B------:R-:W-:Y:S04]  /*a8f0*/  FADD.FTZ R175, R175, R172 ;  /* 0x000000acafaf7221 */ /* 0x000fe80000010000 */
[----:B------:R-:W-:Y:S01]  /*a900*/  FADD.FTZ R176, R176, R175 ;  /* 0x000000afb0b07221 */ /* 0x000fe20000010000 */
[C---:B------:R-:W-:Y:S01]  /*a910*/  HMMA.16816.F32 R16, R100.reuse, R110, R16 ;  /* 0x0000006e6410723c */ /* 0x040fe20000001810 */
[----:B------:R-:W1:Y:S03]  /*a920*/  LDSM.16.MT88.4 R108, [R203+0x4900] ;  /* 0x00490000cb6c783b */ /* 0x000e660000004200 */
[----:B------:R-:W3:Y:S04]  /*a930*/  MUFU.EX2 R134, R134 ;  /* 0x0000008600867308 */ /* 0x000ee80000000800 */
        /* <DEDUP_REMOVED lines=9> */
[C---:B------:R-:W-:Y:S07]  /*a9d0*/  HMMA.16816.F32 R44, R100.reuse, R136, R44 ;  /* 0x00000088642c723c */ /* 0x040fee000000182c */
[----:B------:R-:W-:Y:S01]  /*a9e0*/  F2FP.PACK_AB R136, R224, R223 ;  /* 0x000000dfe088723e */ /* 0x000fe200000000ff */
[C---:B------:R-:W-:Y:S04]  /*a9f0*/  HMMA.16816.F32 R48, R100.reuse, R138, R48 ;  /* 0x0000008a6430723c */ /* 0x040fe80000001830 */
[----:B------:R-:W-:Y:S03]  /*aa00*/  F2FP.PACK_AB R137, R226, R225 ;  /* 0x000000e1e289723e */ /* 0x000fe600000000ff */
[----:B--2---:R-:W-:Y:S01]  /*aa10*/  F2FP.PACK_AB R138, R228, R227 ;  /* 0x000000e3e48a723e */ /* 0x004fe200000000ff */
[C---:B------:R-:W-:Y:S04]  /*aa20*/  HMMA.16816.F32 R52, R100.reuse, R140, R52 ;  /* 0x0000008c6434723c */ /* 0x040fe80000001834 */
[----:B---3--:R-:W-:Y:S04]  /*aa30*/  F2FP.PACK_AB R139, R133, R134 ;  /* 0x00000086858b723e */ /* 0x008fe800000000ff */
[C---:B------:R-:W-:Y:S01]  /*aa40*/  HMMA.16816.F32 R56, R100.reuse, R142, R56 ;  /* 0x0000008e6438723c */ /* 0x040fe20000001838 */
[----:B------:R-:W-:Y:S07]  /*aa50*/  LDSM.16.MT88.4 R140, [R196+0x1900] ;  /* 0x00190000c48c783b */ /* 0x000fee0000004200 */
[C---:B----4-:R-:W-:Y:S08]  /*aa60*/  HMMA.16816.F32 R60, R100.reuse, R104, R60 ;  /* 0x00000068643c723c */ /* 0x050ff0000000183c */
        /* <DEDUP_REMOVED lines=16> */
[----:B------:R-:W-:Y:S02]  /*ab70*/  F2FP.PACK_AB R102, R183, R182 ;  /* 0x000000b6b766723e */ /* 0x000fe400000000ff */
[----:B------:R-:W-:Y:S07]  /*ab80*/  F2FP.PACK_AB R103, R222, R221 ;  /* 0x000000ddde67723e */ /* 0x000fee00000000ff */
[C---:B-1----:R-:W-:Y:S08]  /*ab90*/  HMMA.16816.F32 R4, R100.reuse, R108, R4 ;  /* 0x0000006c6404723c */ /* 0x042ff00000001804 */
[C---:B------:R-:W-:Y:S01]  /*aba0*/  HMMA.16816.F32 R8, R100.reuse, R110, R8 ;  /* 0x0000006e6408723c */ /* 0x040fe20000001808 */
[----:B------:R-:W1:Y:S07]  /*abb0*/  LDSM.16.MT88.4 R108, [R197+0x3100] ;  /* 0x00310000c56c783b */ /* 0x000e6e0000004200 */
[C---:B------:R-:W-:Y:S08]  /*abc0*/  HMMA.16816.F32 R12, R100.reuse, R120, R12 ;  /* 0x00000078640c723c */ /* 0x040ff0000000180c */
[C---:B------:R-:W-:Y:S08]  /*abd0*/  HMMA.16816.F32 R16, R100.reuse, R122, R16 ;  /* 0x0000007a6410723c */ /* 0x040ff00000001810 */
[C---:B---3--:R-:W-:Y:S08]  /*abe0*/  HMMA.16816.F32 R20, R100.reuse, R112, R20 ;  /* 0x000000706414723c */ /* 0x048ff00000001814 */
        /* <DEDUP_REMOVED lines=51> */
[----:B------:R-:W-:Y:S01]  /*af20*/  FADD.FTZ R4, R135, R4 ;  /* 0x0000000487047221 */ /* 0x000fe20000010000 */
[----:B------:R-:W-:Y:S01]  /*af30*/  MOV R135, R132 ;  /* 0x0000008400877202 */ /* 0x000fe20000000f00 */
[----:B------:R-:W-:Y:S02]  /*af40*/  FADD.FTZ R5, R179, R176 ;  /* 0x000000b0b3057221 */ /* 0x000fe40000010000 */
[----:B------:R-:W-:Y:S01]  /*af50*/  FADD.FTZ R173, R173, R4 ;  /* 0x00000004adad7221 */ /* 0x000fe20000010000 */
[C---:B---3--:R-:W-:Y:S03]  /*af60*/  HMMA.16816.F32 R84, R136.reuse, R8, R84 ;  /* 0x000000088854723c */ /* 0x048fe60000001854 */
[----:B------:R-:W-:Y:S02]  /*af70*/  FADD.FTZ R174, R174, R173 ;  /* 0x000000adaeae7221 */ /* 0x000fe40000010000 */
[----:B------:R-:W-:Y:S02]  /*af80*/  FADD.FTZ R5, R220, R5 ;  /* 0x00000005dc057221 */ /* 0x000fe40000010000 */
[----:B------:R-:W-:Y:S01]  /*af90*/  FADD.FTZ R177, R177, R174 ;  /* 0x000000aeb1b17221 */ /* 0x000fe20000010000 */
[C---:B------:R-:W-:Y:S04]  /*afa0*/  HMMA.16816.F32 R88, R136.reuse, R10, R88 ;  /* 0x0000000a8858723c */ /* 0x040fe80000001858 */
[----:B------:R-:W-:Y:S02]  /*afb0*/  FADD.FTZ R178, R178, R177 ;  /* 0x000000b1b2b27221 */ /* 0x000fe40000010000 */
[----:B------:R-:W-:Y:S02]  /*afc0*/  FADD.FTZ R2, R182, R5 ;  /* 0x00000005b6027221 */ /* 0x000fe40000010000 */
[----:B------:R-:W-:Y:S01]  /*afd0*/  FADD.FTZ R181, R181, R178 ;  /* 0x000000b2b5b57221 */ /* 0x000fe20000010000 */
[C---:B--2---:R-:W-:Y:S03]  /*afe0*/  HMMA.16816.F32 R92, R136.reuse, R12, R92 ;  /* 0x0000000c885c723c */ /* 0x044fe6000000185c */
[----:B------:R-:W-:Y:S02]  /*aff0*/  FADD.FTZ R180, R180, R181 ;  /* 0x000000b5b4b47221 */ /* 0x000fe40000010000 */
[----:B------:R-:W-:Y:S02]  /*b000*/  FADD.FTZ R2, R183, R2 ;  /* 0x00000002b7027221 */ /* 0x000fe40000010000 */
[----:B------:R-:W-:Y:S01]  /*b010*/  FADD.FTZ R221, R221, R180 ;  /* 0x000000b4dddd7221 */ /* 0x000fe20000010000 */
[----:B------:R-:W-:Y:S04]  /*b020*/  HMMA.16816.F32 R96, R136, R14, R96 ;  /* 0x0000000e8860723c */ /* 0x000fe80000001860 */
[----:B------:R-:W-:Y:S02]  /*b030*/  FADD.FTZ R222, R222, R221 ;  /* 0x000000dddede7221 */ /* 0x000fe40000010000 */
[----:B------:R-:W-:Y:S02]  /*b040*/  FADD.FTZ R223, R223, R2 ;  /* 0x00000002dfdf7221 */ /* 0x000fe40000010000 */
[----:B------:R-:W-:Y:S04]  /*b050*/  FADD.FTZ R225, R225, R222 ;  /* 0x000000dee1e17221 */ /* 0x000fe80000010000 */
[----:B------:R-:W-:Y:S02]  /*b060*/  FADD.FTZ R224, R224, R223 ;  /* 0x000000dfe0e07221 */ /* 0x000fe40000010000 */
[----:B------:R-:W-:Y:S02]  /*b070*/  FADD.FTZ R225, R226, R225 ;  /* 0x000000e1e2e17221 */ /* 0x000fe40000010000 */
[----:B------:R-:W-:Y:S02]  /*b080*/  FADD.FTZ R227, R227, R224 ;  /* 0x000000e0e3e37221 */ /* 0x000fe40000010000 */
[----:B------:R-:W-:Y:S02]  /*b090*/  FADD.FTZ R134, R134, R225 ;  /* 0x000000e186867221 */ /* 0x000fe40000010000 */
[----:B------:R-:W-:Y:S02]  /*b0a0*/  FADD.FTZ R212, R228, R227 ;  /* 0x000000e3e4d47221 */ /* 0x000fe40000010000 */
[----:B------:R-:W-:Y:S01]  /*b0b0*/  FADD.FTZ R213, R133, R134 ;  /* 0x0000008685d57221 */ /* 0x000fe20000010000 */
[----:B------:R-:W-:-:S05]  /*b0c0*/  @P0 BRA `(.L_x_598) ;  /* 0xffffd60000000947 */ /* 0x000fca000383ffff */
.L_x_597:
        /* <DEDUP_REMOVED lines=123> */
.L_x_585:
        /* <DEDUP_REMOVED lines=165> */
.L_x_602:
        /* <DEDUP_REMOVED lines=146> */
.L_x_604:
[----:B--2---:R-:W-:Y:S05]  /*cbf0*/  BSYNC B0 ;  /* 0x0000000000007941 */ /* 0x004fea0003800000 */
.L_x_603:
        /* <DEDUP_REMOVED lines=23> */
.L_x_606:
[----:B------:R-:W-:Y:S05]  /*cd70*/  BSYNC B0 ;  /* 0x0000000000007941 */ /* 0x000fea0003800000 */
.L_x_605:
        /* <DEDUP_REMOVED lines=23> */
.L_x_608:
[----:B------:R-:W-:Y:S05]  /*cef0*/  BSYNC B0 ;  /* 0x0000000000007941 */ /* 0x000fea0003800000 */
.L_x_607:
        /* <DEDUP_REMOVED lines=24> */
.L_x_601:
        /* <DEDUP_REMOVED lines=31> */
.L_x_609:
        /* <DEDUP_REMOVED lines=43> */
.L_x_611:
[----:B------:R-:W-:Y:S05]  /*d520*/  BSYNC B0 ;  /* 0x0000000000007941 */ /* 0x000fea0003800000 */
.L_x_610:
[----:B-1----:R-:W1:Y:S01]  /*d530*/  S2R R5, SR_CTAID.X ;  /* 0x0000000000057919 */ /* 0x002e620000002500 */
        /* <DEDUP_REMOVED lines=69> */
.L_x_613:
[----:B------:R-:W-:Y:S05]  /*d990*/  BSYNC B0 ;  /* 0x0000000000007941 */ /* 0x000fea0003800000 */
.L_x_612:
        /* <DEDUP_REMOVED lines=21> */
.L_x_615:
[----:B------:R-:W-:Y:S05]  /*daf0*/  BSYNC B0 ;  /* 0x0000000000007941 */ /* 0x000fea0003800000 */
.L_x_614:
        /* <DEDUP_REMOVED lines=21> */
.L_x_617:
[----:B------:R-:W-:Y:S05]  /*dc50*/  BSYNC B0 ;  /* 0x0000000000007941 */ /* 0x000fea0003800000 */
.L_x_616:
        /* <DEDUP_REMOVED lines=22> */
.L_x_618:
        /* <DEDUP_REMOVED lines=12> */
.L_x_1503:


//--------------------- .text._ZN7cutlass13device_kernelIN5flash19enable_sm80_to_sm89INS1_16FlashAttnFwdSm80INS1_25CollectiveMainloopFwdSm80ILi8ELi1ELb0EN4cute5tupleIJNS5_1CILi128EEENS7_ILi64EEENS7_ILi192EEEEEELi192ENS_6half_tEfNS_4arch4Sm80ELb1ELb0ELb1ELb1ELb1ELb1ELb1ELb0EEENS1_21CollectiveEpilogueFwdINS6_IJS8_SA_S9_EEENS6_IJNS7_ILi1EEESI_SI_EEESC_SE_Li256ELb1ELb1ELb0ELb0EEENS1_19SingleTileSchedulerILb1ELb0ELb1ELi128EEEEEEEEEvNT_6ParamsE --------------------------
	.section	.text._ZN7cutlass13device_kernelIN5flash19enable_sm80_to_sm89INS1_16FlashAttnFwdSm80INS1_25CollectiveMainloopFwdSm80ILi8ELi1ELb0EN4cute5tupleIJNS5_1CILi128EEENS7_ILi64EEENS7_ILi192EEEEEELi192ENS_6half_tEfNS_4arch4Sm80ELb1ELb0ELb1ELb1ELb1ELb1ELb1ELb0EEENS1_21CollectiveEpilogueFwdINS6_IJS8_SA_S9_EEENS6_IJNS7_ILi1EEESI_SI_EEESC_SE_Li256ELb1ELb1ELb0ELb0EEENS1_19SingleTileSchedulerILb1ELb0ELb1ELi128EEEEEEEEEvNT_6ParamsE,"ax",@progbits
	.sectioninfo	@"SHI_REGISTERS=244"
	.align	128
.text._ZN7cutlass13device_kernelIN5flash19enable_sm80_to_sm89INS1_16FlashAttnFwdSm80INS1_25CollectiveMainloopFwdSm80ILi8ELi1ELb0EN4cute5tupleIJNS5_1CILi128EEENS7_ILi64EEENS7_ILi192EEEEEELi192ENS_6half_tEfNS_4arch4Sm80ELb1ELb0ELb1ELb1ELb1ELb1ELb1ELb0EEENS1_21CollectiveEpilogueFwdINS6_IJS8_SA_S9_EEENS6_IJNS7_ILi1EEESI_SI_EEESC_SE_Li256ELb1ELb1ELb0ELb0EEENS1_19SingleTileSchedulerILb1ELb0ELb1ELi128EEEEEEEEEvNT_6ParamsE:
        .type           _ZN7cutlass13device_kernelIN5flash19enable_sm80_to_sm89INS1_16FlashAttnFwdSm80INS1_25CollectiveMainloopFwdSm80ILi8ELi1ELb0EN4cute5tupleIJNS5_1CILi128EEENS7_ILi64EEENS7_ILi192EEEEEELi192ENS_6half_tEfNS_4arch4Sm80ELb1ELb0ELb1ELb1ELb1ELb1ELb1ELb0EEENS1_21CollectiveEpilogueFwdINS6_IJS8_SA_S9_EEENS6_IJNS7_ILi1EEESI_SI_EEESC_SE_Li256ELb1ELb1ELb0ELb0EEENS1_19SingleTileSchedulerILb1ELb0ELb1ELi128EEEEEEEEEvNT_6ParamsE,@function
        .size           _ZN7cutlass13device_kernelIN5flash19enable_sm80_to_sm89INS1_16FlashAttnFwdSm80INS1_25CollectiveMainloopFwdSm80ILi8ELi1ELb0EN4cute5tupleIJNS5_1CILi128EEENS7_ILi64EEENS7_ILi192EEEEEELi192ENS_6half_tEfNS_4arch4Sm80ELb1ELb0ELb1ELb1ELb1ELb1ELb1ELb0EEENS1_21CollectiveEpilogueFwdINS6_IJS8_SA_S9_EEENS6_IJNS7_ILi1EEESI_SI_EEESC_SE_Li256ELb1ELb1ELb0ELb0EEENS1_19SingleTileSchedulerILb1ELb0ELb1ELi128EEEEEEEEEvNT_6ParamsE,(.L_x_1504 - _ZN7cutlass13device_kernelIN5flash19enable_sm80_to_sm89INS1_16FlashAttnFwdSm80INS1_25CollectiveMainloopFwdSm80ILi8ELi1ELb0EN4cute5tupleIJNS5_1CILi128EEENS7_ILi64EEENS7_ILi192EEEEEELi192ENS_6half_tEfNS_4arch4Sm80ELb1ELb0ELb1ELb1ELb1ELb1ELb1ELb0EEENS1_21CollectiveEpilogueFwdINS6_IJS8_SA_S9_EEENS6_IJNS7_ILi1EEESI_SI_EEESC_SE_Li256ELb1ELb1ELb0ELb0EEENS1_19SingleTileSchedulerILb1ELb0ELb1ELi128EEEEEEEEEvNT_6ParamsE)
        .other          _ZN7cutlass13device_kernelIN5flash19enable_sm80_to_sm89INS1_16FlashAttnFwdSm80INS1_25CollectiveMainloopFwdSm80ILi8ELi1ELb0EN4cute5tupleIJNS5_1CILi128EEENS7_ILi64EEENS7_ILi192EEEEEELi192ENS_6half_tEfNS_4arch4Sm80ELb1ELb0ELb1ELb1ELb1ELb1ELb1ELb0EEENS1_21CollectiveEpilogueFwdINS6_IJS8_SA_S9_EEENS6_IJNS7_ILi1EEESI_SI_EEESC_SE_Li256ELb1ELb1ELb0ELb0EEENS1_19SingleTileSchedulerILb1ELb0ELb1ELi128EEEEEEEEEvNT_6ParamsE,@"STO_CUDA_ENTRY STV_DEFAULT"
_ZN7cutlass13device_kernelIN5flash19enable_sm80_to_sm89INS1_16FlashAttnFwdSm80INS1_25CollectiveMainloopFwdSm80ILi8ELi1ELb0EN4cute5tupleIJNS5_1CILi128EEENS7_ILi64EEENS7_ILi192EEEEEELi192ENS_6half_tEfNS_4arch4Sm80ELb1ELb0ELb1ELb1ELb1ELb1ELb1ELb0EEENS1_21CollectiveEpilogueFwdINS6_IJS8_SA_S9_EEENS6_IJNS7_ILi1EEESI_SI_EEESC_SE_Li256ELb1ELb1ELb0ELb0EEENS1_19SingleTileSchedulerILb1ELb0ELb1ELi128EEEEEEEEEvNT_6ParamsE:
        /* <DEDUP_REMOVED lines=20> */
.L_x_620:
        /* <DEDUP_REMOVED lines=13> */
.L_x_622:
[----:B------:R-:W-:Y:S02]  /*0210*/  ULDC UR5, c[0x0][0x54c] ;  /* 0x0001530000057ab9 */ /* 0x000fe40000000800 */
.L_x_621:
[----:B------:R-:W-:Y:S02]  /*0220*/  ULDC UR4, c[0x0][0x548] ;  /* 0x0001520000047ab9 */ /* 0x000fe40000000800 */
[----:B------:R-:W-:-:S02]  /*0230*/  USHF.L.U32 UR12, UR12, 0x7, URZ ;  /* 0x000000070c0c7899 */ /* 0x000fc4000800063f */
[----:B------:R-:W-:-:S04]  /*0240*/  UIMAD UR4, UR5, UR4, URZ ;  /* 0x00000004050472a4 */ /* 0x000fc8000f8e023f */
[----:B------:R-:W-:-:S04]  /*0250*/  UISETP.GE.AND UP0, UPT, UR12, UR4, UPT ;  /* 0x000000040c00728c */ /* 0x000fc8000bf06270 */
[----:B------:R-:W-:Y:S01]  /*0260*/  USEL UR18, UR18, 0xffffffff, !UP0 ;  /* 0xffffffff12127887 */ /* 0x000fe2000c000000 */
[----:B------:R-:W-:Y:S05]  /*0270*/  BRA `(.L_x_623) ;  /* 0x000001b000007947 */ /* 0x000fea0003800000 */
.L_x_619:
        /* <DEDUP_REMOVED lines=8> */
.L_x_624:
        /* <DEDUP_REMOVED lines=13> */
.L_x_626:
[----:B------:R-:W-:Y:S02]  /*03d0*/  ULDC UR5, c[0x0][0x54c] ;  /* 0x0001530000057ab9 */ /* 0x000fe40000000800 */
.L_x_625:
[----:B------:R-:W-:Y:S02]  /*03e0*/  ULDC UR4, c[0x0][0x548] ;  /* 0x0001520000047ab9 */ /* 0x000fe40000000800 */
[----:B------:R-:W-:-:S02]  /*03f0*/  USHF.L.U32 UR12, UR12, 0x7, URZ ;  /* 0x000000070c0c7899 */ /* 0x000fc4000800063f */
[----:B------:R-:W-:-:S04]  /*0400*/  UIMAD UR4, UR5, UR4, URZ ;  /* 0x00000004050472a4 */ /* 0x000fc8000f8e023f */
[----:B------:R-:W-:-:S04]  /*0410*/  UISETP.GE.AND UP0, UPT, UR12, UR4, UPT ;  /* 0x000000040c00728c */ /* 0x000fc8000bf06270 */
[----:B------:R-:W-:-:S06]  /*0420*/  USEL UR18, UR18, 0xffffffff, !UP0 ;  /* 0xffffffff12127887 */ /* 0x000fcc000c000000 */
.L_x_623:
        /* <DEDUP_REMOVED lines=10> */
[----:B------:R-:W-:Y:S01]  /*04d0*/  UISETP.NE.AND.EX UP1, UPT, URZ, UR7, UPT, UP1 ;  /* 0x000000073f00728c */ /* 0x000fe2000bf25310 */
[----:B------:R-:W-:Y:S01]  /*04e0*/  PLOP3.LUT P1, PT, PT, PT, UP0, 0x80, 0x0 ;  /* 0x000000000000781c */ /* 0x000fe20003f2f008 */
[----:B------:R-:W-:Y:S02]  /*04f0*/  ULDC.64 UR8, c[0x0][0x370] ;  /* 0x0000dc0000087ab9 */ /* 0x000fe40000000a00 */
[----:B------:R-:W-:Y:S02]  /*0500*/  ULDC.64 UR6, c[0x0][0x348] ;  /* 0x0000d20000067ab9 */ /* 0x000fe40000000a00 */
[----:B------:R-:W-:Y:S01]  /*0510*/  @UP0 UIMAD.WIDE UR4, UR18, UR19, UR4 ;  /* 0x00000013120402a5 */ /* 0x000fe2000f8e0204 */
[----:B------:R-:W-:Y:S01]  /*0520*/  PLOP3.LUT P2, PT, PT, PT, UP1, 0x80, 0x0 ;  /* 0x000000000000781c */ /* 0x000fe20003f4f018 */
[----:B------:R-:W-:Y:S01]  /*0530*/  UIMAD.WIDE UR6, UR18, UR19, UR6 ;  /* 0x00000013120672a5 */ /* 0x000fe2000f8e0206 */
[----:B------:R-:W-:Y:S02]  /*0540*/  ISETP.NE.U32.AND P4, PT, RZ, c[0x0][0x350], PT ;  /* 0x0000d400ff007a0c */ /* 0x000fe40003f85070 */
[----:B------:R-:W-:Y:S01]  /*0550*/  @UP1 UIMAD.WIDE UR8, UR18, UR19, UR8 ;  /* 0x00000013120812a5 */ /* 0x000fe2000f8e0208 */
[----:B------:R-:W-:Y:S01]  /*0560*/  IMAD.U32 R4, RZ, RZ, UR4 ;  /* 0x00000004ff047e24 */ /* 0x000fe2000f8e00ff */
[----:B------:R-:W-:Y:S01]  /*0570*/  MOV R5, UR5 ;  /* 0x0000000500057c02 */ /* 0x000fe20008000f00 */
[----:B------:R-:W-:Y:S01]  /*0580*/  ULDC.64 UR4, c[0x0][0x358] ;  /* 0x0000d60000047ab9 */ /* 0x000fe20000000a00 */
[----:B------:R-:W-:Y:S01]  /*0590*/  IMAD.U32 R8, RZ, RZ, UR6 ;  /* 0x00000006ff087e24 */ /* 0x000fe2000f8e00ff */
[----:B------:R-:W-:Y:S01]  /*05a0*/  UISETP.NE.U32.AND UP3, UPT, URZ, UR4, UPT ;  /* 0x000000043f00728c */ /* 0x000fe2000bf65070 */
[----:B------:R-:W-:Y:S01]  /*05b0*/  IMAD.U32 R9, RZ, RZ, UR7 ;  /* 0x00000007ff097e24 */ /* 0x000fe2000f8e00ff */
[----:B------:R-:W-:Y:S01]  /*05c0*/  ISETP.NE.AND.EX P4, PT, RZ, c[0x0][0x354], PT, P4 ;  /* 0x0000d500ff007a0c */ /* 0x000fe20003f85340 */
[----:B------:R-:W-:Y:S01]  /*05d0*/  IMAD.U32 R6, RZ, RZ, UR8 ;  /* 0x00000008ff067e24 */ /* 0x000fe2000f8e00ff */
[----:B------:R-:W-:Y:S01]  /*05e0*/  UISETP.NE.AND.EX UP3, UPT, URZ, UR5, UPT, UP3 ;  /* 0x000000053f00728c */ /* 0x000fe2000bf65330 */
[----:B------:R-:W-:Y:S01]  /*05f0*/  IMAD.U32 R7, RZ, RZ, UR9 ;  /* 0x00000009ff077e24 */ /* 0x000fe2000f8e00ff */
[----:B------:R-:W-:Y:S01]  /*0600*/  ULDC.64 UR6, c[0x0][0x350] ;  /* 0x0000d40000067ab9 */ /* 0x000fe20000000a00 */
[----:B------:R1:W2:Y:S01]  /*0610*/  @P1 LDG.E R0, [R4.64] ;  /* 0x0000001404001981 */ /* 0x0002a2000c1e1900 */
[----:B------:R-:W-:-:S02]  /*0620*/  ULDC.64 UR4, c[0x0][0x358] ;  /* 0x0000d60000047ab9 */ /* 0x000fc40000000a00 */
[----:B------:R-:W-:Y:S01]  /*0630*/  PLOP3.LUT P0, PT, PT, PT, UP3, 0x80, 0x0 ;  /* 0x000000000000781c */ /* 0x000fe20003f0f038 */
[----:B------:R-:W-:Y:S01]  /*0640*/  UIMAD.WIDE UR6, UR18, UR19, UR6 ;  /* 0x00000013120672a5 */ /* 0x000fe2000f8e0206 */
[----:B------:R3:W4:Y:S01]  /*0650*/  @P2 LDG.E R3, [R6.64] ;  /* 0x0000001406032981 */ /* 0x000722000c1e1900 */
[----:B------:R-:W-:Y:S01]  /*0660*/  UIMAD.WIDE UR4, UR18, UR19, UR4 ;  /* 0x00000013120472a5 */ /* 0x000fe2000f8e0204 */
[----:B------:R-:W-:Y:S01]  /*0670*/  MOV R83, RZ ;  /* 0x000000ff00537202 */ /* 0x000fe20000000f00 */
[----:B------:R-:W-:Y:S01]  /*0680*/  IMAD.MOV.U32 R153, RZ, RZ, RZ ;  /* 0x000000ffff997224 */ /* 0x000fe200078e00ff */
[----:B------:R-:W4:Y:S03]  /*0690*/  @P3 LDG.E R2, [R8.64] ;  /* 0x0000001408023981 */ /* 0x000f26000c1e1900 */
[----:B-1----:R-:W-:Y:S01]  /*06a0*/  IMAD.U32 R4, RZ, RZ, UR4 ;  /* 0x00000004ff047e24 */ /* 0x002fe2000f8e00ff */
[----:B------:R-:W-:Y:S01]  /*06b0*/  MOV R5, UR5 ;  /* 0x0000000500057c02 */ /* 0x000fe20008000f00 */
[----:B---3--:R-:W-:Y:S01]  /*06c0*/  IMAD.U32 R6, RZ, RZ, UR6 ;  /* 0x00000006ff067e24 */ /* 0x008fe2000f8e00ff */
[----:B------:R-:W-:-:S03]  /*06d0*/  MOV R7, UR7 ;  /* 0x0000000700077c02 */ /* 0x000fc60008000f00 */
[----:B------:R1:W5:Y:S04]  /*06e0*/  @P0 LDG.E R153, [R4.64] ;  /* 0x0000001404990981 */ /* 0x000368000c1e1900 */
[----:B------:R1:W5:Y:S01]  /*06f0*/  @P4 LDG.E R83, [R6.64] ;  /* 0x0000001406534981 */ /* 0x000362000c1e1900 */
[----:B------:R-:W3:Y:S01]  /*0700*/  S2UR UR11, SR_CTAID.Y ;  /* 0x00000000000b79c3 */ /* 0x000ee20000002600 */
[----:B------:R-:W-:Y:S02]  /*0710*/  UMOV UR13, URZ ;  /* 0x0000003f000d7c82 */ /* 0x000fe40008000000 */
[----:B------:R-:W-:Y:S02]  /*0720*/  ULDC UR17, c[0x0][0x168] ;  /* 0x00005a0000117ab9 */ /* 0x000fe40000000800 */
[----:B------:R-:W-:-:S02]  /*0730*/  UMOV UR14, URZ ;  /* 0x0000003f000e7c82 */ /* 0x000fc40008000000 */
[----:B------:R-:W-:Y:S02]  /*0740*/  ULDC UR4, c[0x0][0x2ac] ;  /* 0x0000ab0000047ab9 */ /* 0x000fe40000000800 */
[----:B------:R-:W-:Y:S02]  /*0750*/  ULDC UR16, c[0x0][0x1d0] ;  /* 0x0000740000107ab9 */ /* 0x000fe40000000800 */
[----:B------:R-:W-:Y:S02]  /*0760*/  UIMAD UR16, UR4, UR16, URZ ;  /* 0x00000010041072a4 */ /* 0x000fe4000f8e023f */
[----:B------:R-:W-:Y:S02]  /*0770*/  ULDC UR15, c[0x0][0x228] ;  /* 0x00008a00000f7ab9 */ /* 0x000fe40000000800 */
[----:B---3--:R-:W-:Y:S01]  /*0780*/  USHF.R.S32.HI UR10, URZ, 0x1f, UR11 ;  /* 0x0000001f3f0a7899 */ /* 0x008fe2000801140b */
[----:B--2---:R1:W2:Y:S08]  /*0790*/  @P1 R2UR UR17, R0 ;  /* 0x00000000001113c2 */ /* 0x0042b000000e0000 */
[----:B----4-:R1:W3:Y:S08]  /*07a0*/  @P2 R2UR UR13, R3 ;  /* 0x00000000030d23c2 */ /* 0x0102f000000e0000 */
[----:B------:R1:W4:Y:S01]  /*07b0*/  @P3 R2UR UR14, R2 ;  /* 0x00000000020e33c2 */ /* 0x00032200000e0000 */
[----:B------:R-:W-:Y:S05]  /*07c0*/  @P1 BRA `(.L_x_627) ;  /* 0x0000006000001947 */ /* 0x000fea0003800000 */
[----:B------:R-:W-:Y:S05]  /*07d0*/  @!P3 BRA `(.L_x_627) ;  /* 0x000000500000b947 */ /* 0x000fea0003800000 */
[----:B-1--4-:R-:W4:Y:S04]  /*07e0*/  LDG.E R0, [R8.64] ;  /* 0x0000001408007981 */ /* 0x012f28000c1e1900 */
[----:B---3--:R-:W3:Y:S01]  /*07f0*/  LDG.E R2, [R8.64+0x4] ;  /* 0x0000041408027981 */ /* 0x008ee2000c1e1900 */
[----:B--2-4-:R-:W1:Y:S08]  /*0800*/  R2UR UR17, R0 ;  /* 0x00000000001173c2 */ /* 0x014e7000000e0000 */
[----:B---3--:R-:W1:Y:S02]  /*0810*/  R2UR UR4, R2 ;  /* 0x00000000020473c2 */ /* 0x008e6400000e0000 */
[----:B-1----:R-:W-:-:S06]  /*0820*/  UIADD3 UR17, -UR17, UR4, URZ ;  /* 0x0000000411117290 */ /* 0x002fcc000fffe13f */
.L_x_627:
[----:B------:R-:W-:-:S04]  /*0830*/  ISETP.NE.U32.AND P1, PT, RZ, c[0x0][0x368], PT ;  /* 0x0000da00ff007a0c */ /* 0x000fc80003f25070 */
[----:B------:R-:W-:-:S13]  /*0840*/  ISETP.NE.AND.EX P1, PT, RZ, c[0x0][0x36c], PT, P1 ;  /* 0x0000db00ff007a0c */ /* 0x000fda0003f25310 */
[----:B------:R-:W-:Y:S05]  /*0850*/  @!P1 BRA `(.L_x_628) ;  /* 0x0000007000009947 */ /* 0x000fea0003800000 */
[----:B------:R-:W-:Y:S02]  /*0860*/  ULDC.64 UR4, c[0x0][0x368] ;  /* 0x0000da0000047ab9 */ /* 0x000fe40000000a00 */
[----:B------:R-:W-:-:S06]  /*0870*/  UIMAD.WIDE UR4, UR18, UR19, UR4 ;  /* 0x00000013120472a5 */ /* 0x000fcc000f8e0204 */
[----:B-1----:R-:W-:Y:S02]  /*0880*/  MOV R2, UR4 ;  /* 0x0000000400027c02 */ /* 0x002fe40008000f00 */
[----:B------:R-:W-:-:S05]  /*0890*/  MOV R3, UR5 ;  /* 0x0000000500037c02 */ /* 0x000fca0008000f00 */
[----:B----4-:R-:W4:Y:S02]  /*08a0*/  LDG.E R0, [R2.64] ;  /* 0x0000001402007981 */ /* 0x010f24000c1e1900 */
[----:B----4-:R1:W4:Y:S02]  /*08b0*/  R2UR UR16, R0 ;  /* 0x00000000001073c2 */ /* 0x01032400000e0000 */
[----:B-1--4-:R-:W-:Y:S05]  /*08c0*/  BRA `(.L_x_629) ;  /* 0x0000006000007947 */ /* 0x012fea0003800000 */
.L_x_628:
[----:B------:R-:W-:Y:S05]  /*08d0*/  @!P4 BRA `(.L_x_629) ;  /* 0x000000500000c947 */ /* 0x000fea0003800000 */
[----:B-1--4-:R-:W4:Y:S04]  /*08e0*/  LDG.E R0, [R6.64] ;  /* 0x0000001406007981 */ /* 0x012f28000c1e1900 */
[----:B---3--:R-:W3:Y:S01]  /*08f0*/  LDG.E R2, [R6.64+0x4] ;  /* 0x0000041406027981 */ /* 0x008ee2000c1e1900 */
[----:B----4-:R-:W1:Y:S08]  /*0900*/  R2UR UR16, R0 ;  /* 0x00000000001073c2 */ /* 0x010e7000000e0000 */
[----:B---3--:R-:W1:Y:S02]  /*0910*/  R2UR UR4, R2 ;  /* 0x00000000020473c2 */ /* 0x008e6400000e0000 */
[----:B-1----:R-:W-:-:S06]  /*0920*/  UIADD3 UR16, -UR16, UR4, URZ ;  /* 0x0000000410107290 */ /* 0x002fcc000fffe13f */
.L_x_629:
[----:B-1--4-:R-:W4:Y:S01]  /*0930*/  @P0 LDG.E R0, [R4.64] ;  /* 0x0000001404000981 */ /* 0x012f22000c1e1900 */
[----:B------:R-:W-:-:S03]  /*0940*/  ULDC.64 UR4, c[0x0][0x378] ;  /* 0x0000de0000047ab9 */ /* 0x000fc60000000a00 */
[----:B---3--:R-:W3:Y:S01]  /*0950*/  @P0 LDG.E R2, [R4.64+0x4] ;  /* 0x0000041404020981 */ /* 0x008ee2000c1e1900 */
[----:B------:R-:W-:Y:S01]  /*0960*/  UISETP.NE.U32.AND UP0, UPT, URZ, UR4, UPT ;  /* 0x000000043f00728c */ /* 0x000fe2000bf05070 */
[----:B------:R-:W-:-:S03]  /*0970*/  IMAD.U32 R76, RZ, RZ, UR16 ;  /* 0x00000010ff4c7e24 */ /* 0x000fc6000f8e00ff */
[----:B------:R-:W-:-:S03]  /*0980*/  UISETP.NE.AND.EX UP0, UPT, URZ, UR5, UPT, UP0 ;  /* 0x000000053f00728c */ /* 0x000fc6000bf05300 */
[----:B------:R-:W-:-:S03]  /*0990*/  ULDC.64 UR4, c[0x0][0x378] ;  /* 0x0000de0000047ab9 */ /* 0x000fc60000000a00 */
[----:B------:R-:W-:-:S05]  /*09a0*/  PLOP3.LUT P1, PT, PT, PT, UP0, 0x80, 0x0 ;  /* 0x000000000000781c */ /* 0x000fca0003f2f008 */
[----:B------:R-:W-:-:S06]  /*09b0*/  @UP0 UIMAD.WIDE UR4, UR18, UR19, UR4 ;  /* 0x00000013120402a5 */ /* 0x000fcc000f8e0204 */
[----:B------:R-:W-:Y:S01]  /*09c0*/  MOV R6, UR4 ;  /* 0x0000000400067c02 */ /* 0x000fe20008000f00 */
[----:B------:R-:W-:-:S05]  /*09d0*/  IMAD.U32 R7, RZ, RZ, UR5 ;  /* 0x00000005ff077e24 */ /* 0x000fca000f8e00ff */
[----:B------:R1:W5:Y:S01]  /*09e0*/  @P1 LDG.E R76, [R6.64] ;  /* 0x00000014064c1981 */ /* 0x000362000c1e1900 */
[----:B------:R-:W-:Y:S02]  /*09f0*/  ULDC UR6, c[0x0][0x2c4] ;  /* 0x0000b10000067ab9 */ /* 0x000fe40000000800 */
[----:B------:R-:W-:Y:S02]  /*0a00*/  UISETP.NE.AND UP2, UPT, UR6, 0x1, UPT ;  /* 0x000000010600788c */ /* 0x000fe4000bf45270 */
[----:B------:R-:W-:-:S09]  /*0a10*/  UIADD3 UR6, -UR13, UR16, URZ ;  /* 0x000000100d067290 */ /* 0x000fd2000fffe13f */
[----:B------:R-:W-:Y:S01]  /*0a20*/  @UP2 UIADD3 UR22, UR12, 0x7f, URZ ;  /* 0x0000007f0c162890 */ /* 0x000fe2000fffe03f */
[----:B----4-:R-:W4:Y:S08]  /*0a30*/  @P0 R2UR UR4, R0 ;  /* 0x00000000000403c2 */ /* 0x010f3000000e0000 */
[----:B---3--:R-:W4:Y:S02]  /*0a40*/  @P0 R2UR UR5, R2 ;  /* 0x00000000020503c2 */ /* 0x008f2400000e0000 */
[----:B----4-:R-:W-:-:S03]  /*0a50*/  @UP3 UIADD3 UR15, -UR4, UR5, URZ ;  /* 0x00000005040f3290 */ /* 0x010fc6000fffe13f */
[----:B------:R-:W-:Y:S02]  /*0a60*/  ULDC.64 UR4, c[0x0][0x2c8] ;  /* 0x0000b20000047ab9 */ /* 0x000fe40000000a00 */
[----:B------:R-:W-:Y:S02]  /*0a70*/  UIMAD.WIDE.U32 UR22, UR22, UR4, URZ ;  /* 0x00000004161672a5 */ /* 0x000fe4000f8e003f */
[----:B------:R-:W-:Y:S02]  /*0a80*/  UIADD3 UR9, UR6, UR15, URZ ;  /* 0x0000000f06097290 */ /* 0x000fe4000fffe03f */
[----:B------:R-:W-:Y:S02]  /*0a90*/  UIADD3 UR4, UR12, 0x7f, URZ ;  /* 0x0000007f0c047890 */ /* 0x000fe4000fffe03f */
[----:B--2---:R-:W-:Y:S02]  /*0aa0*/  UIADD3 UR7, UR9, 0x40, -UR17 ;  /* 0x0000004009077890 */ /* 0x004fe4000fffe811 */
[----:B------:R-:W-:-:S02]  /*0ab0*/  @UP2 USHF.R.U32.HI UR4, URZ, UR5, UR23 ;  /* 0x000000053f042299 */ /* 0x000fc40008011617 */
[----:B------:R-:W-:Y:S02]  /*0ac0*/  UIADD3 UR22, UR9, 0x3f, URZ ;  /* 0x0000003f09167890 */ /* 0x000fe4000fffe03f */
[----:B------:R-:W-:Y:S02]  /*0ad0*/  UIADD3 UR5, UR7, UR4, URZ ;  /* 0x0000000407057290 */ /* 0x000fe4000fffe03f */
[----:B------:R-:W-:Y:S02]  /*0ae0*/  USHF.R.S32.HI UR8, URZ, 0x1f, UR22 ;  /* 0x0000001f3f087899 */ /* 0x000fe40008011416 */
[----:B------:R-:W-:Y:S02]  /*0af0*/  USHF.R.S32.HI UR4, URZ, 0x1f, UR5 ;  /* 0x0000001f3f047899 */ /* 0x000fe40008011405 */
[----:B------:R-:W-:Y:S02]  /*0b00*/  ULEA.HI UR8, UR8, UR22, URZ, 0x6 ;  /* 0x0000001608087291 */ /* 0x000fe4000f8f303f */
[----:B------:R-:W-:-:S02]  /*0b10*/  ULEA.HI UR4, UR4, UR5, URZ, 0x6 ;  /* 0x0000000504047291 */ /* 0x000fc4000f8f303f */
[----:B------:R-:W-:Y:S02]  /*0b20*/  USHF.R.S32.HI UR8, URZ, 0x6, UR8 ;  /* 0x000000063f087899 */ /* 0x000fe40008011408 */
[----:B------:R-:W-:-:S04]  /*0b30*/  USHF.R.S32.HI UR4, URZ, 0x6, UR4 ;  /* 0x000000063f047899 */ /* 0x000fc80008011404 */
[----:B------:R-:W-:-:S04]  /*0b40*/  UISETP.LT.AND UP0, UPT, UR8, UR4, UPT ;  /* 0x000000040800728c */ /* 0x000fc8000bf01270 */
[----:B------:R-:W-:Y:S02]  /*0b50*/  USEL UR5, UR8, UR4, UP0 ;  /* 0x0000000408057287 */ /* 0x000fe40008000000 */
[----:B------:R-:W-:Y:S02]  /*0b60*/  UIADD3 UR4, -UR6, URZ, URZ ;  /* 0x0000003f06047290 */ /* 0x000fe4000fffe13f */
        /* <DEDUP_REMOVED lines=15> */
[----:B-1----:R-:W-:Y:S02]  /*0c60*/  ULDC.64 UR4, c[0x0][0x340] ;  /* 0x0000d00000047ab9 */ /* 0x002fe40000000a00 */
        /* <DEDUP_REMOVED lines=8> */
[----:B------:R-:W-:-:S03]  /*0cf0*/  ULDC.64 UR4, c[0x0][0x260] ;  /* 0x0000980000047ab9 */ /* 0x000fc60000000a00 */
[-C--:B------:R-:W-:Y:S01]  /*0d00*/  LEA.HI R10, R0, R71.reuse, RZ, 0x3 ;  /* 0x00000047000a7211 */ /* 0x080fe200078f18ff */
[----:B------:R1:W2:Y:S01]  /*0d10*/  @P2 LDG.E R5, [R4.64] ;  /* 0x0000001404052981 */ /* 0x0002a2000c1e1900 */
[----:B-----5:R-:W-:Y:S01]  /*0d20*/  SHF.R.S32.HI R3, RZ, 0x1f, R153 ;  /* 0x0000001fff037819 */ /* 0x020fe20000011499 */
[----:B------:R-:W-:Y:S01]  /*0d30*/  IMAD.U32 R21, RZ, RZ, UR11 ;  /* 0x0000000bff157e24 */ /* 0x000fe2000f8e00ff */
[----:B------:R-:W-:Y:S01]  /*0d40*/  LOP3.LUT R2, R10, 0x1ffffff8, RZ, 0xc0, !PT ;  /* 0x1ffffff80a027812 */ /* 0x000fe200078ec0ff */
[----:B------:R-:W-:Y:S01]  /*0d50*/  UIMAD UR4, UR10, UR4, URZ ;  /* 0x000000040a0472a4 */ /* 0x000fe2000f8e023f */
[----:B------:R-:W-:Y:S01]  /*0d60*/  SHF.R.S32.HI R10, RZ, 0x3, R10 ;  /* 0x00000003ff0a7819 */ /* 0x000fe2000001140a */
[----:B------:R-:W-:Y:S01]  /*0d70*/  UIADD3 UR19, UR22, -0x1, URZ ;  /* 0xffffffff16137890 */ /* 0x000fe2000fffe03f */
[----:B------:R-:W-:Y:S01]  /*0d80*/  LEA.HI R6, R0, R71, RZ, 0x6 ;  /* 0x0000004700067211 */ /* 0x000fe200078f30ff */
[----:B------:R-:W-:Y:S01]  /*0d90*/  IMAD.IADD R2, R71, 0x1, -R2 ;  /* 0x0000000147027824 */ /* 0x000fe200078e0a02 */
[C---:B------:R-:W-:Y:S01]  /*0da0*/  IADD3 R152, P0, R10.reuse, R153, RZ ;  /* 0x000000990a987210 */ /* 0x040fe20007f1e0ff */
[C---:B------:R-:W-:Y:S01]  /*0db0*/  IMAD.SHL.U32 R7, R10.reuse, 0x40, RZ ;  /* 0x000000400a077824 */ /* 0x040fe200078e00ff */
[----:B------:R-:W-:Y:S01]  /*0dc0*/  IADD3 R91, -R10, UR15, RZ ;  /* 0x0000000f0a5b7c10 */ /* 0x000fe2000fffe1ff */
[----:B------:R-:W-:Y:S01]  /*0dd0*/  IMAD.SHL.U32 R2, R2, 0x8, RZ ;  /* 0x0000000802027824 */ /* 0x000fe200078e00ff */
[----:B------:R-:W-:Y:S01]  /*0de0*/  LEA.HI.X.SX32 R153, R10, R3, 0x1, P0 ;  /* 0x000000030a997211 */ /* 0x000fe200000f0eff */
[----:B------:R-:W-:Y:S01]  /*0df0*/  IMAD.SHL.U32 R128, R6, 0x8, RZ ;  /* 0x0000000806807824 */ /* 0x000fe200078e00ff */
[----:B------:R-:W-:Y:S01]  /*0e00*/  LOP3.LUT R7, R7, 0x1c0, RZ, 0xc0, !PT ;  /* 0x000001c007077812 */ /* 0x000fe200078ec0ff */
[----:B------:R-:W-:Y:S01]  /*0e10*/  UIMAD UR22, UR11, UR5, UR4 ;  /* 0x000000050b1672a4 */ /* 0x000fe2000f8e0204 */
[----:B------:R-:W-:Y:S01]  /*0e20*/  IADD3 R3, R2, 0x80, RZ ;  /* 0x0000008002037810 */ /* 0x000fe20007ffe0ff */
[----:B------:R-:W-:Y:S01]  /*0e30*/  USEL UR24, UR18, URZ, !UP3 ;  /* 0x0000003f12187287 */ /* 0x000fe2000d800000 */
[--C-:B------:R-:W-:Y:S01]  /*0e40*/  LOP3.LUT R8, R7, 0x38, R2.reuse, 0xf8, !PT ;  /* 0x0000003807087812 */ /* 0x100fe200078ef802 */
[----:B------:R-:W-:Y:S01]  /*0e50*/  ULDC.64 UR4, c[0x0][0x240] ;  /* 0x0000900000047ab9 */ /* 0x000fe20000000a00 */
[----:B------:R-:W-:Y:S01]  /*0e60*/  SHF.R.U32.HI R7, RZ, 0x3, R7 ;  /* 0x00000003ff077819 */ /* 0x000fe20000011607 */
[----:B------:R-:W-:Y:S01]  /*0e70*/  UIMAD UR4, UR10, UR4, URZ ;  /* 0x000000040a0472a4 */ /* 0x000fe2000f8e023f */
[----:B------:R-:W-:Y:S01]  /*0e80*/  ISETP.GE.AND P5, PT, R3, c[0x0][0x1d4], PT ;  /* 0x0000750003007a0c */ /* 0x000fe20003fa6270 */
[----:B------:R-:W-:Y:S01]  /*0e90*/  IMAD.MOV.U32 R105, RZ, RZ, c[0x0][0x238] ;  /* 0x00008e00ff697624 */ /* 0x000fe200078e00ff */
[----:B------:R-:W-:Y:S01]  /*0ea0*/  LOP3.LUT R7, R8, R7, RZ, 0x3c, !PT ;  /* 0x0000000708077212 */ /* 0x000fe200078e3cff */
[----:B------:R-:W-:Y:S01]  /*0eb0*/  UIMAD UR25, UR11, UR5, UR4 ;  /* 0x000000050b1972a4 */ /* 0x000fe2000f8e0204 */
[----:B------:R-:W-:Y:S01]  /*0ec0*/  SHF.R.S32.HI R3, RZ, 0x1f, R2 ;  /* 0x0000001fff037819 */ /* 0x000fe20000011402 */
[----:B-1----:R-:W-:Y:S01]  /*0ed0*/  IMAD.U32 R4, RZ, RZ, UR19 ;  /* 0x00000013ff047e24 */ /* 0x002fe2000f8e00ff */
[----:B------:R-:W-:Y:S01]  /*0ee0*/  LOP3.LUT R128, R7, 0xfffffe00, R128, 0xf8, !PT ;  /* 0xfffffe0007807812 */ /* 0x000fe200078ef880 */
[----:B------:R-:W-:Y:S01]  /*0ef0*/  IMAD R7, R153, c[0x0][0x238], RZ ;  /* 0x00008e0099077a24 */ /* 0x000fe200078e02ff */
[C---:B------:R-:W-:Y:S01]  /*0f00*/  IADD3 R6, R2.reuse, 0x40, RZ ;  /* 0x0000004002067810 */ /* 0x040fe20007ffe0ff */
[----:B------:R-:W-:Y:S01]  /*0f10*/  IMAD.WIDE.U32 R20, R21, c[0x0][0x260], R2 ;  /* 0x0000980015147a25 */ /* 0x000fe200078e0002 */
[----:B------:R-:W-:Y:S01]  /*0f20*/  ISETP.GE.AND P3, PT, R2, c[0x0][0x1d4], PT ;  /* 0x0000750002007a0c */ /* 0x000fe20003f66270 */
[----:B------:R-:W-:Y:S01]  /*0f30*/  ULDC.64 UR4, c[0x0][0x248] ;  /* 0x0000920000047ab9 */ /* 0x000fe20000000a00 */
[----:B------:R-:W-:Y:S01]  /*0f40*/  LEA.HI R10, R0, R71, RZ, 0x2 ;  /* 0x00000047000a7211 */ /* 0x000fe200078f10ff */
[----:B------:R-:W-:Y:S01]  /*0f50*/  IMAD R8, R152, c[0x0][0x23c], R7 ;  /* 0x00008f0098087a24 */ /* 0x000fe200078e0207 */
[----:B------:R-:W-:Y:S01]  /*0f60*/  ISETP.GE.AND P6, PT, R6, c[0x0][0x1d4], PT ;  /* 0x0000750006007a0c */ /* 0x000fe20003fc6270 */
[----:B------:R-:W-:Y:S01]  /*0f70*/  IMAD.WIDE.U32 R2, R152, c[0x0][0x238], R2 ;  /* 0x00008e0098027a25 */ /* 0x000fe200078e0002 */
[----:B------:R-:W-:-:S02]  /*0f80*/  LOP3.LUT R6, R10, 0xfffffffc, RZ, 0xc0, !PT ;  /* 0xfffffffc0a067812 */ /* 0x000fc400078ec0ff */
[----:B------:R-:W-:Y:S01]  /*0f90*/  IADD3 R21, R21, UR22, RZ ;  /* 0x0000001615157c10 */ /* 0x000fe2000fffe0ff */
[----:B------:R-:W-:Y:S01]  /*0fa0*/  IMAD.IADD R9, R3, 0x1, R8 ;  /* 0x0000000103097824 */ /* 0x000fe200078e0208 */
[----:B------:R-:W-:Y:S01]  /*0fb0*/  USHF.R.S32.HI UR22, URZ, 0x1f, UR18 ;  /* 0x0000001f3f167899 */ /* 0x000fe20008011412 */
[----:B------:R-:W-:Y:S01]  /*0fc0*/  IMAD.MOV.U32 R8, RZ, RZ, R2 ;  /* 0x000000ffff087224 */ /* 0x000fe200078e0002 */
[----:B------:R-:W-:Y:S01]  /*0fd0*/  SHF.R.S32.HI R135, RZ, 0x2, R10 ;  /* 0x00000002ff877819 */ /* 0x000fe2000001140a */
[----:B------:R-:W-:Y:S01]  /*0fe0*/  IMAD.U32 R2, RZ, RZ, UR11 ;  /* 0x0000000bff027e24 */ /* 0x000fe2000f8e00ff */
[----:B------:R-:W-:Y:S01]  /*0ff0*/  USEL UR23, UR22, URZ, !UP3 ;  /* 0x0000003f16177287 */ /* 0x000fe2000d800000 */
[----:B------:R-:W-:Y:S01]  /*1000*/  IMAD.IADD R6, R71, 0x1, -R6 ;  /* 0x0000000147067824 */ /* 0x000fe200078e0a06 */
[----:B------:R-:W-:Y:S01]  /*1010*/  SHF.R.S32.HI R140, RZ, 0x1f, R135 ;  /* 0x0000001fff8c7819 */ /* 0x000fe20000011487 */
[----:B------:R-:W-:Y:S01]  /*1020*/  IMAD.WIDE.U32 R150, R2, c[0x0][0x240], R8 ;  /* 0x0000900002967a25 */ /* 0x000fe200078e0008 */
[----:B------:R-:W-:Y:S01]  /*1030*/  UIMAD UR4, UR23, UR4, URZ ;  /* 0x00000004170472a4 */ /* 0x000fe2000f8e023f */
[----:B------:R-:W-:-:S02]  /*1040*/  SHF.R.S32.HI R10, RZ, 0x1f, R10 ;  /* 0x0000001fff0a7819 */ /* 0x000fc4000001140a */
[C---:B------:R-:W-:Y:S01]  /*1050*/  IMAD.SHL.U32 R18, R6.reuse, 0x4, RZ ;  /* 0x0000000406127824 */ /* 0x040fe200078e00ff */
[----:B------:R-:W-:Y:S01]  /*1060*/  IADD3 R151, R151, UR25, RZ ;  /* 0x0000001997977c10 */ /* 0x000fe2000fffe0ff */
[----:B------:R-:W-:Y:S01]  /*1070*/  IMAD.SHL.U32 R16, R6, 0x8, RZ ;  /* 0x0000000806107824 */ /* 0x000fe200078e00ff */
[----:B------:R-:W-:Y:S01]  /*1080*/  UIMAD UR4, UR24, UR5, UR4 ;  /* 0x00000005180472a4 */ /* 0x000fe2000f8e0204 */
[----:B------:R-:W-:Y:S01]  /*1090*/  IMAD.MOV.U32 R96, RZ, RZ, 0x6 ;  /* 0x00000006ff607424 */ /* 0x000fe200078e00ff */
[----:B------:R-:W-:Y:S01]  /*10a0*/  SHF.R.S32.HI R19, RZ, 0x1f, R18 ;  /* 0x0000001fff137819 */ /* 0x000fe20000011412 */
[----:B------:R-:W-:Y:S01]  /*10b0*/  IMAD.U32 R148, RZ, RZ, UR24 ;  /* 0x00000018ff947e24 */ /* 0x000fe2000f8e00ff */
[----:B------:R-:W-:Y:S01]  /*10c0*/  SHF.R.S32.HI R17, RZ, 0x1f, R16 ;  /* 0x0000001fff117819 */ /* 0x000fe20000011410 */
[----:B------:R-:W-:Y:S01]  /*10d0*/  IMAD R4, R4, -0x40, R91 ;  /* 0xffffffc004047824 */ /* 0x000fe200078e025b */
[----:B------:R-:W-:Y:S01]  /*10e0*/  ISETP.GE.AND P4, PT, R16, c[0x0][0x27c], PT ;  /* 0x00009f0010007a0c */ /* 0x000fe20003f86270 */
[----:B------:R-:W-:Y:S01]  /*10f0*/  IMAD R142, R140, c[0x0][0x280], RZ ;  /* 0x0000a0008c8e7a24 */ /* 0x000fe200078e02ff */
[----:B------:R-:W-:Y:S01]  /*1100*/  SHF.L.U64.HI R92, R105, R96, c[0x0][0x23c] ;  /* 0x00008f00695c7619 */ /* 0x000fe20000010260 */
[----:B------:R-:W-:Y:S01]  /*1110*/  IMAD.WIDE.U32 R150, R148, c[0x0][0x248], R150 ;  /* 0x0000920094967a25 */ /* 0x000fe200078e0096 */
[C---:B------:R-:W-:Y:S01]  /*1120*/  ISETP.GE.AND P1, PT, R4.reuse, 0x1, PT ;  /* 0x000000010400780c */ /* 0x040fe20003f26270 */
[----:B------:R-:W-:Y:S01]  /*1130*/  USHF.R.S32.HI UR5, URZ, 0x1f, UR19 ;  /* 0x0000001f3f057899 */ /* 0x000fe20008011413 */
[----:B------:R-:W-:Y:S01]  /*1140*/  SEL R3, RZ, c[0x0][0x27c], !P4 ;  /* 0x00009f00ff037a07 */ /* 0x000fe20006000000 */
[C---:B------:R-:W-:Y:S01]  /*1150*/  IMAD R142, R135.reuse, c[0x0][0x284], R142 ;  /* 0x0000a100878e7a24 */ /* 0x040fe200078e028e */
[----:B------:R-:W-:Y:S01]  /*1160*/  ISETP.GT.AND P0, PT, R4, 0x20, PT ;  /* 0x000000200400780c */ /* 0x000fe20003f04270 */
[----:B------:R-:W-:Y:S01]  /*1170*/  IMAD.WIDE.U32 R146, R135, c[0x0][0x280], R18 ;  /* 0x0000a00087927a25 */ /* 0x000fe200078e0012 */
[----:B------:R-:W-:-:S02]  /*1180*/  IADD3 R155, R151, UR4, RZ ;  /* 0x00000004979b7c10 */ /* 0x000fc4000fffe0ff */
[C---:B------:R-:W-:Y:S01]  /*1190*/  IADD3 R15, R18.reuse, 0x20, RZ ;  /* 0x00000020120f7810 */ /* 0x040fe20007ffe0ff */
[----:B------:R-:W-:Y:S01]  /*11a0*/  IMAD.WIDE.U32 R8, R135, c[0x0][0x280], R16 ;  /* 0x0000a00087087a25 */ /* 0x000fe200078e0010 */
[----:B------:R-:W-:Y:S02]  /*11b0*/  P2R R137, PR, RZ, 0x10 ;  /* 0x00000010ff897803 */ /* 0x000fe40000000000 */
[----:B------:R-:W-:Y:S01]  /*11c0*/  IADD3 R14, R18, 0x40, RZ ;  /* 0x00000040120e7810 */ /* 0x000fe20007ffe0ff */
[----:B------:R-:W-:Y:S01]  /*11d0*/  IMAD.SHL.U32 R93, R105, 0x40, RZ ;  /* 0x00000040695d7824 */ /* 0x000fe200078e00ff */
[----:B------:R-:W-:Y:S01]  /*11e0*/  LEA.HI R115, R0, R71, RZ, 0x5 ;  /* 0x0000004700737211 */ /* 0x000fe200078f28ff */
[----:B------:R-:W-:Y:S01]  /*11f0*/  IMAD R4, R92, UR19, RZ ;  /* 0x000000135c047c24 */ /* 0x000fe2000f8e02ff */
[C---:B------:R-:W-:Y:S01]  /*1200*/  IADD3 R133, R16.reuse, 0x60, RZ ;  /* 0x0000006010857810 */ /* 0x040fe20007ffe0ff */
[----:B------:R-:W-:Y:S01]  /*1210*/  IMAD.MOV.U32 R154, RZ, RZ, R150 ;  /* 0x000000ffff9a7224 */ /* 0x000fe200078e0096 */
[C---:B------:R-:W-:Y:S01]  /*1220*/  IADD3 R132, R16.reuse, 0x80, RZ ;  /* 0x0000008010847810 */ /* 0x040fe20007ffe0ff */
[----:B------:R-:W-:Y:S01]  /*1230*/  IMAD.IADD R147, R147, 0x1, R142 ;  /* 0x0000000193937824 */ /* 0x000fe200078e028e */
[----:B------:R-:W-:Y:S01]  /*1240*/  IADD3 R130, R16, 0xa0, RZ ;  /* 0x000000a010827810 */ /* 0x000fe20007ffe0ff */
[----:B------:R-:W-:Y:S01]  /*1250*/  IMAD.IADD R143, R142, 0x1, R9 ;  /* 0x000000018e8f7824 */ /* 0x000fe200078e0209 */
[----:B------:R-:W-:Y:S01]  /*1260*/  P2R R138, PR, RZ, 0x8 ;  /* 0x00000008ff8a7803 */ /* 0x000fe20000000000 */
[----:B------:R-:W-:Y:S01]  /*1270*/  IMAD.IADD R2, R16, 0x1, R3 ;  /* 0x0000000110027824 */ /* 0x000fe200078e0203 */
[----:B------:R-:W-:Y:S01]  /*1280*/  SHF.R.S32.HI R117, RZ, 0x1f, R130 ;  /* 0x0000001fff757819 */ /* 0x000fe20000011482 */
[----:B------:R-:W-:Y:S01]  /*1290*/  IMAD.MOV.U32 R142, RZ, RZ, R8 ;  /* 0x000000ffff8e7224 */ /* 0x000fe200078e0008 */
[----:B------:R-:W-:Y:S01]  /*12a0*/  IADD3 R83, R83, UR16, RZ ;  /* 0x0000001053537c10 */ /* 0x000fe2000fffe0ff */
[----:B------:R-:W-:Y:S01]  /*12b0*/  IMAD R140, R140, c[0x0][0x290], RZ ;  /* 0x0000a4008c8c7a24 */ /* 0x000fe200078e02ff */
[----:B------:R-:W-:Y:S01]  /*12c0*/  SHF.R.S32.HI R113, RZ, 0x1f, R2 ;  /* 0x0000001fff717819 */ /* 0x000fe20000011402 */
[C---:B------:R-:W-:Y:S01]  /*12d0*/  IMAD R3, R93.reuse, UR5, R4 ;  /* 0x000000055d037c24 */ /* 0x040fe2000f8e0204 */
[----:B------:R-:W-:Y:S01]  /*12e0*/  ULDC.64 UR4, c[0x0][0x1e8] ;  /* 0x00007a0000047ab9 */ /* 0x000fe20000000a00 */
[----:B------:R-:W-:Y:S01]  /*12f0*/  IMAD.WIDE.U32 R8, R93, UR19, R154 ;  /* 0x000000135d087c25 */ /* 0x000fe2000f8e009a */
[CC--:B------:R-:W-:Y:S01]  /*1300*/  LEA.HI R4, R113.reuse, R2.reuse, RZ, 0x3 ;  /* 0x0000000271047211 */ /* 0x0c0fe200078f18ff */
[----:B------:R-:W-:Y:S01]  /*1310*/  UIMAD UR25, UR10, UR4, URZ ;  /* 0x000000040a1972a4 */ /* 0x000fe2000f8e023f */
[----:B------:R-:W-:Y:S01]  /*1320*/  LEA.HI R113, R113, R2, RZ, 0x6 ;  /* 0x0000000271717211 */ /* 0x000fe200078f30ff */
[C---:B------:R-:W-:Y:S01]  /*1330*/  IMAD R140, R135.reuse, c[0x0][0x294], R140 ;  /* 0x0000a500878c7a24 */ /* 0x040fe200078e028c */
[----:B------:R-:W-:Y:S01]  /*1340*/  UIMAD.WIDE.U32 UR28, UR11, UR4, URZ ;  /* 0x000000040b1c72a5 */ /* 0x000fe2000f8e003f */
[----:B------:R-:W-:Y:S01]  /*1350*/  IMAD.WIDE.U32 R12, R135, c[0x0][0x290], R16 ;  /* 0x0000a400870c7a25 */ /* 0x000fe200078e0010 */
[----:B------:R-:W-:Y:S01]  /*1360*/  UIMAD UR25, UR11, UR5, UR25 ;  /* 0x000000050b1972a4 */ /* 0x000fe2000f8e0219 */
[----:B------:R-:W-:-:S02]  /*1370*/  LOP3.LUT R99, R4, 0xfffffff8, RZ, 0xc0, !PT ;  /* 0xfffffff804637812 */ /* 0x000fc400078ec0ff */
[----:B------:R-:W-:Y:S01]  /*1380*/  IMAD.IADD R3, R9, 0x1, R3 ;  /* 0x0000000109037824 */ /* 0x000fe200078e0203 */
[----:B------:R-:W-:Y:S01]  /*1390*/  ULDC.64 UR4, c[0x0][0x210] ;  /* 0x0000840000047ab9 */ /* 0x000fe20000000a00 */
[----:B------:R-:W-:Y:S01]  /*13a0*/  IMAD.MOV.U32 R104, RZ, RZ, 0x5 ;  /* 0x00000005ff687424 */ /* 0x000fe200078e00ff */
[----:B------:R-:W-:Y:S01]  /*13b0*/  UIMAD UR27, UR10, UR4, URZ ;  /* 0x000000040a1b72a4 */ /* 0x000fe2000f8e023f */
[----:B------:R-:W-:Y:S01]  /*13c0*/  IMAD.IADD R141, R140, 0x1, R13 ;  /* 0x000000018c8d7824 */ /* 0x000fe200078e020d */
[----:B------:R-:W-:Y:S01]  /*13d0*/  UIMAD.WIDE.U32 UR30, UR11, UR4, URZ ;  /* 0x000000040b1e72a5 */ /* 0x000fe2000f8e003f */
[----:B------:R-:W-:Y:S01]  /*13e0*/  IMAD.IADD R13, R18, 0x1, R15 ;  /* 0x00000001120d7824 */ /* 0x000fe200078e020f */
[C---:B------:R-:W-:Y:S01]  /*13f0*/  SHF.L.U64.HI R104, R105.reuse, R104, c[0x0][0x23c] ;  /* 0x00008f0069687619 */ /* 0x040fe20000010268 */
[----:B------:R-:W-:Y:S01]  /*1400*/  IMAD.SHL.U32 R128, R128, 0x2, RZ ;  /* 0x0000000280807824 */ /* 0x000fe200078e00ff */
[----:B------:R-:W-:Y:S01]  /*1410*/  UIMAD UR27, UR11, UR5, UR27 ;  /* 0x000000050b1b72a4 */ /* 0x000fe2000f8e021b */
[----:B------:R-:W-:Y:S01]  /*1420*/  IMAD.SHL.U32 R105, R105, 0x20, RZ ;  /* 0x0000002069697824 */ /* 0x000fe200078e00ff */
[----:B------:R-:W-:Y:S01]  /*1430*/  ISETP.GE.AND P4, PT, R13, c[0x0][0x27c], PT ;  /* 0x00009f000d007a0c */ /* 0x000fe20003f86270 */
[----:B------:R-:W-:Y:S01]  /*1440*/  IMAD.WIDE.U32 R148, R148, c[0x0][0x268], R20 ;  /* 0x00009a0094947a25 */ /* 0x000fe200078e0014 */
[----:B------:R-:W-:Y:S01]  /*1450*/  ULDC.64 UR4, c[0x0][0x268] ;  /* 0x00009a0000047ab9 */ /* 0x000fe20000000a00 */
[----:B------:R-:W-:Y:S01]  /*1460*/  LEA.HI R117, R117, R130, RZ, 0x3 ;  /* 0x0000008275757211 */ /* 0x000fe200078f18ff */
[----:B------:R-:W-:Y:S01]  /*1470*/  UIMAD UR4, UR23, UR4, URZ ;  /* 0x00000004170472a4 */ /* 0x000fe2000f8e023f */
[----:B------:R-:W-:Y:S01]  /*1480*/  IMAD.WIDE.U32 R144, R135, c[0x0][0x290], R18 ;  /* 0x0000a40087907a25 */ /* 0x000fe200078e0012 */
[----:B------:R-:W-:Y:S01]  /*1490*/  SHF.R.S32.HI R98, RZ, 0x1f, R99 ;  /* 0x0000001fff627819 */ /* 0x000fe20000011463 */
[----:B------:R-:W-:Y:S01]  /*14a0*/  UIADD3 UR25, UR29, UR25, URZ ;  /* 0x000000191d197290 */ /* 0x000fe2000fffe03f */
[----:B------:R-:W-:Y:S01]  /*14b0*/  LOP3.LUT R117, R117, 0xfffffff8, RZ, 0xc0, !PT ;  /* 0xfffffff875757812 */ /* 0x000fe200078ec0ff */
[----:B------:R-:W-:Y:S01]  /*14c0*/  IMAD.IADD R145, R145, 0x1, R140 ;  /* 0x0000000191917824 */ /* 0x000fe200078e028c */
[----:B------:R-:W-:Y:S01]  /*14d0*/  UIMAD UR24, UR24, UR5, UR4 ;  /* 0x00000005181872a4 */ /* 0x000fe2000f8e0204 */
[----:B------:R-:W-:Y:S01]  /*14e0*/  IMAD.MOV.U32 R140, RZ, RZ, R12 ;  /* 0x000000ffff8c7224 */ /* 0x000fe200078e000c */
[----:B------:R-:W-:Y:S01]  /*14f0*/  SHF.L.U64.HI R98, R99, 0x1, R98 ;  /* 0x0000000163627819 */ /* 0x000fe20000010262 */
[C---:B------:R-:W-:Y:S01]  /*1500*/  IMAD.IADD R12, R18.reuse, 0x1, R14 ;  /* 0x00000001120c7824 */ /* 0x040fe200078e020e */
[----:B------:R-:W-:Y:S01]  /*1510*/  ULDC.64 UR4, c[0x0][0x2b0] ;  /* 0x0000ac0000047ab9 */ /* 0x000fe20000000a00 */
[----:B------:R-:W-:Y:S01]  /*1520*/  IMAD.SHL.U32 R115, R115, 0x10, RZ ;  /* 0x0000001073737824 */ /* 0x000fe200078e00ff */
[----:B------:R-:W-:Y:S01]  /*1530*/  P2R R136, PR, RZ, 0x10 ;  /* 0x00000010ff887803 */ /* 0x000fe20000000000 */
[----:B------:R-:W-:Y:S01]  /*1540*/  IMAD.SHL.U32 R113, R113, 0x40, RZ ;  /* 0x0000004071717824 */ /* 0x000fe200078e00ff */
[----:B------:R-:W-:Y:S01]  /*1550*/  IADD3 R11, R18, 0x30, RZ ;  /* 0x00000030120b7810 */ /* 0x000fe20007ffe0ff */
[----:B------:R-:W-:Y:S01]  /*1560*/  IMAD R127, R6, 0x40, R135 ;  /* 0x00000040067f7824 */ /* 0x000fe200078e0287 */
[----:B------:R-:W-:Y:S01]  /*1570*/  LOP3.LUT R115, R115, 0xfffffe00, RZ, 0xc0, !PT ;  /* 0xfffffe0073737812 */ /* 0x000fe200078ec0ff */
[----:B------:R-:W-:Y:S01]  /*1580*/  IMAD.MOV.U32 R77, RZ, RZ, c[0x0][0x27c] ;  /* 0x00009f00ff4d7624 */ /* 0x000fe200078e00ff */
[----:B------:R-:W-:Y:S01]  /*1590*/  LOP3.LUT R113, R113, 0x7ffff000, RZ, 0xc0, !PT ;  /* 0x7ffff00071717812 */ /* 0x000fe200078ec0ff */
[----:B------:R-:W-:Y:S01]  /*15a0*/  IMAD.MOV.U32 R90, RZ, RZ, c[0x0][0x2b8] ;  /* 0x0000ae00ff5a7624 */ /* 0x000fe200078e00ff */
[----:B------:R-:W-:Y:S01]  /*15b0*/  SHF.R.S32.HI R6, RZ, 0x1f, R133 ;  /* 0x0000001fff067819 */ /* 0x000fe20000011485 */
[----:B------:R-:W-:Y:S01]  /*15c0*/  IMAD.MOV.U32 R95, RZ, RZ, c[0x0][0x280] ;  /* 0x0000a000ff5f7624 */ /* 0x000fe200078e00ff */
[----:B------:R-:W-:Y:S01]  /*15d0*/  IADD3 R9, R18, 0x10, RZ ;  /* 0x0000001012097810 */ /* 0x000fe20007ffe0ff */
[----:B------:R-:W-:Y:S01]  /*15e0*/  IMAD.MOV.U32 R97, RZ, RZ, c[0x0][0x290] ;  /* 0x0000a400ff617624 */ /* 0x000fe200078e00ff */
[----:B------:R-:W-:Y:S01]  /*15f0*/  LEA.HI R123, R6, R133, RZ, 0x3 ;  /* 0x00000085067b7211 */ /* 0x000fe200078f18ff */
[----:B------:R-:W-:Y:S01]  /*1600*/  IMAD.WIDE.U32 R146, R76, c[0x0][0x280], R146 ;  /* 0x0000a0004c927a25 */ /* 0x000fe200078e0092 */
[----:B------:R-:W-:Y:S01]  /*1610*/  SHF.R.S32.HI R6, RZ, 0x1f, R13 ;  /* 0x0000001fff067819 */ /* 0x000fe2000001140d */
[----:B------:R-:W-:Y:S01]  /*1620*/  UIADD3 UR27, UR31, UR27, URZ ;  /* 0x0000001b1f1b7290 */ /* 0x000fe2000fffe03f */
[----:B------:R-:W-:Y:S01]  /*1630*/  LOP3.LUT R123, R123, 0xfffffff8, RZ, 0xc0, !PT ;  /* 0xfffffff87b7b7812 */ /* 0x000fe200078ec0ff */
[----:B------:R-:W-:Y:S01]  /*1640*/  IMAD.MOV.U32 R114, RZ, RZ, c[0x0][0x27c] ;  /* 0x00009f00ff727624 */ /* 0x000fe200078e00ff */
[----:B------:R-:W-:Y:S01]  /*1650*/  LEA.HI R125, R6, R13, RZ, 0x3 ;  /* 0x0000000d067d7211 */ /* 0x000fe200078f18ff */
[----:B------:R-:W-:Y:S01]  /*1660*/  IMAD.WIDE.U32 R144, R76, c[0x0][0x290], R144 ;  /* 0x0000a4004c907a25 */ /* 0x000fe200078e0090 */
[----:B------:R-:W-:-:S02]  /*1670*/  SHF.L.U64.HI R94, R95, R96, c[0x0][0x284] ;  /* 0x0000a1005f5e7619 */ /* 0x000fc40000010260 */
[----:B------:R-:W-:Y:S01]  /*1680*/  LOP3.LUT R125, R125, 0xfffffff8, RZ, 0xc0, !PT ;  /* 0xfffffff87d7d7812 */ /* 0x000fe200078ec0ff */
[C---:B------:R-:W-:Y:S01]  /*1690*/  IMAD.WIDE.U32 R142, R76.reuse, c[0x0][0x280], R142 ;  /* 0x0000a0004c8e7a25 */ /* 0x040fe200078e008e */
[----:B------:R-:W-:Y:S02]  /*16a0*/  SHF.L.U64.HI R96, R97, R96, c[0x0][0x294] ;  /* 0x0000a50061607619 */ /* 0x000fe40000010260 */
[----:B------:R-:W-:Y:S01]  /*16b0*/  SHF.R.S32.HI R108, RZ, 0x1f, R123 ;  /* 0x0000001fff6c7819 */ /* 0x000fe2000001147b */
[----:B------:R-:W-:Y:S01]  /*16c0*/  IMAD.WIDE.U32 R140, R76, c[0x0][0x290], R140 ;  /* 0x0000a4004c8c7a25 */ /* 0x000fe200078e008c */
[----:B------:R-:W-:Y:S02]  /*16d0*/  SHF.R.S32.HI R106, RZ, 0x1f, R117 ;  /* 0x0000001fff6a7819 */ /* 0x000fe40000011475 */
[----:B------:R-:W-:Y:S01]  /*16e0*/  SHF.R.S32.HI R124, RZ, 0x3, R4 ;  /* 0x00000003ff7c7819 */ /* 0x000fe20000011404 */
[----:B------:R-:W-:Y:S01]  /*16f0*/  IMAD.SHL.U32 R95, R95, 0x40, RZ ;  /* 0x000000405f5f7824 */ /* 0x000fe200078e00ff */
[----:B------:R-:W-:Y:S01]  /*1700*/  SHF.R.S32.HI R110, RZ, 0x1f, R125 ;  /* 0x0000001fff6e7819 */ /* 0x000fe2000001147d */
[----:B------:R-:W-:Y:S01]  /*1710*/  IMAD.SHL.U32 R97, R97, 0x40, RZ ;  /* 0x0000004061617824 */ /* 0x000fe200078e00ff */
[----:B------:R-:W-:Y:S01]  /*1720*/  IADD3 R89, R149, UR24, RZ ;  /* 0x0000001895597c10 */ /* 0x000fe2000fffe0ff */
[----:B------:R-:W-:-:S02]  /*1730*/  IMAD.SHL.U32 R114, R114, 0x2, RZ ;  /* 0x0000000272727824 */ /* 0x000fc400078e00ff */
[----:B------:R-:W-:Y:S02]  /*1740*/  IMAD.U32 R129, RZ, RZ, UR19 ;  /* 0x00000013ff817e24 */ /* 0x000fe4000f8e00ff */
[----:B------:R-:W-:Y:S01]  /*1750*/  IMAD.SHL.U32 R99, R99, 0x2, RZ ;  /* 0x0000000263637824 */ /* 0x000fe200078e00ff */
[----:B--2---:R1:W2:Y:S01]  /*1760*/  @P2 R2UR UR26, R5 ;  /* 0x00000000051a23c2 */ /* 0x0042a200000e0000 */
[----:B------:R-:W-:-:S04]  /*1770*/  @P1 LEA R22, P2, R8, c[0x0][0x220], 0x1 ;  /* 0x0000880008161a11 */ /* 0x000fc800078408ff */
[----:B------:R-:W-:-:S05]  /*1780*/  @P1 LEA.HI.X R23, R8, c[0x0][0x224], R3, 0x1, P2 ;  /* 0x0000890008171a11 */ /* 0x000fca00010f0c03 */
[----:B------:R-:W-:Y:S01]  /*1790*/  @!PT LDS RZ, [RZ] ;  /* 0x00000000fffff984 */ /* 0x000fe20000000800 */
[----:B------:R-:W-:Y:S01]  /*17a0*/  @!PT LDS RZ, [RZ] ;  /* 0x00000000fffff984 */ /* 0x000fe20000000800 */
[----:B------:R-:W-:Y:S01]  /*17b0*/  @!PT LDS RZ, [RZ] ;  /* 0x00000000fffff984 */ /* 0x000fe20000000800 */
[----:B------:R3:W-:Y:S04]  /*17c0*/  @P1 LDGSTS.E.BYPASS.LTC128B.128 [R128+0x6100], [R22.64], !P3 ;  /* 0x0610000016801fae */ /* 0x0007e8000d901d54 */
[----:B------:R3:W-:Y:S04]  /*17d0*/  @P1 LDGSTS.E.BYPASS.LTC128B.128 [R128+0x8100], [R22.64+0x80], !P6 ;  /* 0x0810008016801fae */ /* 0x0007e8000f101d54 */
[----:B------:R3:W-:Y:S01]  /*17e0*/  @P1 LDGSTS.E.BYPASS.LTC128B.128 [R128+0xa100], [R22.64+0x100], !P5 ;  /* 0x0a10010016801fae */ /* 0x0007e2000e901d54 */
[----:B-1----:R-:W-:Y:S01]  /*17f0*/  @P0 IADD3 R5, P1, R105, R8, RZ ;  /* 0x0000000869050210 */ /* 0x002fe20007f3e0ff */
[----:B--2---:R-:W-:Y:S01]  /*1800*/  @UP0 USHF.R.S32.HI UR33, URZ, 0x1f, UR26 ;  /* 0x0000001f3f210899 */ /* 0x004fe2000801141a */
[----:B------:R-:W-:Y:S01]  /*1810*/  SEL R8, RZ, c[0x0][0x27c], !P4 ;  /* 0x00009f00ff087a07 */ /* 0x000fe20006000000 */
[----:B------:R-:W-:-:S02]  /*1820*/  @UP0 UMOV UR32, UR26 ;  /* 0x0000001a00200c82 */ /* 0x000fc40008000000 */
[----:B------:R-:W-:Y:S01]  /*1830*/  @P0 IMAD.X R2, R104, 0x1, R3, P1 ;  /* 0x0000000168020824 */ /* 0x000fe200008e0603 */
[C---:B------:R-:W-:Y:S01]  /*1840*/  @P0 LEA R20, P1, R5.reuse, c[0x0][0x220], 0x1 ;  /* 0x0000880005140a11 */ /* 0x040fe200078208ff */
[----:B------:R-:W-:Y:S01]  /*1850*/  IMAD.IADD R8, R8, 0x1, R13 ;  /* 0x0000000108087824 */ /* 0x000fe200078e020d */
[----:B------:R-:W-:Y:S02]  /*1860*/  @!UP0 UMOV UR33, UR22 ;  /* 0x0000001600218c82 */ /* 0x000fe40008000000 */
[----:B------:R-:W-:Y:S01]  /*1870*/  @P0 LEA.HI.X R21, R5, c[0x0][0x224], R2, 0x1, P1 ;  /* 0x0000890005150a11 */ /* 0x000fe200008f0c02 */
[----:B------:R-:W-:Y:S01]  /*1880*/  UIMAD UR22, UR33, UR4, URZ ;  /* 0x00000004211672a4 */ /* 0x000fe2000f8e023f */
[----:B------:R-:W-:Y:S01]  /*1890*/  SHF.R.S32.HI R3, RZ, 0x1f, R8 ;  /* 0x0000001fff037819 */ /* 0x000fe20000011408 */
[----:B------:R-:W-:Y:S01]  /*18a0*/  @!UP0 UMOV UR32, UR18 ;  /* 0x0000001200208c82 */ /* 0x000fe20008000000 */
[----:B------:R-:W-:Y:S01]  /*18b0*/  LEA.HI R5, R10, R135, RZ, 0x3 ;  /* 0x000000870a057211 */ /* 0x000fe200078f18ff */
[----:B------:R3:W-:Y:S01]  /*18c0*/  @P0 LDGSTS.E.BYPASS.LTC128B.128 [R128+0x7100], [R20.64], !P3 ;  /* 0x0710000014800fae */ /* 0x0007e2000d901d54 */
[CC--:B------:R-:W-:Y:S01]  /*18d0*/  LEA.HI R2, R3.reuse, R8.reuse, RZ, 0x3 ;  /* 0x0000000803027211 */ /* 0x0c0fe200078f18ff */
[----:B------:R-:W-:Y:S01]  /*18e0*/  UIMAD.WIDE.U32 UR34, UR32, UR4, URZ ;  /* 0x00000004202272a5 */ /* 0x000fe2000f8e003f */
[----:B------:R-:W-:Y:S01]  /*18f0*/  LEA.HI R3, R3, R8, RZ, 0x6 ;  /* 0x0000000803037211 */ /* 0x000fe200078f30ff */
[----:B------:R3:W-:Y:S01]  /*1900*/  @P0 LDGSTS.E.BYPASS.LTC128B.128 [R128+0x9100], [R20.64+0x80], !P6 ;  /* 0x0910008014800fae */ /* 0x0007e2000f101d54 */
[----:B------:R-:W-:Y:S01]  /*1910*/  LOP3.LUT R8, R5, 0xfffffff8, RZ, 0xc0, !PT ;  /* 0xfffffff805087812 */ /* 0x000fe200078ec0ff */
[----:B------:R-:W-:Y:S01]  /*1920*/  UIMAD UR5, UR32, UR5, UR22 ;  /* 0x00000005200572a4 */ /* 0x000fe2000f8e0216 */
[----:B------:R-:W-:Y:S01]  /*1930*/  ISETP.GE.AND P1, PT, R12, c[0x0][0x27c], PT ;  /* 0x00009f000c007a0c */ /* 0x000fe20003f26270 */
[----:B------:R3:W-:Y:S01]  /*1940*/  @P0 LDGSTS.E.BYPASS.LTC128B.128 [R128+0xb100], [R20.64+0x100], !P5 ;  /* 0x0b10010014800fae */ /* 0x0007e2000e901d54 */
[----:B------:R-:W-:Y:S01]  /*1950*/  IMAD.SHL.U32 R3, R3, 0x40, RZ ;  /* 0x0000004003037824 */ /* 0x000fe200078e00ff */
[----:B------:R-:W-:Y:S01]  /*1960*/  LOP3.LUT R101, R2, 0xfffffff8, RZ, 0xc0, !PT ;  /* 0xfffffff802657812 */ /* 0x000fe200078ec0ff */
[----:B------:R-:W-:Y:S01]  /*1970*/  IMAD.IADD R131, R135, 0x1, -R8 ;  /* 0x0000000187837824 */ /* 0x000fe200078e0a08 */
[----:B------:R-:W-:Y:S01]  /*1980*/  SEL R5, RZ, c[0x0][0x27c], !P1 ;  /* 0x00009f00ff057a07 */ /* 0x000fe20004800000 */
[----:B------:R-:W0:Y:S01]  /*1990*/  LDGDEPBAR ;  /* 0x00000000000079af */ /* 0x000e220000000000 */
[----:B------:R-:W-:Y:S01]  /*19a0*/  LOP3.LUT R3, R3, 0x7ffff000, RZ, 0xc0, !PT ;  /* 0x7ffff00003037812 */ /* 0x000fe200078ec0ff */
[----:B------:R-:W-:-:S02]  /*19b0*/  UIADD3 UR5, UR35, UR5, URZ ;  /* 0x0000000523057290 */ /* 0x000fc4000fffe03f */
[----:B------:R-:W-:Y:S01]  /*19c0*/  BAR.SYNC.DEFER_BLOCKING 0x0 ;  /* 0x0000000000007b1d */ /* 0x000fe20000010000 */
[C---:B------:R-:W-:Y:S01]  /*19d0*/  LOP3.LUT P0, RZ, R131.reuse, 0x4, RZ, 0xc0, !PT ;  /* 0x0000000483ff7812 */ /* 0x040fe2000780c0ff */
[----:B------:R-:W-:Y:S01]  /*19e0*/  IMAD.SHL.U32 R131, R131, 0x40, RZ ;  /* 0x0000004083837824 */ /* 0x000fe200078e00ff */
[----:B------:R-:W-:Y:S01]  /*19f0*/  P2R R134, PR, RZ, 0x2 ;  /* 0x00000002ff867803 */ /* 0x000fe20000000000 */
[----:B------:R-:W-:Y:S01]  /*1a00*/  IMAD.IADD R10, R5, 0x1, R12 ;  /* 0x00000001050a7824 */ /* 0x000fe200078e020c */
[----:B------:R-:W-:Y:S01]  /*1a10*/  SHF.R.S32.HI R100, RZ, 0x1f, R101 ;  /* 0x0000001fff647819 */ /* 0x000fe20000011465 */
[----:B------:R-:W-:Y:S01]  /*1a20*/  ULDC.U8 UR4, c[0x0][0x298] ;  /* 0x0000a60000047ab9 */ /* 0x000fe20000000000 */
[----:B------:R-:W-:Y:S02]  /*1a30*/  LOP3.LUT R131, R131, 0x1c0, RZ, 0xc0, !PT ;  /* 0x000001c083837812 */ /* 0x000fe400078ec0ff */
[----:B------:R-:W-:Y:S02]  /*1a40*/  SHF.R.S32.HI R111, RZ, 0x1f, R10 ;  /* 0x0000001fff6f7819 */ /* 0x000fe4000001140a */
[----:B------:R-:W-:-:S02]  /*1a50*/  SHF.R.U32.HI R116, RZ, 0x3, R131 ;  /* 0x00000003ff747819 */ /* 0x000fc40000011683 */
[----:B------:R-:W-:Y:S02]  /*1a60*/  LOP3.LUT R5, R131, 0x38, R4, 0xf8, !PT ;  /* 0x0000003883057812 */ /* 0x000fe400078ef804 */
[----:B------:R-:W-:Y:S02]  /*1a70*/  LEA.HI R0, R111, R10, RZ, 0x3 ;  /* 0x0000000a6f007211 */ /* 0x000fe400078f18ff */
[-C--:B------:R-:W-:Y:S02]  /*1a80*/  LOP3.LUT R8, R5, R116.reuse, RZ, 0x3c, !PT ;  /* 0x0000007405087212 */ /* 0x080fe400078e3cff */
[----:B------:R-:W-:Y:S02]  /*1a90*/  LOP3.LUT R5, R131, 0x38, R0, 0xf8, !PT ;  /* 0x0000003883057812 */ /* 0x000fe400078ef800 */
[----:B------:R-:W-:Y:S02]  /*1aa0*/  IADD3 R113, R8, R113, R115 ;  /* 0x0000007108717210 */ /* 0x000fe40007ffe073 */
[----:B------:R-:W-:-:S02]  /*1ab0*/  LOP3.LUT R8, R5, R116, RZ, 0x3c, !PT ;  /* 0x0000007405087212 */ /* 0x000fc400078e3cff */
[----:B------:R-:W-:Y:S01]  /*1ac0*/  SHF.R.S32.HI R5, RZ, 0x1f, R12 ;  /* 0x0000001fff057819 */ /* 0x000fe2000001140c */
[----:B------:R-:W-:Y:S01]  /*1ad0*/  IMAD.SHL.U32 R113, R113, 0x2, RZ ;  /* 0x0000000271717824 */ /* 0x000fe200078e00ff */
[----:B------:R-:W-:Y:S02]  /*1ae0*/  LOP3.LUT R7, R131, 0x38, R2, 0xf8, !PT ;  /* 0x0000003883077812 */ /* 0x000fe400078ef802 */
[----:B------:R-:W-:Y:S02]  /*1af0*/  LEA.HI R126, R5, R12, RZ, 0x3 ;  /* 0x0000000c057e7211 */ /* 0x000fe400078f18ff */
[----:B------:R-:W-:Y:S02]  /*1b00*/  LOP3.LUT R5, R131, 0x18, R16, 0xf8, !PT ;  /* 0x0000001883057812 */ /* 0x000fe400078ef810 */
[----:B------:R-:W-:Y:S02]  /*1b10*/  LEA.HI R111, R111, R10, RZ, 0x6 ;  /* 0x0000000a6f6f7211 */ /* 0x000fe400078f30ff */
[----:B------:R-:W-:-:S02]  /*1b20*/  LOP3.LUT R122, R5, R116, RZ, 0x3c, !PT ;  /* 0x00000074057a7212 */ /* 0x000fc400078e3cff */
[----:B------:R-:W-:Y:S01]  /*1b30*/  LOP3.LUT R112, R7, R116, RZ, 0x3c, !PT ;  /* 0x0000007407707212 */ /* 0x000fe200078e3cff */
[----:B------:R-:W-:Y:S01]  /*1b40*/  IMAD.SHL.U32 R111, R111, 0x40, RZ ;  /* 0x000000406f6f7824 */ /* 0x000fe200078e00ff */
[----:B------:R-:W-:Y:S01]  /*1b50*/  SHF.R.S32.HI R7, RZ, 0x1f, R132 ;  /* 0x0000001fff077819 */ /* 0x000fe20000011484 */
[--C-:B------:R-:W-:Y:S01]  /*1b60*/  IMAD.IADD R122, R122, 0x1, R115.reuse ;  /* 0x000000017a7a7824 */ /* 0x100fe200078e0273 */
[----:B------:R-:W-:Y:S02]  /*1b70*/  IADD3 R112, R112, R3, R115 ;  /* 0x0000000370707210 */ /* 0x000fe40007ffe073 */
[----:B------:R-:W-:Y:S02]  /*1b80*/  SHF.R.S32.HI R3, RZ, 0x1f, R76 ;  /* 0x0000001fff037819 */ /* 0x000fe4000001144c */
[----:B------:R-:W-:Y:S01]  /*1b90*/  LEA R122, R122, 0x100, 0x1 ;  /* 0x000001007a7a7811 */ /* 0x000fe200078e08ff */
[----:B------:R-:W-:Y:S01]  /*1ba0*/  IMAD.SHL.U32 R112, R112, 0x2, RZ ;  /* 0x0000000270707824 */ /* 0x000fe200078e00ff */
[----:B------:R-:W-:Y:S01]  /*1bb0*/  LOP3.LUT R111, R111, 0x7ffff000, RZ, 0xc0, !PT ;  /* 0x7ffff0006f6f7812 */ /* 0x000fe200078ec0ff */
[C---:B------:R-:W-:Y:S01]  /*1bc0*/  IMAD R85, R3.reuse, c[0x0][0x280], RZ ;  /* 0x0000a00003557a24 */ /* 0x040fe200078e02ff */
[----:B------:R-:W-:Y:S01]  /*1bd0*/  LOP3.LUT R103, R0, 0xfffffff8, RZ, 0xc0, !PT ;  /* 0xfffffff800677812 */ /* 0x000fe200078ec0ff */
[----:B------:R-:W-:Y:S01]  /*1be0*/  IMAD R3, R3, c[0x0][0x290], RZ ;  /* 0x0000a40003037a24 */ /* 0x000fe200078e02ff */
[----:B------:R-:W-:Y:S01]  /*1bf0*/  LEA.HI R120, R7, R132, RZ, 0x3 ;  /* 0x0000008407787211 */ /* 0x000fe200078f18ff */
[----:B------:R-:W-:Y:S01]  /*1c00*/  IMAD R85, R76, c[0x0][0x284], R85 ;  /* 0x0000a1004c557a24 */ /* 0x000fe200078e0255 */
[----:B------:R-:W-:Y:S01]  /*1c10*/  IADD3 R121, R122, 0x40, RZ ;  /* 0x000000407a797810 */ /* 0x000fe20007ffe0ff */
[----:B------:R-:W-:Y:S01]  /*1c20*/  IMAD R3, R76, c[0x0][0x294], R3 ;  /* 0x0000a5004c037a24 */ /* 0x000fe200078e0203 */
[----:B------:R-:W-:Y:S01]  /*1c30*/  @P0 IADD3 R121, R122, -0x40, RZ ;  /* 0xffffffc07a790810 */ /* 0x000fe20007ffe0ff */
[----:B------:R-:W-:Y:S01]  /*1c40*/  IMAD.IADD R87, R147, 0x1, R85 ;  /* 0x0000000193577824 */ /* 0x000fe200078e0255 */
[----:B------:R-:W-:Y:S01]  /*1c50*/  IADD3 R111, R8, R111, R115 ;  /* 0x0000006f086f7210 */ /* 0x000fe20007ffe073 */
[----:B------:R-:W-:Y:S01]  /*1c60*/  IMAD.IADD R85, R85, 0x1, R143 ;  /* 0x0000000155557824 */ /* 0x000fe200078e028f */
[----:B------:R-:W-:Y:S01]  /*1c70*/  SHF.R.S32.HI R102, RZ, 0x1f, R103 ;  /* 0x0000001fff667819 */ /* 0x000fe20000011467 */
[----:B------:R-:W-:Y:S01]  /*1c80*/  IMAD.IADD R86, R145, 0x1, R3 ;  /* 0x0000000191567824 */ /* 0x000fe200078e0203 */
[----:B------:R-:W-:Y:S01]  /*1c90*/  ISETP.GE.AND P0, PT, R77, 0x1, PT ;  /* 0x000000014d00780c */ /* 0x000fe20003f06270 */
[----:B------:R-:W-:Y:S01]  /*1ca0*/  IMAD.IADD R84, R3, 0x1, R141 ;  /* 0x0000000103547824 */ /* 0x000fe200078e028d */
[----:B------:R-:W-:Y:S01]  /*1cb0*/  LOP3.LUT R120, R120, 0xfffffff8, RZ, 0xc0, !PT ;  /* 0xfffffff878787812 */ /* 0x000fe200078ec0ff */
[----:B------:R-:W-:Y:S01]  /*1cc0*/  IMAD.SHL.U32 R111, R111, 0x2, RZ ;  /* 0x000000026f6f7824 */ /* 0x000fe200078e00ff */
[----:B------:R-:W-:-:S02]  /*1cd0*/  LOP3.LUT R126, R126, 0xfffffff8, RZ, 0xc0, !PT ;  /* 0xfffffff87e7e7812 */ /* 0x000fc400078ec0ff */
[----:B------:R-:W-:Y:S02]  /*1ce0*/  ISETP.NE.AND P1, PT, R90, 0x1, PT ;  /* 0x000000015a00780c */ /* 0x000fe40003f25270 */
[----:B------:R-:W-:Y:S02]  /*1cf0*/  SHF.R.S32.HI R118, RZ, 0x3, R0 ;  /* 0x00000003ff767819 */ /* 0x000fe40000011400 */
[C---:B------:R-:W-:Y:S01]  /*1d00*/  SHF.L.U64.HI R100, R101.reuse, 0x1, R100 ;  /* 0x0000000165647819 */ /* 0x040fe20000010264 */
[----:B------:R-:W-:Y:S01]  /*1d10*/  IMAD.SHL.U32 R101, R101, 0x2, RZ ;  /* 0x0000000265657824 */ /* 0x000fe200078e00ff */
[C---:B------:R-:W-:Y:S01]  /*1d20*/  SHF.L.U64.HI R102, R103.reuse, 0x1, R102 ;  /* 0x0000000167667819 */ /* 0x040fe20000010266 */
[----:B------:R-:W-:Y:S01]  /*1d30*/  IMAD.SHL.U32 R103, R103, 0x2, RZ ;  /* 0x0000000267677824 */ /* 0x000fe200078e00ff */
[----:B------:R-:W-:Y:S02]  /*1d40*/  P2R R0, PR, RZ, 0x1 ;  /* 0x00000001ff007803 */ /* 0x000fe40000000000 */
[----:B------:R-:W-:-:S02]  /*1d50*/  IADD3 R10, R18, 0x50, RZ ;  /* 0x00000050120a7810 */ /* 0x000fc40007ffe0ff */
[----:B------:R-:W-:Y:S02]  /*1d60*/  SHF.R.S32.HI R107, RZ, 0x1f, R120 ;  /* 0x0000001fff6b7819 */ /* 0x000fe40000011478 */
[----:B------:R-:W-:Y:S02]  /*1d70*/  SHF.R.S32.HI R109, RZ, 0x1f, R126 ;  /* 0x0000001fff6d7819 */ /* 0x000fe4000001147e */
[----:B------:R-:W-:Y:S02]  /*1d80*/  SHF.R.S32.HI R119, RZ, 0x3, R2 ;  /* 0x00000003ff777819 */ /* 0x000fe40000011402 */
[----:B---3--:R-:W-:Y:S02]  /*1d90*/  P2R R0, PR, RZ, 0x2 ;  /* 0x00000002ff007803 */ /* 0x008fe40000000000 */
.L_x_655:
[----:B------:R-:W-:Y:S01]  /*1da0*/  IMAD.SHL.U32 R82, R129, 0x40, RZ ;  /* 0x0000004081527824 */ /* 0x000fe200078e00ff */
[----:B------:R-:W-:Y:S04]  /*1db0*/  DEPBAR.LE SB0, 0x0 ;  /* 0x000080000000791a */ /* 0x000fe80000000000 */
[----:B------:R-:W-:Y:S01]  /*1dc0*/  IMAD.IADD R0, R127, 0x1, R82 ;  /* 0x000000017f007824 */ /* 0x000fe200078e0252 */
[----:B------:R-:W-:Y:S01]  /*1dd0*/  ISETP.NE.AND P1, PT, R90, 0x1, PT ;  /* 0x000000015a00780c */ /* 0x000fe20003f25270 */
[----:B------:R-:W-:Y:S01]  /*1de0*/  IMAD.MOV.U32 R88, RZ, RZ, RZ ;  /* 0x000000ffff587224 */ /* 0x000fe200078e00ff */
[----:B------:R-:W-:Y:S01]  /*1df0*/  ISETP.GE.AND P2, PT, R77, 0x1, PT ;  /* 0x000000014d00780c */ /* 0x000fe20003f46270 */
[----:B------:R-:W-:Y:S01]  /*1e00*/  IMAD.IADD R81, R83, 0x1, R0 ;  /* 0x0000000153517824 */ /* 0x000fe200078e0200 */
[----:B------:R-:W-:Y:S01]  /*1e10*/  ISETP.GE.AND P0, PT, R0, UR15, PT ;  /* 0x0000000f00007c0c */ /* 0x000fe2000bf06270 */
[----:B------:R-:W-:Y:S02]  /*1e20*/  BSSY B1, `(.L_x_631) ;  /* 0x00003d7000017945 */ /* 0x000fe40003800000 */
[--C-:B------:R-:W-:Y:S01]  /*1e30*/  IMAD.MOV.U32 R0, RZ, RZ, R81.reuse ;  /* 0x000000ffff007224 */ /* 0x100fe200078e0051 */
[----:B------:R-:W-:Y:S05]  /*1e40*/  ISETP.GT.OR P0, PT, R127, 0x3f, P0 ;  /* 0x0000003f7f00780c */ /* 0x000fea0000704670 */
[----:B-1----:R-:W-:Y:S05]  /*1e50*/  @P1 IMAD.HI.U32 R2, R81, c[0x0][0x2bc], RZ ;  /* 0x0000af0051021a27 */ /* 0x002fea00078e00ff */
[----:B------:R-:W-:Y:S04]  /*1e60*/  @P1 SHF.R.U32.HI R0, RZ, c[0x0][0x2c0], R2 ;  /* 0x0000b000ff001a19 */ /* 0x000fe80000011602 */
        /* <DEDUP_REMOVED lines=21> */
[----:B----4-:R-:W-:-:S05]  /*1fc0*/  @!P2 BRA `(.L_x_632) ;  /* 0x000039600000a947 */ /* 0x010fca0003800000 */
[-C--:B------:R-:W-:Y:S01]  /*1fd0*/  IMAD R5, R94, R129.reuse, RZ ;  /* 0x000000815e057224 */ /* 0x080fe200078e02ff */
[----:B------:R-:W-:Y:S01]  /*1fe0*/  ISETP.NE.AND P0, PT, RZ, UR4, PT ;  /* 0x00000004ff007c0c */ /* 0x000fe2000bf05270 */
[-C--:B------:R-:W-:Y:S01]  /*1ff0*/  IMAD R3, R96, R129.reuse, RZ ;  /* 0x0000008160037224 */ /* 0x080fe200078e02ff */
[----:B------:R-:W-:Y:S01]  /*2000*/  SHF.R.S32.HI R2, RZ, 0x1f, R129 ;  /* 0x0000001fff027819 */ /* 0x000fe20000011481 */
[----:B------:R-:W-:Y:S01]  /*2010*/  IMAD.WIDE.U32 R40, R95, R129, RZ ;  /* 0x000000815f287225 */ /* 0x000fe200078e00ff */
[----:B------:R-:W-:Y:S03]  /*2020*/  IADD3 R78, -R82, UR15, RZ ;  /* 0x0000000f524e7c10 */ /* 0x000fe6000fffe1ff */
[----:B------:R-:W-:Y:S01]  /*2030*/  IMAD R5, R2, R95, R5 ;  /* 0x0000005f02057224 */ /* 0x000fe200078e0205 */
        /* <DEDUP_REMOVED lines=65> */
.L_x_635:
[----:B------:R-:W-:Y:S05]  /*2450*/  BSYNC B0 ;  /* 0x0000000000007941 */ /* 0x000fea0003800000 */
.L_x_634:
        /* <DEDUP_REMOVED lines=93> */
.L_x_638:
[----:B------:R-:W-:Y:S05]  /*2a30*/  BSYNC B0 ;  /* 0x0000000000007941 */ /* 0x000fea0003800000 */
.L_x_637:
        /* <DEDUP_REMOVED lines=58> */
.L_x_640:
[----:B------:R-:W-:Y:S05]  /*2de0*/  BSYNC B0 ;  /* 0x0000000000007941 */ /* 0x000fea0003800000 */
.L_x_639:
        /* <DEDUP_REMOVED lines=58> */
.L_x_642:
[----:B------:R-:W-:Y:S05]  /*3190*/  BSYNC B0 ;  /* 0x0000000000007941 */ /* 0x000fea0003800000 */
.L_x_641:
        /* <DEDUP_REMOVED lines=58> */
.L_x_644:
[----:B------:R-:W-:Y:S05]  /*3540*/  BSYNC B0 ;  /* 0x0000000000007941 */ /* 0x000fea0003800000 */
.L_x_643:
        /* <DEDUP_REMOVED lines=58> */
.L_x_646:
[----:B------:R-:W-:Y:S05]  /*38f0*/  BSYNC B0 ;  /* 0x0000000000007941 */ /* 0x000fea0003800000 */
.L_x_645:
        /* <DEDUP_REMOVED lines=58> */
.L_x_633:
        /* <DEDUP_REMOVED lines=47> */
.L_x_648:
[----:B------:R-:W-:Y:S05]  /*3f90*/  BSYNC B0 ;  /* 0x0000000000007941 */ /* 0x000fea0003800000 */
.L_x_647:
        /* <DEDUP_REMOVED lines=46> */
[--C-:B------:R-:W-:Y:S01]  /*4280*/  @!P0 SHF.R.U64 R57, R48, 0x10, R49.reuse ;  /* 0x0000001030398819 */ /* 0x100fe20000001231 */
[----:B------:R-:W-:Y:S01]  /*4290*/  @!P0 HADD2.F32 R48, -RZ, R47.H0_H0 ;  /* 0x2000002fff308230 */ /* 0x000fe20000004100 */
[----:B------:R-:W-:Y:S01]  /*42a0*/  SHF.R.S32.HI R161, RZ, 0x1f, R160 ;  /* 0x0000001fffa17819 */ /* 0x000fe200000114a0 */
[----:B------:R-:W-:Y:S01]  /*42b0*/  @!P0 HADD2.F32 R55, -RZ, R55.H0_H0 ;  /* 0x20000037ff378230 */ /* 0x000fe20000004100 */
[----:B------:R-:W-:Y:S02]  /*42c0*/  SHF.L.U32 R158, R160, 0x3, RZ ;  /* 0x00000003a09e7819 */ /* 0x000fe400000006ff */
[----:B------:R-:W-:Y:S02]  /*42d0*/  LEA.HI R161, R161, R160, RZ, 0x3 ;  /* 0x000000a0a1a17211 */ /* 0x000fe400078f18ff */
[----:B------:R-:W-:Y:S02]  /*42e0*/  LOP3.LUT R163, R131, 0x38, R158, 0xf8, !PT ;  /* 0x0000003883a37812 */ /* 0x000fe400078ef89e */
[----:B------:R-:W-:Y:S01]  /*42f0*/  @!P0 SHF.R.U32.HI R53, RZ, 0x10, R49 ;  /* 0x00000010ff358819 */ /* 0x000fe20000011631 */
[----:B------:R-:W-:Y:S01]  /*4300*/  IMAD.SHL.U32 R161, R161, 0x200, RZ ;  /* 0x00000200a1a17824 */ /* 0x000fe200078e00ff */
[----:B------:R-:W-:Y:S02]  /*4310*/  LOP3.LUT R160, R163, R116, RZ, 0x3c, !PT ;  /* 0x00000074a3a07212 */ /* 0x000fe400078e3cff */
[----:B------:R-:W-:Y:S02]  /*4320*/  @!P0 SHF.R.U64 R42, R36, 0x10, R37 ;  /* 0x00000010242a8819 */ /* 0x000fe40000001225 */
[----:B------:R-:W-:Y:S02]  /*4330*/  LOP3.LUT R161, R161, 0x7ffff000, RZ, 0xc0, !PT ;  /* 0x7ffff000a1a17812 */ /* 0x000fe400078ec0ff */
[----:B------:R-:W-:Y:S01]  /*4340*/  @!P0 SHF.R.U64 R54, R50, 0x10, R51 ;  /* 0x0000001032368819 */ /* 0x000fe20000001233 */
[----:B------:R-:W-:Y:S01]  /*4350*/  @!P0 HADD2.F32 R45, -RZ, R42.H0_H0 ;  /* 0x2000002aff2d8230 */ /* 0x000fe20000004100 */
[----:B------:R-:W-:Y:S02]  /*4360*/  IADD3 R160, R160, R161, R115 ;  /* 0x000000a1a0a07210 */ /* 0x000fe40007ffe073 */
[----:B------:R-:W-:Y:S01]  /*4370*/  @!P0 SHF.R.U32.HI R59, RZ, 0x10, R51 ;  /* 0x00000010ff3b8819 */ /* 0x000fe20000011633 */
[----:B-1----:R-:W-:Y:S01]  /*4380*/  @!P0 IMAD.MOV.U32 R46, RZ, RZ, R24 ;  /* 0x000000ffff2e8224 */ /* 0x002fe200078e0018 */
[----:B------:R-:W-:Y:S01]  /*4390*/  SHF.L.U32 R159, R160, 0x1, RZ ;  /* 0x00000001a09f7819 */ /* 0x000fe200000006ff */
[----:B------:R-:W-:Y:S01]  /*43a0*/  @!P0 HADD2.F32 R51, -RZ, R57.H0_H0 ;  /* 0x20000039ff338230 */ /* 0x000fe20000004100 */
[----:B------:R-:W-:Y:S01]  /*43b0*/  @!P0 SHF.R.U32.HI R43, RZ, 0x10, R37 ;  /* 0x00000010ff2b8819 */ /* 0x000fe20000011625 */
[----:B------:R-:W-:Y:S01]  /*43c0*/  IMAD.MOV.U32 R37, RZ, RZ, R38 ;  /* 0x000000ffff257224 */ /* 0x000fe200078e0026 */
[--C-:B------:R-:W-:Y:S01]  /*43d0*/  @!P0 HADD2.F32 R41, -RZ, R46.reuse.H0_H0 ;  /* 0x2000002eff298230 */ /* 0x100fe20000004100 */
[----:B------:R-:W1:Y:S01]  /*43e0*/  LDS.128 R72, [R159+0x6100] ;  /* 0x006100009f487984 */ /* 0x000e620000000c00 */
[----:B------:R-:W-:Y:S01]  /*43f0*/  @!P0 HADD2.F32 R42, -RZ, R46.H1_H1 ;  /* 0x3000002eff2a8230 */ /* 0x000fe20000004100 */
[--C-:B------:R-:W-:Y:S01]  /*4400*/  @!P0 SHF.R.U64 R38, R38, 0x10, R39.reuse ;  /* 0x0000001026268819 */ /* 0x100fe20000001227 */
[----:B------:R-:W-:Y:S01]  /*4410*/  @!P0 HADD2.F32 R43, -RZ, R43.H0_H0 ;  /* 0x2000002bff2b8230 */ /* 0x000fe20000004100 */
[----:B------:R-:W-:Y:S01]  /*4420*/  @!P0 FMUL.FTZ R0, R41, R44 ;  /* 0x0000002c29008220 */ /* 0x000fe20000410000 */
[----:B------:R-:W-:Y:S01]  /*4430*/  @!P0 HADD2.F32 R54, -RZ, R54.H0_H0 ;  /* 0x20000036ff368230 */ /* 0x000fe20000004100 */
[C---:B------:R-:W-:Y:S01]  /*4440*/  @!P0 FMUL.FTZ R2, R42.reuse, R45 ;  /* 0x0000002d2a028220 */ /* 0x040fe20000410000 */
[----:B------:R-:W-:Y:S01]  /*4450*/  @!P0 HADD2.F32 R38, -RZ, R38.H0_H0 ;  /* 0x20000026ff268230 */ /* 0x000fe20000004100 */
[----:B------:R-:W-:Y:S01]  /*4460*/  MOV R36, R39 ;  /* 0x0000002700247202 */ /* 0x000fe20000000f00 */
[----:B------:R-:W-:Y:S01]  /*4470*/  @!P0 HADD2.F32 R59, -RZ, R59.H0_H0 ;  /* 0x2000003bff3b8230 */ /* 0x000fe20000004100 */
[----:B------:R-:W-:Y:S05]  /*4480*/  @!P0 SHF.R.U32.HI R39, RZ, 0x10, R39 ;  /* 0x00000010ff278819 */ /* 0x000fea0000011627 */
        /* <DEDUP_REMOVED lines=79> */
.L_x_650:
[----:B------:R-:W-:Y:S05]  /*4980*/  BSYNC B0 ;  /* 0x0000000000007941 */ /* 0x000fea0003800000 */
.L_x_649:
        /* <DEDUP_REMOVED lines=14> */
[--C-:B------:R-:W-:Y:S01]  /*4a70*/  @!P0 SHF.R.U32.HI R28, RZ, 0x10, R31.reuse ;  /* 0x00000010ff1c8819 */ /* 0x100fe2000001161f */
        /* <DEDUP_REMOVED lines=108> */
.L_x_652:
[----:B------:R-:W-:Y:S05]  /*5140*/  BSYNC B0 ;  /* 0x0000000000007941 */ /* 0x000fea0003800000 */
.L_x_651:
        /* <DEDUP_REMOVED lines=126> */
.L_x_632:
[----:B------:R1:W2:Y:S01]  /*5930*/  SHFL.IDX PT, R3, R4, RZ, 0x1c1f ;  /* 0x001c1fff04037589 */ /* 0x0002a200000e0000 */
[----:B------:R-:W-:Y:S03]  /*5940*/  IADD3 R78, -R82, UR15, RZ ;  /* 0x0000000f524e7c10 */ /* 0x000fe6000fffe1ff */
[----:B------:R-:W3:Y:S01]  /*5950*/  SHFL.IDX PT, R0, R0, RZ, 0x1c1f ;  /* 0x001c1fff00007589 */ /* 0x000ee200000e0000 */
        /* <DEDUP_REMOVED lines=9> */
[CC--:B---3--:R-:W-:Y:S04]  /*59f0*/  @!P2 LEA R24, P0, R16.reuse, R0.reuse, 0x1 ;  /* 0x000000001018a211 */ /* 0x0c8fe800078008ff */
[-C--:B--2---:R-:W-:Y:S02]  /*5a00*/  @!P2 LEA.HI.X R25, R16, R3.reuse, R17, 0x1, P0 ;  /* 0x000000031019a211 */ /* 0x084fe400000f0c11 */
[CC--:B------:R-:W-:Y:S04]  /*5a10*/  @!P1 LEA R38, P0, R125.reuse, R0.reuse, 0x1 ;  /* 0x000000007d269211 */ /* 0x0c0fe800078008ff */
[-C--:B------:R-:W-:Y:S02]  /*5a20*/  @!P1 LEA.HI.X R39, R125, R3.reuse, R110, 0x1, P0 ;  /* 0x000000037d279211 */ /* 0x080fe400000f0c6e */
[CC--:B------:R-:W-:Y:S04]  /*5a30*/  @!P4 LEA R36, P0, R126.reuse, R0.reuse, 0x1 ;  /* 0x000000007e24c211 */ /* 0x0c0fe800078008ff */
[-C--:B------:R-:W-:Y:S02]  /*5a40*/  @!P4 LEA.HI.X R37, R126, R3.reuse, R109, 0x1, P0 ;  /* 0x000000037e25c211 */ /* 0x080fe400000f0c6d */
[CC--:B------:R-:W-:Y:S04]  /*5a50*/  @!P3 LEA R34, P0, R123.reuse, R0.reuse, 0x1 ;  /* 0x000000007b22b211 */ /* 0x0c0fe800078008ff */
[-C--:B------:R-:W-:Y:S01]  /*5a60*/  @!P3 LEA.HI.X R35, R123, R3.reuse, R108, 0x1, P0 ;  /* 0x000000037b23b211 */ /* 0x080fe200000f0c6c */
[----:B----4-:R-:W-:Y:S04]  /*5a70*/  @!P2 ST.E.128 [R24.64], R20 ;  /* 0x000000141800a985 */ /* 0x010fe8000c101d14 */
[----:B-1----:R-:W1:Y:S04]  /*5a80*/  @!P1 LDS.128 R4, [R121+0x6000] ;  /* 0x0060000079049984 */ /* 0x002e680000000c00 */
[----:B-1----:R-:W-:Y:S01]  /*5a90*/  @!P1 ST.E.128 [R38.64], R4 ;  /* 0x0000000426009985 */ /* 0x002fe2000c101d14 */
[----:B------:R-:W-:Y:S03]  /*5aa0*/  ISETP.GE.AND P1, PT, R132, c[0x0][0x1d4], PT ;  /* 0x0000750084007a0c */ /* 0x000fe60003f26270 */
[----:B------:R-:W1:Y:S10]  /*5ab0*/  @!P4 LDS.128 R28, [R122+0x8000] ;  /* 0x008000007a1cc984 */ /* 0x000e740000000c00 */
[CC--:B------:R-:W-:Y:S04]  /*5ac0*/  @!P1 LEA R32, P0, R120.reuse, R0.reuse, 0x1 ;  /* 0x0000000078209211 */ /* 0x0c0fe800078008ff */
[-C--:B------:R-:W-:Y:S02]  /*5ad0*/  @!P1 LEA.HI.X R33, R120, R3.reuse, R107, 0x1, P0 ;  /* 0x0000000378219211 */ /* 0x080fe400000f0c6b */
        /* <DEDUP_REMOVED lines=11> */
.L_x_636:
[----:B------:R-:W-:Y:S05]  /*5b90*/  BSYNC B1 ;  /* 0x0000000000017941 */ /* 0x000fea0003800000 */
.L_x_631:
[----:B------:R-:W-:Y:S01]  /*5ba0*/  IMAD.IADD R82, R91, 0x1, -R82 ;  /* 0x000000015b527824 */ /* 0x000fe200078e0a52 */
[----:B-1----:R-:W-:Y:S01]  /*5bb0*/  LEA R6, P0, R129, R152, 0x6 ;  /* 0x0000009881067211 */ /* 0x002fe200078030ff */
[----:B------:R-:W-:Y:S01]  /*5bc0*/  IMAD R80, R80, c[0x0][0x208], RZ ;  /* 0x0000820050507a24 */ /* 0x000fe200078e02ff */
[----:B------:R-:W-:Y:S01]  /*5bd0*/  ISETP.NE.AND P3, PT, R138, RZ, PT ;  /* 0x000000ff8a00720c */ /* 0x000fe20003f65270 */
[----:B--2---:R-:W-:Y:S01]  /*5be0*/  IMAD.WIDE.U32 R4, R81, c[0x0][0x208], RZ ;  /* 0x0000820051047a25 */ /* 0x004fe200078e00ff */
[----:B------:R-:W-:Y:S01]  /*5bf0*/  LEA.HI.X.SX32 R7, R129, R153, 0x6, P0 ;  /* 0x0000009981077211 */ /* 0x000fe200000f36ff */
[----:B------:R-:W-:Y:S01]  /*5c00*/  BSSY B0, `(.L_x_653) ;  /* 0x000004c000007945 */ /* 0x000fe20003800000 */
[----:B------:R-:W-:Y:S01]  /*5c10*/  ISETP.GE.AND P0, PT, R82, 0x21, PT ;  /* 0x000000215200780c */ /* 0x000fe20003f06270 */
[----:B------:R-:W-:Y:S02]  /*5c20*/  IMAD R80, R81, c[0x0][0x20c], R80 ;  /* 0x0000830051507a24 */ /* 0x000fe400078e0250 */
[----:B------:R-:W-:Y:S03]  /*5c30*/  IMAD R79, R79, c[0x0][0x218], RZ ;  /* 0x000086004f4f7a24 */ /* 0x000fe600078e02ff */
[----:B------:R-:W-:Y:S01]  /*5c40*/  IADD3 R5, R5, R80, RZ ;  /* 0x0000005005057210 */ /* 0x000fe20007ffe0ff */
[C---:B------:R-:W-:Y:S04]  /*5c50*/  IMAD R79, R88.reuse, c[0x0][0x21c], R79 ;  /* 0x00008700584f7a24 */ /* 0x040fe800078e024f */
[----:B------:R-:W-:Y:S02]  /*5c60*/  IMAD.WIDE.U32 R4, R88, c[0x0][0x218], R4 ;  /* 0x0000860058047a25 */ /* 0x000fe400078e0004 */
[----:B------:R-:W-:Y:S05]  /*5c70*/  @P0 IADD3 R3, P1, R6, 0x20, RZ ;  /* 0x0000002006030810 */ /* 0x000fea0007f3e0ff */
[----:B---3--:R-:W-:Y:S01]  /*5c80*/  @P0 IMAD.X R0, RZ, RZ, R7, P1 ;  /* 0x000000ffff000224 */ /* 0x008fe200008e0607 */
[----:B------:R-:W-:Y:S03]  /*5c90*/  IADD3 R2, P1, R4, UR30, RZ ;  /* 0x0000001e04027c10 */ /* 0x000fe6000ff3e0ff */
[----:B------:R-:W-:Y:S01]  /*5ca0*/  @P0 IMAD R0, R0, c[0x0][0x258], RZ ;  /* 0x0000960000000a24 */ /* 0x000fe200078e02ff */
[----:B------:R-:W-:Y:S02]  /*5cb0*/  IADD3.X R79, R5, UR27, R79, P1, !PT ;  /* 0x0000001b054f7c10 */ /* 0x000fe40008ffe44f */
[----:B------:R-:W-:Y:S01]  /*5cc0*/  ISETP.GE.AND P1, PT, R82, 0x1, PT ;  /* 0x000000015200780c */ /* 0x000fe20003f26270 */
[----:B------:R-:W-:Y:S11]  /*5cd0*/  @P0 IMAD R0, R3, c[0x0][0x25c], R0 ;  /* 0x0000970003000a24 */ /* 0x000ff600078e0200 */
[----:B------:R-:W-:Y:S01]  /*5ce0*/  @!UPT UIADD3 URZ, URZ, URZ, URZ ;  /* 0x0000003f3f3ff290 */ /* 0x000fe2000fffe03f */
[----:B------:R-:W-:Y:S02]  /*5cf0*/  @P1 IMAD R4, R7, c[0x0][0x258], RZ ;  /* 0x0000960007041a24 */ /* 0x000fe400078e02ff */
[----:B------:R-:W-:Y:S02]  /*5d00*/  @P1 IMAD.MOV.U32 R88, RZ, RZ, R148 ;  /* 0x000000ffff581224 */ /* 0x000fe400078e0094 */
[C---:B------:R-:W-:Y:S02]  /*5d10*/  @P1 IMAD R4, R6.reuse, c[0x0][0x25c], R4 ;  /* 0x0000970006041a24 */ /* 0x040fe400078e0204 */
[----:B-----5:R-:W-:Y:S04]  /*5d20*/  @P1 IMAD.WIDE.U32 R20, R6, c[0x0][0x258], R88 ;  /* 0x0000960006141a25 */ /* 0x020fe800078e0058 */
[----:B------:R-:W-:Y:S01]  /*5d30*/  @P0 IMAD.MOV.U32 R88, RZ, RZ, R148 ;  /* 0x000000ffff580224 */ /* 0x000fe200078e0094 */
[C---:B------:R-:W-:Y:S02]  /*5d40*/  @P1 LEA R6, P2, R20.reuse, c[0x0][0x250], 0x1 ;  /* 0x0000940014061a11 */ /* 0x040fe400078408ff */
[----:B------:R-:W-:Y:S04]  /*5d50*/  @P1 IADD3 R4, R21, R4, RZ ;  /* 0x0000000415041210 */ /* 0x000fe80007ffe0ff */
[----:B------:R-:W-:Y:S01]  /*5d60*/  @P1 LEA.HI.X R7, R20, c[0x0][0x254], R4, 0x1, P2 ;  /* 0x0000950014071a11 */ /* 0x000fe200010f0c04 */
[----:B------:R-:W-:Y:S01]  /*5d70*/  @P0 IMAD.WIDE.U32 R20, R3, c[0x0][0x258], R88 ;  /* 0x0000960003140a25 */ /* 0x000fe200078e0058 */
[C---:B------:R-:W-:Y:S03]  /*5d80*/  LEA R4, P2, R2.reuse, c[0x0][0x1f8], 0x1 ;  /* 0x00007e0002047a11 */ /* 0x040fe600078408ff */
[----:B------:R-:W-:Y:S01]  /*5d90*/  @!PT LDS RZ, [RZ] ;  /* 0x00000000fffff984 */ /* 0x000fe20000000800 */
[----:B------:R-:W-:Y:S01]  /*5da0*/  @!PT LDS RZ, [RZ] ;  /* 0x00000000fffff984 */ /* 0x000fe20000000800 */
[----:B------:R-:W-:Y:S01]  /*5db0*/  @!PT LDS RZ, [RZ] ;  /* 0x00000000fffff984 */ /* 0x000fe20000000800 */
[----:B------:R1:W-:Y:S01]  /*5dc0*/  @P1 LDGSTS.E.BYPASS.LTC128B.128 [R128+0x100], [R6.64], !P3 ;  /* 0x0010000006801fae */ /* 0x0003e2000d901d54 */
[----:B------:R-:W-:Y:S02]  /*5dd0*/  LEA.HI.X R79, R2, c[0x0][0x1fc], R79, 0x1, P2 ;  /* 0x00007f00024f7a11 */ /* 0x000fe400010f0c4f */
[C---:B------:R-:W-:Y:S01]  /*5de0*/  @P0 LEA R22, P2, R20.reuse, c[0x0][0x250], 0x1 ;  /* 0x0000940014160a11 */ /* 0x040fe200078408ff */
[----:B------:R1:W-:Y:S01]  /*5df0*/  @P1 LDGSTS.E.BYPASS.LTC128B.128 [R128+0x2100], [R6.64+0x80], !P6 ;  /* 0x0210008006801fae */ /* 0x0003e2000f101d54 */
[----:B------:R-:W-:Y:S03]  /*5e00*/  @P0 IADD3 R0, R21, R0, RZ ;  /* 0x0000000015000210 */ /* 0x000fe60007ffe0ff */
        /* <DEDUP_REMOVED lines=8> */
[----:B------:R1:W3:Y:S01]  /*5e90*/  SHFL.IDX PT, R3, R79, RZ, 0x1c1f ;  /* 0x001c1fff4f037589 */ /* 0x0002e200000e0000 */
        /* <DEDUP_REMOVED lines=8> */
[CC--:B------:R-:W-:Y:S04]  /*5f20*/  @!P2 LEA R24, P0, R16.reuse, R0.reuse, 0x1 ;  /* 0x000000001018a211 */ /* 0x0c0fe800078008ff */
[-C--:B------:R-:W-:Y:S02]  /*5f30*/  @!P2 LEA.HI.X R25, R16, R3.reuse, R17, 0x1, P0 ;  /* 0x000000031019a211 */ /* 0x080fe400000f0c11 */
[CC--:B------:R-:W-:Y:S04]  /*5f40*/  @!P1 LEA R38, P0, R125.reuse, R0.reuse, 0x1 ;  /* 0x000000007d269211 */ /* 0x0c0fe800078008ff */
[-C--:B------:R-:W-:Y:S02]  /*5f50*/  @!P1 LEA.HI.X R39, R125, R3.reuse, R110, 0x1, P0 ;  /* 0x000000037d279211 */ /* 0x080fe400000f0c6e */
[CC--:B------:R-:W-:Y:S04]  /*5f60*/  @!P4 LEA R36, P0, R126.reuse, R0.reuse, 0x1 ;  /* 0x000000007e24c211 */ /* 0x0c0fe800078008ff */
[-C--:B------:R-:W-:Y:S02]  /*5f70*/  @!P4 LEA.HI.X R37, R126, R3.reuse, R109, 0x1, P0 ;  /* 0x000000037e25c211 */ /* 0x080fe400000f0c6d */
[CC--:B------:R-:W-:Y:S04]  /*5f80*/  @!P3 LEA R34, P0, R123.reuse, R0.reuse, 0x1 ;  /* 0x000000007b22b211 */ /* 0x0c0fe800078008ff */
[-C--:B------:R-:W-:Y:S01]  /*5f90*/  @!P3 LEA.HI.X R35, R123, R3.reuse, R108, 0x1, P0 ;  /* 0x000000037b23b211 */ /* 0x080fe200000f0c6c */
[----:B-1----:R-:W-:Y:S04]  /*5fa0*/  @!P2 ST.E.128 [R24.64], R20 ;  /* 0x000000141800a985 */ /* 0x002fe8000c101d14 */
[----:B------:R-:W1:Y:S04]  /*5fb0*/  @!P1 LDS.128 R4, [R121] ;  /* 0x0000000079049984 */ /* 0x000e680000000c00 */
        /* <DEDUP_REMOVED lines=16> */
.L_x_654:
[----:B-123--:R-:W-:Y:S05]  /*60c0*/  BSYNC B0 ;  /* 0x0000000000007941 */ /* 0x00efea0003800000 */
.L_x_653:
[C---:B------:R-:W-:Y:S02]  /*60d0*/  ISETP.GT.AND P0, PT, R129.reuse, UR6, PT ;  /* 0x0000000681007c0c */ /* 0x040fe4000bf04270 */
[----:B------:R-:W-:Y:S02]  /*60e0*/  IADD3 R129, R129, -0x1, RZ ;  /* 0xffffffff81817810 */ /* 0x000fe40007ffe0ff */
[----:B------:R-:W-:Y:S09]  /*60f0*/  ISETP.NE.AND P2, PT, R138, RZ, PT ;  /* 0x000000ff8a00720c */ /* 0x000ff20003f45270 */
[----:B------:R-:W-:Y:S01]  /*6100*/  @P0 SHF.R.S32.HI R2, RZ, 0x1f, R129 ;  /* 0x0000001fff020819 */ /* 0x000fe20000011481 */
[----:B------:R-:W-:Y:S02]  /*6110*/  @P0 IMAD R0, R92, R129, RZ ;  /* 0x000000815c000224 */ /* 0x000fe400078e02ff */
[----:B------:R-:W-:Y:S02]  /*6120*/  @P0 IMAD.MOV.U32 R4, RZ, RZ, R150 ;  /* 0x000000ffff040224 */ /* 0x000fe400078e0096 */
[----:B------:R-:W-:Y:S02]  /*6130*/  @P0 IMAD.MOV.U32 R5, RZ, RZ, R155 ;  /* 0x000000ffff050224 */ /* 0x000fe400078e009b */
[-C--:B------:R-:W-:Y:S02]  /*6140*/  @P0 IMAD R0, R2, R93.reuse, R0 ;  /* 0x0000005d02000224 */ /* 0x080fe400078e0200 */
[----:B------:R-:W-:Y:S04]  /*6150*/  @P0 IMAD.WIDE.U32 R4, R129, R93, R4 ;  /* 0x0000005d81040225 */ /* 0x000fe800078e0004 */
[----:B------:R-:W-:Y:S01]  /*6160*/  @P0 IMAD.IADD R0, R5, 0x1, R0 ;  /* 0x0000000105000824 */ /* 0x000fe200078e0200 */
[C---:B------:R-:W-:Y:S04]  /*6170*/  @P0 LEA R6, P1, R4.reuse, c[0x0][0x220], 0x1 ;  /* 0x0000880004060a11 */ /* 0x040fe800078208ff */
        /* <DEDUP_REMOVED lines=15> */
.L_x_630:
[----:B-1----:R-:W-:Y:S01]  /*6270*/  UIADD3 UR6, UR12, 0x7f, URZ ;  /* 0x0000007f0c067890 */ /* 0x002fe2000fffe03f */
[----:B------:R-:W-:Y:S01]  /*6280*/  PLOP3.LUT P2, PT, PT, PT, PT, 0x80, 0x0 ;  /* 0x000000000000781c */ /* 0x000fe20003f4f070 */
[----:B------:R-:W-:Y:S01]  /*6290*/  ULDC.64 UR4, c[0x0][0x2c8] ;  /* 0x0000b20000047ab9 */ /* 0x000fe20000000a00 */
[----:B------:R-:W-:Y:S01]  /*62a0*/  IMAD.MOV.U32 R3, RZ, RZ, RZ ;  /* 0x000000ffff037224 */ /* 0x000fe200078e00ff */
[----:B------:R-:W-:Y:S01]  /*62b0*/  UIMAD.WIDE.U32 UR22, UR6, UR4, URZ ;  /* 0x00000004061672a5 */ /* 0x000fe2000f8e003f */
[----:B------:R-:W-:Y:S01]  /*62c0*/  IMAD.MOV.U32 R98, RZ, RZ, RZ ;  /* 0x000000ffff627224 */ /* 0x000fe200078e00ff */
[----:B------:R-:W-:Y:S01]  /*62d0*/  CS2R R96, SRZ ;  /* 0x0000000000607805 */ /* 0x000fe2000001ff00 */
[----:B------:R-:W-:Y:S01]  /*62e0*/  CS2R R94, SRZ ;  /* 0x00000000005e7805 */ /* 0x000fe2000001ff00 */
[----:B------:R-:W-:Y:S01]  /*62f0*/  @UP2 USHF.R.U32.HI UR6, URZ, UR5, UR23 ;  /* 0x000000053f062299 */ /* 0x000fe20008011617 */
[----:B------:R-:W-:Y:S01]  /*6300*/  CS2R R92, SRZ ;  /* 0x00000000005c7805 */ /* 0x000fe2000001ff00 */
[----:B------:R-:W-:Y:S01]  /*6310*/  CS2R R90, SRZ ;  /* 0x00000000005a7805 */ /* 0x000fe2000001ff00 */
[----:B------:R-:W-:Y:S01]  /*6320*/  CS2R R88, SRZ ;  /* 0x0000000000587805 */ /* 0x000fe2000001ff00 */
[----:B------:R-:W-:Y:S01]  /*6330*/  UIADD3 UR6, UR7, UR6, URZ ;  /* 0x0000000607067290 */ /* 0x000fe2000fffe03f */
[----:B------:R-:W-:Y:S01]  /*6340*/  CS2R R86, SRZ ;  /* 0x0000000000567805 */ /* 0x000fe2000001ff00 */
[----:B------:R-:W-:Y:S01]  /*6350*/  CS2R R84, SRZ ;  /* 0x0000000000547805 */ /* 0x000fe2000001ff00 */
[----:B-----5:R-:W-:Y:S01]  /*6360*/  CS2R R82, SRZ ;  /* 0x0000000000527805 */ /* 0x020fe2000001ff00 */
[----:B------:R-:W-:Y:S01]  /*6370*/  USHF.R.S32.HI UR4, URZ, 0x1f, UR6 ;  /* 0x0000001f3f047899 */ /* 0x000fe20008011406 */
[----:B------:R-:W-:Y:S01]  /*6380*/  CS2R R80, SRZ ;  /* 0x0000000000507805 */ /* 0x000fe2000001ff00 */
[----:B------:R-:W-:Y:S01]  /*6390*/  CS2R R78, SRZ ;  /* 0x00000000004e7805 */ /* 0x000fe2000001ff00 */
[----:B------:R-:W-:Y:S01]  /*63a0*/  MOV R77, RZ ;  /* 0x000000ff004d7202 */ /* 0x000fe20000000f00 */
[----:B------:R-:W-:Y:S01]  /*63b0*/  ULEA.HI UR4, UR4, UR6, URZ, 0x6 ;  /* 0x0000000604047291 */ /* 0x000fe2000f8f303f */
[----:B------:R-:W-:Y:S01]  /*63c0*/  CS2R R6, SRZ ;  /* 0x0000000000067805 */ /* 0x000fe2000001ff00 */
[----:B------:R-:W-:Y:S01]  /*63d0*/  CS2R R74, SRZ ;  /* 0x00000000004a7805 */ /* 0x000fe2000001ff00 */
[----:B------:R-:W-:Y:S01]  /*63e0*/  CS2R R72, SRZ ;  /* 0x0000000000487805 */ /* 0x000fe2000001ff00 */
[----:B------:R-:W-:Y:S01]  /*63f0*/  USHF.R.S32.HI UR4, URZ, 0x6, UR4 ;  /* 0x000000063f047899 */ /* 0x000fe20008011404 */
[----:B------:R-:W-:Y:S01]  /*6400*/  IMAD.MOV.U32 R70, RZ, RZ, RZ ;  /* 0x000000ffff467224 */ /* 0x000fe200078e00ff */
[----:B------:R-:W-:Y:S01]  /*6410*/  CS2R R68, SRZ ;  /* 0x0000000000447805 */ /* 0x000fe2000001ff00 */
[----:B------:R-:W-:Y:S01]  /*6420*/  CS2R R66, SRZ ;  /* 0x0000000000427805 */ /* 0x000fe2000001ff00 */
[----:B------:R-:W-:Y:S01]  /*6430*/  UISETP.LT.AND UP0, UPT, UR8, UR4, UPT ;  /* 0x000000040800728c */ /* 0x000fe2000bf01270 */
[----:B----4-:R-:W-:Y:S01]  /*6440*/  CS2R R64, SRZ ;  /* 0x0000000000407805 */ /* 0x010fe2000001ff00 */
        /* <DEDUP_REMOVED lines=33> */
[----:B------:R-:W-:Y:S01]  /*6660*/  MOV R8, RZ ;  /* 0x000000ff00087202 */ /* 0x000fe20000000f00 */
        /* <DEDUP_REMOVED lines=28> */
[C---:B------:R-:W-:Y:S01]  /*6830*/  IMAD R210, R39.reuse, 0x20, R50 ;  /* 0x0000002027d27824 */ /* 0x040fe200078e0232 */
        /* <DEDUP_REMOVED lines=8> */
[C---:B------:R-:W-:Y:S01]  /*68c0*/  IADD3 R37, R89.reuse, 0x80, RZ ;  /* 0x0000008059257810 */ /* 0x040fe20007ffe0ff */
[----:B------:R-:W-:Y:S01]  /*68d0*/  UIMAD UR6, UR11, UR5, UR6 ;  /* 0x000000050b0672a4 */ /* 0x000fe2000f8e0206 */
[----:B-1----:R-:W-:Y:S01]  /*68e0*/  @P1 IMAD.HI.U32 R2, R0, c[0x0][0x2c8], RZ ;  /* 0x0000b20000021a27 */ /* 0x002fe200078e00ff */
[----:B------:R-:W-:Y:S01]  /*68f0*/  UIMAD.WIDE.U32 UR22, UR11, UR4, UR22 ;  /* 0x000000040b1672a5 */ /* 0x000fe2000f8e0016 */
[C---:B------:R-:W-:Y:S01]  /*6900*/  IADD3 R38, R89.reuse, 0x40, RZ ;  /* 0x0000004059267810 */ /* 0x040fe20007ffe0ff */
[----:B------:R-:W-:Y:S01]  /*6910*/  USEL UR14, UR18, URZ, !UP0 ;  /* 0x0000003f120e7287 */ /* 0x000fe2000c000000 */
[----:B------:R-:W-:Y:S01]  /*6920*/  IMAD.MOV.U32 R7, RZ, RZ, R0 ;  /* 0x000000ffff077224 */ /* 0x000fe200078e0000 */
        /* <DEDUP_REMOVED lines=11> */
[----:B------:R-:W-:Y:S01]  /*69e0*/  ULDC UR7, c[0x0][0x2c4] ;  /* 0x0000b10000077ab9 */ /* 0x000fe20000000800 */
[----:B------:R-:W-:Y:S01]  /*69f0*/  IMAD R5, R5, c[0x0][0x2c4], R0 ;  /* 0x0000b10005057a24 */ /* 0x000fe200078e0200 */
[----:B------:R-:W-:Y:S01]  /*6a00*/  UIADD3 UR5, UR15, UR5, URZ ;  /* 0x000000050f057290 */ /* 0x000fe2000fffe03f */
[----:B------:R-:W-:Y:S01]  /*6a10*/  IMAD.U32 R9, RZ, RZ, UR15 ;  /* 0x0000000fff097e24 */ /* 0x000fe2000f8e00ff */
[----:B------:R-:W-:Y:S01]  /*6a20*/  UIMAD UR7, UR17, UR7, URZ ;  /* 0x00000007110772a4 */ /* 0x000fe2000f8e023f */
[----:B------:R-:W-:Y:S01]  /*6a30*/  IMAD.U32 R8, RZ, RZ, UR14 ;  /* 0x0000000eff087e24 */ /* 0x000fe2000f8e00ff */
[----:B------:R-:W-:Y:S01]  /*6a40*/  SHF.R.S32.HI R0, RZ, 0x1f, R5 ;  /* 0x0000001fff007819 */ /* 0x000fe20000011405 */
[----:B------:R-:W-:Y:S01]  /*6a50*/  IMAD R2, R7, c[0x0][0x1b4], R2 ;  /* 0x00006d0007027a24 */ /* 0x000fe200078e0202 */
[----:B------:R-:W-:Y:S01]  /*6a60*/  ISETP.GE.AND P3, PT, R38, c[0x0][0x198], PT ;  /* 0x0000660026007a0c */ /* 0x000fe20003f66270 */
[----:B------:R-:W-:-:S02]  /*6a70*/  IMAD.U32 R9, RZ, RZ, UR5 ;  /* 0x00000005ff097e24 */ /* 0x000fc4000f8e00ff */
[----:B------:R-:W-:Y:S02]  /*6a80*/  IMAD R0, R0, c[0x0][0x1a8], RZ ;  /* 0x00006a0000007a24 */ /* 0x000fe400078e02ff */
[----:B------:R-:W-:-:S04]  /*6a90*/  IMAD.WIDE.U32 R8, R7, c[0x0][0x1b0], R8 ;  /* 0x00006c0007087a25 */ /* 0x000fc800078e0008 */
[----:B------:R-:W-:Y:S01]  /*6aa0*/  IMAD.IADD R9, R9, 0x1, R2 ;  /* 0x0000000109097824 */ /* 0x000fe200078e0202 */
[----:B------:R-:W-:Y:S01]  /*6ab0*/  LOP3.LUT R2, R53, 0xfffffff0, RZ, 0xc0, !PT ;  /* 0xfffffff035027812 */ /* 0x000fe200078ec0ff */
[C---:B------:R-:W-:Y:S02]  /*6ac0*/  IMAD R7, R5.reuse, c[0x0][0x1ac], R0 ;  /* 0x00006b0005077a24 */ /* 0x040fe400078e0200 */
[----:B------:R-:W-:-:S04]  /*6ad0*/  IMAD.WIDE.U32 R4, R5, c[0x0][0x1a8], R8 ;  /* 0x00006a0005047a25 */ /* 0x000fc800078e0008 */
[----:B------:R-:W-:Y:S01]  /*6ae0*/  IMAD.IADD R2, R71, 0x1, -R2 ;  /* 0x0000000147027824 */ /* 0x000fe200078e0a02 */
[----:B------:R-:W-:Y:S01]  /*6af0*/  LEA R9, P0, R4, c[0x0][0x160], 0x1 ;  /* 0x0000580004097a11 */ /* 0x000fe200078008ff */
[----:B------:R-:W-:Y:S02]  /*6b00*/  IMAD.IADD R5, R5, 0x1, R7 ;  /* 0x0000000105057824 */ /* 0x000fe400078e0207 */
[----:B------:R-:W-:Y:S01]  /*6b10*/  IMAD.SHL.U32 R0, R50, 0x40, RZ ;  /* 0x0000004032007824 */ /* 0x000fe200078e00ff */
[----:B------:R-:W-:Y:S01]  /*6b20*/  SHF.R.S32.HI R7, RZ, 0x1f, R2 ;  /* 0x0000001fff077819 */ /* 0x000fe20000011402 */
[----:B------:R1:W3:Y:S01]  /*6b30*/  SHFL.IDX PT, R10, R9, RZ, 0x181f ;  /* 0x00181fff090a7589 */ /* 0x0002e200000e0000 */
[----:B------:R-:W-:Y:S02]  /*6b40*/  LEA.HI.X R5, R4, c[0x0][0x164], R5, 0x1, P0 ;  /* 0x0000590004057a11 */ /* 0x000fe400000f0c05 */
[----:B------:R-:W-:Y:S02]  /*6b50*/  LOP3.LUT R0, R0, 0x1c0, RZ, 0xc0, !PT ;  /* 0x000001c000007812 */ /* 0x000fe400078ec0ff */
[----:B------:R-:W-:Y:S01]  /*6b60*/  LEA.HI R48, R7, R2, RZ, 0x3 ;  /* 0x0000000207307211 */ /* 0x000fe200078f18ff */
[----:B------:R1:W4:Y:S01]  /*6b70*/  SHFL.IDX PT, R11, R5, RZ, 0x181f ;  /* 0x00181fff050b7589 */ /* 0x00032200000e0000 */
[----:B------:R-:W-:-:S02]  /*6b80*/  IADD3 R4, R50, UR12, RZ ;  /* 0x0000000c32047c10 */ /* 0x000fc4000fffe0ff */
[----:B------:R-:W-:Y:S02]  /*6b90*/  SHF.R.U32.HI R7, RZ, 0x3, R0 ;  /* 0x00000003ff077819 */ /* 0x000fe40000011600 */
[----:B------:R-:W-:Y:S02]  /*6ba0*/  LOP3.LUT R0, R0, 0x38, R89, 0xf8, !PT ;  /* 0x0000003800007812 */ /* 0x000fe400078ef859 */
[----:B------:R-:W-:Y:S02]  /*6bb0*/  LOP3.LUT R49, R48, 0xfffffff8, RZ, 0xc0, !PT ;  /* 0xfffffff830317812 */ /* 0x000fe400078ec0ff */
[----:B------:R-:W-:Y:S02]  /*6bc0*/  ISETP.GE.AND P0, PT, R4, UR7, PT ;  /* 0x0000000704007c0c */ /* 0x000fe4000bf06270 */
[----:B------:R-:W-:Y:S01]  /*6bd0*/  LOP3.LUT R7, R0, R7, RZ, 0x3c, !PT ;  /* 0x0000000700077212 */ /* 0x000fe200078e3cff */
[----:B------:R-:W-:Y:S01]  /*6be0*/  IMAD.IADD R49, R2, 0x1, -R49 ;  /* 0x0000000102317824 */ /* 0x000fe200078e0a31 */
[----:B------:R-:W-:Y:S01]  /*6bf0*/  LEA.HI R0, R70, R71, RZ, 0x6 ;  /* 0x0000004746007211 */ /* 0x000fe200078f30ff */
[----:B------:R-:W-:-:S04]  /*6c00*/  IMAD.MOV.U32 R2, RZ, RZ, 0x10 ;  /* 0x00000010ff027424 */ /* 0x000fc800078e00ff */
[----:B------:R-:W-:-:S05]  /*6c10*/  IMAD.SHL.U32 R0, R0, 0x8, RZ ;  /* 0x0000000800007824 */ /* 0x000fca00078e00ff */
[----:B------:R-:W-:Y:S01]  /*6c20*/  LOP3.LUT R0, R7, 0xfffffe00, R0, 0xf8, !PT ;  /* 0xfffffe0007007812 */ /* 0x000fe200078ef800 */
[----:B--2---:R2:W5:Y:S01]  /*6c30*/  @P2 R2UR UR16, R3 ;  /* 0x00000000031023c2 */ /* 0x00456200000e0000 */
        /* <DEDUP_REMOVED lines=20> */
.L_x_658:
[----:B-1-34-:R-:W-:Y:S05]  /*6d80*/  BSYNC B0 ;  /* 0x0000000000007941 */ /* 0x01afea0003800000 */
.L_x_657:
        /* <DEDUP_REMOVED lines=8> */
[----:B------:R-:W-:Y:S01]  /*6e10*/  SHF.R.S32.HI R6, RZ, 0x1f, R37 ;  /* 0x0000001fff067819 */ /* 0x000fe20000011425 */
[----:B--23--:R-:W-:Y:S01]  /*6e20*/  IMAD.WIDE R12, R89, 0x2, R10 ;  /* 0x00000002590c7825 */ /* 0x00cfe200078e020a */
        /* <DEDUP_REMOVED lines=10> */
.L_x_660:
[----:B------:R-:W-:Y:S05]  /*6ed0*/  BSYNC B0 ;  /* 0x0000000000007941 */ /* 0x000fea0003800000 */
.L_x_659:
        /* <DEDUP_REMOVED lines=8> */
[----:B------:R-:W-:Y:S01]  /*6f60*/  SHF.R.S32.HI R6, RZ, 0x1f, R37 ;  /* 0x0000001fff067819 */ /* 0x000fe20000011425 */
[----:B---34-:R-:W-:Y:S01]  /*6f70*/  IMAD.WIDE R12, R89, 0x2, R10 ;  /* 0x00000002590c7825 */ /* 0x018fe200078e020a */
        /* <DEDUP_REMOVED lines=10> */
.L_x_662:
[----:B------:R-:W-:Y:S05]  /*7020*/  BSYNC B0 ;  /* 0x0000000000007941 */ /* 0x000fea0003800000 */
.L_x_661:
[----:B---3--:R-:W-:Y:S01]  /*7030*/  IADD3 R6, R4, 0x60, RZ ;  /* 0x0000006004067810 */ /* 0x008fe20007ffe0ff */
[----:B------:R-:W-:Y:S01]  /*7040*/  SHFL.IDX PT, R10, R9, 0x3, 0x181f ;  /* 0x00781f00090a7f89 */ /* 0x000fe200000e0000 */
[----:B------:R-:W-:Y:S01]  /*7050*/  IMAD.MOV.U32 R207, RZ, RZ, c[0x0][0x2b8] ;  /* 0x0000ae00ffcf7624 */ /* 0x000fe200078e00ff */
[----:B------:R-:W-:Y:S01]  /*7060*/  USHF.R.S32.HI UR6, URZ, 0x1f, UR16 ;  /* 0x0000001f3f067899 */ /* 0x000fe20008011410 */
[----:B------:R-:W-:Y:S01]  /*7070*/  ISETP.GE.AND P0, PT, R6, UR7, PT ;  /* 0x0000000706007c0c */ /* 0x000fe2000bf06270 */
[----:B------:R-:W-:Y:S01]  /*7080*/  IMAD.U32 R7, RZ, RZ, UR8 ;  /* 0x00000008ff077e24 */ /* 0x000fe2000f8e00ff */
[----:B----4-:R3:W4:Y:S01]  /*7090*/  SHFL.IDX PT, R11, R5, 0x3, 0x181f ;  /* 0x00781f00050b7f89 */ /* 0x01072200000e0000 */
[----:B------:R-:W-:Y:S01]  /*70a0*/  ISETP.NE.AND P2, PT, R207, 0x1, PT ;  /* 0x00000001cf00780c */ /* 0x000fe20003f45270 */
[----:B------:R-:W-:Y:S01]  /*70b0*/  ULDC.64 UR4, c[0x0][0x2b0] ;  /* 0x0000ac0000047ab9 */ /* 0x000fe20000000a00 */
[----:B------:R-:W-:Y:S01]  /*70c0*/  IMAD R7, R7, 0x40, R210 ;  /* 0x0000004007077824 */ /* 0x000fe200078e02d2 */
[----:B------:R-:W-:Y:S01]  /*70d0*/  UIMAD UR6, UR6, UR4, URZ ;  /* 0x00000004060672a4 */ /* 0x000fe2000f8e023f */
[----:B------:R-:W-:Y:S01]  /*70e0*/  IMAD.MOV.U32 R208, RZ, RZ, RZ ;  /* 0x000000ffffd07224 */ /* 0x000fe200078e00ff */
[----:B------:R-:W-:-:S02]  /*70f0*/  UIMAD.WIDE.U32 UR14, UR16, UR4, URZ ;  /* 0x00000004100e72a5 */ /* 0x000fc4000f8e003f */
[----:B------:R-:W-:Y:S01]  /*7100*/  IADD3 R4, R7, -0x40, RZ ;  /* 0xffffffc007047810 */ /* 0x000fe20007ffe0ff */
[----:B------:R-:W-:Y:S02]  /*7110*/  UIMAD UR6, UR16, UR5, UR6 ;  /* 0x00000005100672a4 */ /* 0x000fe4000f8e0206 */
[----:B------:R-:W-:Y:S01]  /*7120*/  @!P0 SHF.R.S32.HI R7, RZ, 0x1f, R38 ;  /* 0x0000001fff078819 */ /* 0x000fe20000011426 */
[----:B------:R-:W-:Y:S01]  /*7130*/  ULDC.64 UR4, c[0x0][0x1e8] ;  /* 0x00007a0000047ab9 */ /* 0x000fe20000000a00 */
[C---:B------:R-:W-:Y:S01]  /*7140*/  IADD3 R209, R4.reuse, UR13, RZ ;  /* 0x0000000d04d17c10 */ /* 0x040fe2000fffe0ff */
[----:B------:R-:W-:Y:S01]  /*7150*/  UIADD3 UR6, UR15, UR6, URZ ;  /* 0x000000060f067290 */ /* 0x000fe2000fffe03f */
[----:B------:R-:W-:Y:S02]  /*7160*/  @!P0 SHF.R.S32.HI R6, RZ, 0x1f, R37 ;  /* 0x0000001fff068819 */ /* 0x000fe40000011425 */
[----:B------:R-:W-:Y:S02]  /*7170*/  @!P0 LEA.HI R7, R7, R38, RZ, 0x3 ;  /* 0x0000002607078211 */ /* 0x000fe400078f18ff */
[----:B------:R-:W-:Y:S01]  /*7180*/  ISETP.GE.AND P1, PT, R4, UR9, PT ;  /* 0x0000000904007c0c */ /* 0x000fe2000bf26270 */
[----:B------:R-:W-:Y:S01]  /*7190*/  @P2 IMAD.HI.U32 R4, R209, c[0x0][0x2bc], RZ ;  /* 0x0000af00d1042a27 */ /* 0x000fe200078e00ff */
[----:B------:R-:W-:-:S02]  /*71a0*/  @!P0 LEA.HI R6, R6, R37, RZ, 0x3 ;  /* 0x0000002506068211 */ /* 0x000fc400078f18ff */
[----:B-123--:R-:W-:Y:S01]  /*71b0*/  LOP3.LUT R5, R5, 0xfffffffd, RZ, 0xc0, !PT ;  /* 0xfffffffd05057812 */ /* 0x00efe200078ec0ff */
[----:B----4-:R-:W-:Y:S01]  /*71c0*/  @!P0 IMAD.WIDE R12, R89, 0x2, R10 ;  /* 0x00000002590c8825 */ /* 0x010fe200078e020a */
[----:B------:R-:W-:Y:S02]  /*71d0*/  @!P0 LOP3.LUT R7, R7, 0xfffffff8, RZ, 0xc0, !PT ;  /* 0xfffffff807078812 */ /* 0x000fe400078ec0ff */
[----:B------:R-:W-:Y:S01]  /*71e0*/  @P2 LOP3.LUT R5, R5, 0x2, RZ, 0xfc, !PT ;  /* 0x0000000205052812 */ /* 0x000fe200078efcff */
[----:B------:R-:W-:Y:S01]  /*71f0*/  IMAD.MOV.U32 R5, RZ, RZ, R209 ;  /* 0x000000ffff057224 */ /* 0x000fe200078e00d1 */
[----:B------:R-:W-:Y:S01]  /*7200*/  @!P0 LOP3.LUT R6, R6, 0xfffffff8, RZ, 0xc0, !PT ;  /* 0xfffffff806068812 */ /* 0x000fe200078ec0ff */
[----:B------:R-:W-:Y:S01]  /*7210*/  @!P0 IMAD.WIDE R16, R7, 0x2, R10 ;  /* 0x0000000207108825 */ /* 0x000fe200078e020a */
[----:B------:R-:W-:Y:S02]  /*7220*/  @P2 SHF.R.U32.HI R5, RZ, c[0x0][0x2c0], R4 ;  /* 0x0000b000ff052a19 */ /* 0x000fe40000011604 */
[----:B------:R-:W-:Y:S01]  /*7230*/  ISETP.GT.OR P1, PT, R210, 0x3f, P1 ;  /* 0x0000003fd200780c */ /* 0x000fe20000f24670 */
[----:B------:R-:W-:-:S02]  /*7240*/  @!P0 IMAD.SHL.U32 R4, R0, 0x2, RZ ;  /* 0x0000000200048824 */ /* 0x000fc400078e00ff */
[----:B------:R-:W-:-:S03]  /*7250*/  @!P0 IMAD.WIDE R10, R6, 0x2, R10 ;  /* 0x00000002060a8825 */ /* 0x000fc600078e020a */
[----:B------:R-:W-:Y:S01]  /*7260*/  @!PT LDS RZ, [RZ] ;  /* 0x00000000fffff984 */ /* 0x000fe20000000800 */
[----:B------:R1:W-:Y:S04]  /*7270*/  @!P0 LDGSTS.E.BYPASS.LTC128B.128 [R4+0xf100], [R12.64], !P5 ;  /* 0x0f1000000c048fae */ /* 0x0003e8000e901d54 */
        /* <DEDUP_REMOVED lines=8> */
[----:B------:R2:W3:Y:S01]  /*7300*/  @!P1 LDG.E R208, [R14.64] ;  /* 0x000000140ed09981 */ /* 0x0004e2000c1e1900 */
[----:B------:R-:W-:Y:S01]  /*7310*/  IMAD.MOV R6, RZ, RZ, -R5 ;  /* 0x000000ffff067224 */ /* 0x000fe200078e0a05 */
[----:B------:R-:W-:Y:S01]  /*7320*/  UIMAD UR16, UR10, UR4, URZ ;  /* 0x000000040a1072a4 */ /* 0x000fe2000f8e023f */
[----:B------:R-:W-:Y:S01]  /*7330*/  ISETP.GE.AND P4, PT, R89, c[0x0][0x1d4], PT ;  /* 0x0000750059007a0c */ /* 0x000fe20003f86270 */
[----:B------:R-:W-:Y:S01]  /*7340*/  UIMAD.WIDE.U32 UR22, UR11, UR4, URZ ;  /* 0x000000040b1672a5 */ /* 0x000fe2000f8e003f */
[----:B------:R-:W-:Y:S01]  /*7350*/  IMAD R209, R6, c[0x0][0x2b8], R209 ;  /* 0x0000ae0006d17a24 */ /* 0x000fe200078e02d1 */
[----:B------:R-:W-:Y:S01]  /*7360*/  UIMAD UR16, UR11, UR5, UR16 ;  /* 0x000000050b1072a4 */ /* 0x000fe2000f8e0210 */
[----:B------:R-:W-:Y:S01]  /*7370*/  ISETP.GE.AND P6, PT, R38, c[0x0][0x1d4], PT ;  /* 0x0000750026007a0c */ /* 0x000fe20003fc6270 */
[----:B------:R-:W-:Y:S01]  /*7380*/  ULEA UR19, UR8, 0xffffffc0, 0x6 ;  /* 0xffffffc008137891 */ /* 0x000fe2000f8e303f */
[----:B------:R-:W-:Y:S01]  /*7390*/  IMAD.WIDE.U32 R6, R209, c[0x0][0x1e0], RZ ;  /* 0x00007800d1067a25 */ /* 0x000fe200078e00ff */
[----:B------:R-:W-:Y:S01]  /*73a0*/  SHF.R.S32.HI R52, RZ, 0x1f, R209 ;  /* 0x0000001fff347819 */ /* 0x000fe200000114d1 */
[----:B------:R-:W-:Y:S01]  /*73b0*/  UIADD3 UR16, UR23, UR16, URZ ;  /* 0x0000001017107290 */ /* 0x000fe2000fffe03f */
[----:B------:R-:W-:Y:S01]  /*73c0*/  ISETP.GE.AND P5, PT, R37, c[0x0][0x1d4], PT ;  /* 0x0000750025007a0c */ /* 0x000fe20003fa6270 */
[----:B-1----:R-:W-:Y:S01]  /*73d0*/  IMAD.MOV.U32 R4, RZ, RZ, R6 ;  /* 0x000000ffff047224 */ /* 0x002fe200078e0006 */
[----:B------:R-:W-:Y:S01]  /*73e0*/  UIADD3 UR19, UR9, -UR19, URZ ;  /* 0x8000001309137290 */ /* 0x000fe2000fffe03f */
[----:B------:R-:W-:Y:S01]  /*73f0*/  IMAD R8, R52, c[0x0][0x1e0], RZ ;  /* 0x0000780034087a24 */ /* 0x000fe200078e02ff */
[----:B------:R-:W-:Y:S01]  /*7400*/  ULDC.64 UR4, c[0x0][0x210] ;  /* 0x0000840000047ab9 */ /* 0x000fe20000000a00 */
[----:B------:R-:W-:Y:S01]  /*7410*/  LEA.HI R68, R70, R71, RZ, 0x5 ;  /* 0x0000004746447211 */ /* 0x000fe200078f28ff */
[----:B------:R-:W-:Y:S01]  /*7420*/  UIMAD UR10, UR10, UR4, URZ ;  /* 0x000000040a0a72a4 */ /* 0x000fe2000f8e023f */
[----:B------:R-:W-:Y:S01]  /*7430*/  IMAD R5, R209, c[0x0][0x1e4], R8 ;  /* 0x00007900d1057a24 */ /* 0x000fe200078e0208 */
[----:B------:R-:W-:Y:S01]  /*7440*/  IADD3 R36, -R50, UR19, RZ ;  /* 0x0000001332247c10 */ /* 0x000fe2000fffe1ff */
[----:B------:R-:W-:Y:S01]  /*7450*/  UIMAD.WIDE.U32 UR24, UR11, UR4, URZ ;  /* 0x000000040b1872a5 */ /* 0x000fe2000f8e003f */
[----:B------:R-:W-:Y:S01]  /*7460*/  ISETP.GT.AND P3, PT, R210, 0x3f, PT ;  /* 0x0000003fd200780c */ /* 0x000fe20003f64270 */
[----:B------:R-:W-:Y:S01]  /*7470*/  IMAD.IADD R5, R7, 0x1, R5 ;  /* 0x0000000107057824 */ /* 0x000fe200078e0205 */
[----:B------:R-:W-:Y:S01]  /*7480*/  ISETP.GE.AND P1, PT, R36, 0x1, PT ;  /* 0x000000012400780c */ /* 0x000fe20003f26270 */
[----:B------:R-:W-:Y:S01]  /*7490*/  UIMAD UR10, UR11, UR5, UR10 ;  /* 0x000000050b0a72a4 */ /* 0x000fe2000f8e020a */
[----:B------:R-:W-:-:S02]  /*74a0*/  SEL R88, RZ, 0x10, P5 ;  /* 0x00000010ff587807 */ /* 0x000fc40002800000 */
[----:B------:R-:W-:Y:S01]  /*74b0*/  SHF.R.S32.HI R69, RZ, 0x5, R68 ;  /* 0x00000005ff457819 */ /* 0x000fe20000011444 */
[----:B------:R-:W-:-:S08]  /*74c0*/  UIADD3 UR10, UR25, UR10, URZ ;  /* 0x0000000a190a7290 */ /* 0x000fd0000fffe03f */
[----:B------:R-:W-:Y:S01]  /*74d0*/  @P1 SHF.R.S32.HI R7, RZ, 0x1f, R38 ;  /* 0x0000001fff071819 */ /* 0x000fe20000011426 */
[----:B------:R-:W-:Y:S01]  /*74e0*/  @P1 IMAD.SHL.U32 R9, R0, 0x2, RZ ;  /* 0x0000000200091824 */ /* 0x000fe200078e00ff */
[----:B--2---:R-:W-:Y:S02]  /*74f0*/  @P1 SHF.R.S32.HI R14, RZ, 0x1f, R37 ;  /* 0x0000001fff0e1819 */ /* 0x004fe40000011425 */
[----:B---3--:R-:W-:Y:S01]  /*7500*/  SHF.R.S32.HI R51, RZ, 0x1f, R208 ;  /* 0x0000001fff337819 */ /* 0x008fe200000114d0 */
[----:B------:R-:W-:-:S04]  /*7510*/  IMAD.WIDE.U32 R4, R208, c[0x0][0x1f0], R4 ;  /* 0x00007c00d0047a25 */ /* 0x000fc800078e0004 */
[----:B------:R-:W-:Y:S01]  /*7520*/  IMAD R15, R51, c[0x0][0x1f0], RZ ;  /* 0x00007c00330f7a24 */ /* 0x000fe200078e02ff */
[----:B------:R-:W-:-:S03]  /*7530*/  IADD3 R4, P0, R4, UR22, RZ ;  /* 0x0000001604047c10 */ /* 0x000fc6000ff1e0ff */
[----:B------:R-:W-:-:S05]  /*7540*/  IMAD R15, R208, c[0x0][0x1f4], R15 ;  /* 0x00007d00d00f7a24 */ /* 0x000fca00078e020f */
[----:B------:R-:W-:Y:S02]  /*7550*/  IADD3.X R15, R5, UR16, R15, P0, !PT ;  /* 0x00000010050f7c10 */ /* 0x000fe400087fe40f */
[----:B------:R-:W-:-:S04]  /*7560*/  LEA R8, P0, R4, c[0x0][0x1c8], 0x1 ;  /* 0x0000720004087a11 */ /* 0x000fc800078008ff */
[----:B------:R-:W-:Y:S01]  /*7570*/  LEA.HI.X R15, R4, c[0x0][0x1cc], R15, 0x1, P0 ;  /* 0x00007300040f7a11 */ /* 0x000fe200000f0c0f */
[----:B------:R-:W-:Y:S01]  /*7580*/  SHFL.IDX PT, R12, R8, RZ, 0x181f ;  /* 0x00181fff080c7589 */ /* 0x000fe200000e0000 */
[----:B------:R-:W-:-:S03]  /*7590*/  ISETP.GE.AND P0, PT, R36, 0x21, PT ;  /* 0x000000212400780c */ /* 0x000fc60003f06270 */
[----:B------:R-:W-:Y:S04]  /*75a0*/  SHFL.IDX PT, R13, R15, RZ, 0x181f ;  /* 0x00181fff0f0d7589 */ /* 0x000fe800000e0000 */
[----:B------:R1:W-:Y:S04]  /*75b0*/  SHFL.IDX PT, R10, R8, 0x1, 0x181f ;  /* 0x00381f00080a7f89 */ /* 0x0003e800000e0000 */
[----:B------:R-:W2:Y:S02]  /*75c0*/  SHFL.IDX PT, R11, R15, 0x1, 0x181f ;  /* 0x00381f000f0b7f89 */ /* 0x000ea400000e0000 */
[----:B------:R-:W-:Y:S01]  /*75d0*/  @P0 SHF.R.S32.HI R5, RZ, 0x1f, R38 ;  /* 0x0000001fff050819 */ /* 0x000fe20000011426 */
[----:B------:R-:W-:Y:S01]  /*75e0*/  @P0 IMAD.SHL.U32 R6, R0, 0x2, RZ ;  /* 0x0000000200060824 */ /* 0x000fe200078e00ff */
[----:B------:R-:W-:-:S02]  /*75f0*/  @P0 SHF.R.S32.HI R4, RZ, 0x1f, R37 ;  /* 0x0000001fff040819 */ /* 0x000fc40000011425 */
[-C--:B------:R-:W-:Y:S02]  /*7600*/  @P0 LEA.HI R5, R5, R38.reuse, RZ, 0x3 ;  /* 0x0000002605050211 */ /* 0x080fe400078f18ff */
[-C--:B------:R-:W-:Y:S02]  /*7610*/  @P0 LEA.HI R4, R4, R37.reuse, RZ, 0x3 ;  /* 0x0000002504040211 */ /* 0x080fe400078f18ff */
[----:B------:R-:W-:Y:S02]  /*7620*/  @P0 LOP3.LUT R5, R5, 0xfffffff8, RZ, 0xc0, !PT ;  /* 0xfffffff805050812 */ /* 0x000fe400078ec0ff */
[----:B------:R-:W-:Y:S02]  /*7630*/  @P0 LOP3.LUT R4, R4, 0xfffffff8, RZ, 0xc0, !PT ;  /* 0xfffffff804040812 */ /* 0x000fe400078ec0ff */
[----:B-1----:R-:W-:Y:S02]  /*7640*/  @P1 LEA.HI R8, R7, R38, RZ, 0x3 ;  /* 0x0000002607081211 */ /* 0x002fe400078f18ff */
[----:B------:R-:W-:-:S02]  /*7650*/  @P1 LEA.HI R7, R14, R37, RZ, 0x3 ;  /* 0x000000250e071211 */ /* 0x000fc400078f18ff */
[----:B------:R-:W-:Y:S01]  /*7660*/  @P1 LOP3.LUT R8, R8, 0xfffffff8, RZ, 0xc0, !PT ;  /* 0xfffffff808081812 */ /* 0x000fe200078ec0ff */
[----:B--2---:R-:W-:Y:S01]  /*7670*/  @P0 IMAD.WIDE R20, R89, 0x2, R10 ;  /* 0x0000000259140825 */ /* 0x004fe200078e020a */
[----:B------:R-:W-:-:S03]  /*7680*/  @P1 LOP3.LUT R7, R7, 0xfffffff8, RZ, 0xc0, !PT ;  /* 0xfffffff807071812 */ /* 0x000fc600078ec0ff */
[----:B------:R-:W-:-:S04]  /*7690*/  @P1 IMAD.WIDE R14, R8, 0x2, R12 ;  /* 0x00000002080e1825 */ /* 0x000fc800078e020c */
        /* <DEDUP_REMOVED lines=15> */
.L_x_663:
[----:B------:R-:W-:Y:S01]  /*7790*/  ULDC.U8 UR4, c[0x0][0x298] ;  /* 0x0000a60000047ab9 */ /* 0x000fe20000000000 */
[----:B------:R-:W-:Y:S01]  /*77a0*/  SHF.R.S32.HI R11, RZ, 0x1f, R76 ;  /* 0x0000001fff0b7819 */ /* 0x000fe2000001144c */
[----:B-1----:R-:W-:Y:S01]  /*77b0*/  IMAD.WIDE.U32 R6, R76, c[0x0][0x280], RZ ;  /* 0x0000a0004c067a25 */ /* 0x002fe200078e00ff */
        /* <DEDUP_REMOVED lines=51> */
[----:B------:R-:W-:Y:S01]  /*7af0*/  LEA.HI.X R12, R12, c[0x0][0x28c], R9, 0x1, P0 ;  /* 0x0000a3000c0c7a11 */ /* 0x000fe200000f0c09 */
[----:B------:R-:W-:Y:S01]  /*7b00*/  CS2R R14, SRZ ;  /* 0x00000000000e7805 */ /* 0x000fe2000001ff00 */
[----:B------:R-:W-:Y:S01]  /*7b10*/  ISETP.GE.AND P0, PT, R5, UR7, PT ;  /* 0x0000000705007c0c */ /* 0x000fe2000bf06270 */
[----:B------:R1:W4:Y:S04]  /*7b20*/  SHFL.IDX PT, R19, R13, RZ, 0x1c1f ;  /* 0x001c1fff0d137589 */ /* 0x00032800000e0000 */
        /* <DEDUP_REMOVED lines=11> */
[----:B-1-3--:R-:W-:Y:S01]  /*7be0*/  @!P0 IMAD.WIDE R24, R90, 0x2, R16 ;  /* 0x000000025a188825 */ /* 0x00afe200078e0210 */
[----:B------:R1:W5:Y:S01]  /*7bf0*/  @!P0 LD.E.64 R94, [R26.64] ;  /* 0x000000141a5e8980 */ /* 0x000362000c101b00 */
[----:B------:R-:W-:Y:S02]  /*7c00*/  @!P2 LEA.HI R7, R4, R7, RZ, 0x2 ;  /* 0x000000070407a211 */ /* 0x000fe400078f10ff */
[----:B------:R-:W-:Y:S01]  /*7c10*/  IADD3 R4, R90, 0x30, RZ ;  /* 0x000000305a047810 */ /* 0x000fe20007ffe0ff */
[----:B------:R2:W5:Y:S01]  /*7c20*/  @!P0 LD.E.64 R92, [R24.64] ;  /* 0x00000014185c8980 */ /* 0x000562000c101b00 */
[----:B------:R-:W-:-:S02]  /*7c30*/  @!P2 LOP3.LUT R7, R7, 0xfffffffc, RZ, 0xc0, !PT ;  /* 0xfffffffc0707a812 */ /* 0x000fc400078ec0ff */
[----:B------:R-:W-:-:S03]  /*7c40*/  ISETP.GE.AND P0, PT, R4, c[0x0][0x27c], PT ;  /* 0x00009f0004007a0c */ /* 0x000fc60003f06270 */
[----:B------:R-:W-:-:S04]  /*7c50*/  @!P2 IMAD.WIDE R20, R7, 0x2, R18 ;  /* 0x000000020714a825 */ /* 0x000fc800078e0212 */
[----:B------:R-:W-:Y:S01]  /*7c60*/  @!P2 IMAD.WIDE R22, R7, 0x2, R16 ;  /* 0x000000020716a825 */ /* 0x000fe200078e0210 */
[----:B------:R-:W-:-:S04]  /*7c70*/  @!P1 SHF.R.S32.HI R7, RZ, 0x1f, R6 ;  /* 0x0000001fff079819 */ /* 0x000fc80000011406 */
[----:B------:R-:W-:-:S04]  /*7c80*/  @!P1 LEA.HI R7, R7, R6, RZ, 0x2 ;  /* 0x0000000607079211 */ /* 0x000fc800078f10ff */
[----:B------:R-:W-:Y:S02]  /*7c90*/  @!P1 LOP3.LUT R9, R7, 0xfffffffc, RZ, 0xc0, !PT ;  /* 0xfffffffc07099812 */ /* 0x000fe400078ec0ff */
[----:B------:R-:W-:Y:S01]  /*7ca0*/  @!P0 SHF.R.S32.HI R7, RZ, 0x1f, R4 ;  /* 0x0000001fff078819 */ /* 0x000fe20000011404 */
[----:B------:R-:W-:Y:S01]  /*7cb0*/  CS2R R108, SRZ ;  /* 0x00000000006c7805 */ /* 0x000fe2000001ff00 */
[----:B------:R-:W-:Y:S02]  /*7cc0*/  CS2R R106, SRZ ;  /* 0x00000000006a7805 */ /* 0x000fe4000001ff00 */
[----:B------:R-:W-:Y:S01]  /*7cd0*/  @!P0 LEA.HI R7, R7, R4, RZ, 0x2 ;  /* 0x0000000407078211 */ /* 0x000fe200078f10ff */
[----:B------:R-:W-:Y:S01]  /*7ce0*/  CS2R R98, SRZ ;  /* 0x0000000000627805 */ /* 0x000fe2000001ff00 */
[----:B------:R-:W-:Y:S01]  /*7cf0*/  CS2R R96, SRZ ;  /* 0x0000000000607805 */ /* 0x000fe2000001ff00 */
[----:B------:R3:W5:Y:S01]  /*7d00*/  @!P2 LD.E.64 R108, [R20.64] ;  /* 0x00000014146ca980 */ /* 0x000762000c101b00 */
[----:B------:R-:W-:Y:S01]  /*7d10*/  @!P0 LOP3.LUT R7, R7, 0xfffffffc, RZ, 0xc0, !PT ;  /* 0xfffffffc07078812 */ /* 0x000fe200078ec0ff */
[----:B-1----:R-:W-:Y:S01]  /*7d20*/  @!P1 IMAD.WIDE R26, R9, 0x2, R18 ;  /* 0x00000002091a9825 */ /* 0x002fe200078e0212 */
[----:B------:R-:W-:Y:S01]  /*7d30*/  CS2R R82, SRZ ;  /* 0x0000000000527805 */ /* 0x000fe2000001ff00 */
[----:B------:R1:W5:Y:S01]  /*7d40*/  @!P2 LD.E.64 R106, [R22.64] ;  /* 0x00000014166aa980 */ /* 0x000362000c101b00 */
[----:B------:R-:W-:Y:S01]  /*7d50*/  CS2R R80, SRZ ;  /* 0x0000000000507805 */ /* 0x000fe2000001ff00 */
[----:B--2---:R-:W-:Y:S01]  /*7d60*/  @!P0 IMAD.WIDE R24, R7, 0x2, R16 ;  /* 0x0000000207188825 */ /* 0x004fe200078e0210 */
[C---:B------:R-:W-:Y:S01]  /*7d70*/  IADD3 R6, R90.reuse, 0x40, RZ ;  /* 0x000000405a067810 */ /* 0x040fe20007ffe0ff */
[----:B------:R2:W5:Y:S01]  /*7d80*/  @!P1 LD.E.64 R98, [R26.64] ;  /* 0x000000141a629980 */ /* 0x000562000c101b00 */
[----:B------:R-:W-:-:S03]  /*7d90*/  IADD3 R4, R90, 0x50, RZ ;  /* 0x000000505a047810 */ /* 0x000fc60007ffe0ff */
[----:B------:R2:W5:Y:S01]  /*7da0*/  @!P0 LD.E.64 R80, [R24.64] ;  /* 0x0000001418508980 */ /* 0x000562000c101b00 */
[----:B---3--:R-:W-:-:S04]  /*7db0*/  @!P1 IMAD.WIDE R20, R9, 0x2, R16 ;  /* 0x0000000209149825 */ /* 0x008fc800078e0210 */
[----:B-1----:R-:W-:Y:S01]  /*7dc0*/  @!P0 IMAD.WIDE R22, R7, 0x2, R18 ;  /* 0x0000000207168825 */ /* 0x002fe200078e0212 */
[----:B------:R1:W5:Y:S01]  /*7dd0*/  @!P1 LD.E.64 R96, [R20.64] ;  /* 0x0000001414609980 */ /* 0x000362000c101b00 */
[----:B------:R-:W-:-:S03]  /*7de0*/  ISETP.GE.AND P1, PT, R6, c[0x0][0x27c], PT ;  /* 0x00009f0006007a0c */ /* 0x000fc60003f26270 */
[----:B------:R3:W5:Y:S01]  /*7df0*/  @!P0 LD.E.64 R82, [R22.64] ;  /* 0x0000001416528980 */ /* 0x000762000c101b00 */
[----:B------:R-:W-:-:S09]  /*7e00*/  ISETP.GE.AND P0, PT, R4, c[0x0][0x27c], PT ;  /* 0x00009f0004007a0c */ /* 0x000fd20003f06270 */
[----:B------:R-:W-:-:S04]  /*7e10*/  @!P1 SHF.R.S32.HI R9, RZ, 0x1f, R6 ;  /* 0x0000001fff099819 */ /* 0x000fc80000011406 */
[----:B------:R-:W-:Y:S02]  /*7e20*/  @!P0 SHF.R.S32.HI R7, RZ, 0x1f, R4 ;  /* 0x0000001fff078819 */ /* 0x000fe40000011404 */
[----:B------:R-:W-:Y:S02]  /*7e30*/  @!P1 LEA.HI R9, R9, R6, RZ, 0x2 ;  /* 0x0000000609099211 */ /* 0x000fe400078f10ff */
[----:B------:R-:W-:Y:S02]  /*7e40*/  @!P0 LEA.HI R7, R7, R4, RZ, 0x2 ;  /* 0x0000000407078211 */ /* 0x000fe400078f10ff */
[----:B------:R-:W-:Y:S02]  /*7e50*/  @!P1 LOP3.LUT R9, R9, 0xfffffffc, RZ, 0xc0, !PT ;  /* 0xfffffffc09099812 */ /* 0x000fe400078ec0ff */
[----:B------:R-:W-:Y:S01]  /*7e60*/  @!P0 LOP3.LUT R7, R7, 0xfffffffc, RZ, 0xc0, !PT ;  /* 0xfffffffc07078812 */ /* 0x000fe200078ec0ff */
[----:B------:R-:W-:Y:S01]  /*7e70*/  CS2R R76, SRZ ;  /* 0x00000000004c7805 */ /* 0x000fe2000001ff00 */
[----:B------:R-:W-:Y:S01]  /*7e80*/  CS2R R64, SRZ ;  /* 0x0000000000407805 */ /* 0x000fe2000001ff00 */
[----:B-1----:R-:W-:Y:S01]  /*7e90*/  @!P1 IMAD.WIDE R20, R9, 0x2, R18 ;  /* 0x0000000209149825 */ /* 0x002fe200078e0212 */
[----:B------:R-:W-:Y:S01]  /*7ea0*/  CS2R R72, SRZ ;  /* 0x0000000000487805 */ /* 0x000fe2000001ff00 */
[----:B------:R-:W-:-:S02]  /*7eb0*/  CS2R R62, SRZ ;  /* 0x00000000003e7805 */ /* 0x000fc4000001ff00 */
[----:B---3--:R-:W-:Y:S01]  /*7ec0*/  @!P1 IMAD.WIDE R22, R9, 0x2, R16 ;  /* 0x0000000209169825 */ /* 0x008fe200078e0210 */
[----:B------:R2:W5:Y:S03]  /*7ed0*/  @!P1 LD.E.64 R76, [R20.64] ;  /* 0x00000014144c9980 */ /* 0x000566000c101b00 */
[C---:B------:R-:W-:Y:S01]  /*7ee0*/  @!P0 IMAD.WIDE R18, R7.reuse, 0x2, R18 ;  /* 0x0000000207128825 */ /* 0x040fe200078e0212 */
[----:B------:R2:W5:Y:S03]  /*7ef0*/  @!P1 LD.E.64 R72, [R22.64] ;  /* 0x0000001416489980 */ /* 0x000566000c101b00 */
[----:B------:R-:W-:Y:S01]  /*7f00*/  @!P0 IMAD.WIDE R16, R7, 0x2, R16 ;  /* 0x0000000207108825 */ /* 0x000fe200078e0210 */
[----:B------:R2:W5:Y:S04]  /*7f10*/  @!P0 LD.E.64 R64, [R18.64] ;  /* 0x0000001412408980 */ /* 0x000568000c101b00 */
[----:B------:R2:W5:Y:S02]  /*7f20*/  @!P0 LD.E.64 R62, [R16.64] ;  /* 0x00000014103e8980 */ /* 0x000564000c101b00 */
.L_x_667:
[----:B------:R-:W-:Y:S05]  /*7f30*/  BSYNC B0 ;  /* 0x0000000000007941 */ /* 0x000fea0003800000 */
.L_x_666:
[----:B------:R-:W-:Y:S01]  /*7f40*/  IADD3 R5, R5, 0x40, RZ ;  /* 0x0000004005057810 */ /* 0x000fe20007ffe0ff */
[----:B-----5:R-:W-:Y:S01]  /*7f50*/  IMAD.MOV.U32 R4, RZ, RZ, R64 ;  /* 0x000000ffff047224 */ /* 0x020fe200078e0040 */
[----:B------:R-:W4:Y:S01]  /*7f60*/  SHFL.IDX PT, R11, R13, 0x1, 0x1c1f ;  /* 0x003c1f000d0b7f89 */ /* 0x000f2200000e0000 */
[----:B------:R-:W-:Y:S01]  /*7f70*/  IMAD.MOV.U32 R7, RZ, RZ, R65 ;  /* 0x000000ffff077224 */ /* 0x000fe200078e0041 */
[----:B------:R-:W-:Y:S01]  /*7f80*/  ISETP.GE.AND P0, PT, R5, UR7, PT ;  /* 0x0000000705007c0c */ /* 0x000fe2000bf06270 */
[----:B------:R-:W-:Y:S01]  /*7f90*/  IMAD.MOV.U32 R6, RZ, RZ, R76 ;  /* 0x000000ffff067224 */ /* 0x000fe200078e004c */
[----:B-1----:R-:W1:Y:S01]  /*7fa0*/  SHFL.IDX PT, R10, R10, 0x1, 0x1c1f ;  /* 0x003c1f000a0a7f89 */ /* 0x002e6200000e0000 */
        /* <DEDUP_REMOVED lines=10> */
[----:B------:R-:W1:Y:S01]  /*8050*/  SHFL.IDX PT, R8, R8, 0x1, 0x1c1f ;  /* 0x003c1f0008087f89 */ /* 0x000e6200000e0000 */
        /* <DEDUP_REMOVED lines=15> */
[----:B--2---:R-:W-:Y:S01]  /*8150*/  CS2R R20, SRZ ;  /* 0x0000000000147805 */ /* 0x004fe2000001ff00 */
        /* <DEDUP_REMOVED lines=16> */
[----:B---3--:R-:W-:Y:S01]  /*8260*/  CS2R R12, SRZ ;  /* 0x00000000000c7805 */ /* 0x008fe2000001ff00 */
[----:B----4-:R-:W-:Y:S01]  /*8270*/  CS2R R18, SRZ ;  /* 0x0000000000127805 */ /* 0x010fe2000001ff00 */
[----:B------:R-:W-:Y:S01]  /*8280*/  PRMT R75, R6, 0x5410, R7 ;  /* 0x00005410064b7816 */ /* 0x000fe20000000007 */
[----:B------:R-:W-:Y:S01]  /*8290*/  CS2R R24, SRZ ;  /* 0x0000000000187805 */ /* 0x000fe2000001ff00 */
[----:B------:R-:W-:Y:S01]  /*82a0*/  PRMT R79, R4, 0x5410, R5 ;  /* 0x00005410044f7816 */ /* 0x000fe20000000005 */
[----:B------:R-:W-:Y:S01]  /*82b0*/  CS2R R30, SRZ ;  /* 0x00000000001e7805 */ /* 0x000fe2000001ff00 */
[----:B------:R-:W-:Y:S01]  /*82c0*/  CS2R R42, SRZ ;  /* 0x00000000002a7805 */ /* 0x000fe2000001ff00 */
[----:B------:R-:W-:Y:S01]  /*82d0*/  CS2R R54, SRZ ;  /* 0x0000000000367805 */ /* 0x000fe2000001ff00 */
[----:B------:R-:W-:Y:S05]  /*82e0*/  @P0 BRA `(.L_x_669) ;  /* 0x000003e000000947 */ /* 0x000fea0003800000 */
[C---:B-1----:R-:W-:Y:S01]  /*82f0*/  IADD3 R4, R90.reuse, 0x10, RZ ;  /* 0x000000105a047810 */ /* 0x042fe20007ffe0ff */
        /* <DEDUP_REMOVED lines=8> */
[----:B------:R-:W-:Y:S01]  /*8380*/  ISETP.GE.AND P1, PT, R5, c[0x0][0x27c], PT ;  /* 0x00009f0005007a0c */ /* 0x000fe20003f26270 */
[----:B------:R1:W5:Y:S01]  /*8390*/  @!P0 LD.E.64 R56, [R18.64] ;  /* 0x0000001412388980 */ /* 0x000362000c101b00 */
[----:B------:R-:W-:-:S03]  /*83a0*/  @!P2 LEA.HI R7, R7, R4, RZ, 0x2 ;  /* 0x000000040707a211 */ /* 0x000fc600078f10ff */
[----:B------:R2:W5:Y:S01]  /*83b0*/  @!P0 LD.E.64 R54, [R16.64] ;  /* 0x0000001410368980 */ /* 0x000562000c101b00 */
[----:B------:R-:W-:-:S05]  /*83c0*/  @!P2 LOP3.LUT R7, R7, 0xfffffffc, RZ, 0xc0, !PT ;  /* 0xfffffffc0707a812 */ /* 0x000fca00078ec0ff */
[----:B------:R-:W-:-:S04]  /*83d0*/  @!P2 IMAD.WIDE R12, R7, 0x2, R10 ;  /* 0x00000002070ca825 */ /* 0x000fc800078e020a */
[----:B------:R-:W-:Y:S01]  /*83e0*/  @!P2 IMAD.WIDE R14, R7, 0x2, R8 ;  /* 0x00000002070ea825 */ /* 0x000fe200078e0208 */
[----:B------:R-:W-:-:S04]  /*83f0*/  IADD3 R7, R90, 0x30, RZ ;  /* 0x000000305a077810 */ /* 0x000fc80007ffe0ff */
[----:B------:R-:W-:Y:S02]  /*8400*/  ISETP.GE.AND P0, PT, R7, c[0x0][0x27c], PT ;  /* 0x00009f0007007a0c */ /* 0x000fe40003f06270 */
[----:B------:R-:W-:-:S04]  /*8410*/  @!P1 SHF.R.S32.HI R4, RZ, 0x1f, R5 ;  /* 0x0000001fff049819 */ /* 0x000fc80000011405 */
[----:B------:R-:W-:Y:S01]  /*8420*/  @!P1 LEA.HI R5, R4, R5, RZ, 0x2 ;  /* 0x0000000504059211 */ /* 0x000fe200078f10ff */
[----:B------:R-:W-:-:S06]  /*8430*/  CS2R R44, SRZ ;  /* 0x00000000002c7805 */ /* 0x000fcc000001ff00 */
[----:B------:R-:W-:Y:S01]  /*8440*/  @!P0 SHF.R.S32.HI R4, RZ, 0x1f, R7 ;  /* 0x0000001fff048819 */ /* 0x000fe20000011407 */
[----:B------:R-:W-:Y:S01]  /*8450*/  CS2R R42, SRZ ;  /* 0x00000000002a7805 */ /* 0x000fe2000001ff00 */
[----:B------:R-:W-:Y:S01]  /*8460*/  @!P1 LOP3.LUT R5, R5, 0xfffffffc, RZ, 0xc0, !PT ;  /* 0xfffffffc05059812 */ /* 0x000fe200078ec0ff */
[----:B------:R-:W-:Y:S01]  /*8470*/  CS2R R34, SRZ ;  /* 0x0000000000227805 */ /* 0x000fe2000001ff00 */
[----:B------:R-:W-:Y:S01]  /*8480*/  @!P0 LEA.HI R4, R4, R7, RZ, 0x2 ;  /* 0x0000000704048211 */ /* 0x000fe200078f10ff */
[----:B------:R-:W-:Y:S01]  /*8490*/  CS2R R30, SRZ ;  /* 0x00000000001e7805 */ /* 0x000fe2000001ff00 */
[----:B------:R3:W5:Y:S02]  /*84a0*/  @!P2 LD.E.64 R44, [R12.64] ;  /* 0x000000140c2ca980 */ /* 0x000764000c101b00 */
[----:B------:R-:W-:Y:S01]  /*84b0*/  @!P0 LOP3.LUT R4, R4, 0xfffffffc, RZ, 0xc0, !PT ;  /* 0xfffffffc04048812 */ /* 0x000fe200078ec0ff */
[C---:B-1----:R-:W-:Y:S01]  /*84c0*/  @!P1 IMAD.WIDE R18, R5.reuse, 0x2, R10 ;  /* 0x0000000205129825 */ /* 0x042fe200078e020a */
[----:B------:R1:W5:Y:S01]  /*84d0*/  @!P2 LD.E.64 R42, [R14.64] ;  /* 0x000000140e2aa980 */ /* 0x000362000c101b00 */
[----:B------:R-:W-:Y:S01]  /*84e0*/  CS2R R26, SRZ ;  /* 0x00000000001a7805 */ /* 0x000fe2000001ff00 */
[----:B------:R-:W-:Y:S01]  /*84f0*/  CS2R R24, SRZ ;  /* 0x0000000000187805 */ /* 0x000fe2000001ff00 */
[----:B--2---:R-:W-:Y:S01]  /*8500*/  @!P1 IMAD.WIDE R16, R5, 0x2, R8 ;  /* 0x0000000205109825 */ /* 0x004fe200078e0208 */
[C---:B------:R-:W-:Y:S01]  /*8510*/  IADD3 R7, R90.reuse, 0x40, RZ ;  /* 0x000000405a077810 */ /* 0x040fe20007ffe0ff */
[----:B------:R2:W5:Y:S01]  /*8520*/  @!P1 LD.E.64 R34, [R18.64] ;  /* 0x0000001412229980 */ /* 0x000562000c101b00 */
[----:B------:R-:W-:-:S03]  /*8530*/  IADD3 R5, R90, 0x50, RZ ;  /* 0x000000505a057810 */ /* 0x000fc60007ffe0ff */
        /* <DEDUP_REMOVED lines=9> */
[----:B------:R-:W-:-:S04]  /*85d0*/  @!P0 SHF.R.S32.HI R4, RZ, 0x1f, R5 ;  /* 0x0000001fff048819 */ /* 0x000fc80000011405 */
[----:B------:R-:W-:Y:S02]  /*85e0*/  @!P0 LEA.HI R4, R4, R5, RZ, 0x2 ;  /* 0x0000000504048211 */ /* 0x000fe400078f10ff */
[----:B------:R-:W-:Y:S02]  /*85f0*/  @!P1 LOP3.LUT R6, R6, 0xfffffffc, RZ, 0xc0, !PT ;  /* 0xfffffffc06069812 */ /* 0x000fe400078ec0ff */
[----:B------:R-:W-:Y:S01]  /*8600*/  @!P0 LOP3.LUT R4, R4, 0xfffffffc, RZ, 0xc0, !PT ;  /* 0xfffffffc04048812 */ /* 0x000fe200078ec0ff */
[----:B------:R-:W-:Y:S01]  /*8610*/  CS2R R20, SRZ ;  /* 0x0000000000147805 */ /* 0x000fe2000001ff00 */
[----:B--2---:R-:W-:Y:S01]  /*8620*/  CS2R R18, SRZ ;  /* 0x0000000000127805 */ /* 0x004fe2000001ff00 */
[--C-:B----4-:R-:W-:Y:S01]  /*8630*/  @!P1 IMAD.WIDE R16, R6, 0x2, R10.reuse ;  /* 0x0000000206109825 */ /* 0x110fe200078e020a */
[----:B---3--:R-:W-:Y:S01]  /*8640*/  CS2R R14, SRZ ;  /* 0x00000000000e7805 */ /* 0x008fe2000001ff00 */
[----:B-1----:R-:W-:Y:S02]  /*8650*/  CS2R R12, SRZ ;  /* 0x00000000000c7805 */ /* 0x002fe4000001ff00 */
[----:B------:R-:W-:Y:S01]  /*8660*/  @!P0 IMAD.WIDE R10, R4, 0x2, R10 ;  /* 0x00000002040a8825 */ /* 0x000fe200078e020a */
[----:B------:R1:W5:Y:S03]  /*8670*/  @!P1 LD.E.64 R20, [R16.64] ;  /* 0x0000001410149980 */ /* 0x000366000c101b00 */
[--C-:B------:R-:W-:Y:S01]  /*8680*/  @!P1 IMAD.WIDE R6, R6, 0x2, R8.reuse ;  /* 0x0000000206069825 */ /* 0x100fe200078e0208 */
[----:B------:R1:W5:Y:S03]  /*8690*/  @!P0 LD.E.64 R14, [R10.64] ;  /* 0x000000140a0e8980 */ /* 0x000366000c101b00 */
[----:B------:R-:W-:Y:S01]  /*86a0*/  @!P0 IMAD.WIDE R4, R4, 0x2, R8 ;  /* 0x0000000204048825 */ /* 0x000fe200078e0208 */
[----:B------:R1:W5:Y:S04]  /*86b0*/  @!P1 LD.E.64 R18, [R6.64] ;  /* 0x0000001406129980 */ /* 0x000368000c101b00 */
[----:B------:R1:W5:Y:S02]  /*86c0*/  @!P0 LD.E.64 R12, [R4.64] ;  /* 0x00000014040c8980 */ /* 0x000364000c101b00 */
.L_x_669:
[----:B-1----:R-:W-:Y:S05]  /*86d0*/  BSYNC B0 ;  /* 0x0000000000007941 */ /* 0x002fea0003800000 */
.L_x_668:
[----:B-----5:R-:W-:Y:S01]  /*86e0*/  IMAD.MOV.U32 R6, RZ, RZ, R14 ;  /* 0x000000ffff067224 */ /* 0x020fe200078e000e */
[----:B------:R-:W-:Y:S01]  /*86f0*/  UIADD3 UR4, -UR12, UR7, URZ ;  /* 0x000000070c047290 */ /* 0x000fe2000fffe13f */
[----:B------:R-:W-:Y:S01]  /*8700*/  IMAD.MOV.U32 R4, RZ, RZ, R15 ;  /* 0x000000ffff047224 */ /* 0x000fe200078e000f */
[----:B------:R-:W-:-:S04]  /*8710*/  DEPBAR.LE SB0, 0x1 ;  /* 0x000080400000791a */ /* 0x000fc80000000000 */
[----:B------:R-:W-:Y:S01]  /*8720*/  PRMT R9, R4, 0x5410, R6 ;  /* 0x0000541004097816 */ /* 0x000fe20000000006 */
[----:B------:R-:W-:Y:S01]  /*8730*/  IMAD.MOV.U32 R5, RZ, RZ, R20 ;  /* 0x000000ffff057224 */ /* 0x000fe200078e0014 */
[----:B------:R-:W-:Y:S01]  /*8740*/  UISETP.LT.AND UP0, UPT, UR4, 0x80, UPT ;  /* 0x000000800400788c */ /* 0x000fe2000bf01270 */
[----:B------:R-:W-:Y:S01]  /*8750*/  IMAD.MOV.U32 R6, RZ, RZ, R21 ;  /* 0x000000ffff067224 */ /* 0x000fe200078e0015 */
[----:B------:R-:W-:Y:S01]  /*8760*/  BSSY B1, `(.L_x_670) ;  /* 0x000014e000017945 */ /* 0x000fe20003800000 */
[----:B------:R-:W-:Y:S01]  /*8770*/  IMAD.MOV.U32 R4, RZ, RZ, R26 ;  /* 0x000000ffff047224 */ /* 0x000fe200078e001a */
[----:B------:R-:W-:Y:S01]  /*8780*/  USEL UR4, UR4, 0x80, UP0 ;  /* 0x0000008004047887 */ /* 0x000fe20008000000 */
[----:B------:R-:W-:Y:S01]  /*8790*/  IMAD.MOV.U32 R7, RZ, RZ, R13 ;  /* 0x000000ffff077224 */ /* 0x000fe200078e000d */
[----:B------:R-:W-:Y:S01]  /*87a0*/  PRMT R17, R6, 0x5410, R5 ;  /* 0x0000541006117816 */ /* 0x000fe20000000005 */
[----:B------:R-:W-:Y:S02]  /*87b0*/  IMAD.MOV.U32 R5, RZ, RZ, R27 ;  /* 0x000000ffff057224 */ /* 0x000fe400078e001b */
[----:B------:R-:W-:Y:S01]  /*87c0*/  IMAD.MOV.U32 R6, RZ, RZ, R35 ;  /* 0x000000ffff067224 */ /* 0x000fe200078e0023 */
[----:B------:R-:W-:Y:S01]  /*87d0*/  BAR.SYNC.DEFER_BLOCKING 0x0 ;  /* 0x0000000000007b1d */ /* 0x000fe20000010000 */
[----:B------:R-:W-:-:S02]  /*87e0*/  ISETP.GE.AND P0, PT, R87, UR4, PT ;  /* 0x0000000457007c0c */ /* 0x000fc4000bf06270 */
        /* <DEDUP_REMOVED lines=36> */
[----:B------:R-:W-:Y:S02]  /*8a30*/  IMAD.MOV.U32 R5, RZ, RZ, R54 ;  /* 0x000000ffff057224 */ /* 0x000fe400078e0036 */
[----:B------:R-:W-:-:S02]  /*8a40*/  IMAD R11, R69, 0x200, R6 ;  /* 0x00000200450b7824 */ /* 0x000fc400078e0206 */
[----:B------:R-:W-:Y:S01]  /*8a50*/  IMAD.MOV.U32 R6, RZ, RZ, R43 ;  /* 0x000000ffff067224 */ /* 0x000fe200078e002b */
[----:B------:R-:W-:Y:S02]  /*8a60*/  PRMT R41, R4, 0x5410, R5 ;  /* 0x0000541004297816 */ /* 0x000fe40000000005 */
[C---:B------:R-:W-:Y:S02]  /*8a70*/  IADD3 R10, R11.reuse, 0x20, RZ ;  /* 0x000000200b0a7810 */ /* 0x040fe40007ffe0ff */
[C---:B------:R-:W-:Y:S02]  /*8a80*/  @P1 IADD3 R10, R11.reuse, -0x20, RZ ;  /* 0xffffffe00b0a1810 */ /* 0x040fe40007ffe0ff */
[----:B------:R-:W-:Y:S02]  /*8a90*/  PRMT R33, R6, 0x7610, R33 ;  /* 0x0000761006217816 */ /* 0x000fe40000000021 */
[----:B------:R-:W-:Y:S02]  /*8aa0*/  LEA R11, R11, 0xc100, 0x1 ;  /* 0x0000c1000b0b7811 */ /* 0x000fe400078e08ff */
[----:B------:R-:W-:Y:S01]  /*8ab0*/  LEA R10, R10, 0xc100, 0x1 ;  /* 0x0000c1000a0a7811 */ /* 0x000fe200078e08ff */
[----:B------:R-:W-:Y:S05]  /*8ac0*/  @P0 BRA `(.L_x_671) ;  /* 0x0000117000000947 */ /* 0x000fea0003800000 */
[----:B------:R-:W-:Y:S01]  /*8ad0*/  ISETP.GE.AND P0, PT, R90, c[0x0][0x27c], PT ;  /* 0x00009f005a007a0c */ /* 0x000fe20003f06270 */
[----:B------:R-:W-:-:S12]  /*8ae0*/  BSSY B0, `(.L_x_672) ;  /* 0x000002c000007945 */ /* 0x000fd80003800000 */
[----:B------:R-:W-:Y:S05]  /*8af0*/  @P0 BRA `(.L_x_673) ;  /* 0x000002a000000947 */ /* 0x000fea0003800000 */
[----:B------:R-:W1:Y:S01]  /*8b00*/  LDS.128 R4, [R11] ;  /* 0x000000000b047984 */ /* 0x000e620000000c00 */
[--C-:B------:R-:W-:Y:S01]  /*8b10*/  SHF.R.U32.HI R91, RZ, 0x10, R93.reuse ;  /* 0x00000010ff5b7819 */ /* 0x100fe2000001165d */
[--C-:B------:R-:W-:Y:S01]  /*8b20*/  HADD2.F32 R100, -RZ, R79.reuse.H1_H1 ;  /* 0x3000004fff647230 */ /* 0x100fe20000004100 */
[----:B------:R-:W-:Y:S01]  /*8b30*/  SHF.R.U64 R86, R92, 0x10, R93 ;  /* 0x000000105c567819 */ /* 0x000fe2000000125d */
[----:B------:R-:W-:Y:S01]  /*8b40*/  HADD2.F32 R79, -RZ, R79.H0_H0 ;  /* 0x2000004fff4f7230 */ /* 0x000fe20000004100 */
[--C-:B------:R-:W-:Y:S01]  /*8b50*/  SHF.R.U32.HI R85, RZ, 0x10, R95.reuse ;  /* 0x00000010ff557819 */ /* 0x100fe2000001165f */
[----:B------:R-:W-:Y:S01]  /*8b60*/  HADD2.F32 R91, -RZ, R91.H0_H0 ;  /* 0x2000005bff5b7230 */ /* 0x000fe20000004100 */
[----:B------:R-:W-:Y:S01]  /*8b70*/  SHF.R.U64 R58, R94, 0x10, R95 ;  /* 0x000000105e3a7819 */ /* 0x000fe2000000125f */
[----:B------:R-:W-:Y:S02]  /*8b80*/  HADD2.F32 R86, -RZ, R86.H0_H0 ;  /* 0x20000056ff567230 */ /* 0x000fe40000004100 */
[----:B------:R-:W-:-:S02]  /*8b90*/  HADD2.F32 R102, -RZ, R85.H0_H0 ;  /* 0x20000055ff667230 */ /* 0x000fc40000004100 */
[----:B------:R-:W-:Y:S02]  /*8ba0*/  HADD2.F32 R101, -RZ, R84.H1_H1 ;  /* 0x30000054ff657230 */ /* 0x000fe40000004100 */
        /* <DEDUP_REMOVED lines=16> */
[----:B------:R-:W-:-:S02]  /*8cb0*/  FMUL.FTZ R58, R6, R79 ;  /* 0x0000004f063a7220 */ /* 0x000fc40000410000 */
[-C--:B------:R-:W-:Y:S02]  /*8cc0*/  FMUL.FTZ R91, R5, R86.reuse ;  /* 0x00000056055b7220 */ /* 0x080fe40000410000 */
[----:B------:R-:W-:Y:S02]  /*8cd0*/  FMUL.FTZ R79, R4, R79 ;  /* 0x0000004f044f7220 */ /* 0x000fe40000410000 */
[----:B------:R-:W-:Y:S02]  /*8ce0*/  FMUL.FTZ R86, R95, R86 ;  /* 0x000000565f567220 */ /* 0x000fe40000410000 */
[-C--:B------:R-:W-:Y:S02]  /*8cf0*/  FFMA.FTZ R104, R93, R101.reuse, -R104 ;  /* 0x000000655d687223 */ /* 0x080fe40000010868 */
[----:B------:R-:W-:Y:S02]  /*8d00*/  FFMA.FTZ R101, R94, R101, R100 ;  /* 0x000000655e657223 */ /* 0x000fe40000010064 */
[----:B------:R-:W-:-:S02]  /*8d10*/  FFMA.FTZ R58, R4, R7, -R58 ;  /* 0x00000007043a7223 */ /* 0x000fc4000001083a */
[----:B------:R-:W-:Y:S01]  /*8d20*/  FFMA.FTZ R79, R6, R7, R79 ;  /* 0x00000007064f7223 */ /* 0x000fe2000001004f */
[----:B------:R-:W-:Y:S01]  /*8d30*/  F2FP.PACK_AB R7, R102, R85 ;  /* 0x000000556607723e */ /* 0x000fe200000000ff */
[----:B------:R-:W-:Y:S01]  /*8d40*/  FFMA.FTZ R91, R95, R84, -R91 ;  /* 0x000000545f5b7223 */ /* 0x000fe2000001085b */
[----:B------:R-:W-:Y:S01]  /*8d50*/  F2FP.PACK_AB R4, R101, R104 ;  /* 0x000000686504723e */ /* 0x000fe200000000ff */
[----:B------:R-:W-:Y:S01]  /*8d60*/  FFMA.FTZ R86, R5, R84, R86 ;  /* 0x0000005405567223 */ /* 0x000fe20000010056 */
[----:B------:R-:W-:-:S04]  /*8d70*/  F2FP.PACK_AB R6, R79, R58 ;  /* 0x0000003a4f06723e */ /* 0x000fc800000000ff */
[----:B------:R-:W-:-:S05]  /*8d80*/  F2FP.PACK_AB R5, R86, R91 ;  /* 0x0000005b5605723e */ /* 0x000fca00000000ff */
[----:B------:R1:W-:Y:S02]  /*8d90*/  STS.128 [R11], R4 ;  /* 0x000000040b007388 */ /* 0x0003e40000000c00 */
.L_x_673:
[----:B------:R-:W-:Y:S05]  /*8da0*/  BSYNC B0 ;  /* 0x0000000000007941 */ /* 0x000fea0003800000 */
.L_x_672:
        /* <DEDUP_REMOVED lines=45> */
[----:B------:R1:W-:Y:S02]  /*9080*/  STS.128 [R10], R4 ;  /* 0x000000040a007388 */ /* 0x0003e40000000c00 */
.L_x_675:
[----:B------:R-:W-:Y:S05]  /*9090*/  BSYNC B0 ;  /* 0x0000000000007941 */ /* 0x000fea0003800000 */
.L_x_674:
        /* <DEDUP_REMOVED lines=46> */
.L_x_677:
[----:B------:R-:W-:Y:S05]  /*9380*/  BSYNC B0 ;  /* 0x0000000000007941 */ /* 0x000fea0003800000 */
.L_x_676:
        /* <DEDUP_REMOVED lines=46> */
.L_x_679:
[----:B------:R-:W-:Y:S05]  /*9670*/  BSYNC B0 ;  /* 0x0000000000007941 */ /* 0x000fea0003800000 */
.L_x_678:
        /* <DEDUP_REMOVED lines=45> */
[----:B------:R1:W-:Y:S02]  /*9950*/  STS.128 [R11+0x8000], R4 ;  /* 0x008000040b007388 */ /* 0x0003e40000000c00 */
.L_x_681:
[----:B------:R-:W-:Y:S05]  /*9960*/  BSYNC B0 ;  /* 0x0000000000007941 */ /* 0x000fea0003800000 */
.L_x_680:
        /* <DEDUP_REMOVED lines=45> */
.L_x_671:
[----:B------:R-:W-:Y:S05]  /*9c40*/  BSYNC B1 ;  /* 0x0000000000017941 */ /* 0x000fea0003800000 */
.L_x_670:
[----:B------:R-:W-:-:S04]  /*9c50*/  IADD3 R87, R87, 0x40, RZ ;  /* 0x0000004057577810 */ /* 0x000fc80007ffe0ff */
[----:B------:R-:W-:-:S13]  /*9c60*/  ISETP.GE.AND P0, PT, R87, UR4, PT ;  /* 0x0000000457007c0c */ /* 0x000fda000bf06270 */
[----:B------:R-:W-:Y:S05]  /*9c70*/  @P0 BRA `(.L_x_682) ;  /* 0x000049b000000947 */ /* 0x000fea0003800000 */
[----:B------:R-:W-:Y:S01]  /*9c80*/  ISETP.GE.AND P0, PT, R90, c[0x0][0x27c], PT ;  /* 0x00009f005a007a0c */ /* 0x000fe20003f06270 */
[----:B------:R-:W-:-:S12]  /*9c90*/  BSSY B0, `(.L_x_683) ;  /* 0x000002c000007945 */ /* 0x000fd80003800000 */
[----:B------:R-:W-:Y:S05]  /*9ca0*/  @P0 BRA `(.L_x_684) ;  /* 0x000002a000000947 */ /* 0x000fea0003800000 */
[----:B-1----:R-:W1:Y:S01]  /*9cb0*/  LDS.128 R4, [R11+0x2000] ;  /* 0x002000000b047984 */ /* 0x002e620000000c00 */
        /* <DEDUP_REMOVED lines=41> */
.L_x_684:
[----:B------:R-:W-:Y:S05]  /*9f50*/  BSYNC B0 ;  /* 0x0000000000007941 */ /* 0x000fea0003800000 */
.L_x_683:
        /* <DEDUP_REMOVED lines=46> */
.L_x_686:
[----:B------:R-:W-:Y:S05]  /*a240*/  BSYNC B0 ;  /* 0x0000000000007941 */ /* 0x000fea0003800000 */
.L_x_685:
        /* <DEDUP_REMOVED lines=46> */
.L_x_688:
[----:B------:R-:W-:Y:S05]  /*a530*/  BSYNC B0 ;  /* 0x0000000000007941 */ /* 0x000fea0003800000 */
.L_x_687:
        /* <DEDUP_REMOVED lines=46> */
.L_x_690:
[----:B------:R-:W-:Y:S05]  /*a820*/  BSYNC B0 ;  /* 0x0000000000007941 */ /* 0x000fea0003800000 */
.L_x_689:
        /* <DEDUP_REMOVED lines=46> */
.L_x_692:
[----:B------:R-:W-:Y:S05]  /*ab10*/  BSYNC B0 ;  /* 0x0000000000007941 */ /* 0x000fea0003800000 */
.L_x_691:
[----:B------:R-:W-:-:S04]  /*ab20*/  IADD3 R90, R90, 0x50, RZ ;  /* 0x000000505a5a7810 */ /* 0x000fc80007ffe0ff */
[----:B------:R-:W-:-:S13]  /*ab30*/  ISETP.GE.AND P0, PT, R90, c[0x0][0x27c], PT ;  /* 0x00009f005a007a0c */ /* 0x000fda0003f06270 */
[----:B------:R-:W-:Y:S05]  /*ab40*/  @P0 BRA `(.L_x_682) ;  /* 0x00003ae000000947 */ /* 0x000fea0003800000 */
[----:B-1----:R-:W1:Y:S01]  /*ab50*/  LDS.128 R4, [R10+0xa000] ;  /* 0x00a000000a047984 */ /* 0x002e620000000c00 */
        /* <DEDUP_REMOVED lines=42> */
.L_x_665:
[----:B------:R-:W-:Y:S01]  /*ae00*/  PLOP3.LUT P1, PT, PT, PT, UP2, 0x80, 0x0 ;  /* 0x000000000000781c */ /* 0x000fe20003f2f028 */
[----:B------:R-:W-:Y:S01]  /*ae10*/  IMAD.MOV.U32 R14, RZ, RZ, R6 ;  /* 0x000000ffff0e7224 */ /* 0x000fe200078e0006 */
[----:B------:R-:W-:Y:S01]  /*ae20*/  PLOP3.LUT P0, PT, PT, PT, UP2, 0x80, 0x0 ;  /* 0x000000000000781c */ /* 0x000fe20003f0f028 */
[----:B------:R-:W-:Y:S01]  /*ae30*/  IMAD.MOV.U32 R15, RZ, RZ, R13 ;  /* 0x000000ffff0f7224 */ /* 0x000fe200078e000d */
[----:B------:R-:W-:Y:S01]  /*ae40*/  MOV R6, R76 ;  /* 0x0000004c00067202 */ /* 0x000fe20000000f00 */
[----:B------:R-:W-:Y:S01]  /*ae50*/  IMAD.MOV.U32 R7, RZ, RZ, R11 ;  /* 0x000000ffff077224 */ /* 0x000fe200078e000b */
[----:B------:R-:W-:Y:S01]  /*ae60*/  BSSY B0, `(.L_x_693) ;  /* 0x0000046000007945 */ /* 0x000fe20003800000 */
        /* <DEDUP_REMOVED lines=13> */
[----:B------:R-:W-:Y:S01]  /*af40*/  CS2R R78, SRZ ;  /* 0x00000000004e7805 */ /* 0x000fe2000001ff00 */
[----:B------:R-:W-:Y:S01]  /*af50*/  CS2R R76, SRZ ;  /* 0x00000000004c7805 */ /* 0x000fe2000001ff00 */
[----:B------:R-:W-:Y:S01]  /*af60*/  SHF.R.S32.HI R4, RZ, 0x1f, R9 ;  /* 0x0000001fff047819 */ /* 0x000fe20000011409 */
[----:B------:R-:W-:-:S04]  /*af70*/  IMAD.WIDE.U32 R14, R9, c[0x0][0x280], R14 ;  /* 0x0000a000090e7a25 */ /* 0x000fc800078e000e */
[----:B------:R-:W-:Y:S01]  /*af80*/  IMAD R8, R4, c[0x0][0x280], RZ ;  /* 0x0000a00004087a24 */ /* 0x000fe200078e02ff */
[----:B------:R-:W-:Y:S01]  /*af90*/  LEA R10, P1, R14, c[0x0][0x270], 0x1 ;  /* 0x00009c000e0a7a11 */ /* 0x000fe200078208ff */
[----:B------:R-:W-:Y:S02]  /*afa0*/  IMAD R4, R4, c[0x0][0x290], RZ ;  /* 0x0000a40004047a24 */ /* 0x000fe400078e02ff */
[----:B------:R-:W-:-:S04]  /*afb0*/  IMAD.WIDE.U32 R6, R9, c[0x0][0x290], R6 ;  /* 0x0000a40009067a25 */ /* 0x000fc800078e0006 */
[C---:B------:R-:W-:Y:S01]  /*afc0*/  IMAD R13, R9.reuse, c[0x0][0x284], R8 ;  /* 0x0000a100090d7a24 */ /* 0x040fe200078e0208 */
[----:B------:R-:W-:Y:S01]  /*afd0*/  LEA R8, P0, R6, c[0x0][0x288], 0x1 ;  /* 0x0000a20006087a11 */ /* 0x000fe200078008ff */
[----:B------:R-:W-:-:S03]  /*afe0*/  IMAD R9, R9, c[0x0][0x294], R4 ;  /* 0x0000a50009097a24 */ /* 0x000fc600078e0204 */
[----:B------:R-:W-:Y:S01]  /*aff0*/  IADD3 R13, R15, R13, RZ ;  /* 0x0000000d0f0d7210 */ /* 0x000fe20007ffe0ff */
[----:B------:R-:W-:-:S03]  /*b000*/  IMAD.IADD R12, R7, 0x1, R9 ;  /* 0x00000001070c7824 */ /* 0x000fc600078e0209 */
[----:B------:R-:W-:Y:S02]  /*b010*/  LEA.HI.X R13, R14, c[0x0][0x274], R13, 0x1, P1 ;  /* 0x00009d000e0d7a11 */ /* 0x000fe400008f0c0d */
[----:B------:R-:W-:Y:S01]  /*b020*/  LEA.HI.X R12, R6, c[0x0][0x28c], R12, 0x1, P0 ;  /* 0x0000a300060c7a11 */ /* 0x000fe200000f0c0c */
[----:B------:R1:W2:Y:S01]  /*b030*/  SHFL.IDX PT, R14, R10, RZ, 0x1c1f ;  /* 0x001c1fff0a0e7589 */ /* 0x0002a200000e0000 */
[----:B------:R-:W-:-:S03]  /*b040*/  ISETP.GE.AND P0, PT, R5, UR7, PT ;  /* 0x0000000705007c0c */ /* 0x000fc6000bf06270 */
[----:B------:R1:W3:Y:S04]  /*b050*/  SHFL.IDX PT, R6, R8, RZ, 0x1c1f ;  /* 0x001c1fff08067589 */ /* 0x0002e800000e0000 */
[----:B------:R1:W4:Y:S04]  /*b060*/  SHFL.IDX PT, R15, R13, RZ, 0x1c1f ;  /* 0x001c1fff0d0f7589 */ /* 0x00032800000e0000 */
[----:B------:R1:W1:Y:S02]  /*b070*/  SHFL.IDX PT, R7, R12, RZ, 0x1c1f ;  /* 0x001c1fff0c077589 */ /* 0x00026400000e0000 */
        /* <DEDUP_REMOVED lines=8> */
[----:B--2-4-:R-:W-:-:S04]  /*b100*/  @!P0 IMAD.WIDE R20, R58, 0x2, R14 ;  /* 0x000000023a148825 */ /* 0x014fc800078e020e */
[----:B-1-3--:R-:W-:Y:S01]  /*b110*/  @!P0 IMAD.WIDE R18, R58, 0x2, R6 ;  /* 0x000000023a128825 */ /* 0x00afe200078e0206 */
[----:B------:R1:W5:Y:S01]  /*b120*/  @!P0 LD.E.128 R80, [R20.64] ;  /* 0x0000001414508980 */ /* 0x000362000c101d00 */
[----:B------:R-:W-:-:S03]  /*b130*/  ISETP.GE.AND P1, PT, R16, c[0x0][0x27c], PT ;  /* 0x00009f0010007a0c */ /* 0x000fc60003f26270 */
[----:B------:R2:W5:Y:S01]  /*b140*/  @!P0 LD.E.128 R76, [R18.64] ;  /* 0x00000014124c8980 */ /* 0x000562000c101d00 */
[----:B------:R-:W-:Y:S01]  /*b150*/  ISETP.GE.AND P0, PT, R9, c[0x0][0x27c], PT ;  /* 0x00009f0009007a0c */ /* 0x000fe20003f06270 */
        /* <DEDUP_REMOVED lines=8> */
[----:B------:R-:W-:-:S04]  /*b1e0*/  @!P1 SHF.R.S32.HI R11, RZ, 0x1f, R16 ;  /* 0x0000001fff0b9819 */ /* 0x000fc80000011410 */
[----:B------:R-:W-:Y:S02]  /*b1f0*/  @!P0 SHF.R.S32.HI R4, RZ, 0x1f, R9 ;  /* 0x0000001fff048819 */ /* 0x000fe40000011409 */
[----:B------:R-:W-:Y:S02]  /*b200*/  @!P1 LEA.HI R11, R11, R16, RZ, 0x3 ;  /* 0x000000100b0b9211 */ /* 0x000fe400078f18ff */
[----:B------:R-:W-:Y:S02]  /*b210*/  @!P0 LEA.HI R9, R4, R9, RZ, 0x3 ;  /* 0x0000000904098211 */ /* 0x000fe400078f18ff */
[----:B------:R-:W-:Y:S02]  /*b220*/  @!P1 LOP3.LUT R11, R11, 0xfffffff8, RZ, 0xc0, !PT ;  /* 0xfffffff80b0b9812 */ /* 0x000fe400078ec0ff */
[----:B------:R-:W-:-:S03]  /*b230*/  @!P0 LOP3.LUT R9, R9, 0xfffffff8, RZ, 0xc0, !PT ;  /* 0xfffffff809098812 */ /* 0x000fc600078ec0ff */
[----:B------:R-:W-:-:S04]  /*b240*/  @!P1 IMAD.WIDE R16, R11, 0x2, R14 ;  /* 0x000000020b109825 */ /* 0x000fc800078e020e */
[----:B--2---:R-:W-:Y:S01]  /*b250*/  @!P1 IMAD.WIDE R18, R11, 0x2, R6 ;  /* 0x000000020b129825 */ /* 0x004fe200078e0206 */
[----:B------:R1:W5:Y:S03]  /*b260*/  @!P1 LD.E.128 R64, [R16.64] ;  /* 0x0000001410409980 */ /* 0x000366000c101d00 */
[C---:B------:R-:W-:Y:S01]  /*b270*/  @!P0 IMAD.WIDE R14, R9.reuse, 0x2, R14 ;  /* 0x00000002090e8825 */ /* 0x040fe200078e020e */
[----:B------:R1:W5:Y:S03]  /*b280*/  @!P1 LD.E.128 R60, [R18.64] ;  /* 0x00000014123c9980 */ /* 0x000366000c101d00 */
[----:B------:R-:W-:Y:S01]  /*b290*/  @!P0 IMAD.WIDE R6, R9, 0x2, R6 ;  /* 0x0000000209068825 */ /* 0x000fe200078e0206 */
[----:B------:R1:W5:Y:S04]  /*b2a0*/  @!P0 LD.E.128 R44, [R14.64] ;  /* 0x000000140e2c8980 */ /* 0x000368000c101d00 */
[----:B------:R1:W5:Y:S02]  /*b2b0*/  @!P0 LD.E.128 R40, [R6.64] ;  /* 0x0000001406288980 */ /* 0x000364000c101d00 */
.L_x_694:
[----:B------:R-:W-:Y:S05]  /*b2c0*/  BSYNC B0 ;  /* 0x0000000000007941 */ /* 0x000fea0003800000 */
.L_x_693:
[----:B------:R-:W-:Y:S01]  /*b2d0*/  IADD3 R5, R5, 0x40, RZ ;  /* 0x0000004005057810 */ /* 0x000fe20007ffe0ff */
[----:B-----5:R-:W-:Y:S01]  /*b2e0*/  IMAD.MOV.U32 R4, RZ, RZ, R46 ;  /* 0x000000ffff047224 */ /* 0x020fe200078e002e */
[----:B------:R-:W4:Y:S01]  /*b2f0*/  SHFL.IDX PT, R11, R13, 0x1, 0x1c1f ;  /* 0x003c1f000d0b7f89 */ /* 0x000f2200000e0000 */
[----:B-1----:R-:W-:Y:S01]  /*b300*/  IMAD.MOV.U32 R7, RZ, RZ, R47 ;  /* 0x000000ffff077224 */ /* 0x002fe200078e002f */
[----:B------:R-:W-:Y:S01]  /*b310*/  ISETP.GE.AND P0, PT, R5, UR7, PT ;  /* 0x0000000705007c0c */ /* 0x000fe2000bf06270 */
[----:B---3--:R-:W-:Y:S01]  /*b320*/  IMAD.MOV.U32 R6, RZ, RZ, R44 ;  /* 0x000000ffff067224 */ /* 0x008fe200078e002c */
[----:B------:R-:W1:Y:S01]  /*b330*/  SHFL.IDX PT, R10, R10, 0x1, 0x1c1f ;  /* 0x003c1f000a0a7f89 */ /* 0x000e6200000e0000 */
        /* <DEDUP_REMOVED lines=49> */
[----:B--2-4-:R-:W-:Y:S01]  /*b650*/  CS2R R14, SRZ ;  /* 0x00000000000e7805 */ /* 0x014fe2000001ff00 */
[----:B---3--:R-:W-:Y:S01]  /*b660*/  CS2R R12, SRZ ;  /* 0x00000000000c7805 */ /* 0x008fe2000001ff00 */
[----:B------:R-:W-:Y:S05]  /*b670*/  @P0 BRA `(.L_x_696) ;  /* 0x0000023000000947 */ /* 0x000fea0003800000 */
[C---:B-1----:R-:W-:Y:S01]  /*b680*/  ISETP.GE.AND P0, PT, R58.reuse, c[0x0][0x27c], PT ;  /* 0x00009f003a007a0c */ /* 0x042fe20003f06270 */
        /* <DEDUP_REMOVED lines=17> */
[----:B------:R-:W-:-:S03]  /*b7a0*/  CS2R R20, SRZ ;  /* 0x0000000000147805 */ /* 0x000fc6000001ff00 */
        /* <DEDUP_REMOVED lines=9> */
[----:B------:R-:W-:Y:S01]  /*b840*/  @!P0 IMAD.WIDE R10, R4, 0x2, R10 ;  /* 0x00000002040a8825 */ /* 0x000fe200078e020a */
[----:B------:R1:W5:Y:S03]  /*b850*/  @!P1 LD.E.128 R28, [R54.64] ;  /* 0x00000014361c9980 */ /* 0x000366000c101d00 */
[--C-:B------:R-:W-:Y:S01]  /*b860*/  @!P1 IMAD.WIDE R6, R6, 0x2, R8.reuse ;  /* 0x0000000206069825 */ /* 0x100fe200078e0208 */
[----:B------:R1:W5:Y:S03]  /*b870*/  @!P0 LD.E.128 R32, [R10.64] ;  /* 0x000000140a208980 */ /* 0x000366000c101d00 */
[----:B------:R-:W-:Y:S01]  /*b880*/  @!P0 IMAD.WIDE R4, R4, 0x2, R8 ;  /* 0x0000000204048825 */ /* 0x000fe200078e0208 */
[----:B------:R1:W5:Y:S04]  /*b890*/  @!P1 LD.E.128 R16, [R6.64] ;  /* 0x0000001406109980 */ /* 0x000368000c101d00 */
[----:B------:R1:W5:Y:S02]  /*b8a0*/  @!P0 LD.E.128 R20, [R4.64] ;  /* 0x0000001404148980 */ /* 0x000364000c101d00 */
.L_x_696:
[----:B-1----:R-:W-:Y:S05]  /*b8b0*/  BSYNC B0 ;  /* 0x0000000000007941 */ /* 0x002fea0003800000 */
.L_x_695:
[----:B-----5:R-:W-:Y:S01]  /*b8c0*/  IMAD.MOV.U32 R4, RZ, RZ, R34 ;  /* 0x000000ffff047224 */ /* 0x020fe200078e0022 */
[----:B------:R-:W-:Y:S01]  /*b8d0*/  UIADD3 UR4, -UR12, UR7, URZ ;  /* 0x000000070c047290 */ /* 0x000fe2000fffe13f */
[----:B------:R-:W-:Y:S01]  /*b8e0*/  IMAD.MOV.U32 R7, RZ, RZ, R35 ;  /* 0x000000ffff077224 */ /* 0x000fe200078e0023 */
[----:B------:R-:W-:-:S04]  /*b8f0*/  DEPBAR.LE SB0, 0x1 ;  /* 0x000080400000791a */ /* 0x000fc80000000000 */
[----:B------:R-:W-:Y:S01]  /*b900*/  IMAD.MOV.U32 R6, RZ, RZ, R32 ;  /* 0x000000ffff067224 */ /* 0x000fe200078e0020 */
[----:B------:R-:W-:Y:S01]  /*b910*/  PRMT R57, R7, 0x5410, R4 ;  /* 0x0000541007397816 */ /* 0x000fe20000000004 */
[----:B------:R-:W-:Y:S01]  /*b920*/  IMAD.MOV.U32 R5, RZ, RZ, R33 ;  /* 0x000000ffff057224 */ /* 0x000fe200078e0021 */
[----:B------:R-:W-:Y:S01]  /*b930*/  MOV R4, R30 ;  /* 0x0000001e00047202 */ /* 0x000fe20000000f00 */
[----:B------:R-:W-:Y:S01]  /*b940*/  UISETP.LT.AND UP0, UPT, UR4, 0x80, UPT ;  /* 0x000000800400788c */ /* 0x000fe2000bf01270 */
[----:B------:R-:W-:Y:S01]  /*b950*/  IMAD.MOV.U32 R7, RZ, RZ, R31 ;  /* 0x000000ffff077224 */ /* 0x000fe200078e001f */
[----:B------:R-:W-:Y:S01]  /*b960*/  BSSY B1, `(.L_x_697) ;  /* 0x0000174000017945 */ /* 0x000fe20003800000 */
[----:B------:R-:W-:Y:S01]  /*b970*/  PRMT R56, R5, 0x5410, R6 ;  /* 0x0000541005387816 */ /* 0x000fe20000000006 */
[----:B------:R-:W-:Y:S01]  /*b980*/  IMAD.MOV.U32 R6, RZ, RZ, R28 ;  /* 0x000000ffff067224 */ /* 0x000fe200078e001c */
[----:B------:R-:W-:Y:S01]  /*b990*/  PRMT R74, R74, 0x5410, R4 ;  /* 0x000054104a4a7816 */ /* 0x000fe20000000004 */
[----:B------:R-:W-:Y:S01]  /*b9a0*/  IMAD.MOV.U32 R5, RZ, RZ, R29 ;  /* 0x000000ffff057224 */ /* 0x000fe200078e001d */
[----:B------:R-:W-:Y:S01]  /*b9b0*/  USEL UR4, UR4, 0x80, UP0 ;  /* 0x0000008004047887 */ /* 0x000fe20008000000 */
[----:B------:R-:W-:Y:S01]  /*b9c0*/  IMAD.MOV.U32 R4, RZ, RZ, R26 ;  /* 0x000000ffff047224 */ /* 0x000fe200078e001a */
[----:B------:R-:W-:-:S02]  /*b9d0*/  PRMT R74, R7, 0x7610, R74 ;  /* 0x00007610074a7816 */ /* 0x000fc4000000004a */
[----:B------:R-:W-:Y:S01]  /*b9e0*/  PRMT R73, R5, 0x5410, R6 ;  /* 0x0000541005497816 */ /* 0x000fe20000000006 */
[----:B------:R-:W-:Y:S01]  /*b9f0*/  IMAD.MOV.U32 R6, RZ, RZ, R24 ;  /* 0x000000ffff067224 */ /* 0x000fe200078e0018 */
[----:B------:R-:W-:Y:S01]  /*ba00*/  PRMT R86, R86, 0x5410, R4 ;  /* 0x0000541056567816 */ /* 0x000fe20000000004 */
[----:B------:R-:W-:Y:S01]  /*ba10*/  IMAD.MOV.U32 R5, RZ, RZ, R25 ;  /* 0x000000ffff057224 */ /* 0x000fe200078e0019 */
[----:B------:R-:W-:Y:S01]  /*ba20*/  MOV R7, R27 ;  /* 0x0000001b00077202 */ /* 0x000fe20000000f00 */
[----:B------:R-:W-:Y:S01]  /*ba30*/  IMAD.MOV.U32 R4, RZ, RZ, R22 ;  /* 0x000000ffff047224 */ /* 0x000fe200078e0016 */
[----:B------:R-:W-:Y:S01]  /*ba40*/  BAR.SYNC.DEFER_BLOCKING 0x0 ;  /* 0x0000000000007b1d */ /* 0x000fe20000010000 */
[----:B------:R-:W-:Y:S02]  /*ba50*/  ISETP.GE.AND P0, PT, R87, UR4, PT ;  /* 0x0000000457007c0c */ /* 0x000fe4000bf06270 */
        /* <DEDUP_REMOVED lines=29> */
[----:B------:R-:W-:Y:S02]  /*bc30*/  LEA.HI R8, R5, R90, RZ, 0x1d ;  /* 0x0000005a05087211 */ /* 0x000fe400078fe8ff */
[----:B------:R-:W-:Y:S02]  /*bc40*/  LOP3.LUT R9, R9, 0x1c0, RZ, 0xc0, !PT ;  /* 0x000001c009097812 */ /* 0x000fe400078ec0ff */
[----:B------:R-:W-:Y:S02]  /*bc50*/  SHF.R.S32.HI R5, RZ, 0x1f, R8 ;  /* 0x0000001fff057819 */ /* 0x000fe40000011408 */
[----:B------:R-:W-:-:S02]  /*bc60*/  SHF.L.U32 R4, R8, 0x3, RZ ;  /* 0x0000000308047819 */ /* 0x000fc400000006ff */
[----:B------:R-:W-:Y:S02]  /*bc70*/  LEA.HI R5, R5, R8, RZ, 0x3 ;  /* 0x0000000805057211 */ /* 0x000fe400078f18ff */
[----:B------:R-:W-:Y:S02]  /*bc80*/  SHF.R.U32.HI R7, RZ, 0x3, R9 ;  /* 0x00000003ff077819 */ /* 0x000fe40000011609 */
[----:B------:R-:W-:Y:S02]  /*bc90*/  LOP3.LUT R4, R9, 0x38, R4, 0xf8, !PT ;  /* 0x0000003809047812 */ /* 0x000fe400078ef804 */
[----:B------:R-:W-:Y:S02]  /*bca0*/  SHF.L.U32 R5, R5, 0xa, RZ ;  /* 0x0000000a05057819 */ /* 0x000fe400000006ff */
[----:B------:R-:W-:Y:S02]  /*bcb0*/  SHF.L.U32 R6, R69, 0x9, RZ ;  /* 0x0000000945067819 */ /* 0x000fe400000006ff */
[----:B------:R-:W-:-:S02]  /*bcc0*/  LOP3.LUT R100, R9, 0x38, R58, 0xf8, !PT ;  /* 0x0000003809647812 */ /* 0x000fc400078ef83a */
[----:B------:R-:W-:Y:S02]  /*bcd0*/  LOP3.LUT R4, R4, R7, RZ, 0x3c, !PT ;  /* 0x0000000704047212 */ /* 0x000fe400078e3cff */
[----:B------:R-:W-:Y:S02]  /*bce0*/  LOP3.LUT R5, R5, 0x7fffe000, RZ, 0xc0, !PT ;  /* 0x7fffe00005057812 */ /* 0x000fe400078ec0ff */
[----:B------:R-:W-:Y:S02]  /*bcf0*/  LOP3.LUT R100, R6, R100, R7, 0xf6, !PT ;  /* 0x0000006406647212 */ /* 0x000fe400078ef607 */
[----:B------:R-:W-:Y:S02]  /*bd00*/  IADD3 R4, R4, R5, R6 ;  /* 0x0000000504047210 */ /* 0x000fe40007ffe006 */
[----:B------:R-:W-:Y:S02]  /*bd10*/  SHF.L.U32 R100, R100, 0x1, RZ ;  /* 0x0000000164647819 */ /* 0x000fe400000006ff */
[----:B------:R-:W-:-:S02]  /*bd20*/  SHF.L.U32 R99, R4, 0x1, RZ ;  /* 0x0000000104637819 */ /* 0x000fc400000006ff */
[--C-:B------:R-:W-:Y:S01]  /*bd30*/  SHF.R.U32.HI R105, RZ, 0x10, R79.reuse ;  /* 0x00000010ff697819 */ /* 0x100fe2000001164f */
[----:B------:R-:W1:Y:S01]  /*bd40*/  LDS.128 R8, [R100+0xc100] ;  /* 0x00c1000064087984 */ /* 0x000e620000000c00 */
[----:B------:R-:W-:Y:S02]  /*bd50*/  SHF.R.U64 R78, R78, 0x10, R79 ;  /* 0x000000104e4e7819 */ /* 0x000fe4000000124f */
[----:B------:R-:W-:Y:S01]  /*bd60*/  SHF.R.U64 R79, R80, 0x10, R81 ;  /* 0x00000010504f7819 */ /* 0x000fe20000001251 */
[----:B------:R-:W2:Y:S01]  /*bd70*/  LDS.128 R4, [R99+0xc100] ;  /* 0x00c1000063047984 */ /* 0x000ea20000000c00 */
[----:B------:R-:W-:Y:S01]  /*bd80*/  SHF.R.U64 R82, R82, 0x10, R83 ;  /* 0x0000001052527819 */ /* 0x000fe20000001253 */
[----:B------:R-:W-:Y:S01]  /*bd90*/  HADD2.F32 R118, -RZ, R105.H0_H0 ;  /* 0x20000069ff767230 */ /* 0x000fe20000004100 */
[----:B------:R-:W-:Y:S01]  /*bda0*/  SHF.R.U32.HI R80, RZ, 0x10, R81 ;  /* 0x00000010ff507819 */ /* 0x000fe20000011651 */
[--C-:B------:R-:W-:Y:S01]  /*bdb0*/  HADD2.F32 R105, -RZ, R101.reuse.H0_H0 ;  /* 0x20000065ff697230 */ /* 0x100fe20000004100 */
[----:B------:R-:W-:Y:S01]  /*bdc0*/  SHF.R.U32.HI R83, RZ, 0x10, R83 ;  /* 0x00000010ff537819 */ /* 0x000fe20000011653 */
[----:B------:R-:W-:Y:S01]  /*bdd0*/  HADD2.F32 R101, -RZ, R101.H1_H1 ;  /* 0x30000065ff657230 */ /* 0x000fe20000004100 */
[--C-:B------:R-:W-:Y:S01]  /*bde0*/  SHF.R.U64 R76, R76, 0x10, R77.reuse ;  /* 0x000000104c4c7819 */ /* 0x100fe2000000124d */
[----:B------:R-:W-:Y:S01]  /*bdf0*/  HADD2.F32 R126, -RZ, R80.H0_H0 ;  /* 0x20000050ff7e7230 */ /* 0x000fe20000004100 */
[----:B------:R-:W-:Y:S01]  /*be00*/  SHF.R.U32.HI R77, RZ, 0x10, R77 ;  /* 0x00000010ff4d7819 */ /* 0x000fe2000001164d */
[----:B------:R-:W-:-:S02]  /*be10*/  HADD2.F32 R122, -RZ, R83.H0_H0 ;  /* 0x20000053ff7a7230 */ /* 0x000fc40000004100 */
[--C-:B------:R-:W-:Y:S02]  /*be20*/  HADD2.F32 R83, -RZ, R103.reuse.H0_H0 ;  /* 0x20000067ff537230 */ /* 0x100fe40000004100 */
[----:B------:R-:W-:Y:S02]  /*be30*/  HADD2.F32 R103, -RZ, R103.H1_H1 ;  /* 0x30000067ff677230 */ /* 0x000fe40000004100 */
[----:B------:R-:W-:Y:S02]  /*be40*/  HADD2.F32 R115, -RZ, R82.H0_H0 ;  /* 0x20000052ff737230 */ /* 0x000fe40000004100 */
[--C-:B-1----:R-:W-:Y:S02]  /*be50*/  HADD2.F32 R81, -RZ, R11.reuse.H0_H0 ;  /* 0x2000000bff517230 */ /* 0x102fe40000004100 */
[----:B------:R-:W-:Y:S02]  /*be60*/  HADD2.F32 R11, -RZ, R11.H1_H1 ;  /* 0x3000000bff0b7230 */ /* 0x000fe40000004100 */
[--C-:B--2---:R-:W-:Y:S01]  /*be70*/  HADD2.F32 R109, -RZ, R7.reuse.H0_H0 ;  /* 0x20000007ff6d7230 */ /* 0x104fe20000004100 */
[----:B------:R-:W-:Y:S01]  /*be80*/  FMUL.FTZ R114, R81, R110 ;  /* 0x0000006e51727220 */ /* 0x000fe20000410000 */
[----:B------:R-:W-:Y:S01]  /*be90*/  HADD2.F32 R7, -RZ, R7.H1_H1 ;  /* 0x30000007ff077230 */ /* 0x000fe20000004100 */
[----:B------:R-:W-:Y:S01]  /*bea0*/  FMUL.FTZ R120, R11, R118 ;  /* 0x000000760b787220 */ /* 0x000fe20000410000 */
[--C-:B------:R-:W-:Y:S01]  /*beb0*/  HADD2.F32 R106, -RZ, R9.reuse.H0_H0 ;  /* 0x20000009ff6a7230 */ /* 0x100fe20000004100 */
[----:B------:R-:W-:Y:S01]  /*bec0*/  FMUL.FTZ R110, R109, R110 ;  /* 0x0000006e6d6e7220 */ /* 0x000fe20000410000 */
[----:B------:R-:W-:Y:S01]  /*bed0*/  HADD2.F32 R9, -RZ, R9.H1_H1 ;  /* 0x30000009ff097230 */ /* 0x000fe20000004100 */
[C---:B------:R-:W-:Y:S01]  /*bee0*/  FMUL.FTZ R118, R7.reuse, R118 ;  /* 0x0000007607767220 */ /* 0x040fe20000410000 */
[----:B------:R-:W-:Y:S01]  /*bef0*/  HADD2.F32 R111, -RZ, R5.H0_H0 ;  /* 0x20000005ff6f7230 */ /* 0x000fe20000004100 */
[----:B------:R-:W-:Y:S01]  /*bf00*/  FFMA.FTZ R7, R7, R122, R120 ;  /* 0x0000007a07077223 */ /* 0x000fe20000010078 */
[----:B------:R-:W-:Y:S01]  /*bf10*/  HADD2.F32 R120, -RZ, R77.H0_H0 ;  /* 0x2000004dff787230 */ /* 0x000fe20000004100 */
[----:B------:R-:W-:Y:S01]  /*bf20*/  FFMA.FTZ R114, R109, R116, R114 ;  /* 0x000000746d727223 */ /* 0x000fe20000010072 */
[----:B------:R-:W-:Y:S01]  /*bf30*/  HADD2.F32 R5, -RZ, R5.H1_H1 ;  /* 0x30000005ff057230 */ /* 0x000fe20000004100 */
[----:B------:R-:W-:Y:S01]  /*bf40*/  FMUL.FTZ R124, R106, R105 ;  /* 0x000000696a7c7220 */ /* 0x000fe20000410000 */
[----:B------:R-:W-:Y:S01]  /*bf50*/  HADD2.F32 R107, -RZ, R8.H0_H0 ;  /* 0x20000008ff6b7230 */ /* 0x000fe20000004100 */
[-C--:B------:R-:W-:Y:S01]  /*bf60*/  FMUL.FTZ R80, R9, R120.reuse ;  /* 0x0000007809507220 */ /* 0x080fe20000410000 */
[----:B------:R-:W-:Y:S01]  /*bf70*/  HADD2.F32 R112, -RZ, R4.H0_H0 ;  /* 0x20000004ff707230 */ /* 0x000fe20000004100 */
[C---:B------:R-:W-:Y:S01]  /*bf80*/  FMUL.FTZ R120, R5.reuse, R120 ;  /* 0x0000007805787220 */ /* 0x040fe20000410000 */
[----:B------:R-:W-:Y:S01]  /*bf90*/  HADD2.F32 R108, -RZ, R8.H1_H1 ;  /* 0x30000008ff6c7230 */ /* 0x000fe20000004100 */
[----:B------:R-:W-:Y:S01]  /*bfa0*/  FFMA.FTZ R5, R5, R126, R80 ;  /* 0x0000007e05057223 */ /* 0x000fe20000010050 */
[----:B------:R-:W-:Y:S01]  /*bfb0*/  HADD2.F32 R8, -RZ, R10.H0_H0 ;  /* 0x2000000aff087230 */ /* 0x000fe20000004100 */
[-C--:B------:R-:W-:Y:S01]  /*bfc0*/  FMUL.FTZ R77, R107, R101.reuse ;  /* 0x000000656b4d7220 */ /* 0x080fe20000410000 */
[----:B------:R-:W-:Y:S01]  /*bfd0*/  HADD2.F32 R109, -RZ, R102.H1_H1 ;  /* 0x30000066ff6d7230 */ /* 0x000fe20000004100 */
[----:B------:R-:W-:Y:S01]  /*bfe0*/  FMUL.FTZ R80, R112, R101 ;  /* 0x0000006570507220 */ /* 0x000fe20000410000 */
[----:B------:R-:W-:Y:S01]  /*bff0*/  HADD2.F32 R113, -RZ, R4.H1_H1 ;  /* 0x30000004ff717230 */ /* 0x000fe20000004100 */
[C---:B------:R-:W-:Y:S01]  /*c000*/  FMUL.FTZ R105, R111.reuse, R105 ;  /* 0x000000696f697220 */ /* 0x040fe20000410000 */
[----:B------:R-:W-:Y:S01]  /*c010*/  HADD2.F32 R4, -RZ, R6.H0_H0 ;  /* 0x20000006ff047230 */ /* 0x000fe20000004100 */
[----:B------:R-:W-:Y:S01]  /*c020*/  FFMA.FTZ R124, R111, R83, R124 ;  /* 0x000000536f7c7223 */ /* 0x000fe2000001007c */
[----:B------:R-:W-:Y:S01]  /*c030*/  HADD2.F32 R101, -RZ, R104.H1_H1 ;  /* 0x30000068ff657230 */ /* 0x000fe20000004100 */
[-C--:B------:R-:W-:Y:S01]  /*c040*/  FMUL.FTZ R102, R8, R109.reuse ;  /* 0x0000006d08667220 */ /* 0x080fe20000410000 */
[----:B------:R-:W-:Y:S01]  /*c050*/  HADD2.F32 R10, -RZ, R10.H1_H1 ;  /* 0x3000000aff0a7230 */ /* 0x000fe20000004100 */
[C---:B------:R-:W-:Y:S01]  /*c060*/  FMUL.FTZ R109, R4.reuse, R109 ;  /* 0x0000006d046d7220 */ /* 0x040fe20000410000 */
[----:B------:R-:W-:Y:S01]  /*c070*/  HADD2.F32 R111, -RZ, R78.H0_H0 ;  /* 0x2000004eff6f7230 */ /* 0x000fe20000004100 */
[----:B------:R-:W-:Y:S01]  /*c080*/  FFMA.FTZ R110, R81, R116, -R110 ;  /* 0x00000074516e7223 */ /* 0x000fe2000001086e */
[----:B------:R-:W-:Y:S01]  /*c090*/  HADD2.F32 R6, -RZ, R6.H1_H1 ;  /* 0x30000006ff067230 */ /* 0x000fe20000004100 */
[----:B------:R-:W-:Y:S01]  /*c0a0*/  FFMA.FTZ R11, R11, R122, -R118 ;  /* 0x0000007a0b0b7223 */ /* 0x000fe20000010876 */
[----:B------:R-:W-:Y:S01]  /*c0b0*/  HADD2.F32 R104, -RZ, R76.H0_H0 ;  /* 0x2000004cff687230 */ /* 0x000fe20000004100 */
[----:B------:R-:W-:Y:S01]  /*c0c0*/  FFMA.FTZ R76, R4, R101, R102 ;  /* 0x00000065044c7223 */ /* 0x000fe20000010066 */
[----:B------:R-:W-:Y:S01]  /*c0d0*/  HADD2.F32 R4, -RZ, R79.H0_H0 ;  /* 0x2000004fff047230 */ /* 0x000fe20000004100 */
[-C--:B------:R-:W-:Y:S01]  /*c0e0*/  FMUL.FTZ R79, R10, R111.reuse ;  /* 0x0000006f0a4f7220 */ /* 0x080fe20000410000 */
[----:B------:R-:W-:Y:S01]  /*c0f0*/  F2FP.PACK_AB R11, R11, R110 ;  /* 0x0000006e0b0b723e */ /* 0x000fe200000000ff */
[----:B------:R-:W-:Y:S01]  /*c100*/  FMUL.FTZ R117, R113, R104 ;  /* 0x0000006871757220 */ /* 0x000fe20000410000 */
[----:B------:R-:W-:Y:S01]  /*c110*/  F2FP.PACK_AB R7, R7, R114 ;  /* 0x000000720707723e */ /* 0x000fe200000000ff */
[----:B------:R-:W-:Y:S01]  /*c120*/  FMUL.FTZ R111, R6, R111 ;  /* 0x0000006f066f7220 */ /* 0x000fe20000410000 */
[----:B------:R-:W-:Y:S01]  /*c130*/  F2FP.PACK_AB R5, R5, R124 ;  /* 0x0000007c0505723e */ /* 0x000fe200000000ff */
[----:B------:R-:W-:-:S02]  /*c140*/  FMUL.FTZ R78, R108, R104 ;  /* 0x000000686c4e7220 */ /* 0x000fc40000410000 */
[----:B------:R-:W-:Y:S02]  /*c150*/  FFMA.FTZ R105, R106, R83, -R105 ;  /* 0x000000536a697223 */ /* 0x000fe40000010869 */
[----:B------:R-:W-:Y:S02]  /*c160*/  FFMA.FTZ R120, R9, R126, -R120 ;  /* 0x0000007e09787223 */ /* 0x000fe40000010878 */
[----:B------:R-:W-:Y:S02]  /*c170*/  FFMA.FTZ R80, R107, R103, -R80 ;  /* 0x000000676b507223 */ /* 0x000fe40000010850 */
[----:B------:R-:W-:Y:S01]  /*c180*/  FFMA.FTZ R109, R8, R101, -R109 ;  /* 0x00000065086d7223 */ /* 0x000fe2000001086d */
[----:B------:R-:W-:Y:S01]  /*c190*/  F2FP.PACK_AB R9, R120, R105 ;  /* 0x000000697809723e */ /* 0x000fe200000000ff */
[----:B------:R-:W-:Y:S02]  /*c1a0*/  FFMA.FTZ R117, R108, R4, -R117 ;  /* 0x000000046c757223 */ /* 0x000fe40000010875 */
[----:B------:R-:W-:-:S02]  /*c1b0*/  FFMA.FTZ R10, R10, R115, -R111 ;  /* 0x000000730a0a7223 */ /* 0x000fc4000001086f */
[----:B------:R-:W-:Y:S01]  /*c1c0*/  FFMA.FTZ R77, R112, R103, R77 ;  /* 0x00000067704d7223 */ /* 0x000fe2000001004d */
[----:B------:R-:W-:Y:S01]  /*c1d0*/  F2FP.PACK_AB R8, R117, R80 ;  /* 0x000000507508723e */ /* 0x000fe200000000ff */
[----:B------:R-:W-:Y:S01]  /*c1e0*/  FFMA.FTZ R78, R113, R4, R78 ;  /* 0x00000004714e7223 */ /* 0x000fe2000001004e */
[----:B------:R-:W-:Y:S01]  /*c1f0*/  F2FP.PACK_AB R10, R10, R109 ;  /* 0x0000006d0a0a723e */ /* 0x000fe200000000ff */
[----:B------:R-:W-:-:S03]  /*c200*/  FFMA.FTZ R79, R6, R115, R79 ;  /* 0x00000073064f7223 */ /* 0x000fc6000001004f */
[----:B------:R-:W-:Y:S01]  /*c210*/  F2FP.PACK_AB R4, R78, R77 ;  /* 0x0000004d4e04723e */ /* 0x000fe200000000ff */
[----:B------:R1:W-:Y:S01]  /*c220*/  STS.128 [R100+0xc100], R8 ;  /* 0x00c1000864007388 */ /* 0x0003e20000000c00 */
[----:B------:R-:W-:-:S05]  /*c230*/  F2FP.PACK_AB R6, R79, R76 ;  /* 0x0000004c4f06723e */ /* 0x000fca00000000ff */
[----:B------:R1:W-:Y:S02]  /*c240*/  STS.128 [R99+0xc100], R4 ;  /* 0x00c1000463007388 */ /* 0x0003e40000000c00 */
.L_x_700:
[----:B------:R-:W-:Y:S05]  /*c250*/  BSYNC B0 ;  /* 0x0000000000007941 */ /* 0x000fea0003800000 */
.L_x_699:
        /* <DEDUP_REMOVED lines=18> */
[----:B------:R-:W-:-:S02]  /*c380*/  LOP3.LUT R5, R5, 0x1c0, RZ, 0xc0, !PT ;  /* 0x000001c005057812 */ /* 0x000fc400078ec0ff */
[----:B------:R-:W-:Y:S02]  /*c390*/  SHF.R.S32.HI R9, RZ, 0x1f, R4 ;  /* 0x0000001fff097819 */ /* 0x000fe40000011404 */
[----:B------:R-:W-:Y:S02]  /*c3a0*/  LOP3.LUT R11, R5, 0x38, R6, 0xf8, !PT ;  /* 0x00000038050b7812 */ /* 0x000fe400078ef806 */
[----:B------:R-:W-:Y:S01]  /*c3b0*/  LEA.HI R9, R9, R4, RZ, 0x3 ;  /* 0x0000000409097211 */ /* 0x000fe200078f18ff */
[----:B------:R-:W-:Y:S01]  /*c3c0*/  IMAD.SHL.U32 R4, R4, 0x8, RZ ;  /* 0x0000000804047824 */ /* 0x000fe200078e00ff */
[----:B------:R-:W-:Y:S02]  /*c3d0*/  SHF.R.U32.HI R6, RZ, 0x3, R5 ;  /* 0x00000003ff067819 */ /* 0x000fe40000011605 */
[----:B------:R-:W-:Y:S02]  /*c3e0*/  SHF.L.U32 R9, R9, 0xa, RZ ;  /* 0x0000000a09097819 */ /* 0x000fe400000006ff */
[----:B------:R-:W-:-:S02]  /*c3f0*/  LOP3.LUT R8, R7, 0x7fffe000, RZ, 0xc0, !PT ;  /* 0x7fffe00007087812 */ /* 0x000fc400078ec0ff */
[----:B------:R-:W-:Y:S02]  /*c400*/  LOP3.LUT R5, R5, 0x38, R4, 0xf8, !PT ;  /* 0x0000003805057812 */ /* 0x000fe400078ef804 */
[----:B------:R-:W-:Y:S02]  /*c410*/  LOP3.LUT R10, R9, 0x7fffe000, RZ, 0xc0, !PT ;  /* 0x7fffe000090a7812 */ /* 0x000fe400078ec0ff */
[----:B------:R-:W-:Y:S02]  /*c420*/  LOP3.LUT R11, R11, R6, RZ, 0x3c, !PT ;  /* 0x000000060b0b7212 */ /* 0x000fe400078e3cff */
[----:B------:R-:W-:Y:S02]  /*c430*/  LEA R8, R69, R8, 0x9 ;  /* 0x0000000845087211 */ /* 0x000fe400078e48ff */
[----:B------:R-:W-:Y:S01]  /*c440*/  LOP3.LUT R4, R5, R6, RZ, 0x3c, !PT ;  /* 0x0000000605047212 */ /* 0x000fe200078e3cff */
[----:B------:R-:W-:Y:S01]  /*c450*/  IMAD R5, R69, 0x200, R10 ;  /* 0x0000020045057824 */ /* 0x000fe200078e020a */
[----:B------:R-:W-:Y:S01]  /*c460*/  SHF.R.U32.HI R78, RZ, 0x10, R61 ;  /* 0x00000010ff4e7819 */ /* 0x000fe2000001163d */
[----:B------:R-:W-:Y:S01]  /*c470*/  IMAD.IADD R8, R8, 0x1, R11 ;  /* 0x0000000108087824 */ /* 0x000fe200078e020b */
[----:B------:R-:W-:-:S02]  /*c480*/  SHF.R.U64 R64, R64, 0x10, R65 ;  /* 0x0000001040407819 */ /* 0x000fc40000001241 */
        /* <DEDUP_REMOVED lines=32> */
[-C--:B------:R-:W-:Y:S01]  /*c690*/  FMUL.FTZ R5, R80, R95.reuse ;  /* 0x0000005f50057220 */ /* 0x080fe20000410000 */
[----:B------:R-:W-:Y:S01]  /*c6a0*/  HADD2.F32 R81, -RZ, R8.H1_H1 ;  /* 0x30000008ff517230 */ /* 0x000fe20000004100 */
[-C--:B------:R-:W-:Y:S01]  /*c6b0*/  FMUL.FTZ R66, R11, R108.reuse ;  /* 0x0000006c0b427220 */ /* 0x080fe20000410000 */
[----:B------:R-:W-:Y:S01]  /*c6c0*/  HADD2.F32 R7, -RZ, R7.H1_H1 ;  /* 0x30000007ff077230 */ /* 0x000fe20000004100 */
[C---:B------:R-:W-:Y:S01]  /*c6d0*/  FMUL.FTZ R95, R100.reuse, R95 ;  /* 0x0000005f645f7220 */ /* 0x040fe20000410000 */
[----:B------:R-:W-:Y:S01]  /*c6e0*/  HADD2.F32 R8, -RZ, R10.H0_H0 ;  /* 0x2000000aff087230 */ /* 0x000fe20000004100 */
[----:B------:R-:W-:Y:S01]  /*c6f0*/  FFMA.FTZ R100, R100, R97, R5 ;  /* 0x0000006164647223 */ /* 0x000fe20000010005 */
[----:B------:R-:W-:Y:S01]  /*c700*/  HADD2.F32 R63, -RZ, R96.H1_H1 ;  /* 0x30000060ff3f7230 */ /* 0x000fe20000004100 */
[----:B------:R-:W-:Y:S01]  /*c710*/  FMUL.FTZ R108, R7, R108 ;  /* 0x0000006c076c7220 */ /* 0x000fe20000410000 */
[----:B------:R-:W-:Y:S01]  /*c720*/  HADD2.F32 R101, -RZ, R4.H1_H1 ;  /* 0x30000004ff657230 */ /* 0x000fe20000004100 */
[C---:B------:R-:W-:Y:S01]  /*c730*/  FMUL.FTZ R82, R83.reuse, R82 ;  /* 0x0000005253527220 */ /* 0x040fe20000410000 */
[----:B------:R-:W-:Y:S01]  /*c740*/  HADD2.F32 R4, -RZ, R6.H0_H0 ;  /* 0x20000006ff047230 */ /* 0x000fe20000004100 */
[----:B------:R-:W-:Y:S01]  /*c750*/  FFMA.FTZ R102, R83, R104, R102 ;  /* 0x0000006853667223 */ /* 0x000fe20000010066 */
[----:B------:R-:W-:Y:S01]  /*c760*/  HADD2.F32 R5, -RZ, R98.H1_H1 ;  /* 0x30000062ff057230 */ /* 0x000fe20000004100 */
[----:B------:R-:W-:Y:S01]  /*c770*/  FFMA.FTZ R7, R7, R116, R66 ;  /* 0x0000007407077223 */ /* 0x000fe20000010042 */
[----:B------:R-:W-:Y:S01]  /*c780*/  HADD2.F32 R10, -RZ, R10.H1_H1 ;  /* 0x3000000aff0a7230 */ /* 0x000fe20000004100 */
[-C--:B------:R-:W-:Y:S01]  /*c790*/  FMUL.FTZ R65, R8, R63.reuse ;  /* 0x0000003f08417220 */ /* 0x080fe20000410000 */
[----:B------:R-:W-:Y:S01]  /*c7a0*/  HADD2.F32 R66, -RZ, R60.H0_H0 ;  /* 0x2000003cff427230 */ /* 0x000fe20000004100 */
[C---:B------:R-:W-:Y:S01]  /*c7b0*/  FMUL.FTZ R63, R4.reuse, R63 ;  /* 0x0000003f043f7220 */ /* 0x040fe20000410000 */
[----:B------:R-:W-:Y:S01]  /*c7c0*/  HADD2.F32 R83, -RZ, R62.H0_H0 ;  /* 0x2000003eff537230 */ /* 0x000fe20000004100 */
[----:B------:R-:W-:Y:S01]  /*c7d0*/  FFMA.FTZ R60, R4, R5, R65 ;  /* 0x00000005043c7223 */ /* 0x000fe20000010041 */
[----:B------:R-:W-:Y:S01]  /*c7e0*/  HADD2.F32 R6, -RZ, R6.H1_H1 ;  /* 0x30000006ff067230 */ /* 0x000fe20000004100 */
[----:B------:R-:W-:Y:S01]  /*c7f0*/  FMUL.FTZ R4, R81, R66 ;  /* 0x0000004251047220 */ /* 0x000fe20000410000 */
[----:B------:R-:W-:Y:S01]  /*c800*/  HADD2.F32 R65, -RZ, R61.H0_H0 ;  /* 0x2000003dff417230 */ /* 0x000fe20000004100 */
[----:B------:R-:W-:Y:S01]  /*c810*/  FMUL.FTZ R61, R10, R83 ;  /* 0x000000530a3d7220 */ /* 0x000fe20000410000 */
[----:B------:R-:W-:Y:S01]  /*c820*/  F2FP.PACK_AB R7, R7, R112 ;  /* 0x000000700707723e */ /* 0x000fe200000000ff */
[----:B------:R-:W-:-:S02]  /*c830*/  FMUL.FTZ R66, R101, R66 ;  /* 0x0000004265427220 */ /* 0x000fc40000410000 */
[----:B------:R-:W-:Y:S02]  /*c840*/  FMUL.FTZ R83, R6, R83 ;  /* 0x0000005306537220 */ /* 0x000fe40000410000 */
[----:B------:R-:W-:Y:S01]  /*c850*/  FFMA.FTZ R63, R8, R5, -R63 ;  /* 0x00000005083f7223 */ /* 0x000fe2000001083f */
[----:B------:R-:W-:Y:S01]  /*c860*/  F2FP.PACK_AB R5, R99, R102 ;  /* 0x000000666305723e */ /* 0x000fe200000000ff */
        /* <DEDUP_REMOVED lines=17> */
.L_x_702:
[----:B------:R-:W-:Y:S05]  /*c980*/  BSYNC B0 ;  /* 0x0000000000007941 */ /* 0x000fea0003800000 */
.L_x_701:
[----:B-1----:R-:W-:-:S04]  /*c990*/  IADD3 R8, R58, 0x40, RZ ;  /* 0x000000403a087810 */ /* 0x002fc80007ffe0ff */
[----:B------:R-:W-:-:S13]  /*c9a0*/  ISETP.GE.AND P0, PT, R8, c[0x0][0x27c], PT ;  /* 0x00009f0008007a0c */ /* 0x000fda0003f06270 */
[----:B------:R-:W-:Y:S05]  /*c9b0*/  @P0 BRA `(.L_x_698) ;  /* 0x000006e000000947 */ /* 0x000fea0003800000 */
[----:B------:R-:W-:Y:S01]  /*c9c0*/  SHF.R.S32.HI R7, RZ, 0x1f, R8 ;  /* 0x0000001fff077819 */ /* 0x000fe20000011408 */
[----:B------:R-:W-:Y:S01]  /*c9d0*/  HADD2.F32 R96, -RZ, R92.H0_H0 ;  /* 0x2000005cff607230 */ /* 0x000fe20000004100 */
[----:B------:R-:W-:Y:S01]  /*c9e0*/  MOV R4, c[0x0][0x27c] ;  /* 0x00009f0000047a02 */ /* 0x000fe20000000f00 */
[----:B------:R-:W-:Y:S01]  /*c9f0*/  HADD2.F32 R102, -RZ, R94.H0_H0 ;  /* 0x2000005eff667230 */ /* 0x000fe20000004100 */
[CC--:B------:R-:W-:Y:S01]  /*ca00*/  LEA.HI R6, R7.reuse, R8.reuse, RZ, 0x3 ;  /* 0x0000000807067211 */ /* 0x0c0fe200078f18ff */
[--C-:B------:R-:W-:Y:S01]  /*ca10*/  HADD2.F32 R66, -RZ, R91.reuse.H0_H0 ;  /* 0x2000005bff427230 */ /* 0x100fe20000004100 */
        /* <DEDUP_REMOVED lines=37> */
[--C-:B------:R-:W-:Y:S01]  /*cc70*/  SHF.R.U64 R42, R42, 0x10, R43.reuse ;  /* 0x000000102a2a7819 */ /* 0x100fe2000000122b */
[----:B------:R-:W-:Y:S01]  /*cc80*/  HADD2.F32 R79, -RZ, R41.H0_H0 ;  /* 0x20000029ff4f7230 */ /* 0x000fe20000004100 */
[----:B------:R-:W-:Y:S01]  /*cc90*/  SHF.R.U32.HI R43, RZ, 0x10, R43 ;  /* 0x00000010ff2b7819 */ /* 0x000fe2000001162b */
[----:B------:R-:W-:-:S02]  /*cca0*/  HADD2.F32 R104, -RZ, R46.H0_H0 ;  /* 0x2000002eff687230 */ /* 0x000fc40000004100 */
        /* <DEDUP_REMOVED lines=16> */
[----:B------:R-:W-:Y:S01]  /*cdb0*/  HADD2.F32 R7, -RZ, R7.H1_H1 ;  /* 0x30000007ff077230 */ /* 0x000fe20000004100 */
[----:B------:R-:W-:Y:S01]  /*cdc0*/  FMUL.FTZ R66, R67, R66 ;  /* 0x0000004243427220 */ /* 0x000fe20000410000 */
[----:B------:R-:W-:Y:S01]  /*cdd0*/  HADD2.F32 R77, -RZ, R4.H0_H0 ;  /* 0x20000004ff4d7230 */ /* 0x000fe20000004100 */
[-C--:B------:R-:W-:Y:S01]  /*cde0*/  FMUL.FTZ R46, R11, R76.reuse ;  /* 0x0000004c0b2e7220 */ /* 0x080fe20000410000 */
[----:B------:R-:W-:Y:S01]  /*cdf0*/  HADD2.F32 R5, -RZ, R92.H1_H1 ;  /* 0x3000005cff057230 */ /* 0x000fe20000004100 */
[-C--:B------:R-:W-:Y:S01]  /*ce00*/  FMUL.FTZ R92, R64, R91.reuse ;  /* 0x0000005b405c7220 */ /* 0x080fe20000410000 */
[----:B------:R-:W-:Y:S01]  /*ce10*/  HADD2.F32 R65, -RZ, R8.H1_H1 ;  /* 0x30000008ff417230 */ /* 0x000fe20000004100 */
[----:B------:R-:W-:Y:S01]  /*ce20*/  FMUL.FTZ R76, R7, R76 ;  /* 0x0000004c074c7220 */ /* 0x000fe20000410000 */
[----:B------:R-:W-:Y:S01]  /*ce30*/  HADD2.F32 R8, -RZ, R10.H0_H0 ;  /* 0x2000000aff087230 */ /* 0x000fe20000004100 */
[C---:B------:R-:W-:Y:S01]  /*ce40*/  FMUL.FTZ R91, R77.reuse, R91 ;  /* 0x0000005b4d5b7220 */ /* 0x040fe20000410000 */
[----:B------:R-:W-:Y:S01]  /*ce50*/  HADD2.F32 R78, -RZ, R4.H1_H1 ;  /* 0x30000004ff4e7230 */ /* 0x000fe20000004100 */
[----:B------:R-:W-:Y:S01]  /*ce60*/  FFMA.FTZ R92, R77, R93, R92 ;  /* 0x0000005d4d5c7223 */ /* 0x000fe2000001005c */
[----:B------:R-:W-:Y:S01]  /*ce70*/  HADD2.F32 R10, -RZ, R10.H1_H1 ;  /* 0x3000000aff0a7230 */ /* 0x000fe20000004100 */
[----:B------:R-:W-:Y:S01]  /*ce80*/  FFMA.FTZ R80, R67, R82, R80 ;  /* 0x0000005243507223 */ /* 0x000fe20000010050 */
[----:B------:R-:W-:Y:S01]  /*ce90*/  HADD2.F32 R4, -RZ, R6.H0_H0 ;  /* 0x20000006ff047230 */ /* 0x000fe20000004100 */
[----:B------:R-:W-:Y:S01]  /*cea0*/  FFMA.FTZ R7, R7, R104, R46 ;  /* 0x0000006807077223 */ /* 0x000fe2000001002e */
[----:B------:R-:W-:Y:S01]  /*ceb0*/  HADD2.F32 R43, -RZ, R94.H1_H1 ;  /* 0x3000005eff2b7230 */ /* 0x000fe20000004100 */
[-C--:B------:R-:W-:Y:S01]  /*cec0*/  FMUL.FTZ R46, R8, R5.reuse ;  /* 0x00000005082e7220 */ /* 0x080fe20000410000 */
[----:B------:R-:W-:Y:S01]  /*ced0*/  HADD2.F32 R77, -RZ, R42.H0_H0 ;  /* 0x2000002aff4d7230 */ /* 0x000fe20000004100 */
[C---:B------:R-:W-:Y:S01]  /*cee0*/  FMUL.FTZ R5, R4.reuse, R5 ;  /* 0x0000000504057220 */ /* 0x040fe20000410000 */
[----:B------:R-:W-:Y:S01]  /*cef0*/  HADD2.F32 R6, -RZ, R6.H1_H1 ;  /* 0x30000006ff067230 */ /* 0x000fe20000004100 */
[----:B------:R-:W-:Y:S01]  /*cf00*/  FFMA.FTZ R66, R47, R82, -R66 ;  /* 0x000000522f427223 */ /* 0x000fe20000010842 */
[----:B------:R-:W-:Y:S01]  /*cf10*/  HADD2.F32 R67, -RZ, R40.H0_H0 ;  /* 0x20000028ff437230 */ /* 0x000fe20000004100 */
[----:B------:R-:W-:Y:S01]  /*cf20*/  FFMA.FTZ R40, R4, R43, R46 ;  /* 0x0000002b04287223 */ /* 0x000fe2000001002e */
[----:B------:R-:W-:Y:S01]  /*cf30*/  F2FP.PACK_AB R7, R7, R100 ;  /* 0x000000640707723e */ /* 0x000fe200000000ff */
[----:B------:R-:W-:-:S02]  /*cf40*/  FMUL.FTZ R41, R10, R77 ;  /* 0x0000004d0a297220 */ /* 0x000fc40000410000 */
[----:B------:R-:W-:Y:S02]  /*cf50*/  FMUL.FTZ R4, R78, R67 ;  /* 0x000000434e047220 */ /* 0x000fe40000410000 */
[----:B------:R-:W-:Y:S02]  /*cf60*/  FMUL.FTZ R77, R6, R77 ;  /* 0x0000004d064d7220 */ /* 0x000fe40000410000 */
[----:B------:R-:W-:Y:S02]  /*cf70*/  FMUL.FTZ R81, R65, R67 ;  /* 0x0000004341517220 */ /* 0x000fe40000410000 */
[----:B------:R-:W-:Y:S01]  /*cf80*/  FFMA.FTZ R43, R8, R43, -R5 ;  /* 0x0000002b082b7223 */ /* 0x000fe20000010805 */
[----:B------:R-:W-:Y:S01]  /*cf90*/  F2FP.PACK_AB R5, R45, R80 ;  /* 0x000000502d05723e */ /* 0x000fe200000000ff */
[----:B------:R-:W-:Y:S02]  /*cfa0*/  FFMA.FTZ R63, R63, R98, -R62 ;  /* 0x000000623f3f7223 */ /* 0x000fe4000001083e */
[----:B------:R-:W-:-:S02]  /*cfb0*/  FFMA.FTZ R96, R9, R102, -R96 ;  /* 0x0000006609607223 */ /* 0x000fc40000010860 */
        /* <DEDUP_REMOVED lines=12> */
[----:B------:R1:W-:Y:S04]  /*d080*/  STS.128 [R61+0xc100], R8 ;  /* 0x00c100083d007388 */ /* 0x0003e80000000c00 */
[----:B------:R1:W-:Y:S02]  /*d090*/  STS.128 [R60+0xc100], R4 ;  /* 0x00c100043c007388 */ /* 0x0003e40000000c00 */
.L_x_698:
[----:B------:R-:W-:Y:S05]  /*d0a0*/  BSYNC B1 ;  /* 0x0000000000017941 */ /* 0x000fea0003800000 */
.L_x_697:
[----:B------:R-:W-:-:S04]  /*d0b0*/  IADD3 R87, R87, 0x40, RZ ;  /* 0x0000004057577810 */ /* 0x000fc80007ffe0ff */
[----:B------:R-:W-:-:S13]  /*d0c0*/  ISETP.GE.AND P0, PT, R87, UR4, PT ;  /* 0x0000000457007c0c */ /* 0x000fda000bf06270 */
        /* <DEDUP_REMOVED lines=18> */
[----:B------:R-:W-:-:S02]  /*d1f0*/  LOP3.LUT R5, R5, 0x1c0, RZ, 0xc0, !PT ;  /* 0x000001c005057812 */ /* 0x000fc400078ec0ff */
[----:B------:R-:W-:Y:S01]  /*d200*/  SHF.L.U32 R8, R7, 0x3, RZ ;  /* 0x0000000307087819 */ /* 0x000fe200000006ff */
[----:B------:R-:W-:Y:S01]  /*d210*/  IMAD.SHL.U32 R6, R6, 0x400, RZ ;  /* 0x0000040006067824 */ /* 0x000fe200078e00ff */
[C---:B------:R-:W-:Y:S02]  /*d220*/  LOP3.LUT R10, R5.reuse, 0x38, R58, 0xf8, !PT ;  /* 0x00000038050a7812 */ /* 0x040fe400078ef83a */
[----:B------:R-:W-:Y:S02]  /*d230*/  SHF.R.U32.HI R9, RZ, 0x3, R5 ;  /* 0x00000003ff097819 */ /* 0x000fe40000011605 */
[----:B------:R-:W-:Y:S02]  /*d240*/  LOP3.LUT R4, R4, 0xfffffe00, RZ, 0xc0, !PT ;  /* 0xfffffe0004047812 */ /* 0x000fe400078ec0ff */
[----:B------:R-:W-:Y:S02]  /*d250*/  LOP3.LUT R8, R5, 0x38, R8, 0xf8, !PT ;  /* 0x0000003805087812 */ /* 0x000fe400078ef808 */
[----:B------:R-:W-:-:S02]  /*d260*/  LOP3.LUT R10, R4, R10, R9, 0xf6, !PT ;  /* 0x0000000a040a7212 */ /* 0x000fc400078ef609 */
[----:B------:R-:W-:Y:S02]  /*d270*/  LOP3.LUT R9, R8, R9, RZ, 0x3c, !PT ;  /* 0x0000000908097212 */ /* 0x000fe400078e3cff */
[----:B------:R-:W-:Y:S02]  /*d280*/  LOP3.LUT R6, R6, 0x7fffe000, RZ, 0xc0, !PT ;  /* 0x7fffe00006067812 */ /* 0x000fe400078ec0ff */
[----:B------:R-:W-:Y:S02]  /*d290*/  SHF.L.U32 R41, R10, 0x1, RZ ;  /* 0x000000010a297819 */ /* 0x000fe400000006ff */
[----:B------:R-:W-:Y:S02]  /*d2a0*/  IADD3 R40, R9, R6, R4 ;  /* 0x0000000609287210 */ /* 0x000fe40007ffe004 */
[----:B------:R-:W-:Y:S01]  /*d2b0*/  SHF.R.U32.HI R42, RZ, 0x10, R15 ;  /* 0x00000010ff2a7819 */ /* 0x000fe2000001160f */
[----:B------:R-:W1:Y:S01]  /*d2c0*/  LDS.128 R8, [R41+0xc100] ;  /* 0x00c1000029087984 */ /* 0x000e620000000c00 */
[----:B------:R-:W-:-:S02]  /*d2d0*/  SHF.L.U32 R40, R40, 0x1, RZ ;  /* 0x0000000128287819 */ /* 0x000fc400000006ff */
[----:B------:R-:W-:Y:S01]  /*d2e0*/  SHF.R.U64 R14, R14, 0x10, R15 ;  /* 0x000000100e0e7819 */ /* 0x000fe2000000120f */
[----:B------:R-:W-:Y:S01]  /*d2f0*/  HADD2.F32 R42, -RZ, R42.H0_H0 ;  /* 0x2000002aff2a7230 */ /* 0x000fe20000004100 */
[----:B------:R-:W-:Y:S01]  /*d300*/  SHF.R.U64 R15, R24, 0x10, R25 ;  /* 0x00000010180f7819 */ /* 0x000fe20000001219 */
[----:B------:R-:W2:Y:S01]  /*d310*/  LDS.128 R4, [R40+0xc100] ;  /* 0x00c1000028047984 */ /* 0x000ea20000000c00 */
[----:B------:R-:W-:Y:S01]  /*d320*/  SHF.R.U64 R26, R26, 0x10, R27 ;  /* 0x000000101a1a7819 */ /* 0x000fe2000000121b */
[----:B------:R-:W-:Y:S01]  /*d330*/  HADD2.F32 R65, -RZ, R14.H0_H0 ;  /* 0x2000000eff417230 */ /* 0x000fe20000004100 */
[----:B------:R-:W-:Y:S02]  /*d340*/  SHF.R.U32.HI R24, RZ, 0x10, R25 ;  /* 0x00000010ff187819 */ /* 0x000fe40000011619 */
[----:B------:R-:W-:Y:S01]  /*d350*/  SHF.R.U32.HI R27, RZ, 0x10, R27 ;  /* 0x00000010ff1b7819 */ /* 0x000fe2000001161b */
[----:B------:R-:W-:Y:S01]  /*d360*/  HADD2.F32 R67, -RZ, R26.H0_H0 ;  /* 0x2000001aff437230 */ /* 0x000fe20000004100 */
[----:B------:R-:W-:-:S02]  /*d370*/  SHF.R.U64 R12, R12, 0x10, R13 ;  /* 0x000000100c0c7819 */ /* 0x000fc4000000120d */
        /* <DEDUP_REMOVED lines=14> */
[----:B------:R-:W-:Y:S01]  /*d460*/  HADD2.F32 R44, -RZ, R8.H0_H0 ;  /* 0x20000008ff2c7230 */ /* 0x000fe20000004100 */
        /* <DEDUP_REMOVED lines=8> */
[-C--:B------:R-:W-:Y:S01]  /*d4f0*/  FMUL.FTZ R82, R44, R75.reuse ;  /* 0x0000004b2c527220 */ /* 0x080fe20000410000 */
[----:B------:R-:W-:Y:S01]  /*d500*/  HADD2.F32 R8, -RZ, R10.H0_H0 ;  /* 0x2000000aff087230 */ /* 0x000fe20000004100 */
[C---:B------:R-:W-:Y:S01]  /*d510*/  FMUL.FTZ R76, R5.reuse, R76 ;  /* 0x0000004c054c7220 */ /* 0x040fe20000410000 */
[----:B------:R-:W-:Y:S01]  /*d520*/  HADD2.F32 R61, -RZ, R4.H0_H0 ;  /* 0x20000004ff3d7230 */ /* 0x000fe20000004100 */
[----:B------:R-:W-:Y:S01]  /*d530*/  FFMA.FTZ R24, R5, R60, R24 ;  /* 0x0000003c05187223 */ /* 0x000fe20000010018 */
[----:B------:R-:W-:Y:S01]  /*d540*/  HADD2.F32 R13, -RZ, R84.H1_H1 ;  /* 0x30000054ff0d7230 */ /* 0x000fe20000004100 */
[----:B------:R-:W-:Y:S01]  /*d550*/  FFMA.FTZ R64, R47, R66, R64 ;  /* 0x000000422f407223 */ /* 0x000fe20000010040 */
        /* <DEDUP_REMOVED lines=9> */
[-C--:B------:R-:W-:Y:S01]  /*d5f0*/  FFMA.FTZ R12, R4, R5.reuse, R47 ;  /* 0x00000005040c7223 */ /* 0x080fe2000001002f */
[----:B------:R-:W-:Y:S01]  /*d600*/  HADD2.F32 R6, -RZ, R6.H1_H1 ;  /* 0x30000006ff067230 */ /* 0x000fe20000004100 */
[----:B------:R-:W-:Y:S01]  /*d610*/  FFMA.FTZ R13, R8, R5, -R13 ;  /* 0x00000005080d7223 */ /* 0x000fe2000001080d */
[----:B------:R-:W-:Y:S01]  /*d620*/  HADD2.F32 R4, -RZ, R15.H0_H0 ;  /* 0x2000000fff047230 */ /* 0x000fe20000004100 */
[----:B------:R-:W-:Y:S01]  /*d630*/  FMUL.FTZ R47, R45, R61 ;  /* 0x0000003d2d2f7220 */ /* 0x000fe20000410000 */
[----:B------:R-:W-:Y:S01]  /*d640*/  F2FP.PACK_AB R7, R7, R64 ;  /* 0x000000400707723e */ /* 0x000fe200000000ff */
[----:B------:R-:W-:Y:S01]  /*d650*/  FMUL.FTZ R15, R10, R65 ;  /* 0x000000410a0f7220 */ /* 0x000fe20000410000 */
[----:B------:R-:W-:Y:S01]  /*d660*/  F2FP.PACK_AB R5, R24, R27 ;  /* 0x0000001b1805723e */ /* 0x000fe200000000ff */
[----:B------:R-:W-:-:S02]  /*d670*/  FMUL.FTZ R61, R62, R61 ;  /* 0x0000003d3e3d7220 */ /* 0x000fc40000410000 */
[----:B------:R-:W-:Y:S02]  /*d680*/  FMUL.FTZ R65, R6, R65 ;  /* 0x0000004106417220 */ /* 0x000fe40000410000 */
[----:B------:R-:W-:Y:S02]  /*d690*/  FFMA.FTZ R46, R25, R66, -R46 ;  /* 0x00000042192e7223 */ /* 0x000fe4000001082e */
[----:B------:R-:W-:Y:S02]  /*d6a0*/  FFMA.FTZ R11, R11, R78, -R42 ;  /* 0x0000004e0b0b7223 */ /* 0x000fe4000001082a */
[----:B------:R-:W-:Y:S02]  /*d6b0*/  FFMA.FTZ R63, R43, R80, -R63 ;  /* 0x000000502b3f7223 */ /* 0x000fe4000001083f */
[----:B------:R-:W-:Y:S01]  /*d6c0*/  FFMA.FTZ R76, R9, R60, -R76 ;  /* 0x0000003c094c7223 */ /* 0x000fe2000001084c */
[----:B------:R-:W-:Y:S01]  /*d6d0*/  F2FP.PACK_AB R11, R11, R46 ;  /* 0x0000002e0b0b723e */ /* 0x000fe200000000ff */
[----:B------:R-:W-:-:S02]  /*d6e0*/  FFMA.FTZ R75, R44, R85, -R75 ;  /* 0x000000552c4b7223 */ /* 0x000fc4000001084b */
[-C--:B------:R-:W-:Y:S01]  /*d6f0*/  FFMA.FTZ R8, R45, R4.reuse, -R61 ;  /* 0x000000042d087223 */ /* 0x080fe2000001083d */
        /* <DEDUP_REMOVED lines=10> */
.L_x_704:
[----:B------:R-:W-:Y:S05]  /*d7a0*/  BSYNC B0 ;  /* 0x0000000000007941 */ /* 0x000fea0003800000 */
.L_x_703:
        /* <DEDUP_REMOVED lines=15> */
[----:B------:R-:W-:Y:S01]  /*d8a0*/  HADD2.F32 R73, -RZ, R73.H1_H1 ;  /* 0x30000049ff497230 */ /* 0x000fe20000004100 */
[----:B------:R-:W-:-:S02]  /*d8b0*/  LEA.HI R9, R9, R6, RZ, 0x1d ;  /* 0x0000000609097211 */ /* 0x000fc400078fe8ff */
[----:B------:R-:W-:Y:S01]  /*d8c0*/  LOP3.LUT R10, R10, 0x1c0, RZ, 0xc0, !PT ;  /* 0x000001c00a0a7812 */ /* 0x000fe200078ec0ff */
[----:B------:R-:W-:Y:S01]  /*d8d0*/  IMAD.SHL.U32 R5, R5, 0x40, RZ ;  /* 0x0000004005057824 */ /* 0x000fe200078e00ff */
[----:B------:R-:W-:Y:S01]  /*d8e0*/  SHF.R.S32.HI R4, RZ, 0x1f, R9 ;  /* 0x0000001fff047819 */ /* 0x000fe20000011409 */
[----:B------:R-:W-:Y:S01]  /*d8f0*/  IMAD.SHL.U32 R7, R9, 0x8, RZ ;  /* 0x0000000809077824 */ /* 0x000fe200078e00ff */
[----:B------:R-:W-:Y:S02]  /*d900*/  SHF.L.U32 R8, R8, 0x7, RZ ;  /* 0x0000000708087819 */ /* 0x000fe400000006ff */
[----:B------:R-:W-:Y:S02]  /*d910*/  LOP3.LUT R11, R10, 0x38, R11, 0xf8, !PT ;  /* 0x000000380a0b7812 */ /* 0x000fe400078ef80b */
[----:B------:R-:W-:Y:S02]  /*d920*/  SHF.R.U32.HI R6, RZ, 0x3, R10 ;  /* 0x00000003ff067819 */ /* 0x000fe4000001160a */
        /* <DEDUP_REMOVED lines=10> */
[----:B------:R-:W-:Y:S02]  /*d9d0*/  SHF.R.U64 R14, R28, 0x10, R29 ;  /* 0x000000101c0e7819 */ /* 0x000fe4000000121d */
[----:B------:R-:W-:Y:S02]  /*d9e0*/  IADD3 R4, R6, R4, R5 ;  /* 0x0000000406047210 */ /* 0x000fe40007ffe005 */
[----:B------:R-:W1:Y:S01]  /*d9f0*/  LDS.128 R8, [R13+0xc100] ;  /* 0x00c100000d087984 */ /* 0x000e620000000c00 */
[----:B------:R-:W-:Y:S01]  /*da00*/  SHF.R.U32.HI R28, RZ, 0x10, R29 ;  /* 0x00000010ff1c7819 */ /* 0x000fe2000001161d */
[--C-:B------:R-:W-:Y:S01]  /*da10*/  HADD2.F32 R29, -RZ, R59.reuse.H0_H0 ;  /* 0x2000003bff1d7230 */ /* 0x100fe20000004100 */
[----:B------:R-:W-:Y:S01]  /*da20*/  SHF.L.U32 R12, R4, 0x1, RZ ;  /* 0x00000001040c7819 */ /* 0x000fe200000006ff */
[----:B------:R-:W-:Y:S01]  /*da30*/  HADD2.F32 R59, -RZ, R59.H1_H1 ;  /* 0x3000003bff3b7230 */ /* 0x000fe20000004100 */
[----:B------:R-:W-:Y:S01]  /*da40*/  SHF.R.U64 R15, R16, 0x10, R17 ;  /* 0x00000010100f7819 */ /* 0x000fe20000001211 */
[----:B------:R-:W-:Y:S01]  /*da50*/  HADD2.F32 R14, -RZ, R14.H0_H0 ;  /* 0x2000000eff0e7230 */ /* 0x000fe20000004100 */
[----:B------:R-:W-:Y:S01]  /*da60*/  SHF.R.U64 R18, R18, 0x10, R19 ;  /* 0x0000001012127819 */ /* 0x000fe20000001213 */
[----:B------:R-:W2:Y:S01]  /*da70*/  LDS.128 R4, [R12+0xc100] ;  /* 0x00c100000c047984 */ /* 0x000ea20000000c00 */
[----:B------:R-:W-:-:S02]  /*da80*/  SHF.R.U32.HI R17, RZ, 0x10, R17 ;  /* 0x00000010ff117819 */ /* 0x000fc40000011611 */
[----:B------:R-:W-:Y:S02]  /*da90*/  SHF.R.U32.HI R19, RZ, 0x10, R19 ;  /* 0x00000010ff137819 */ /* 0x000fe40000011613 */
[--C-:B------:R-:W-:Y:S01]  /*daa0*/  SHF.R.U64 R16, R30, 0x10, R31.reuse ;  /* 0x000000101e107819 */ /* 0x100fe2000000121f */
[----:B------:R-:W-:Y:S01]  /*dab0*/  HADD2.F32 R44, -RZ, R17.H0_H0 ;  /* 0x20000011ff2c7230 */ /* 0x000fe20000004100 */
[----:B------:R-:W-:Y:S01]  /*dac0*/  SHF.R.U32.HI R30, RZ, 0x10, R31 ;  /* 0x00000010ff1e7819 */ /* 0x000fe2000001161f */
[----:B------:R-:W-:Y:S02]  /*dad0*/  HADD2.F32 R64, -RZ, R19.H0_H0 ;  /* 0x20000013ff407230 */ /* 0x000fe40000004100 */
[----:B------:R-:W-:Y:S02]  /*dae0*/  HADD2.F32 R17, -RZ, R74.H1_H1 ;  /* 0x3000004aff117230 */ /* 0x000fe40000004100 */
[----:B------:R-:W-:Y:S02]  /*daf0*/  HADD2.F32 R66, -RZ, R30.H0_H0 ;  /* 0x2000001eff427230 */ /* 0x000fe40000004100 */
[----:B-1----:R-:W-:-:S02]  /*db00*/  HADD2.F32 R24, -RZ, R9.H0_H0 ;  /* 0x20000009ff187230 */ /* 0x002fc40000004100 */
[----:B------:R-:W-:Y:S02]  /*db10*/  HADD2.F32 R25, -RZ, R9.H1_H1 ;  /* 0x30000009ff197230 */ /* 0x000fe40000004100 */
[--C-:B------:R-:W-:Y:S01]  /*db20*/  HADD2.F32 R9, -RZ, R11.reuse.H0_H0 ;  /* 0x2000000bff097230 */ /* 0x100fe20000004100 */
[-C--:B------:R-:W-:Y:S01]  /*db30*/  FMUL.FTZ R43, R24, R29.reuse ;  /* 0x0000001d182b7220 */ /* 0x080fe20000410000 */
[----:B------:R-:W-:Y:S02]  /*db40*/  HADD2.F32 R11, -RZ, R11.H1_H1 ;  /* 0x3000000bff0b7230 */ /* 0x000fe40000004100 */
[--C-:B--2---:R-:W-:Y:S01]  /*db50*/  HADD2.F32 R40, -RZ, R5.reuse.H0_H0 ;  /* 0x20000005ff287230 */ /* 0x104fe20000004100 */
[----:B------:R-:W-:Y:S01]  /*db60*/  FMUL.FTZ R60, R9, R46 ;  /* 0x0000002e093c7220 */ /* 0x000fe20000410000 */
[----:B------:R-:W-:Y:S01]  /*db70*/  HADD2.F32 R31, -RZ, R5.H1_H1 ;  /* 0x30000005ff1f7230 */ /* 0x000fe20000004100 */
[----:B------:R-:W-:Y:S01]  /*db80*/  FMUL.FTZ R30, R11, R64 ;  /* 0x000000400b1e7220 */ /* 0x000fe20000410000 */
[--C-:B------:R-:W-:Y:S01]  /*db90*/  HADD2.F32 R5, -RZ, R7.reuse.H0_H0 ;  /* 0x20000007ff057230 */ /* 0x100fe20000004100 */
[C---:B------:R-:W-:Y:S01]  /*dba0*/  FMUL.FTZ R29, R40.reuse, R29 ;  /* 0x0000001d281d7220 */ /* 0x040fe20000410000 */
[----:B------:R-:W-:Y:S01]  /*dbb0*/  HADD2.F32 R7, -RZ, R7.H1_H1 ;  /* 0x30000007ff077230 */ /* 0x000fe20000004100 */
[----:B------:R-:W-:Y:S01]  /*dbc0*/  FFMA.FTZ R43, R40, R45, R43 ;  /* 0x0000002d282b7223 */ /* 0x000fe2000001002b */
[--C-:B------:R-:W-:Y:S01]  /*dbd0*/  HADD2.F32 R26, -RZ, R8.reuse.H0_H0 ;  /* 0x20000008ff1a7230 */ /* 0x100fe20000004100 */
[C---:B------:R-:W-:Y:S01]  /*dbe0*/  FMUL.FTZ R46, R5.reuse, R46 ;  /* 0x0000002e052e7220 */ /* 0x040fe20000410000 */
[----:B------:R-:W-:Y:S01]  /*dbf0*/  HADD2.F32 R27, -RZ, R8.H1_H1 ;  /* 0x30000008ff1b7230 */ /* 0x000fe20000004100 */
[----:B------:R-:W-:Y:S01]  /*dc00*/  FFMA.FTZ R60, R5, R62, R60 ;  /* 0x0000003e053c7223 */ /* 0x000fe2000001003c */
[----:B------:R-:W-:Y:S01]  /*dc10*/  HADD2.F32 R40, -RZ, R28.H0_H0 ;  /* 0x2000001cff287230 */ /* 0x000fe20000004100 */
[----:B------:R-:W-:Y:S01]  /*dc20*/  FMUL.FTZ R28, R25, R44 ;  /* 0x0000002c191c7220 */ /* 0x000fe20000410000 */
[----:B------:R-:W-:Y:S01]  /*dc30*/  HADD2.F32 R8, -RZ, R10.H0_H0 ;  /* 0x2000000aff087230 */ /* 0x000fe20000004100 */
[----:B------:R-:W-:Y:S01]  /*dc40*/  FMUL.FTZ R64, R7, R64 ;  /* 0x0000004007407220 */ /* 0x000fe20000410000 */
[----:B------:R-:W-:Y:S01]  /*dc50*/  HADD2.F32 R5, -RZ, R72.H1_H1 ;  /* 0x30000048ff057230 */ /* 0x000fe20000004100 */
[C---:B------:R-:W-:Y:S01]  /*dc60*/  FMUL.FTZ R44, R31.reuse, R44 ;  /* 0x0000002c1f2c7220 */ /* 0x040fe20000410000 */
[--C-:B------:R-:W-:Y:S01]  /*dc70*/  HADD2.F32 R41, -RZ, R4.reuse.H0_H0 ;  /* 0x20000004ff297230 */ /* 0x100fe20000004100 */
[----:B------:R-:W-:Y:S01]  /*dc80*/  FFMA.FTZ R28, R31, R40, R28 ;  /* 0x000000281f1c7223 */ /* 0x000fe2000001001c */
        /* <DEDUP_REMOVED lines=14> */
[----:B------:R-:W-:Y:S01]  /*dd70*/  F2FP.PACK_AB R7, R7, R60 ;  /* 0x0000003c0707723e */ /* 0x000fe200000000ff */
[----:B------:R-:W-:-:S02]  /*dd80*/  FMUL.FTZ R19, R27, R30 ;  /* 0x0000001e1b137220 */ /* 0x000fc40000410000 */
[-C--:B------:R-:W-:Y:S02]  /*dd90*/  FMUL.FTZ R4, R10, R31.reuse ;  /* 0x0000001f0a047220 */ /* 0x080fe40000410000 */
[----:B------:R-:W-:Y:S02]  /*dda0*/  FMUL.FTZ R30, R42, R30 ;  /* 0x0000001e2a1e7220 */ /* 0x000fe40000410000 */
[----:B------:R-:W-:Y:S02]  /*ddb0*/  FMUL.FTZ R31, R6, R31 ;  /* 0x0000001f061f7220 */ /* 0x000fe40000410000 */
[----:B------:R-:W-:Y:S01]  /*ddc0*/  FFMA.FTZ R17, R8, R17, -R5 ;  /* 0x0000001108117223 */ /* 0x000fe20000010805 */
[----:B------:R-:W-:Y:S01]  /*ddd0*/  F2FP.PACK_AB R5, R28, R43 ;  /* 0x0000002b1c05723e */ /* 0x000fe200000000ff */
        /* <DEDUP_REMOVED lines=17> */
.L_x_706:
[----:B------:R-:W-:Y:S05]  /*def0*/  BSYNC B0 ;  /* 0x0000000000007941 */ /* 0x000fea0003800000 */
.L_x_705:
[----:B------:R-:W-:-:S04]  /*df00*/  IADD3 R58, R58, 0x40, RZ ;  /* 0x000000403a3a7810 */ /* 0x000fc80007ffe0ff */
[----:B------:R-:W-:-:S13]  /*df10*/  ISETP.GE.AND P0, PT, R58, c[0x0][0x27c], PT ;  /* 0x00009f003a007a0c */ /* 0x000fda0003f06270 */
[----:B------:R-:W-:Y:S05]  /*df20*/  @P0 BRA `(.L_x_682) ;  /* 0x0000070000000947 */ /* 0x000fea0003800000 */
[----:B-1----:R-:W-:Y:S01]  /*df30*/  SHF.R.S32.HI R9, RZ, 0x1f, R58 ;  /* 0x0000001fff097819 */ /* 0x002fe2000001143a */
[----:B------:R-:W-:Y:S01]  /*df40*/  IMAD.MOV.U32 R7, RZ, RZ, c[0x0][0x27c] ;  /* 0x00009f00ff077624 */ /* 0x000fe200078e00ff */
[----:B------:R-:W-:Y:S01]  /*df50*/  SHF.R.S32.HI R4, RZ, 0x1f, R87 ;  /* 0x0000001fff047819 */ /* 0x000fe20000011457 */
[----:B------:R-:W-:Y:S01]  /*df60*/  IMAD.SHL.U32 R8, R87, 0x40, RZ ;  /* 0x0000004057087824 */ /* 0x000fe200078e00ff */
[----:B------:R-:W-:Y:S01]  /*df70*/  LEA.HI R5, R9, R58, RZ, 0x3 ;  /* 0x0000003a09057211 */ /* 0x000fe200078f18ff */
[----:B------:R-:W-:Y:S01]  /*df80*/  HADD2.F32 R25, -RZ, R55.H0_H0 ;  /* 0x20000037ff197230 */ /* 0x000fe20000004100 */
[----:B------:R-:W-:Y:S01]  /*df90*/  LEA.HI R4, R4, R87, RZ, 0x3 ;  /* 0x0000005704047211 */ /* 0x000fe200078f18ff */
[----:B------:R-:W-:Y:S01]  /*dfa0*/  HADD2.F32 R31, -RZ, R57.H0_H0 ;  /* 0x20000039ff1f7230 */ /* 0x000fe20000004100 */
[----:B------:R-:W-:Y:S01]  /*dfb0*/  SHF.R.S32.HI R6, RZ, 0x3, R5 ;  /* 0x00000003ff067819 */ /* 0x000fe20000011405 */
[----:B------:R-:W-:Y:S01]  /*dfc0*/  HADD2.F32 R30, -RZ, R54.H0_H0 ;  /* 0x20000036ff1e7230 */ /* 0x000fe20000004100 */
[----:B------:R-:W-:Y:S01]  /*dfd0*/  LOP3.LUT R8, R8, 0x1c0, RZ, 0xc0, !PT ;  /* 0x000001c008087812 */ /* 0x000fe200078ec0ff */
[----:B------:R-:W-:Y:S01]  /*dfe0*/  IMAD.SHL.U32 R4, R4, 0x40, RZ ;  /* 0x0000004004047824 */ /* 0x000fe200078e00ff */
[----:B------:R-:W-:Y:S01]  /*dff0*/  LEA.HI R7, R7, R6, RZ, 0x1d ;  /* 0x0000000607077211 */ /* 0x000fe200078fe8ff */
[----:B------:R-:W-:Y:S01]  /*e000*/  HADD2.F32 R40, -RZ, R56.H0_H0 ;  /* 0x20000038ff287230 */ /* 0x000fe20000004100 */
[----:B------:R-:W-:Y:S01]  /*e010*/  LEA.HI R9, R9, R58, RZ, 0x6 ;  /* 0x0000003a09097211 */ /* 0x000fe200078f30ff */
[----:B------:R-:W-:Y:S01]  /*e020*/  HADD2.F32 R54, -RZ, R54.H1_H1 ;  /* 0x30000036ff367230 */ /* 0x000fe20000004100 */
[----:B------:R-:W-:Y:S01]  /*e030*/  SHF.R.S32.HI R6, RZ, 0x1f, R7 ;  /* 0x0000001fff067819 */ /* 0x000fe20000011407 */
[----:B------:R-:W-:Y:S01]  /*e040*/  IMAD.SHL.U32 R11, R7, 0x8, RZ ;  /* 0x00000008070b7824 */ /* 0x000fe200078e00ff */
[----:B------:R-:W-:Y:S01]  /*e050*/  LOP3.LUT R10, R8, 0x38, R5, 0xf8, !PT ;  /* 0x00000038080a7812 */ /* 0x000fe200078ef805 */
[----:B------:R-:W-:Y:S01]  /*e060*/  HADD2.F32 R56, -RZ, R56.H1_H1 ;  /* 0x30000038ff387230 */ /* 0x000fe20000004100 */
[----:B------:R-:W-:Y:S01]  /*e070*/  SHF.L.U32 R9, R9, 0x7, RZ ;  /* 0x0000000709097819 */ /* 0x000fe200000006ff */
[----:B------:R-:W-:Y:S01]  /*e080*/  HADD2.F32 R55, -RZ, R55.H1_H1 ;  /* 0x30000037ff377230 */ /* 0x000fe20000004100 */
[----:B------:R-:W-:Y:S01]  /*e090*/  SHF.R.U32.HI R5, RZ, 0x3, R8 ;  /* 0x00000003ff057819 */ /* 0x000fe20000011608 */
[----:B------:R-:W-:Y:S01]  /*e0a0*/  HADD2.F32 R57, -RZ, R57.H1_H1 ;  /* 0x30000039ff397230 */ /* 0x000fe20000004100 */
[----:B------:R-:W-:-:S02]  /*e0b0*/  LEA.HI R6, R6, R7, RZ, 0x3 ;  /* 0x0000000706067211 */ /* 0x000fc400078f18ff */
[----:B------:R-:W-:Y:S02]  /*e0c0*/  LOP3.LUT R9, R9, 0x7fffe000, RZ, 0xc0, !PT ;  /* 0x7fffe00009097812 */ /* 0x000fe400078ec0ff */
[----:B------:R-:W-:Y:S02]  /*e0d0*/  LOP3.LUT R4, R4, 0xfffffe00, RZ, 0xc0, !PT ;  /* 0xfffffe0004047812 */ /* 0x000fe400078ec0ff */
[----:B------:R-:W-:Y:S02]  /*e0e0*/  LOP3.LUT R10, R10, R5, RZ, 0x3c, !PT ;  /* 0x000000050a0a7212 */ /* 0x000fe400078e3cff */
[----:B------:R-:W-:Y:S02]  /*e0f0*/  LOP3.LUT R8, R8, 0x38, R11, 0xf8, !PT ;  /* 0x0000003808087812 */ /* 0x000fe400078ef80b */
[----:B------:R-:W-:Y:S02]  /*e100*/  SHF.L.U32 R7, R6, 0xa, RZ ;  /* 0x0000000a06077819 */ /* 0x000fe400000006ff */
[----:B------:R-:W-:-:S02]  /*e110*/  IADD3 R9, R10, R9, R4 ;  /* 0x000000090a097210 */ /* 0x000fc40007ffe004 */
[----:B------:R-:W-:Y:S02]  /*e120*/  LOP3.LUT R6, R8, R5, RZ, 0x3c, !PT ;  /* 0x0000000508067212 */ /* 0x000fe400078e3cff */
[----:B------:R-:W-:Y:S01]  /*e130*/  LOP3.LUT R5, R7, 0x7fffe000, RZ, 0xc0, !PT ;  /* 0x7fffe00007057812 */ /* 0x000fe200078ec0ff */
[----:B------:R-:W-:Y:S01]  /*e140*/  IMAD.SHL.U32 R13, R9, 0x2, RZ ;  /* 0x00000002090d7824 */ /* 0x000fe200078e00ff */
[--C-:B------:R-:W-:Y:S02]  /*e150*/  SHF.R.U64 R15, R22, 0x10, R23.reuse ;  /* 0x00000010160f7819 */ /* 0x100fe40000001217 */
[----:B------:R-:W-:Y:S02]  /*e160*/  IADD3 R5, R6, R5, R4 ;  /* 0x0000000506057210 */ /* 0x000fe40007ffe004 */
[----:B------:R-:W1:Y:S01]  /*e170*/  LDS.128 R8, [R13+0xc100] ;  /* 0x00c100000d087984 */ /* 0x000e620000000c00 */
[----:B------:R-:W-:Y:S02]  /*e180*/  SHF.R.U32.HI R22, RZ, 0x10, R23 ;  /* 0x00000010ff167819 */ /* 0x000fe40000011617 */
[----:B------:R-:W-:-:S02]  /*e190*/  SHF.L.U32 R12, R5, 0x1, RZ ;  /* 0x00000001050c7819 */ /* 0x000fc400000006ff */
[----:B------:R-:W-:Y:S01]  /*e1a0*/  SHF.R.U64 R14, R34, 0x10, R35 ;  /* 0x00000010220e7819 */ /* 0x000fe20000001223 */
[----:B------:R-:W-:Y:S01]  /*e1b0*/  HADD2.F32 R22, -RZ, R22.H0_H0 ;  /* 0x20000016ff167230 */ /* 0x000fe20000004100 */
[----:B------:R-:W-:Y:S01]  /*e1c0*/  SHF.R.U64 R17, R20, 0x10, R21 ;  /* 0x0000001014117819 */ /* 0x000fe20000001215 */
[----:B------:R-:W2:Y:S01]  /*e1d0*/  LDS.128 R4, [R12+0xc100] ;  /* 0x00c100000c047984 */ /* 0x000ea20000000c00 */
[----:B------:R-:W-:Y:S02]  /*e1e0*/  SHF.R.U32.HI R34, RZ, 0x10, R35 ;  /* 0x00000010ff227819 */ /* 0x000fe40000011623 */
[----:B------:R-:W-:Y:S01]  /*e1f0*/  SHF.R.U32.HI R20, RZ, 0x10, R21 ;  /* 0x00000010ff147819 */ /* 0x000fe20000011615 */
[----:B------:R-:W-:Y:S01]  /*e200*/  HADD2.F32 R17, -RZ, R17.H0_H0 ;  /* 0x20000011ff117230 */ /* 0x000fe20000004100 */
[--C-:B------:R-:W-:Y:S01]  /*e210*/  SHF.R.U64 R16, R32, 0x10, R33.reuse ;  /* 0x0000001020107819 */ /* 0x100fe20000001221 */
[----:B------:R-:W-:Y:S01]  /*e220*/  HADD2.F32 R34, -RZ, R34.H0_H0 ;  /* 0x20000022ff227230 */ /* 0x000fe20000004100 */
[----:B------:R-:W-:Y:S01]  /*e230*/  SHF.R.U32.HI R32, RZ, 0x10, R33 ;  /* 0x00000010ff207819 */ /* 0x000fe20000011621 */
[----:B------:R-:W-:-:S02]  /*e240*/  HADD2.F32 R20, -RZ, R20.H0_H0 ;  /* 0x20000014ff147230 */ /* 0x000fc40000004100 */
[----:B------:R-:W-:Y:S02]  /*e250*/  HADD2.F32 R16, -RZ, R16.H0_H0 ;  /* 0x20000010ff107230 */ /* 0x000fe40000004100 */
[----:B------:R-:W-:Y:S02]  /*e260*/  HADD2.F32 R32, -RZ, R32.H0_H0 ;  /* 0x20000020ff207230 */ /* 0x000fe40000004100 */
[----:B-1----:R-:W-:Y:S02]  /*e270*/  HADD2.F32 R18, -RZ, R11.H0_H0 ;  /* 0x2000000bff127230 */ /* 0x002fe40000004100 */
[----:B------:R-:W-:Y:S02]  /*e280*/  HADD2.F32 R19, -RZ, R9.H0_H0 ;  /* 0x20000009ff137230 */ /* 0x000fe40000004100 */
[----:B------:R-:W-:Y:S01]  /*e290*/  HADD2.F32 R11, -RZ, R11.H1_H1 ;  /* 0x3000000bff0b7230 */ /* 0x000fe20000004100 */
[----:B------:R-:W-:Y:S01]  /*e2a0*/  FMUL.FTZ R29, R18, R25 ;  /* 0x00000019121d7220 */ /* 0x000fe20000410000 */
[----:B------:R-:W-:Y:S01]  /*e2b0*/  HADD2.F32 R9, -RZ, R9.H1_H1 ;  /* 0x30000009ff097230 */ /* 0x000fe20000004100 */
[----:B------:R-:W-:Y:S01]  /*e2c0*/  FMUL.FTZ R33, R19, R30 ;  /* 0x0000001e13217220 */ /* 0x000fe20000410000 */
[----:B--2---:R-:W-:-:S02]  /*e2d0*/  HADD2.F32 R24, -RZ, R7.H0_H0 ;  /* 0x20000007ff187230 */ /* 0x004fc40000004100 */
[----:B------:R-:W-:Y:S02]  /*e2e0*/  HADD2.F32 R26, -RZ, R5.H0_H0 ;  /* 0x20000005ff1a7230 */ /* 0x000fe40000004100 */
[----:B------:R-:W-:Y:S01]  /*e2f0*/  HADD2.F32 R7, -RZ, R7.H1_H1 ;  /* 0x30000007ff077230 */ /* 0x000fe20000004100 */
[C---:B------:R-:W-:Y:S01]  /*e300*/  FMUL.FTZ R25, R24.reuse, R25 ;  /* 0x0000001918197220 */ /* 0x040fe20000410000 */
[--C-:B------:R-:W-:Y:S01]  /*e310*/  HADD2.F32 R21, -RZ, R8.reuse.H0_H0 ;  /* 0x20000008ff157230 */ /* 0x100fe20000004100 */
[----:B------:R-:W-:Y:S01]  /*e320*/  FFMA.FTZ R29, R24, R31, R29 ;  /* 0x0000001f181d7223 */ /* 0x000fe2000001001d */
[----:B------:R-:W-:Y:S01]  /*e330*/  HADD2.F32 R23, -RZ, R8.H1_H1 ;  /* 0x30000008ff177230 */ /* 0x000fe20000004100 */
        /* <DEDUP_REMOVED lines=14> */
[----:B------:R-:W-:-:S02]  /*e420*/  FMUL.FTZ R20, R5, R20 ;  /* 0x0000001405147220 */ /* 0x000fc40000410000 */
[----:B------:R-:W-:Y:S02]  /*e430*/  FFMA.FTZ R26, R5, R32, R26 ;  /* 0x00000020051a7223 */ /* 0x000fe4000001001a */
[C---:B------:R-:W-:Y:S02]  /*e440*/  FMUL.FTZ R54, R27.reuse, R54 ;  /* 0x000000361b367220 */ /* 0x040fe40000410000 */
[----:B------:R-:W-:Y:S01]  /*e450*/  FFMA.FTZ R27, R27, R56, R7 ;  /* 0x000000381b1b7223 */ /* 0x000fe20000010007 */
[----:B------:R-:W-:Y:S01]  /*e460*/  HADD2.F32 R7, -RZ, R15.H0_H0 ;  /* 0x2000000fff077230 */ /* 0x000fe20000004100 */
[----:B------:R-:W-:Y:S02]  /*e470*/  FMUL.FTZ R5, R8, R55 ;  /* 0x0000003708057220 */ /* 0x000fe40000410000 */
[----:B------:R-:W-:Y:S02]  /*e480*/  FMUL.FTZ R35, R23, R17 ;  /* 0x0000001117237220 */ /* 0x000fe40000410000 */
[----:B------:R-:W-:Y:S01]  /*e490*/  FFMA.FTZ R15, R4, R57, R5 ;  /* 0x00000039040f7223 */ /* 0x000fe20000010005 */
[----:B------:R-:W-:Y:S01]  /*e4a0*/  HADD2.F32 R5, -RZ, R14.H0_H0 ;  /* 0x2000000eff057230 */ /* 0x000fe20000004100 */
[----:B------:R-:W-:-:S02]  /*e4b0*/  FMUL.FTZ R14, R10, R7 ;  /* 0x000000070a0e7220 */ /* 0x000fc40000410000 */
[----:B------:R-:W-:Y:S02]  /*e4c0*/  FMUL.FTZ R55, R4, R55 ;  /* 0x0000003704377220 */ /* 0x000fe40000410000 */
[----:B------:R-:W-:Y:S02]  /*e4d0*/  FMUL.FTZ R17, R28, R17 ;  /* 0x000000111c117220 */ /* 0x000fe40000410000 */
[----:B------:R-:W-:Y:S02]  /*e4e0*/  FMUL.FTZ R7, R6, R7 ;  /* 0x0000000706077220 */ /* 0x000fe40000410000 */
[----:B------:R-:W-:Y:S02]  /*e4f0*/  FFMA.FTZ R25, R18, R31, -R25 ;  /* 0x0000001f12197223 */ /* 0x000fe40000010819 */
[----:B------:R-:W-:Y:S02]  /*e500*/  FFMA.FTZ R22, R11, R34, -R22 ;  /* 0x000000220b167223 */ /* 0x000fe40000010816 */
[----:B------:R-:W-:-:S02]  /*e510*/  FFMA.FTZ R30, R19, R40, -R30 ;  /* 0x00000028131e7223 */ /* 0x000fc4000001081e */
[----:B------:R-:W-:Y:S01]  /*e520*/  FFMA.FTZ R9, R9, R32, -R20 ;  /* 0x0000002009097223 */ /* 0x000fe20000010814 */
[----:B------:R-:W-:Y:S01]  /*e530*/  F2FP.PACK_AB R11, R22, R25 ;  /* 0x00000019160b723e */ /* 0x000fe200000000ff */
[----:B------:R-:W-:Y:S02]  /*e540*/  FFMA.FTZ R54, R21, R56, -R54 ;  /* 0x0000003815367223 */ /* 0x000fe40000010836 */
[----:B------:R-:W-:Y:S01]  /*e550*/  FFMA.FTZ R55, R8, R57, -R55 ;  /* 0x0000003908377223 */ /* 0x000fe20000010837 */
[----:B------:R-:W-:Y:S01]  /*e560*/  F2FP.PACK_AB R9, R9, R30 ;  /* 0x0000001e0909723e */ /* 0x000fe200000000ff */
[-C--:B------:R-:W-:Y:S02]  /*e570*/  FFMA.FTZ R17, R23, R16.reuse, -R17 ;  /* 0x0000001017117223 */ /* 0x080fe40000010811 */
[----:B------:R-:W-:Y:S01]  /*e580*/  FFMA.FTZ R10, R10, R5, -R7 ;  /* 0x000000050a0a7223 */ /* 0x000fe20000010807 */
[----:B------:R-:W-:Y:S01]  /*e590*/  F2FP.PACK_AB R7, R24, R29 ;  /* 0x0000001d1807723e */ /* 0x000fe200000000ff */
        /* <DEDUP_REMOVED lines=9> */
.L_x_682:
[----:B------:R-:W-:Y:S05]  /*e630*/  BSYNC B2 ;  /* 0x0000000000027941 */ /* 0x000fea0003800000 */
.L_x_664:
        /* <DEDUP_REMOVED lines=8> */
[----:B------:R-:W-:Y:S01]  /*e6c0*/  LEA.HI R180, R180, R37, RZ, 0x3 ;  /* 0x00000025b4b47211 */ /* 0x000fe200078f18ff */
[----:B------:R-:W-:Y:S01]  /*e6d0*/  IMAD.IADD R7, R7, 0x1, R4 ;  /* 0x0000000107077824 */ /* 0x000fe200078e0204 */
[----:B------:R-:W-:Y:S01]  /*e6e0*/  SHF.R.S32.HI R4, RZ, 0x4, R53 ;  /* 0x00000004ff047819 */ /* 0x000fe20000011435 */
[C---:B------:R-:W-:Y:S01]  /*e6f0*/  IMAD R10, R208.reuse, c[0x0][0x21c], R51 ;  /* 0x00008700d00a7a24 */ /* 0x040fe200078e0233 */
[----:B------:R-:W-:Y:S01]  /*e700*/  LOP3.LUT R181, R181, 0xfffffff8, RZ, 0xc0, !PT ;  /* 0xfffffff8b5b57812 */ /* 0x000fe200078ec0ff */
[----:B------:R-:W-:Y:S01]  /*e710*/  IMAD.WIDE.U32 R6, R208, c[0x0][0x218], R6 ;  /* 0x00008600d0067a25 */ /* 0x000fe200078e0006 */
[----:B------:R-:W-:Y:S01]  /*e720*/  LOP3.LUT R180, R180, 0xfffffff8, RZ, 0xc0, !PT ;  /* 0xfffffff8b4b47812 */ /* 0x000fe200078ec0ff */
[----:B------:R-:W-:Y:S01]  /*e730*/  UISETP.GE.AND UP0, UPT, UR8, 0x2, UPT ;  /* 0x000000020800788c */ /* 0x000fe2000bf06270 */
[----:B------:R-:W-:Y:S01]  /*e740*/  BAR.SYNC.DEFER_BLOCKING 0x0 ;  /* 0x0000000000007b1d */ /* 0x000fe20000010000 */
[----:B------:R-:W-:Y:S01]  /*e750*/  IMAD.SHL.U32 R9, R39, 0x40, RZ ;  /* 0x0000004027097824 */ /* 0x000fe200078e00ff */
[----:B------:R-:W-:Y:S01]  /*e760*/  IADD3 R5, P0, R6, UR24, RZ ;  /* 0x0000001806057c10 */ /* 0x000fe2000ff1e0ff */
[----:B------:R-:W-:Y:S01]  /*e770*/  IMAD.SHL.U32 R6, R50, 0x8, RZ ;  /* 0x0000000832067824 */ /* 0x000fe200078e00ff */
[----:B------:R-:W-:Y:S01]  /*e780*/  ISETP.GE.AND P2, PT, R38, c[0x0][0x1d4], PT ;  /* 0x0000750026007a0c */ /* 0x000fe20003f46270 */
[----:B------:R-:W-:Y:S01]  /*e790*/  IMAD.SHL.U32 R90, R49, 0x40, RZ ;  /* 0x00000040315a7824 */ /* 0x000fe200078e00ff */
[----:B------:R-:W-:Y:S01]  /*e7a0*/  IADD3.X R10, R7, UR10, R10, P0, !PT ;  /* 0x0000000a070a7c10 */ /* 0x000fe200087fe40a */
[----:B------:R-:W-:Y:S01]  /*e7b0*/  IMAD.SHL.U32 R91, R48, 0x40, RZ ;  /* 0x00000040305b7824 */ /* 0x000fe200078e00ff */
[----:B------:R-:W-:Y:S01]  /*e7c0*/  LEA R8, P0, R5, c[0x0][0x1f8], 0x1 ;  /* 0x00007e0005087a11 */ /* 0x000fe200078008ff */
[----:B------:R-:W-:Y:S01]  /*e7d0*/  IMAD.SHL.U32 R211, R0, 0x2, RZ ;  /* 0x0000000200d37824 */ /* 0x000fe200078e00ff */
[----:B------:R-:W-:-:S02]  /*e7e0*/  LOP3.LUT R9, R9, 0x1c0, RZ, 0xc0, !PT ;  /* 0x000001c009097812 */ /* 0x000fc400078ec0ff */
[----:B------:R-:W-:Y:S01]  /*e7f0*/  LEA.HI R7, R53, R4, RZ, 0x1 ;  /* 0x0000000435077211 */ /* 0x000fe200078f08ff */
[----:B------:R-:W1:Y:S01]  /*e800*/  SHFL.IDX PT, R30, R8, RZ, 0x181f ;  /* 0x00181fff081e7589 */ /* 0x000e6200000e0000 */
[----:B------:R-:W-:Y:S02]  /*e810*/  LEA.HI.X R10, R5, c[0x0][0x1fc], R10, 0x1, P0 ;  /* 0x00007f00050a7a11 */ /* 0x000fe400000f0c0a */
[----:B------:R-:W-:Y:S01]  /*e820*/  SHF.R.U32.HI R5, RZ, 0x3, R9 ;  /* 0x00000003ff057819 */ /* 0x000fe20000011609 */
[----:B------:R2:W3:Y:S01]  /*e830*/  SHFL.IDX PT, R20, R8, 0x1, 0x181f ;  /* 0x00381f0008147f89 */ /* 0x0004e200000e0000 */
[----:B------:R-:W-:Y:S02]  /*e840*/  LOP3.LUT R7, R7, 0xfffffffe, RZ, 0xc0, !PT ;  /* 0xfffffffe07077812 */ /* 0x000fe400078ec0ff */
[----:B------:R-:W-:Y:S02]  /*e850*/  LOP3.LUT R6, R9, 0x8, R6, 0xf8, !PT ;  /* 0x0000000809067812 */ /* 0x000fe400078ef806 */
[----:B------:R-:W-:Y:S01]  /*e860*/  LOP3.LUT P0, RZ, R39, 0x2, RZ, 0xc0, !PT ;  /* 0x0000000227ff7812 */ /* 0x000fe2000780c0ff */
[----:B------:R-:W-:Y:S01]  /*e870*/  IMAD.IADD R7, R4, 0x1, -R7 ;  /* 0x0000000104077824 */ /* 0x000fe200078e0a07 */
[----:B------:R-:W-:Y:S01]  /*e880*/  LOP3.LUT R6, R6, R5, RZ, 0x3c, !PT ;  /* 0x0000000506067212 */ /* 0x000fe200078e3cff */
[----:B------:R-:W-:Y:S01]  /*e890*/  SHFL.IDX PT, R4, R10, 0x1, 0x181f ;  /* 0x00381f000a047f89 */ /* 0x000fe200000e0000 */
[----:B------:R-:W-:-:S02]  /*e8a0*/  LOP3.LUT R90, R90, 0x1c0, RZ, 0xc0, !PT ;  /* 0x000001c05a5a7812 */ /* 0x000fc400078ec0ff */
[----:B------:R-:W-:Y:S01]  /*e8b0*/  LOP3.LUT R91, R91, 0xfffffe00, RZ, 0xc0, !PT ;  /* 0xfffffe005b5b7812 */ /* 0x000fe200078ec0ff */
[----:B------:R4:W5:Y:S01]  /*e8c0*/  SHFL.IDX PT, R5, R10, RZ, 0x181f ;  /* 0x00181fff0a057589 */ /* 0x00096200000e0000 */
[C---:B------:R-:W-:Y:S01]  /*e8d0*/  IMAD R205, R7.reuse, 0x200, R6 ;  /* 0x0000020007cd7824 */ /* 0x040fe200078e0206 */
[----:B------:R-:W-:Y:S01]  /*e8e0*/  P2R R12, PR, RZ, 0x8 ;  /* 0x00000008ff0c7803 */ /* 0x000fe20000000000 */
[----:B------:R-:W-:Y:S02]  /*e8f0*/  IMAD.SHL.U32 R7, R7, 0x8, RZ ;  /* 0x0000000807077824 */ /* 0x000fe400078e00ff */
[----:B------:R-:W-:-:S03]  /*e900*/  IMAD.SHL.U32 R205, R205, 0x2, RZ ;  /* 0x00000002cdcd7824 */ /* 0x000fc600078e00ff */
[----:B------:R-:W-:Y:S02]  /*e910*/  LOP3.LUT R7, R90, 0x8, R7, 0xf8, !PT ;  /* 0x000000085a077812 */ /* 0x000fe400078ef807 */
[----:B------:R-:W-:Y:S01]  /*e920*/  IADD3 R6, R205, 0x6100, RZ ;  /* 0x00006100cd067810 */ /* 0x000fe20007ffe0ff */
[----:B--2---:R-:W-:Y:S01]  /*e930*/  IMAD.WIDE R8, R89, 0x2, RZ ;  /* 0x0000000259087825 */ /* 0x004fe200078e02ff */
[----:B------:R-:W-:Y:S01]  /*e940*/  IADD3 R204, R205, 0x6120, RZ ;  /* 0x00006120cdcc7810 */ /* 0x000fe20007ffe0ff */
[----:B------:R-:W-:Y:S01]  /*e950*/  LDSM.16.M88.4 R60, [R205+0x6100] ;  /* 0x00610000cd3c783b */ /* 0x000fe20000000200 */
[----:B------:R-:W-:Y:S02]  /*e960*/  @P0 IADD3 R204, R6, -0x20, RZ ;  /* 0xffffffe006cc0810 */ /* 0x000fe40007ffe0ff */
[----:B-1----:R-:W-:Y:S01]  /*e970*/  IADD3 R40, P1, R30, R8, RZ ;  /* 0x000000081e287210 */ /* 0x002fe20007f3e0ff */
[----:B------:R-:W-:Y:S01]  /*e980*/  LDSM.16.M88.4 R52, [R205+0x6900] ;  /* 0x00690000cd34783b */ /* 0x000fe20000000200 */
[----:B---3--:R-:W-:-:S02]  /*e990*/  IADD3 R28, P0, R8, R20, RZ ;  /* 0x00000014081c7210 */ /* 0x008fc40007f1e0ff */
[----:B------:R-:W-:Y:S01]  /*e9a0*/  SHF.R.U32.HI R90, RZ, 0x3, R90 ;  /* 0x00000003ff5a7819 */ /* 0x000fe2000001165a */
[----:B------:R-:W-:Y:S01]  /*e9b0*/  LDSM.16.M88.4 R44, [R205+0x7100] ;  /* 0x00710000cd2c783b */ /* 0x000fe20000000200 */
[C---:B------:R-:W-:Y:S01]  /*e9c0*/  IADD3 R195, R204.reuse, 0x800, RZ ;  /* 0x00000800ccc37810 */ /* 0x040fe20007ffe0ff */
[----:B----4-:R-:W-:Y:S01]  /*e9d0*/  IMAD.WIDE R10, R181, 0x2, RZ ;  /* 0x00000002b50a7825 */ /* 0x010fe200078e02ff */
[----:B------:R-:W-:Y:S01]  /*e9e0*/  LOP3.LUT R90, R7, R90, RZ, 0x3c, !PT ;  /* 0x0000005a075a7212 */ /* 0x000fe200078e3cff */
[----:B------:R-:W-:Y:S01]  /*e9f0*/  LDSM.16.M88.4 R80, [R204] ;  /* 0x00000000cc50783b */ /* 0x000fe20000000200 */
[----:B------:R-:W-:Y:S01]  /*ea00*/  IADD3 R194, R204, 0x1000, RZ ;  /* 0x00001000ccc27810 */ /* 0x000fe20007ffe0ff */
[----:B-----5:R-:W-:Y:S01]  /*ea10*/  IMAD.X R41, R5, 0x1, R9, P1 ;  /* 0x0000000105297824 */ /* 0x020fe200008e0609 */
[----:B------:R-:W-:Y:S01]  /*ea20*/  IADD3 R14, P1, R30, R10, RZ ;  /* 0x0000000a1e0e7210 */ /* 0x000fe20007f3e0ff */
[----:B------:R-:W-:Y:S01]  /*ea30*/  IMAD.X R29, R9, 0x1, R4, P0 ;  /* 0x00000001091d7824 */ /* 0x000fe200000e0604 */
[----:B------:R-:W-:Y:S01]  /*ea40*/  IADD3 R22, P0, R10, R20, RZ ;  /* 0x000000140a167210 */ /* 0x000fe20007f1e0ff */
[----:B------:R-:W-:Y:S01]  /*ea50*/  IMAD.WIDE R8, R180, 0x2, RZ ;  /* 0x00000002b4087825 */ /* 0x000fe200078e02ff */
[----:B------:R-:W-:Y:S01]  /*ea60*/  LDSM.16.M88.4 R64, [R204+0x800] ;  /* 0x00080000cc40783b */ /* 0x000fe20000000200 */
[----:B------:R-:W-:-:S02]  /*ea70*/  IADD3 R193, R204, 0x1800, RZ ;  /* 0x00001800ccc17810 */ /* 0x000fc40007ffe0ff */
[----:B------:R-:W-:Y:S01]  /*ea80*/  IMAD.X R15, R5, 0x1, R11, P1 ;  /* 0x00000001050f7824 */ /* 0x000fe200008e060b */
[----:B------:R-:W-:Y:S01]  /*ea90*/  IADD3 R30, P1, R30, R8, RZ ;  /* 0x000000081e1e7210 */ /* 0x000fe20007f3e0ff */
[--C-:B------:R-:W-:Y:S01]  /*eaa0*/  IMAD.X R23, R11, 0x1, R4.reuse, P0 ;  /* 0x000000010b177824 */ /* 0x100fe200000e0604 */
[----:B------:R-:W-:Y:S01]  /*eab0*/  IADD3 R20, P0, R8, R20, RZ ;  /* 0x0000001408147210 */ /* 0x000fe20007f1e0ff */
[----:B------:R-:W-:Y:S01]  /*eac0*/  LDSM.16.M88.4 R32, [R204+0x1000] ;  /* 0x00100000cc20783b */ /* 0x000fe20000000200 */
[----:B------:R-:W-:Y:S01]  /*ead0*/  IADD3 R191, R204, 0x2000, RZ ;  /* 0x00002000ccbf7810 */ /* 0x000fe20007ffe0ff */
[----:B------:R-:W-:Y:S01]  /*eae0*/  IMAD.X R31, R5, 0x1, R9, P1 ;  /* 0x00000001051f7824 */ /* 0x000fe200008e0609 */
[----:B------:R-:W-:Y:S01]  /*eaf0*/  ISETP.GE.AND P1, PT, R89, c[0x0][0x1d4], PT ;  /* 0x0000750059007a0c */ /* 0x000fe20003f26270 */
[----:B------:R-:W-:Y:S01]  /*eb00*/  IMAD R5, R69, 0x400, R91 ;  /* 0x0000040045057824 */ /* 0x000fe200078e025b */
[----:B------:R-:W-:Y:S01]  /*eb10*/  LDSM.16.M88.4 R24, [R204+0x1800] ;  /* 0x00180000cc18783b */ /* 0x000fe20000000200 */
[----:B------:R-:W-:Y:S01]  /*eb20*/  IMAD.X R21, R9, 0x1, R4, P0 ;  /* 0x0000000109157824 */ /* 0x000fe200000e0604 */
[----:B------:R-:W-:Y:S01]  /*eb30*/  ISETP.LT.OR P0, PT, R36, 0x1, P1 ;  /* 0x000000012400780c */ /* 0x000fe20000f01670 */
[----:B------:R-:W-:Y:S01]  /*eb40*/  IMAD.IADD R0, R90, 0x1, R5 ;  /* 0x000000015a007824 */ /* 0x000fe200078e0205 */
[----:B------:R-:W-:Y:S01]  /*eb50*/  LDSM.16.M88.4 R8, [R205+0x7900] ;  /* 0x00790000cd08783b */ /* 0x000fe20000000200 */
[----:B------:R-:W-:-:S02]  /*eb60*/  ISETP.LT.OR P1, PT, R36, 0x21, P1 ;  /* 0x000000212400780c */ /* 0x000fc40000f21670 */
        /* <DEDUP_REMOVED lines=18> */
[----:B------:R-:W-:-:S09]  /*ec90*/  IADD3 R184, R204, 0x5800, RZ ;  /* 0x00005800ccb87810 */ /* 0x000fd20007ffe0ff */
[----:B------:R4:W-:Y:S01]  /*eca0*/  LDGSTS.E.BYPASS.LTC128B.128 [R211+0x2100], [R14.64], !P0 ;  /* 0x021000000ed37fae */ /* 0x0009e2000c101d54 */
[----:B------:R-:W-:-:S04]  /*ecb0*/  ISETP.GE.AND P0, PT, R37, c[0x0][0x1d4], PT ;  /* 0x0000750025007a0c */ /* 0x000fc80003f06270 */
[C---:B------:R-:W-:Y:S02]  /*ecc0*/  ISETP.LT.OR P3, PT, R36.reuse, 0x1, P0 ;  /* 0x000000012400780c */ /* 0x040fe40000761670 */
[----:B------:R-:W-:-:S11]  /*ecd0*/  ISETP.LT.OR P0, PT, R36, 0x21, P0 ;  /* 0x000000212400780c */ /* 0x000fd60000701670 */
[----:B------:R5:W-:Y:S01]  /*ece0*/  LDGSTS.E.BYPASS.LTC128B.128 [R211+0x4100], [R30.64], !P3 ;  /* 0x041000001ed37fae */ /* 0x000be2000d901d54 */
[----:B------:R-:W-:Y:S01]  /*ecf0*/  ISETP.NE.AND P3, PT, R12, RZ, PT ;  /* 0x000000ff0c00720c */ /* 0x000fe20003f65270 */
[----:B-1----:R-:W-:Y:S02]  /*ed00*/  HMMA.16816.F32 R56, R4, R52, RZ ;  /* 0x000000340438723c */ /* 0x002fe400000018ff */
[----:B------:R5:W-:Y:S01]  /*ed10*/  LDGSTS.E.BYPASS.LTC128B.128 [R211+0x1100], [R28.64], !P1 ;  /* 0x011000001cd37fae */ /* 0x000be2000c901d54 */
[----:B------:R-:W-:-:S04]  /*ed20*/  LOP3.LUT P1, RZ, R39, 0x4, RZ, 0xc0, !PT ;  /* 0x0000000427ff7812 */ /* 0x000fc8000782c0ff */
[----:B------:R-:W-:Y:S01]  /*ed30*/  SEL R0, R0, 0xffffffc0, !P1 ;  /* 0xffffffc000007807 */ /* 0x000fe20004800000 */
[----:B----4-:R-:W-:Y:S01]  /*ed40*/  HMMA.16816.F32 R12, R4, R60, RZ ;  /* 0x0000003c040c723c */ /* 0x010fe200000018ff */
[----:B------:R-:W-:-:S03]  /*ed50*/  ISETP.LT.OR P1, PT, R36, 0x21, P2 ;  /* 0x000000212400780c */ /* 0x000fc60001721670 */
[----:B------:R-:W-:Y:S02]  /*ed60*/  IMAD.IADD R200, R205, 0x1, R0 ;  /* 0x00000001cdc87824 */ /* 0x000fe400078e0200 */
[----:B------:R-:W-:Y:S02]  /*ed70*/  IMAD.IADD R192, R0, 0x1, R204 ;  /* 0x0000000100c07824 */ /* 0x000fe400078e02cc */
[C---:B------:R-:W-:Y:S06]  /*ed80*/  HMMA.16816.F32 R60, R4.reuse, R62, RZ ;  /* 0x0000003e043c723c */ /* 0x040fec00000018ff */
[----:B------:R1:W-:Y:S02]  /*ed90*/  LDGSTS.E.BYPASS.LTC128B.128 [R211+0x3100], [R22.64], !P1 ;  /* 0x0310000016d37fae */ /* 0x0003e4000c901d54 */
[----:B------:R-:W-:Y:S02]  /*eda0*/  HMMA.16816.F32 R48, R4, R44, RZ ;  /* 0x0000002c0430723c */ /* 0x000fe400000018ff */
[----:B------:R1:W-:Y:S01]  /*edb0*/  LDGSTS.E.BYPASS.LTC128B.128 [R211+0x5100], [R20.64], !P0 ;  /* 0x0510000014d37fae */ /* 0x0003e2000c101d54 */
[----:B------:R-:W-:-:S03]  /*edc0*/  PLOP3.LUT P0, PT, PT, PT, UP0, 0x80, 0x0 ;  /* 0x000000000000781c */ /* 0x000fc60003f0f008 */
[----:B------:R-:W-:Y:S02]  /*edd0*/  LDSM.16.M88.4 R36, [R201+0xc100] ;  /* 0x00c10000c924783b */ /* 0x000fe40000000200 */
[----:B--2---:R-:W-:Y:S02]  /*ede0*/  HMMA.16816.F32 R12, R16, R80, R12 ;  /* 0x00000050100c723c */ /* 0x004fe4000000180c */
[----:B------:R-:W2:Y:S04]  /*edf0*/  LDSM.16.M88.4 R76, [R200+0x6100] ;  /* 0x00610000c84c783b */ /* 0x000ea80000000200 */
[----:B------:R-:W-:Y:S02]  /*ee00*/  LDSM.16.M88.4 R84, [R192] ;  /* 0x00000000c054783b */ /* 0x000fe40000000200 */
[C---:B------:R-:W-:Y:S02]  /*ee10*/  HMMA.16816.F32 R52, R4.reuse, R54, RZ ;  /* 0x000000360434723c */ /* 0x040fe400000018ff */
[----:B------:R-:W-:Y:S04]  /*ee20*/  LDSM.16.M88.4 R72, [R200+0x6900] ;  /* 0x00690000c848783b */ /* 0x000fe80000000200 */
[----:B-----5:R-:W-:Y:S02]  /*ee30*/  LDSM.16.M88.4 R28, [R200+0x7100] ;  /* 0x00710000c81c783b */ /* 0x020fe40000000200 */
[C---:B------:R-:W-:Y:S02]  /*ee40*/  HMMA.16816.F32 R44, R4.reuse, R46, RZ ;  /* 0x0000002e042c723c */ /* 0x040fe400000018ff */
[----:B------:R-:W0:Y:S04]  /*ee50*/  LDGDEPBAR ;  /* 0x00000000000079af */ /* 0x000e280000000000 */
[----:B-1----:R-:W-:Y:S02]  /*ee60*/  LDSM.16.M88.4 R20, [R200+0x7900] ;  /* 0x00790000c814783b */ /* 0x002fe40000000200 */
[C---:B---3--:R-:W-:Y:S08]  /*ee70*/  HMMA.16816.F32 R40, R4.reuse, R8, RZ ;  /* 0x000000080428723c */ /* 0x048ff000000018ff */
[----:B------:R-:W-:Y:S01]  /*ee80*/  HMMA.16816.F32 R4, R4, R10, RZ ;  /* 0x0000000a0404723c */ /* 0x000fe200000018ff */
[----:B------:R-:W1:Y:S07]  /*ee90*/  LDSM.16.M88.4 R8, [R199+0xc100] ;  /* 0x00c10000c708783b */ /* 0x000e6e0000000200 */
        /* <DEDUP_REMOVED lines=51> */
[----:B------:R-:W5:Y:S03]  /*f1d0*/  LDSM.16.M88.4 R16, [R200+0x9900] ;  /* 0x00990000c810783b */ /* 0x000f660000000200 */
        /* <DEDUP_REMOVED lines=13> */
[----:B------:R-:W-:Y:S01]  /*f2b0*/  HMMA.16816.F32 R60, R8, R86, R60 ;  /* 0x00000056083c723c */ /* 0x000fe2000000183c */
[----:B------:R-:W-:Y:S07]  /*f2c0*/  LDSM.16.M88.4 R84, [R204+0x4000] ;  /* 0x00400000cc54783b */ /* 0x000fee0000000200 */
[----:B-1----:R-:W-:Y:S08]  /*f2d0*/  HMMA.16816.F32 R12, R28, R76, R12 ;  /* 0x0000004c1c0c723c */ /* 0x002ff0000000180c */
[C---:B------:R-:W-:Y:S08]  /*f2e0*/  HMMA.16816.F32 R56, R8.reuse, R80, R56 ;  /* 0x000000500838723c */ /* 0x040ff00000001838 */
[C---:B------:R-:W-:Y:S01]  /*f2f0*/  HMMA.16816.F32 R52, R8.reuse, R82, R52 ;  /* 0x000000520834723c */ /* 0x040fe20000001834 */
[----:B------:R-:W1:Y:S07]  /*f300*/  LDSM.16.M88.4 R80, [R202+0x14100] ;  /* 0x01410000ca50783b */ /* 0x000e6e0000000200 */
[C---:B----4-:R-:W-:Y:S08]  /*f310*/  HMMA.16816.F32 R48, R8.reuse, R20, R48 ;  /* 0x000000140830723c */ /* 0x050ff00000001830 */
        /* <DEDUP_REMOVED lines=19> */
[----:B------:R-:W-:Y:S01]  /*f450*/  HMMA.16816.F32 R60, R4, R26, R60 ;  /* 0x0000001a043c723c */ /* 0x000fe2000000183c */
[----:B------:R-:W-:Y:S07]  /*f460*/  LDSM.16.M88.4 R24, [R200+0xa900] ;  /* 0x00a90000c818783b */ /* 0x000fee0000000200 */
[----:B-1----:R-:W-:Y:S08]  /*f470*/  HMMA.16816.F32 R12, R80, R84, R12 ;  /* 0x00000054500c723c */ /* 0x002ff0000000180c */
        /* <DEDUP_REMOVED lines=9> */
[----:B------:R-:W1:Y:S03]  /*f510*/  LDSM.16.M88.4 R4, [R192+0x4000] ;  /* 0x00400000c004783b */ /* 0x000e660000000200 */
[----:B------:R-:W-:Y:S08]  /*f520*/  HMMA.16816.F32 R60, R80, R86, R60 ;  /* 0x00000056503c723c */ /* 0x000ff0000000183c */
[----:B--2---:R-:W-:Y:S08]  /*f530*/  HMMA.16816.F32 R12, R32, R28, R12 ;  /* 0x0000001c200c723c */ /* 0x004ff0000000180c */
        /* <DEDUP_REMOVED lines=10> */
[----:B------:R-:W-:Y:S08]  /*f5e0*/  HMMA.16816.F32 R60, R32, R30, R60 ;  /* 0x0000001e203c723c */ /* 0x000ff0000000183c */
[----:B-1----:R-:W-:Y:S07]  /*f5f0*/  HMMA.16816.F32 R12, R8, R4, R12 ;  /* 0x00000004080c723c */ /* 0x002fee000000180c */
[----:B------:R-:W-:Y:S01]  /*f600*/  LOP3.LUT R4, R90, R91, RZ, 0xfc, !PT ;  /* 0x0000005b5a047212 */ /* 0x000fe200078efcff */
[C---:B------:R-:W-:Y:S08]  /*f610*/  HMMA.16816.F32 R56, R32.reuse, R24, R56 ;  /* 0x000000182038723c */ /* 0x040ff00000001838 */
[C---:B------:R-:W-:Y:S08]  /*f620*/  HMMA.16816.F32 R52, R32.reuse, R26, R52 ;  /* 0x0000001a2034723c */ /* 0x040ff00000001834 */
[----:B------:R-:W-:Y:S01]  /*f630*/  HMMA.16816.F32 R48, R32, R20, R48 ;  /* 0x000000142030723c */ /* 0x000fe20000001830 */
[----:B------:R-:W-:-:S02]  /*f640*/  FMUL.FTZ R5, R12, c[0x0][0x320] ;  /* 0x0000c8000c057a20 */ /* 0x000fc40000410000 */
[----:B------:R-:W-:-:S04]  /*f650*/  FMUL.FTZ R0, R14, c[0x0][0x320] ;  /* 0x0000c8000e007a20 */ /* 0x000fc80000410000 */
[----:B------:R-:W1:Y:S01]  /*f660*/  MUFU.TANH R5, R5 ;  /* 0x0000000500057308 */ /* 0x000e620000002400 */
[C---:B------:R-:W-:Y:S07]  /*f670*/  HMMA.16816.F32 R44, R32.reuse, R22, R44 ;  /* 0x00000016202c723c */ /* 0x040fee000000182c */
[----:B------:R-:W1:Y:S01]  /*f680*/  MUFU.TANH R0, R0 ;  /* 0x0000000000007308 */ /* 0x000e620000002400 */
[C---:B------:R-:W-:Y:S07]  /*f690*/  HMMA.16816.F32 R40, R32.reuse, R16, R40 ;  /* 0x000000102028723c */ /* 0x040fee0000001828 */
[----:B------:R-:W-:Y:S01]  /*f6a0*/  SHF.R.S32.HI R16, RZ, 0x1f, R181 ;  /* 0x0000001fff107819 */ /* 0x000fe200000114b5 */
[----:B------:R-:W-:Y:S07]  /*f6b0*/  HMMA.16816.F32 R80, R32, R18, R80 ;  /* 0x000000122050723c */ /* 0x000fee0000001850 */
[----:B------:R-:W-:Y:S01]  /*f6c0*/  SHF.R.S32.HI R18, RZ, 0x1f, R89 ;  /* 0x0000001fff127819 */ /* 0x000fe20000011459 */
[C---:B------:R-:W-:Y:S07]  /*f6d0*/  HMMA.16816.F32 R60, R8.reuse, R6, R60 ;  /* 0x00000006083c723c */ /* 0x040fee000000183c */
[----:B------:R-:W-:Y:S01]  /*f6e0*/  FMUL.FTZ R6, R13, c[0x0][0x320] ;  /* 0x0000c8000d067a20 */ /* 0x000fe20000410000 */
[C---:B--2---:R-:W-:Y:S05]  /*f6f0*/  HMMA.16816.F32 R56, R8.reuse, R72, R56 ;  /* 0x000000480838723c */ /* 0x044fea0000001838 */
[----:B------:R-:W2:Y:S03]  /*f700*/  MUFU.TANH R6, R6 ;  /* 0x0000000600067308 */ /* 0x000ea60000002400 */
        /* <DEDUP_REMOVED lines=8> */
[----:B-12---:R-:W-:Y:S01]  /*f790*/  ULEA UR4, UR8, UR13, 0x6 ;  /* 0x0000000d08047291 */ /* 0x006fe2000f8e303f */
        /* <DEDUP_REMOVED lines=13> */
[C---:B------:R-:W-:Y:S01]  /*f870*/  SHF.L.U64.HI R17, R181.reuse, 0x1, R16 ;  /* 0x00000001b5117819 */ /* 0x040fe20000010210 */
[----:B------:R-:W-:Y:S01]  /*f880*/  IMAD.SHL.U32 R16, R181, 0x2, RZ ;  /* 0x00000002b5107824 */ /* 0x000fe200078e00ff */
[----:B------:R-:W-:Y:S01]  /*f890*/  IADD3 R19, -R88, 0x10, RZ ;  /* 0x0000001058137810 */ /* 0x000fe20007ffe1ff */
[----:B------:R-:W-:Y:S01]  /*f8a0*/  IMAD R209, R10, c[0x0][0x2b8], R209 ;  /* 0x0000ae000ad17a24 */ /* 0x000fe200078e02d1 */
[----:B------:R-:W-:Y:S02]  /*f8b0*/  SHF.L.U64.HI R11, R180, 0x1, R11 ;  /* 0x00000001b40b7819 */ /* 0x000fe4000001020b */
[----:B------:R-:W-:Y:S01]  /*f8c0*/  LOP3.LUT R19, R19, 0xf, RZ, 0xc0, !PT ;  /* 0x0000000f13137812 */ /* 0x000fe200078ec0ff */
[----:B------:R-:W-:Y:S01]  /*f8d0*/  IMAD.WIDE.U32 R12, R209, c[0x0][0x1e0], RZ ;  /* 0x00007800d10c7a25 */ /* 0x000fe200078e00ff */
[----:B------:R-:W-:-:S05]  /*f8e0*/  SHF.R.S32.HI R10, RZ, 0x1f, R209 ;  /* 0x0000001fff0a7819 */ /* 0x000fca00000114d1 */
[----:B------:R-:W-:-:S04]  /*f8f0*/  IMAD R10, R10, c[0x0][0x1e0], RZ ;  /* 0x000078000a0a7a24 */ /* 0x000fc800078e02ff */
[----:B------:R-:W-:-:S04]  /*f900*/  IMAD R7, R209, c[0x0][0x1e4], R10 ;  /* 0x00007900d1077a24 */ /* 0x000fc800078e020a */
[----:B------:R-:W-:Y:S01]  /*f910*/  IMAD.IADD R13, R13, 0x1, R7 ;  /* 0x000000010d0d7824 */ /* 0x000fe200078e0207 */
[----:B--2---:R-:W-:-:S03]  /*f920*/  SHF.R.S32.HI R7, RZ, 0x1f, R208 ;  /* 0x0000001fff077819 */ /* 0x004fc600000114d0 */
[----:B------:R-:W-:-:S04]  /*f930*/  IMAD.WIDE.U32 R8, R208, c[0x0][0x1f0], R12 ;  /* 0x00007c00d0087a25 */ /* 0x000fc800078e000c */
[----:B------:R-:W-:Y:S01]  /*f940*/  IMAD R7, R7, c[0x0][0x1f0], RZ ;  /* 0x00007c0007077a24 */ /* 0x000fe200078e02ff */
[----:B------:R-:W-:Y:S02]  /*f950*/  IADD3 R24, P0, R8, UR22, RZ ;  /* 0x0000001608187c10 */ /* 0x000fe4000ff1e0ff */
[----:B------:R-:W-:Y:S01]  /*f960*/  SEL R8, RZ, 0x10, P4 ;  /* 0x00000010ff087807 */ /* 0x000fe20002000000 */
[----:B------:R-:W-:-:S03]  /*f970*/  IMAD R7, R208, c[0x0][0x1f4], R7 ;  /* 0x00007d00d0077a24 */ /* 0x000fc600078e0207 */
[----:B------:R-:W-:Y:S02]  /*f980*/  IADD3 R22, -R8, 0x10, RZ ;  /* 0x0000001008167810 */ /* 0x000fe40007ffe1ff */
[----:B------:R-:W-:Y:S02]  /*f990*/  IADD3.X R7, R9, UR16, R7, P0, !PT ;  /* 0x0000001009077c10 */ /* 0x000fe400087fe407 */
[C---:B------:R-:W-:Y:S02]  /*f9a0*/  LEA R14, P0, R24.reuse, c[0x0][0x1c8], 0x1 ;  /* 0x00007200180e7a11 */ /* 0x040fe400078008ff */
[C---:B------:R-:W-:Y:S01]  /*f9b0*/  SHF.L.U64.HI R9, R89.reuse, 0x1, R18 ;  /* 0x0000000159097819 */ /* 0x040fe20000010212 */
[----:B------:R-:W-:Y:S01]  /*f9c0*/  IMAD.SHL.U32 R89, R89, 0x2, RZ ;  /* 0x0000000259597824 */ /* 0x000fe200078e00ff */
[----:B------:R-:W-:Y:S01]  /*f9d0*/  LEA.HI.X R24, R24, c[0x0][0x1cc], R7, 0x1, P0 ;  /* 0x0000730018187a11 */ /* 0x000fe200000f0c07 */
[----:B------:R-:W1:Y:S01]  /*f9e0*/  SHFL.IDX PT, R10, R14, 0x1, 0x181f ;  /* 0x00381f000e0a7f89 */ /* 0x000e6200000e0000 */
[----:B------:R-:W-:-:S02]  /*f9f0*/  SEL R7, RZ, 0x10, P6 ;  /* 0x00000010ff077807 */ /* 0x000fc40003000000 */
[----:B------:R-:W-:Y:S01]  /*fa00*/  LOP3.LUT R22, R22, 0xf, RZ, 0xc0, !PT ;  /* 0x0000000f16167812 */ /* 0x000fe200078ec0ff */
[----:B------:R-:W2:Y:S01]  /*fa10*/  SHFL.IDX PT, R12, R24, 0x1, 0x181f ;  /* 0x00381f00180c7f89 */ /* 0x000ea200000e0000 */
[----:B------:R-:W-:Y:S02]  /*fa20*/  IADD3 R21, -R7, 0x10, RZ ;  /* 0x0000001007157810 */ /* 0x000fe40007ffe1ff */
[----:B------:R-:W-:Y:S01]  /*fa30*/  ISETP.NE.U32.AND P2, PT, R8, RZ, PT ;  /* 0x000000ff0800720c */ /* 0x000fe20003f45070 */
[----:B------:R3:W4:Y:S01]  /*fa40*/  SHFL.IDX PT, R13, R14, RZ, 0x181f ;  /* 0x00181fff0e0d7589 */ /* 0x00072200000e0000 */
[----:B------:R-:W-:-:S03]  /*fa50*/  LOP3.LUT R21, R21, 0xf, RZ, 0xc0, !PT ;  /* 0x0000000f15157812 */ /* 0x000fc600078ec0ff */
[----:B------:R5:W4:Y:S01]  /*fa60*/  SHFL.IDX PT, R18, R24, RZ, 0x181f ;  /* 0x00181fff18127589 */ /* 0x000b2200000e0000 */
[----:B-1----:R-:W-:-:S04]  /*fa70*/  IADD3 R22, P1, P0, R22, R10, R89 ;  /* 0x0000000a16167210 */ /* 0x002fc8000783e059 */
[----:B--2---:R-:W-:Y:S02]  /*fa80*/  IADD3.X R23, RZ, R12, R9, P1, P0 ;  /* 0x0000000cff177210 */ /* 0x004fe40000fe0409 */
[----:B------:R-:W-:Y:S01]  /*fa90*/  IADD3 R20, P1, P0, R21, R10, R16 ;  /* 0x0000000a15147210 */ /* 0x000fe2000783e010 */
[----:B---3--:R-:W-:-:S03]  /*faa0*/  IMAD.SHL.U32 R14, R180, 0x2, RZ ;  /* 0x00000002b40e7824 */ /* 0x008fc600078e00ff */
[----:B------:R-:W-:Y:S02]  /*fab0*/  IADD3.X R21, RZ, R12, R17, P1, P0 ;  /* 0x0000000cff157210 */ /* 0x000fe40000fe0411 */
        /* <DEDUP_REMOVED lines=16> */
.L_x_707:
[----:B-12---:R-:W-:Y:S01]  /*fbc0*/  LEA.HI R16, R70, R71, RZ, 0x2 ;  /* 0x0000004746107211 */ /* 0x006fe200078f10ff */
[----:B------:R-:W-:Y:S01]  /*fbd0*/  UMOV UR4, 0xffffffc0 ;  /* 0xffffffc000047882 */ /* 0x000fe20000000000 */
[----:B------:R-:W-:Y:S01]  /*fbe0*/  LOP3.LUT R68, R68, 0xffffffe0, RZ, 0xc0, !PT ;  /* 0xffffffe044447812 */ /* 0x000fe200078ec0ff */
[----:B------:R-:W-:Y:S01]  /*fbf0*/  UIMAD UR4, UR8, UR4, 0x41 ;  /* 0x00000041080474a4 */ /* 0x000fe2000f8e0204 */
[----:B------:R-:W-:Y:S01]  /*fc00*/  LOP3.LUT R16, R16, 0xfffffffc, RZ, 0xc0, !PT ;  /* 0xfffffffc10107812 */ /* 0x000fe200078ec0ff */
[----:B------:R-:W-:Y:S01]  /*fc10*/  FMUL.FTZ R7, R60, c[0x0][0x320] ;  /* 0x0000c8003c077a20 */ /* 0x000fe20000410000 */
[----:B------:R-:W-:Y:S01]  /*fc20*/  SHF.R.S32.HI R18, RZ, 0x1f, R69 ;  /* 0x0000001fff127819 */ /* 0x000fe20000011445 */
[C---:B------:R-:W-:Y:S01]  /*fc30*/  IMAD.IADD R13, R71.reuse, 0x1, -R68 ;  /* 0x00000001470d7824 */ /* 0x040fe200078e0a44 */
[----:B------:R-:W-:Y:S01]  /*fc40*/  PLOP3.LUT P1, PT, PT, PT, UP2, 0x80, 0x0 ;  /* 0x000000000000781c */ /* 0x000fe20003f2f028 */
[----:B------:R-:W-:Y:S01]  /*fc50*/  IMAD.IADD R71, R71, 0x1, -R16 ;  /* 0x0000000147477824 */ /* 0x000fe200078e0a10 */
[----:B------:R-:W-:Y:S01]  /*fc60*/  LEA.HI R18, R18, R69, RZ, 0x3 ;  /* 0x0000004512127211 */ /* 0x000fe200078f18ff */
[----:B------:R-:W-:Y:S01]  /*fc70*/  FMUL.FTZ R8, R61, c[0x0][0x320] ;  /* 0x0000c8003d087a20 */ /* 0x000fe20000410000 */
[----:B------:R-:W-:Y:S01]  /*fc80*/  SHF.R.S32.HI R20, RZ, 0x1f, R13 ;  /* 0x0000001fff147819 */ /* 0x000fe2000001140d */
[----:B------:R-:W-:Y:S01]  /*fc90*/  FMUL.FTZ R11, R56, c[0x0][0x320] ;  /* 0x0000c800380b7a20 */ /* 0x000fe20000410000 */
[----:B------:R-:W-:Y:S01]  /*fca0*/  LOP3.LUT R18, R18, 0xffffff8, RZ, 0xc0, !PT ;  /* 0x0ffffff812127812 */ /* 0x000fe200078ec0ff */
[----:B------:R-:W1:Y:S01]  /*fcb0*/  MUFU.TANH R7, R7 ;  /* 0x0000000700077308 */ /* 0x000e620000002400 */
[----:B------:R-:W-:Y:S01]  /*fcc0*/  LEA.HI R20, R20, R13, RZ, 0x2 ;  /* 0x0000000d14147211 */ /* 0x000fe200078f10ff */
[----:B------:R-:W-:Y:S01]  /*fcd0*/  FMUL.FTZ R9, R57, c[0x0][0x320] ;  /* 0x0000c80039097a20 */ /* 0x000fe20000410000 */
[----:B------:R-:W-:Y:S01]  /*fce0*/  LEA.HI R16, R71, R71, RZ, 0x1 ;  /* 0x0000004747107211 */ /* 0x000fe200078f08ff */
[----:B------:R-:W-:Y:S01]  /*fcf0*/  IMAD.IADD R18, R69, 0x1, -R18 ;  /* 0x0000000145127824 */ /* 0x000fe200078e0a12 */
[----:B------:R-:W-:Y:S01]  /*fd00*/  LEA.HI.SX32 R17, R20, UR12, 0x1e ;  /* 0x0000000c14117c11 */ /* 0x000fe2000f8ff2ff */
[----:B------:R-:W-:Y:S01]  /*fd10*/  FMUL.FTZ R12, R52, c[0x0][0x320] ;  /* 0x0000c800340c7a20 */ /* 0x000fe20000410000 */
[----:B------:R-:W-:Y:S01]  /*fd20*/  LOP3.LUT R16, R16, 0x1ffffffe, RZ, 0xc0, !PT ;  /* 0x1ffffffe10107812 */ /* 0x000fe200078ec0ff */
[----:B------:R-:W2:Y:S01]  /*fd30*/  MUFU.TANH R8, R8 ;  /* 0x0000000800087308 */ /* 0x000ea20000002400 */
[----:B------:R-:W-:Y:S01]  /*fd40*/  PLOP3.LUT P0, PT, PT, PT, UP2, 0x80, 0x0 ;  /* 0x000000000000781c */ /* 0x000fe20003f0f028 */
[----:B------:R-:W-:Y:S01]  /*fd50*/  IMAD R17, R18, 0x10, R17 ;  /* 0x0000001012117824 */ /* 0x000fe200078e0211 */
[----:B------:R-:W-:Y:S01]  /*fd60*/  LOP3.LUT R20, R20, 0x7ffffffc, RZ, 0xc0, !PT ;  /* 0x7ffffffc14147812 */ /* 0x000fe200078ec0ff */
[----:B------:R-:W-:Y:S01]  /*fd70*/  IMAD.IADD R16, R71, 0x1, -R16 ;  /* 0x0000000147107824 */ /* 0x000fe200078e0a10 */
[----:B------:R-:W-:Y:S01]  /*fd80*/  UIADD3 UR8, UR8, -0x2, URZ ;  /* 0xfffffffe08087890 */ /* 0x000fe2000fffe03f */
[----:B------:R-:W-:Y:S01]  /*fd90*/  FMUL.FTZ R10, R53, c[0x0][0x320] ;  /* 0x0000c800350a7a20 */ /* 0x000fe20000410000 */
[----:B------:R-:W0:Y:S01]  /*fda0*/  LDGDEPBAR ;  /* 0x00000000000079af */ /* 0x000e220000000000 */
[----:B------:R-:W-:Y:S01]  /*fdb0*/  IMAD R182, R16, 0x8, R17 ;  /* 0x0000000810b67824 */ /* 0x000fe200078e0211 */
[----:B------:R-:W3:Y:S01]  /*fdc0*/  MUFU.TANH R11, R11 ;  /* 0x0000000b000b7308 */ /* 0x000ee20000002400 */
[----:B------:R-:W-:-:S02]  /*fdd0*/  IMAD.IADD R183, R13, 0x1, -R20 ;  /* 0x000000010db77824 */ /* 0x000fc400078e0a14 */
[----:B------:R-:W-:-:S04]  /*fde0*/  @P1 IMAD.HI.U32 R16, R182, c[0x0][0x2c8], RZ ;  /* 0x0000b200b6101a27 */ /* 0x000fc800078e00ff */
[----:B------:R-:W-:Y:S01]  /*fdf0*/  IMAD.MOV.U32 R17, RZ, RZ, R182 ;  /* 0x000000ffff117224 */ /* 0x000fe200078e00b6 */
[----:B------:R-:W-:Y:S01]  /*fe00*/  @P0 SHF.R.U32.HI R17, RZ, c[0x0][0x2cc], R16 ;  /* 0x0000b300ff110a19 */ /* 0x000fe20000011610 */
[----:B------:R-:W-:Y:S01]  /*fe10*/  IMAD.U32 R20, RZ, RZ, UR4 ;  /* 0x00000004ff147e24 */ /* 0x000fe2000f8e00ff */
[----:B------:R-:W4:Y:S01]  /*fe20*/  MUFU.TANH R9, R9 ;  /* 0x0000000900097308 */ /* 0x000f220000002400 */
[----:B------:R-:W-:Y:S01]  /*fe30*/  IMAD.SHL.U32 R183, R183, 0x2, RZ ;  /* 0x00000002b7b77824 */ /* 0x000fe200078e00ff */
[----:B------:R-:W-:Y:S01]  /*fe40*/  ULDC.64 UR4, c[0x0][0x2c8] ;  /* 0x0000b20000047ab9 */ /* 0x000fe20000000a00 */
[----:B------:R-:W5:Y:S01]  /*fe50*/  SHFL.IDX PT, R16, R17, RZ, 0x1c1f ;  /* 0x001c1fff11107589 */ /* 0x000f6200000e0000 */
[----:B------:R-:W-:Y:S01]  /*fe60*/  FMUL.FTZ R48, R48, c[0x0][0x320] ;  /* 0x0000c80030307a20 */ /* 0x000fe20000410000 */
[----:B------:R-:W-:Y:S01]  /*fe70*/  UIMAD.WIDE.U32 UR22, UR12, UR4, URZ ;  /* 0x000000040c1672a5 */ /* 0x000fe2000f8e003f */
[C---:B------:R-:W-:Y:S01]  /*fe80*/  IADD3 R25, -R183.reuse, UR9, R20 ;  /* 0x00000009b7197c10 */ /* 0x040fe2000fffe114 */
[----:B------:R-:W1:Y:S01]  /*fe90*/  SHFL.IDX PT, R26, R17, 0x1, 0x1c1f ;  /* 0x003c1f00111a7f89 */ /* 0x000e6200000e0000 */
[----:B------:R-:W-:Y:S01]  /*fea0*/  IADD3 R24, -R183, UR19, RZ ;  /* 0x00000013b7187c10 */ /* 0x000fe2000fffe1ff */
[----:B------:R-:W1:Y:S01]  /*feb0*/  MUFU.TANH R12, R12 ;  /* 0x0000000c000c7308 */ /* 0x000e620000002400 */
[----:B------:R-:W-:Y:S01]  /*fec0*/  IADD3 R25, R25, -UR17, RZ ;  /* 0x8000001119197c10 */ /* 0x000fe2000fffe0ff */
[----:B------:R-:W-:Y:S01]  /*fed0*/  FMUL.FTZ R49, R49, c[0x0][0x320] ;  /* 0x0000c80031317a20 */ /* 0x000fe20000410000 */
[----:B------:R-:W-:Y:S01]  /*fee0*/  @UP2 UMOV UR7, UR23 ;  /* 0x0000001700072c82 */ /* 0x000fe20008000000 */
[----:B------:R-:W-:Y:S01]  /*fef0*/  FMUL.FTZ R23, R15, c[0x0][0x320] ;  /* 0x0000c8000f177a20 */ /* 0x000fe20000410000 */
[----:B------:R-:W-:Y:S01]  /*ff00*/  @UP2 USHF.R.U32.HI UR12, URZ, UR5, UR7 ;  /* 0x000000053f0c2299 */ /* 0x000fe20008011607 */
[----:B------:R-:W-:-:S02]  /*ff10*/  FMUL.FTZ R44, R44, c[0x0][0x320] ;  /* 0x0000c8002c2c7a20 */ /* 0x000fc40000410000 */
[----:B------:R-:W2:Y:S01]  /*ff20*/  MUFU.TANH R10, R10 ;  /* 0x0000000a000a7308 */ /* 0x000ea20000002400 */
[----:B------:R-:W-:Y:S01]  /*ff30*/  FMUL.FTZ R45, R45, c[0x0][0x320] ;  /* 0x0000c8002d2d7a20 */ /* 0x000fe20000410000 */
[----:B------:R-:W-:Y:S01]  /*ff40*/  UIADD3 UR12, UR12, UR9, -UR17 ;  /* 0x000000090c0c7290 */ /* 0x000fe2000fffe811 */
[----:B------:R-:W-:Y:S02]  /*ff50*/  FMUL.FTZ R40, R40, c[0x0][0x320] ;  /* 0x0000c80028287a20 */ /* 0x000fe40000410000 */
[----:B------:R-:W-:Y:S01]  /*ff60*/  FMUL.FTZ R41, R41, c[0x0][0x320] ;  /* 0x0000c80029297a20 */ /* 0x000fe20000410000 */
[----:B------:R-:W-:Y:S01]  /*ff70*/  USHF.R.S32.HI UR4, URZ, 0x1f, UR12 ;  /* 0x0000001f3f047899 */ /* 0x000fe2000801140c */
[----:B------:R-:W-:Y:S01]  /*ff80*/  FMUL.FTZ R80, R80, c[0x0][0x320] ;  /* 0x0000c80050507a20 */ /* 0x000fe20000410000 */
[----:B------:R-:W2:Y:S01]  /*ff90*/  MUFU.TANH R159, R48 ;  /* 0x00000030009f7308 */ /* 0x000ea20000002400 */
[----:B------:R-:W-:Y:S01]  /*ffa0*/  FMUL.FTZ R81, R81, c[0x0][0x320] ;  /* 0x0000c80051517a20 */ /* 0x000fe20000410000 */
[----:B------:R-:W-:Y:S01]  /*ffb0*/  ULEA.HI UR4, UR4, UR12, URZ, 0x6 ;  /* 0x0000000c04047291 */ /* 0x000fe2000f8f303f */
[----:B-----5:R-:W-:-:S02]  /*ffc0*/  IMAD.IADD R13, R25, 0x1, R16 ;  /* 0x00000001190d7824 */ /* 0x020fc400078e0210 */
[----:B------:R-:W-:Y:S01]  /*ffd0*/  FMUL.FTZ R14, R62, c[0x0][0x320] ;  /* 0x0000c8003e0e7a20 */ /* 0x000fe20000410000 */
[----:B------:R-:W-:Y:S01]  /*ffe0*/  USHF.R.S32.HI UR7, URZ, 0x6, UR4 ;  /* 0x000000063f077899 */ /* 0x000fe20008011404 */
[----:B-1----:R-:W-:Y:S01]  /*fff0*/  IMAD.IADD R25, R25, 0x1, R26 ;  /* 0x0000000119197824 */ /* 0x002fe200078e021a */
[----:B------:R-:W-:Y:S01]  /*10000*/  IMNMX R20, R24, R13, PT ;  /* 0x0000000d18147217 */ /* 0x000fe20003800200 */
[----:B------:R-:W1:Y:S01]  /*10010*/  MUFU.TANH R167, R49 ;  /* 0x0000003100a77308 */ /* 0x000e620000002400 */
[----:B------:R-:W-:Y:S01]  /*10020*/  FMUL.FTZ R63, R63, c[0x0][0x320] ;  /* 0x0000c8003f3f7a20 */ /* 0x000fe20000410000 */
[----:B------:R-:W-:Y:S01]  /*10030*/  UISETP.LT.AND UP0, UPT, URZ, UR7, UPT ;  /* 0x000000073f00728c */ /* 0x000fe2000bf01270 */
[----:B------:R-:W-:Y:S01]  /*10040*/  ISETP.GT.AND P0, PT, R20, RZ, PT ;  /* 0x000000ff1400720c */ /* 0x000fe20003f04270 */
[----:B------:R-:W-:Y:S01]  /*10050*/  FMUL.FTZ R21, R58, c[0x0][0x320] ;  /* 0x0000c8003a157a20 */ /* 0x000fe20000410000 */
[C---:B------:R-:W-:Y:S01]  /*10060*/  ISETP.GT.AND P1, PT, R20.reuse, 0x1, PT ;  /* 0x000000011400780c */ /* 0x040fe20003f24270 */
[----:B------:R-:W-:Y:S01]  /*10070*/  FMUL.FTZ R22, R59, c[0x0][0x320] ;  /* 0x0000c8003b167a20 */ /* 0x000fe20000410000 */
[----:B------:R-:W-:Y:S01]  /*10080*/  FSEL R16, R5, -INF , P0 ;  /* 0xff80000005107808 */ /* 0x000fe20000000000 */
[----:B------:R-:W5:Y:S01]  /*10090*/  MUFU.TANH R165, R44 ;  /* 0x0000002c00a57308 */ /* 0x000f620000002400 */
[----:B------:R-:W-:Y:S01]  /*100a0*/  ISETP.GT.AND P0, PT, R20, 0x8, PT ;  /* 0x000000081400780c */ /* 0x000fe20003f04270 */
[----:B------:R-:W-:Y:S01]  /*100b0*/  FMUL.FTZ R19, R54, c[0x0][0x320] ;  /* 0x0000c80036137a20 */ /* 0x000fe20000410000 */
[----:B------:R-:W-:Y:S01]  /*100c0*/  FSEL R17, R6, -INF , P1 ;  /* 0xff80000006117808 */ /* 0x000fe20000800000 */
[----:B------:R-:W-:Y:S01]  /*100d0*/  FMUL.FTZ R18, R55, c[0x0][0x320] ;  /* 0x0000c80037127a20 */ /* 0x000fe20000410000 */
[----:B------:R-:W-:Y:S01]  /*100e0*/  ISETP.GT.AND P1, PT, R20, 0x9, PT ;  /* 0x000000091400780c */ /* 0x000fe20003f24270 */
[----:B------:R-:W-:Y:S01]  /*100f0*/  FMUL.FTZ R50, R50, c[0x0][0x320] ;  /* 0x0000c80032327a20 */ /* 0x000fe20000410000 */
[----:B------:R-:W-:Y:S01]  /*10100*/  FSEL R15, R7, -INF , P0 ;  /* 0xff800000070f7808 */ /* 0x000fe20000000000 */
[----:B------:R-:W1:Y:S01]  /*10110*/  MUFU.TANH R161, R45 ;  /* 0x0000002d00a17308 */ /* 0x000e620000002400 */
[----:B------:R-:W-:Y:S01]  /*10120*/  ISETP.GT.AND P0, PT, R20, 0x10, PT ;  /* 0x000000101400780c */ /* 0x000fe20003f04270 */
[----:B------:R-:W-:Y:S01]  /*10130*/  FMUL.FTZ R51, R51, c[0x0][0x320] ;  /* 0x0000c80033337a20 */ /* 0x000fe20000410000 */
[----:B--2---:R-:W-:Y:S01]  /*10140*/  FSEL R13, R8, -INF , P1 ;  /* 0xff800000080d7808 */ /* 0x004fe20000800000 */
[----:B------:R-:W-:Y:S01]  /*10150*/  FMUL.FTZ R46, R46, c[0x0][0x320] ;  /* 0x0000c8002e2e7a20 */ /* 0x000fe20000410000 */
[C---:B------:R-:W-:Y:S01]  /*10160*/  ISETP.GT.AND P1, PT, R20.reuse, 0x11, PT ;  /* 0x000000111400780c */ /* 0x040fe20003f24270 */
[----:B------:R-:W-:Y:S01]  /*10170*/  FMUL.FTZ R47, R47, c[0x0][0x320] ;  /* 0x0000c8002f2f7a20 */ /* 0x000fe20000410000 */
[----:B---3--:R-:W-:Y:S01]  /*10180*/  FSEL R11, R11, -INF , P0 ;  /* 0xff8000000b0b7808 */ /* 0x008fe20000000000 */
[----:B------:R-:W2:Y:S01]  /*10190*/  MUFU.TANH R147, R40 ;  /* 0x0000002800937308 */ /* 0x000ea20000002400 */
[----:B------:R-:W-:Y:S01]  /*101a0*/  ISETP.GT.AND P0, PT, R20, 0x18, PT ;  /* 0x000000181400780c */ /* 0x000fe20003f04270 */
[----:B------:R-:W-:Y:S01]  /*101b0*/  FMUL.FTZ R42, R42, c[0x0][0x320] ;  /* 0x0000c8002a2a7a20 */ /* 0x000fe20000410000 */
[----:B----4-:R-:W-:Y:S01]  /*101c0*/  FSEL R9, R9, -INF , P1 ;  /* 0xff80000009097808 */ /* 0x010fe20000800000 */
[----:B------:R-:W-:Y:S01]  /*101d0*/  FMUL.FTZ R43, R43, c[0x0][0x320] ;  /* 0x0000c8002b2b7a20 */ /* 0x000fe20000410000 */
[----:B------:R-:W-:Y:S01]  /*101e0*/  ISETP.GT.AND P1, PT, R20, 0x19, PT ;  /* 0x000000191400780c */ /* 0x000fe20003f24270 */
[----:B------:R-:W-:Y:S01]  /*101f0*/  FMUL.FTZ R82, R82, c[0x0][0x320] ;  /* 0x0000c80052527a20 */ /* 0x000fe20000410000 */
[----:B------:R-:W-:Y:S01]  /*10200*/  FSEL R7, R12, -INF , P0 ;  /* 0xff8000000c077808 */ /* 0x000fe20000000000 */
[----:B------:R-:W3:Y:S01]  /*10210*/  MUFU.TANH R145, R41 ;  /* 0x0000002900917308 */ /* 0x000ee20000002400 */
[----:B------:R-:W-:Y:S01]  /*10220*/  ISETP.GT.AND P0, PT, R20, 0x20, PT ;  /* 0x000000201400780c */ /* 0x000fe20003f04270 */
[----:B------:R-:W-:Y:S01]  /*10230*/  FMUL.FTZ R83, R83, c[0x0][0x320] ;  /* 0x0000c80053537a20 */ /* 0x000fe20000410000 */
[----:B------:R-:W-:Y:S01]  /*10240*/  FSEL R5, R10, -INF , P1 ;  /* 0xff8000000a057808 */ /* 0x000fe20000800000 */
[----:B------:R-:W-:Y:S01]  /*10250*/  IMAD.SHL.U32 R203, R4, 0x2, RZ ;  /* 0x0000000204cb7824 */ /* 0x000fe200078e00ff */
[C---:B------:R-:W-:Y:S01]  /*10260*/  ISETP.GT.AND P1, PT, R20.reuse, 0x21, PT ;  /* 0x000000211400780c */ /* 0x040fe20003f24270 */
[----:B------:R-:W-:Y:S01]  /*10270*/  USEL UR7, URZ, UR7, !UP0 ;  /* 0x000000073f077287 */ /* 0x000fe2000c000000 */
[----:B------:R-:W-:Y:S01]  /*10280*/  FSEL R159, R159, -INF , P0 ;  /* 0xff8000009f9f7808 */ /* 0x000fe20000000000 */
[----:B------:R-:W4:Y:S01]  /*10290*/  MUFU.TANH R143, R80 ;  /* 0x00000050008f7308 */ /* 0x000f220000002400 */
[----:B------:R-:W-:Y:S01]  /*102a0*/  ISETP.GT.AND P0, PT, R20, 0x28, PT ;  /* 0x000000281400780c */ /* 0x000fe20003f04270 */
[--C-:B------:R-:W-:Y:S01]  /*102b0*/  IMAD R198, R2, 0x2, R203.reuse ;  /* 0x0000000202c67824 */ /* 0x100fe200078e02cb */
[----:B-1----:R-:W-:Y:S01]  /*102c0*/  FSEL R167, R167, -INF , P1 ;  /* 0xff800000a7a77808 */ /* 0x002fe20000800000 */
[C---:B------:R-:W-:Y:S01]  /*102d0*/  IMAD R197, R3.reuse, 0x2, R203 ;  /* 0x0000000203c57824 */ /* 0x040fe200078e02cb */
[C---:B------:R-:W-:Y:S01]  /*102e0*/  ISETP.GT.AND P1, PT, R20.reuse, 0x29, PT ;  /* 0x000000291400780c */ /* 0x040fe20003f24270 */
[----:B------:R-:W-:Y:S01]  /*102f0*/  IMAD R196, R3, 0x2, R198 ;  /* 0x0000000203c47824 */ /* 0x000fe200078e02c6 */
[----:B-----5:R-:W-:Y:S01]  /*10300*/  FSEL R165, R165, -INF , P0 ;  /* 0xff800000a5a57808 */ /* 0x020fe20000000000 */
[----:B------:R-:W1:Y:S01]  /*10310*/  MUFU.TANH R141, R81 ;  /* 0x00000051008d7308 */ /* 0x000e620000002400 */
[C---:B------:R-:W-:Y:S01]  /*10320*/  ISETP.GT.AND P0, PT, R20.reuse, 0x30, PT ;  /* 0x000000301400780c */ /* 0x040fe20003f04270 */
[----:B------:R-:W-:Y:S01]  /*10330*/  LDSM.16.MT88.4 R124, [R203+0x100] ;  /* 0x00010000cb7c783b */ /* 0x000fe20000004200 */
[----:B------:R-:W-:Y:S01]  /*10340*/  FSEL R161, R161, -INF , P1 ;  /* 0xff800000a1a17808 */ /* 0x000fe20000800000 */
[----:B------:R-:W-:Y:S01]  /*10350*/  IMAD.U32 R214, RZ, RZ, UR8 ;  /* 0x00000008ffd67e24 */ /* 0x000fe2000f8e00ff */
[C---:B------:R-:W-:Y:S01]  /*10360*/  ISETP.GT.AND P1, PT, R20.reuse, 0x31, PT ;  /* 0x000000311400780c */ /* 0x040fe20003f24270 */
[----:B------:R-:W-:Y:S01]  /*10370*/  LDSM.16.MT88.4 R116, [R198+0x100] ;  /* 0x00010000c674783b */ /* 0x000fe20000004200 */
[----:B--2---:R-:W-:Y:S01]  /*10380*/  FSEL R147, R147, -INF , P0 ;  /* 0xff80000093937808 */ /* 0x004fe20000000000 */
[----:B------:R2:W5:Y:S01]  /*10390*/  MUFU.TANH R6, R23 ;  /* 0x0000001700067308 */ /* 0x0005620000002400 */
[----:B------:R-:W-:Y:S01]  /*103a0*/  ISETP.GT.AND P0, PT, R20, 0x38, PT ;  /* 0x000000381400780c */ /* 0x000fe20003f04270 */
[----:B------:R-:W-:Y:S01]  /*103b0*/  LDSM.16.MT88.4 R108, [R197+0x100] ;  /* 0x00010000c56c783b */ /* 0x000fe20000004200 */
[----:B---3--:R-:W-:-:S02]  /*103c0*/  FSEL R145, R145, -INF , P1 ;  /* 0xff80000091917808 */ /* 0x008fc40000800000 */
[----:B------:R-:W-:Y:S01]  /*103d0*/  IMNMX R24, R24, R25, PT ;  /* 0x0000001918187217 */ /* 0x000fe20003800200 */
[----:B------:R-:W-:Y:S01]  /*103e0*/  LDSM.16.MT88.4 R100, [R196+0x100] ;  /* 0x00010000c464783b */ /* 0x000fe20000004200 */
[----:B------:R-:W-:Y:S01]  /*103f0*/  ISETP.GT.AND P1, PT, R20, 0x39, PT ;  /* 0x000000391400780c */ /* 0x000fe20003f24270 */
[----:B------:R-:W3:Y:S01]  /*10400*/  MUFU.TANH R14, R14 ;  /* 0x0000000e000e7308 */ /* 0x000ee20000002400 */
[----:B----4-:R-:W-:Y:S01]  /*10410*/  FSEL R143, R143, -INF , P0 ;  /* 0xff8000008f8f7808 */ /* 0x010fe20000000000 */
[----:B------:R-:W-:Y:S01]  /*10420*/  LDSM.16.MT88.4 R56, [R197+0x2100] ;  /* 0x00210000c538783b */ /* 0x000fe20000004200 */
[C---:B------:R-:W-:Y:S02]  /*10430*/  ISETP.GT.AND P0, PT, R24.reuse, RZ, PT ;  /* 0x000000ff1800720c */ /* 0x040fe40003f04270 */
[----:B-1----:R-:W-:Y:S01]  /*10440*/  FSEL R141, R141, -INF , P1 ;  /* 0xff8000008d8d7808 */ /* 0x002fe20000800000 */
[----:B------:R-:W-:Y:S01]  /*10450*/  LDSM.16.MT88.4 R64, [R196+0x2100] ;  /* 0x00210000c440783b */ /* 0x000fe20000004200 */
[----:B------:R-:W-:Y:S01]  /*10460*/  ISETP.GT.AND P1, PT, R24, 0x1, PT ;  /* 0x000000011800780c */ /* 0x000fe20003f24270 */
[----:B------:R-:W1:Y:S01]  /*10470*/  MUFU.TANH R150, R63 ;  /* 0x0000003f00967308 */ /* 0x000e620000002400 */
[----:B------:R-:W-:Y:S01]  /*10480*/  FMNMX.FTZ R8, R16, R17, !PT ;  /* 0x0000001110087209 */ /* 0x000fe20007810000 */
[----:B------:R-:W-:Y:S01]  /*10490*/  LDSM.16.MT88.4 R72, [R203+0x4100] ;  /* 0x00410000cb48783b */ /* 0x000fe20000004200 */
[----:B--2---:R-:W-:-:S02]  /*104a0*/  FSEL R23, R0, -INF , P0 ;  /* 0xff80000000177808 */ /* 0x004fc40000000000 */
[----:B------:R-:W-:Y:S01]  /*104b0*/  ISETP.GT.AND P0, PT, R24, 0x8, PT ;  /* 0x000000081800780c */ /* 0x000fe20003f04270 */
[----:B------:R-:W-:Y:S01]  /*104c0*/  LDSM.16.MT88.4 R88, [R197+0x4100] ;  /* 0x00410000c558783b */ /* 0x000fe20000004200 */
[----:B-----5:R-:W-:Y:S01]  /*104d0*/  FSEL R20, R6, -INF , P1 ;  /* 0xff80000006147808 */ /* 0x020fe20000800000 */
[----:B------:R-:W2:Y:S01]  /*104e0*/  MUFU.TANH R21, R21 ;  /* 0x0000001500157308 */ /* 0x000ea20000002400 */
[----:B------:R-:W-:Y:S01]  /*104f0*/  FMNMX.FTZ R8, R15, R8, !PT ;  /* 0x000000080f087209 */ /* 0x000fe20007810000 */
[----:B------:R-:W-:Y:S01]  /*10500*/  LDSM.16.MT88.4 R136, [R198+0x900] ;  /* 0x00090000c688783b */ /* 0x000fe20000004200 */
[----:B------:R-:W-:Y:S02]  /*10510*/  ISETP.GT.AND P1, PT, R24, 0x9, PT ;  /* 0x000000091800780c */ /* 0x000fe40003f24270 */
[----:B---3--:R-:W-:Y:S01]  /*10520*/  FSEL R6, R14, -INF , P0 ;  /* 0xff8000000e067808 */ /* 0x008fe20000000000 */
[----:B------:R-:W-:Y:S01]  /*10530*/  LDSM.16.MT88.4 R32, [R197+0x900] ;  /* 0x00090000c520783b */ /* 0x000fe20000004200 */
[----:B------:R-:W-:Y:S01]  /*10540*/  FMNMX.FTZ R25, R23, R20, !PT ;  /* 0x0000001417197209 */ /* 0x000fe20007810000 */
[----:B------:R-:W3:Y:S01]  /*10550*/  MUFU.TANH R22, R22 ;  /* 0x0000001600167308 */ /* 0x000ee20000002400 */
[----:B------:R-:W-:Y:S01]  /*10560*/  FMNMX.FTZ R8, R13, R8, !PT ;  /* 0x000000080d087209 */ /* 0x000fe20007810000 */
[----:B------:R-:W-:Y:S01]  /*10570*/  LDSM.16.MT88.4 R28, [R196+0x900] ;  /* 0x00090000c41c783b */ /* 0x000fe20000004200 */
[----:B------:R-:W-:-:S02]  /*10580*/  ISETP.GT.AND P0, PT, R24, 0x10, PT ;  /* 0x000000101800780c */ /* 0x000fc40003f04270 */
[----:B-1----:R-:W-:Y:S02]  /*10590*/  FSEL R150, R150, -INF , P1 ;  /* 0xff80000096967808 */ /* 0x002fe40000800000 */
[----:B------:R-:W-:Y:S01]  /*105a0*/  FMNMX.FTZ R25, R6, R25, !PT ;  /* 0x0000001906197209 */ /* 0x000fe20007810000 */
[----:B------:R-:W1:Y:S01]  /*105b0*/  MUFU.TANH R19, R19 ;  /* 0x0000001300137308 */ /* 0x000e620000002400 */
[----:B------:R-:W-:Y:S02]  /*105c0*/  FMNMX.FTZ R8, R11, R8, !PT ;  /* 0x000000080b087209 */ /* 0x000fe40007810000 */
[----:B--2---:R-:W-:Y:S02]  /*105d0*/  FSEL R14, R21, -INF , P0 ;  /* 0xff800000150e7808 */ /* 0x004fe40000000000 */
[----:B------:R-:W-:Y:S02]  /*105e0*/  ISETP.GT.AND P1, PT, R24, 0x11, PT ;  /* 0x000000111800780c */ /* 0x000fe40003f24270 */
[----:B------:R-:W-:Y:S01]  /*105f0*/  FMNMX.FTZ R21, R150, R25, !PT ;  /* 0x0000001996157209 */ /* 0x000fe20007810000 */
[----:B------:R-:W2:Y:S01]  /*10600*/  MUFU.TANH R18, R18 ;  /* 0x0000001200127308 */ /* 0x000ea20000002400 */
[----:B------:R-:W-:-:S02]  /*10610*/  FMNMX.FTZ R0, R9, R8, !PT ;  /* 0x0000000809007209 */ /* 0x000fc40007810000 */
[----:B------:R-:W-:Y:S02]  /*10620*/  ISETP.GT.AND P0, PT, R24, 0x18, PT ;  /* 0x000000181800780c */ /* 0x000fe40003f04270 */
[----:B---3--:R-:W-:Y:S02]  /*10630*/  FSEL R12, R22, -INF , P1 ;  /* 0xff800000160c7808 */ /* 0x008fe40000800000 */
[----:B------:R-:W-:Y:S01]  /*10640*/  FMNMX.FTZ R21, R14, R21, !PT ;  /* 0x000000150e157209 */ /* 0x000fe20007810000 */
[----:B------:R-:W3:Y:S01]  /*10650*/  MUFU.TANH R172, R50 ;  /* 0x0000003200ac7308 */ /* 0x000ee20000002400 */
[----:B------:R-:W-:Y:S02]  /*10660*/  FMNMX.FTZ R0, R7, R0, !PT ;  /* 0x0000000007007209 */ /* 0x000fe40007810000 */
[----:B------:R-:W-:Y:S02]  /*10670*/  ISETP.GT.AND P1, PT, R24, 0x19, PT ;  /* 0x000000191800780c */ /* 0x000fe40003f24270 */
[----:B-1----:R-:W-:-:S02]  /*10680*/  FSEL R10, R19, -INF , P0 ;  /* 0xff800000130a7808 */ /* 0x002fc40000000000 */
[----:B------:R-:W-:Y:S01]  /*10690*/  FMNMX.FTZ R21, R12, R21, !PT ;  /* 0x000000150c157209 */ /* 0x000fe20007810000 */
[----:B------:R-:W1:Y:S01]  /*106a0*/  MUFU.TANH R51, R51 ;  /* 0x0000003300337308 */ /* 0x000e620000002400 */
[----:B------:R-:W-:Y:S02]  /*106b0*/  FMNMX.FTZ R0, R5, R0, !PT ;  /* 0x0000000005007209 */ /* 0x000fe40007810000 */
[----:B------:R-:W-:Y:S02]  /*106c0*/  ISETP.GT.AND P0, PT, R24, 0x20, PT ;  /* 0x000000201800780c */ /* 0x000fe40003f04270 */
[----:B--2---:R-:W-:Y:S02]  /*106d0*/  FSEL R8, R18, -INF , P1 ;  /* 0xff80000012087808 */ /* 0x004fe40000800000 */
        /* <DEDUP_REMOVED lines=12> */
[----:B------:R-:W-:Y:S01]  /*107a0*/  FMNMX.FTZ R0, R165, R0, !PT ;  /* 0x00000000a5007209 */ /* 0x000fe20007810000 */
[----:B------:R-:W-:Y:S01]  /*107b0*/  LDSM.16.MT88.4 R48, [R198+0x2100] ;  /* 0x00210000c630783b */ /* 0x000fe20000004200 */
[----:B------:R-:W-:Y:S02]  /*107c0*/  ISETP.GT.AND P1, PT, R24, 0x29, PT ;  /* 0x000000291800780c */ /* 0x000fe40003f24270 */
[----:B--2---:R-:W-:Y:S02]  /*107d0*/  FSEL R170, R170, -INF , P0 ;  /* 0xff800000aaaa7808 */ /* 0x004fe40000000000 */
[----:B------:R-:W-:Y:S01]  /*107e0*/  FMNMX.FTZ R21, R166, R21, !PT ;  /* 0x00000015a6157209 */ /* 0x000fe20007810000 */
[----:B------:R2:W4:Y:S01]  /*107f0*/  MUFU.TANH R142, R43 ;  /* 0x0000002b008e7308 */ /* 0x0005220000002400 */
        /* <DEDUP_REMOVED lines=9> */
[----:B------:R1:W5:Y:S01]  /*10890*/  MUFU.TANH R164, R83 ;  /* 0x0000005300a47308 */ /* 0x0003620000002400 */
[----:B------:R-:W-:Y:S01]  /*108a0*/  FMNMX.FTZ R0, R145, R0, !PT ;  /* 0x0000000091007209 */ /* 0x000fe20007810000 */
[----:B--2---:R-:W-:Y:S01]  /*108b0*/  LDSM.16.MT88.4 R40, [R203+0x2100] ;  /* 0x00210000cb28783b */ /* 0x004fe20000004200 */
[----:B------:R-:W-:Y:S02]  /*108c0*/  ISETP.GT.AND P1, PT, R24, 0x38, PT ;  /* 0x000000381800780c */ /* 0x000fe40003f24270 */
[----:B----4-:R-:W-:Y:S02]  /*108d0*/  FSEL R142, R142, -INF , P2 ;  /* 0xff8000008e8e7808 */ /* 0x010fe40001000000 */
[----:B------:R-:W-:Y:S02]  /*108e0*/  FMNMX.FTZ R21, R144, R21, !PT ;  /* 0x0000001590157209 */ /* 0x000fe40007810000 */
[----:B------:R-:W-:-:S02]  /*108f0*/  FMNMX.FTZ R0, R143, R0, !PT ;  /* 0x000000008f007209 */ /* 0x000fc40007810000 */
[----:B------:R-:W-:Y:S02]  /*10900*/  ISETP.GT.AND P0, PT, R24, 0x39, PT ;  /* 0x000000391800780c */ /* 0x000fe40003f04270 */
[----:B---3--:R-:W-:Y:S02]  /*10910*/  FSEL R140, R140, -INF , P1 ;  /* 0xff8000008c8c7808 */ /* 0x008fe40000800000 */
[----:B------:R-:W-:Y:S01]  /*10920*/  FMNMX.FTZ R21, R142, R21, !PT ;  /* 0x000000158e157209 */ /* 0x000fe20007810000 */
[----:B-1----:R-:W-:Y:S01]  /*10930*/  LDSM.16.MT88.4 R80, [R198+0x4100] ;  /* 0x00410000c650783b */ /* 0x002fe20000004200 */
[----:B------:R-:W-:Y:S02]  /*10940*/  FMNMX.FTZ R0, R141, R0, !PT ;  /* 0x000000008d007209 */ /* 0x000fe40007810000 */
[----:B-----5:R-:W-:Y:S02]  /*10950*/  FSEL R164, R164, -INF , P0 ;  /* 0xff800000a4a47808 */ /* 0x020fe40000000000 */
        /* <DEDUP_REMOVED lines=20> */
[----:B------:R-:W-:Y:S01]  /*10aa0*/  LDSM.16.MT88.4 R16, [R196+0x2900] ;  /* 0x00290000c410783b */ /* 0x000fe20000004200 */
[----:B------:R-:W-:Y:S01]  /*10ab0*/  FFMA.FTZ R149, R13, c[0x0][0x2d0], -R146 ;  /* 0x0000b4000d957a23 */ /* 0x000fe20000010892 */
[----:B------:R-:W-:Y:S01]  /*10ac0*/  MUFU.EX2 R156, R156 ;  /* 0x0000009c009c7308 */ /* 0x000fe20000000800 */
[--C-:B------:R-:W-:Y:S01]  /*10ad0*/  FFMA.FTZ R155, R23, c[0x0][0x2d0], -R163.reuse ;  /* 0x0000b400179b7a23 */ /* 0x100fe200000108a3 */
[----:B------:R-:W-:Y:S01]  /*10ae0*/  ISETP.GE.AND P0, PT, R214, UR7, PT ;  /* 0x00000007d6007c0c */ /* 0x000fe2000bf06270 */
[----:B------:R-:W-:-:S02]  /*10af0*/  FFMA.FTZ R158, R20, c[0x0][0x2d0], -R163 ;  /* 0x0000b400149e7a23 */ /* 0x000fc400000108a3 */
[--C-:B------:R-:W-:Y:S01]  /*10b00*/  FFMA.FTZ R157, R6, c[0x0][0x2d0], -R163.reuse ;  /* 0x0000b400069d7a23 */ /* 0x100fe200000108a3 */
[----:B------:R-:W-:Y:S01]  /*10b10*/  LDSM.16.MT88.4 R20, [R203+0x900] ;  /* 0x00090000cb14783b */ /* 0x000fe20000004200 */
[----:B------:R-:W-:Y:S01]  /*10b20*/  FFMA.FTZ R150, R150, c[0x0][0x2d0], -R163 ;  /* 0x0000b40096967a23 */ /* 0x000fe200000108a3 */
[----:B------:R-:W1:Y:S01]  /*10b30*/  MUFU.EX2 R153, R153 ;  /* 0x0000009900997308 */ /* 0x000e620000000800 */
[--C-:B------:R-:W-:Y:S02]  /*10b40*/  FFMA.FTZ R148, R7, c[0x0][0x2d0], -R146.reuse ;  /* 0x0000b40007947a23 */ /* 0x100fe40000010892 */
[--C-:B------:R-:W-:Y:S02]  /*10b50*/  FFMA.FTZ R133, R5, c[0x0][0x2d0], -R146.reuse ;  /* 0x0000b40005857a23 */ /* 0x100fe40000010892 */
[----:B------:R-:W2:Y:S01]  /*10b60*/  LDSM.16.MT88.4 R4, [R196+0x4100] ;  /* 0x00410000c404783b */ /* 0x000ea20000004200 */
[--C-:B------:R-:W-:Y:S02]  /*10b70*/  FFMA.FTZ R152, R11, c[0x0][0x2d0], -R146.reuse ;  /* 0x0000b4000b987a23 */ /* 0x100fe40000010892 */
[----:B------:R-:W-:Y:S01]  /*10b80*/  MUFU.EX2 R154, R154 ;  /* 0x0000009a009a7308 */ /* 0x000fe20000000800 */
[----:B------:R-:W-:-:S02]  /*10b90*/  FFMA.FTZ R135, R9, c[0x0][0x2d0], -R146 ;  /* 0x0000b40009877a23 */ /* 0x000fc40000010892 */
[--C-:B------:R-:W-:Y:S02]  /*10ba0*/  FFMA.FTZ R3, R10, c[0x0][0x2d0], -R163.reuse ;  /* 0x0000b4000a037a23 */ /* 0x100fe400000108a3 */
[--C-:B------:R-:W-:Y:S02]  /*10bb0*/  FFMA.FTZ R2, R8, c[0x0][0x2d0], -R163.reuse ;  /* 0x0000b40008027a23 */ /* 0x100fe400000108a3 */
[----:B------:R-:W3:Y:S01]  /*10bc0*/  LDSM.16.MT88.4 R8, [R203+0x2900] ;  /* 0x00290000cb08783b */ /* 0x000ee20000004200 */
        /* <DEDUP_REMOVED lines=24> */
[--C-:B------:R-:W-:Y:S01]  /*10d50*/  FFMA.FTZ R173, R142, c[0x0][0x2d0], -R163.reuse ;  /* 0x0000b4008ead7a23 */ /* 0x100fe200000108a3 */
[----:B------:R-:W-:Y:S01]  /*10d60*/  LDSM.16.MT88.4 R144, [R203+0x1900] ;  /* 0x00190000cb90783b */ /* 0x000fe20000004200 */
        /* <DEDUP_REMOVED lines=97> */
[C---:B--2---:R-:W-:Y:S08]  /*11380*/  HMMA.16816.F32 R68, R4.reuse, R20, R68 ;  /* 0x000000140444723c */ /* 0x044ff00000001844 */
[C---:B------:R-:W-:Y:S01]  /*11390*/  HMMA.16816.F32 R72, R4.reuse, R22, R72 ;  /* 0x000000160448723c */ /* 0x040fe20000001848 */
[----:B------:R-:W-:Y:S07]  /*113a0*/  LDSM.16.MT88.4 R20, [R203+0x5100] ;  /* 0x00510000cb14783b */ /* 0x000fee0000004200 */
[C---:B---3--:R-:W-:Y:S08]  /*113b0*/  HMMA.16816.F32 R84, R4.reuse, R12, R84 ;  /* 0x0000000c0454723c */ /* 0x048ff00000001854 */
[C---:B------:R-:W-:Y:S01]  /*113c0*/  HMMA.16816.F32 R88, R4.reuse, R14, R88 ;  /* 0x0000000e0458723c */ /* 0x040fe20000001858 */
[----:B------:R-:W2:Y:S07]  /*113d0*/  LDSM.16.MT88.4 R12, [R198+0x1100] ;  /* 0x00110000c60c783b */ /* 0x000eae0000004200 */
        /* <DEDUP_REMOVED lines=33> */
[----:B------:R-:W-:Y:S07]  /*115f0*/  LDSM.16.MT88.4 R16, [R203+0x5900] ;  /* 0x00590000cb10783b */ /* 0x000fee0000004200 */
[C---:B------:R-:W-:Y:S01]  /*11600*/  HMMA.16816.F32 R100, R4.reuse, R30, R100 ;  /* 0x0000001e0464723c */ /* 0x040fe20000001864 */
[----:B------:R-:W-:Y:S07]  /*11610*/  LDSM.16.MT88.4 R28, [R198+0x3900] ;  /* 0x00390000c61c783b */ /* 0x000fee0000004200 */
        /* <DEDUP_REMOVED lines=8> */
[----:B------:R-:W3:Y:S07]  /*116a0*/  LDSM.16.MT88.4 R32, [R203+0x3900] ;  /* 0x00390000cb20783b */ /* 0x000eee0000004200 */
[C---:B------:R-:W-:Y:S08]  /*116b0*/  HMMA.16816.F32 R44, R4.reuse, R24, R44 ;  /* 0x00000018042c723c */ /* 0x040ff0000000182c */
[C---:B------:R-:W-:Y:S01]  /*116c0*/  HMMA.16816.F32 R48, R4.reuse, R26, R48 ;  /* 0x0000001a0430723c */ /* 0x040fe20000001830 */
[----:B------:R-:W4:Y:S07]  /*116d0*/  LDSM.16.MT88.4 R24, [R197+0x3900] ;  /* 0x00390000c518783b */ /* 0x000f2e0000004200 */
[C---:B--2---:R-:W-:Y:S08]  /*116e0*/  HMMA.16816.F32 R92, R4.reuse, R12, R92 ;  /* 0x0000000c045c723c */ /* 0x044ff0000000185c */
[----:B------:R-:W-:Y:S01]  /*116f0*/  HMMA.16816.F32 R96, R4, R14, R96 ;  /* 0x0000000e0460723c */ /* 0x000fe20000001860 */
[----:B------:R-:W2:Y:S06]  /*11700*/  LDSM.16.MT88.4 R12, [R198+0x5900] ;  /* 0x00590000c60c783b */ /* 0x000eac0000004200 */
        /* <DEDUP_REMOVED lines=15> */
[C---:B------:R-:W-:Y:S08]  /*11800*/  HMMA.16816.F32 R68, R4.reuse, R16, R68 ;  /* 0x000000100444723c */ /* 0x040ff00000001844 */
[C---:B------:R-:W-:Y:S01]  /*11810*/  HMMA.16816.F32 R72, R4.reuse, R18, R72 ;  /* 0x000000120448723c */ /* 0x040fe20000001848 */
[----:B------:R-:W5:Y:S07]  /*11820*/  LDSM.16.MT88.4 R16, [R196+0x5900] ;  /* 0x00590000c410783b */ /* 0x000f6e0000004200 */
[C---:B------:R-:W-:Y:S08]  /*11830*/  HMMA.16816.F32 R128, R4.reuse, R144, R128 ;  /* 0x000000900480723c */ /* 0x040ff00000001880 */
[C---:B------:R-:W-:Y:S08]  /*11840*/  HMMA.16816.F32 R124, R4.reuse, R146, R124 ;  /* 0x00000092047c723c */ /* 0x040ff0000000187c */
[C---:B------:R-:W-:Y:S08]  /*11850*/  HMMA.16816.F32 R120, R4.reuse, R140, R120 ;  /* 0x0000008c0478723c */ /* 0x040ff00000001878 */
[C---:B------:R-:W-:Y:S08]  /*11860*/  HMMA.16816.F32 R116, R4.reuse, R142, R116 ;  /* 0x0000008e0474723c */ /* 0x040ff00000001874 */
[C---:B------:R-:W-:Y:S08]  /*11870*/  HMMA.16816.F32 R112, R4.reuse, R136, R112 ;  /* 0x000000880470723c */ /* 0x040ff00000001870 */
[C---:B------:R-:W-:Y:S08]  /*11880*/  HMMA.16816.F32 R108, R4.reuse, R138, R108 ;  /* 0x0000008a046c723c */ /* 0x040ff0000000186c */
[C---:B---3--:R-:W-:Y:S08]  /*11890*/  HMMA.16816.F32 R36, R4.reuse, R32, R36 ;  /* 0x000000200424723c */ /* 0x048ff00000001824 */
[C---:B------:R-:W-:Y:S08]  /*118a0*/  HMMA.16816.F32 R40, R4.reuse, R34, R40 ;  /* 0x000000220428723c */ /* 0x040ff00000001828 */
[C---:B------:R-:W-:Y:S08]  /*118b0*/  HMMA.16816.F32 R44, R4.reuse, R28, R44 ;  /* 0x0000001c042c723c */ /* 0x040ff0000000182c */
[C---:B------:R-:W-:Y:S08]  /*118c0*/  HMMA.16816.F32 R48, R4.reuse, R30, R48 ;  /* 0x0000001e0430723c */ /* 0x040ff00000001830 */
[C---:B----4-:R-:W-:Y:S08]  /*118d0*/  HMMA.16816.F32 R52, R4.reuse, R24, R52 ;  /* 0x000000180434723c */ /* 0x050ff00000001834 */
[C---:B------:R-:W-:Y:S08]  /*118e0*/  HMMA.16816.F32 R56, R4.reuse, R26, R56 ;  /* 0x0000001a0438723c */ /* 0x040ff00000001838 */
[C---:B------:R-:W-:Y:S08]  /*118f0*/  HMMA.16816.F32 R60, R4.reuse, R20, R60 ;  /* 0x00000014043c723c */ /* 0x040ff0000000183c */
[C---:B------:R-:W-:Y:S08]  /*11900*/  HMMA.16816.F32 R64, R4.reuse, R22, R64 ;  /* 0x000000160440723c */ /* 0x040ff00000001840 */
[C---:B--2---:R-:W-:Y:S08]  /*11910*/  HMMA.16816.F32 R76, R4.reuse, R12, R76 ;  /* 0x0000000c044c723c */ /* 0x044ff0000000184c */
[C---:B------:R-:W-:Y:S08]  /*11920*/  HMMA.16816.F32 R80, R4.reuse, R14, R80 ;  /* 0x0000000e0450723c */ /* 0x040ff00000001850 */
[C---:B-1----:R-:W-:Y:S08]  /*11930*/  HMMA.16816.F32 R84, R4.reuse, R8, R84 ;  /* 0x000000080454723c */ /* 0x042ff00000001854 */
[C---:B------:R-:W-:Y:S08]  /*11940*/  HMMA.16816.F32 R88, R4.reuse, R10, R88 ;  /* 0x0000000a0458723c */ /* 0x040ff00000001858 */
[C---:B-----5:R-:W-:Y:S08]  /*11950*/  HMMA.16816.F32 R92, R4.reuse, R16, R92 ;  /* 0x00000010045c723c */ /* 0x060ff0000000185c */
[----:B------:R-:W-:Y:S01]  /*11960*/  HMMA.16816.F32 R96, R4, R18, R96 ;  /* 0x000000120460723c */ /* 0x000fe20000001860 */
[----:B------:R-:W-:Y:S07]  /*11970*/  @!P0 BRA `(.L_x_708) ;  /* 0x000034a000008947 */ /* 0x000fee0003800000 */
[----:B------:R-:W1:Y:S01]  /*11980*/  S2R R5, SR_TID.X ;  /* 0x0000000000057919 */ /* 0x000e620000002100 */
[----:B------:R-:W-:Y:S01]  /*11990*/  PLOP3.LUT P1, PT, PT, PT, UP2, 0x80, 0x0 ;  /* 0x000000000000781c */ /* 0x000fe20003f2f028 */
[----:B------:R-:W-:Y:S01]  /*119a0*/  IMAD.MOV.U32 R3, RZ, RZ, R0 ;  /* 0x000000ffff037224 */ /* 0x000fe200078e0000 */
[----:B------:R-:W-:Y:S01]  /*119b0*/  PLOP3.LUT P0, PT, PT, PT, UP2, 0x80, 0x0 ;  /* 0x000000000000781c */ /* 0x000fe20003f0f028 */
[----:B------:R-:W-:Y:S01]  /*119c0*/  IMAD.MOV.U32 R2, RZ, RZ, R132 ;  /* 0x000000ffff027224 */ /* 0x000fe200078e0084 */
[----:B------:R-:W-:Y:S01]  /*119d0*/  SHF.R.S32.HI R0, RZ, 0x1f, R181 ;  /* 0x0000001fff007819 */ /* 0x000fe200000114b5 */
[----:B------:R-:W-:Y:S01]  /*119e0*/  IMAD.MOV.U32 R225, RZ, RZ, R214 ;  /* 0x000000ffffe17224 */ /* 0x000fe200078e00d6 */
[----:B------:R-:W-:Y:S01]  /*119f0*/  SHF.R.S32.HI R215, RZ, 0x1f, R180 ;  /* 0x0000001fffd77819 */ /* 0x000fe200000114b4 */
[C---:B------:R-:W-:Y:S01]  /*11a00*/  IMAD.SHL.U32 R220, R181.reuse, 0x2, RZ ;  /* 0x00000002b5dc7824 */ /* 0x040fe200078e00ff */
[----:B------:R-:W-:Y:S01]  /*11a10*/  SEL R219, RZ, 0x10, P6 ;  /* 0x00000010ffdb7807 */ /* 0x000fe20003000000 */
[----:B------:R-:W-:Y:S01]  /*11a20*/  IMAD.SHL.U32 R218, R180, 0x2, RZ ;  /* 0x00000002b4da7824 */ /* 0x000fe200078e00ff */
[----:B------:R-:W-:Y:S01]  /*11a30*/  SEL R216, RZ, 0x10, P5 ;  /* 0x00000010ffd87807 */ /* 0x000fe20002800000 */
[----:B------:R-:W-:Y:S01]  /*11a40*/  IMAD.MOV.U32 R224, RZ, RZ, 0x1 ;  /* 0x00000001ffe07424 */ /* 0x000fe200078e00ff */
[----:B------:R-:W-:Y:S01]  /*11a50*/  SHF.L.U64.HI R221, R181, 0x1, R0 ;  /* 0x00000001b5dd7819 */ /* 0x000fe20000010200 */
[----:B------:R-:W-:Y:S01]  /*11a60*/  @P1 IMAD.HI.U32 R223, R182, c[0x0][0x2c8], RZ ;  /* 0x0000b200b6df1a27 */ /* 0x000fe200078e00ff */
[----:B------:R-:W-:Y:S01]  /*11a70*/  SHF.L.U64.HI R215, R180, 0x1, R215 ;  /* 0x00000001b4d77819 */ /* 0x000fe200000102d7 */
[----:B------:R-:W-:-:S02]  /*11a80*/  ULDC UR5, c[0x0][0x210] ;  /* 0x0000840000057ab9 */ /* 0x000fc40000000800 */
[----:B------:R-:W-:Y:S01]  /*11a90*/  ULDC UR4, c[0x0][0x1e8] ;  /* 0x00007a0000047ab9 */ /* 0x000fe20000000800 */
[----:B------:R-:W-:Y:S01]  /*11aa0*/  @P0 SHF.R.U32.HI R223, RZ, c[0x0][0x2cc], R223 ;  /* 0x0000b300ffdf0a19 */ /* 0x000fe200000116df */
[----:B------:R-:W-:Y:S02]  /*11ab0*/  UIMAD UR5, UR11, UR5, URZ ;  /* 0x000000050b0572a4 */ /* 0x000fe4000f8e023f */
[----:B------:R-:W-:Y:S01]  /*11ac0*/  UIMAD UR4, UR11, UR4, URZ ;  /* 0x000000040b0472a4 */ /* 0x000fe2000f8e023f */
[----:B-1----:R-:W-:-:S04]  /*11ad0*/  SHF.R.S32.HI R222, RZ, 0x1f, R5 ;  /* 0x0000001fffde7819 */ /* 0x002fc80000011405 */
[----:B------:R-:W-:-:S04]  /*11ae0*/  LEA.HI R222, R222, R5, RZ, 0x3 ;  /* 0x00000005dede7211 */ /* 0x000fc800078f18ff */
[----:B------:R-:W-:-:S05]  /*11af0*/  LOP3.LUT R222, R222, 0xfffffff8, RZ, 0xc0, !PT ;  /* 0xfffffff8dede7812 */ /* 0x000fca00078ec0ff */
[----:B------:R-:W-:-:S04]  /*11b00*/  IMAD.IADD R222, R5, 0x1, -R222 ;  /* 0x0000000105de7824 */ /* 0x000fc800078e0ade */
[----:B------:R-:W-:-:S05]  /*11b10*/  IMAD.SHL.U32 R222, R222, 0x8, RZ ;  /* 0x00000008dede7824 */ /* 0x000fca00078e00ff */
[----:B------:R-:W-:-:S04]  /*11b20*/  SHF.R.S32.HI R217, RZ, 0x1f, R222 ;  /* 0x0000001fffd97819 */ /* 0x000fc800000114de */
[C---:B------:R-:W-:Y:S01]  /*11b30*/  SHF.L.U64.HI R217, R222.reuse, 0x1, R217 ;  /* 0x00000001ded97819 */ /* 0x040fe200000102d9 */
[----:B------:R-:W-:Y:S02]  /*11b40*/  IMAD.SHL.U32 R222, R222, 0x2, RZ ;  /* 0x00000002dede7824 */ /* 0x000fe400078e00ff */
.L_x_711:
[----:B------:R-:W-:Y:S04]  /*11b50*/  DEPBAR.LE SB0, 0x0 ;  /* 0x000080000000791a */ /* 0x000fe80000000000 */
[----:B------:R-:W-:Y:S01]  /*11b60*/  BAR.SYNC.DEFER_BLOCKING 0x0 ;  /* 0x0000000000007b1d */ /* 0x000fe20000010000 */
[----:B------:R-:W-:Y:S05]  /*11b70*/  ISETP.GE.AND P0, PT, R225, RZ, PT ;  /* 0x000000ffe100720c */ /* 0x000fea0003f06270 */
        /* <DEDUP_REMOVED lines=36> */
[----:B------:R-:W-:Y:S02]  /*11dc0*/  IADD3.X R9, RZ, R0, R215, P1, P0 ;  /* 0x00000000ff097210 */ /* 0x000fe40000fe04d7 */
[C---:B------:R-:W-:Y:S02]  /*11dd0*/  IADD3 R12, P0, R7.reuse, R222, RZ ;  /* 0x000000de070c7210 */ /* 0x040fe40007f1e0ff */
[----:B--2---:R-:W-:Y:S01]  /*11de0*/  IADD3 R14, P1, R7, R218, RZ ;  /* 0x000000da070e7210 */ /* 0x004fe20007f3e0ff */
[C---:B-1----:R-:W-:Y:S02]  /*11df0*/  IMAD.X R7, R4.reuse, 0x1, R221, P2 ;  /* 0x0000000104077824 */ /* 0x042fe400010e06dd */
[C---:B------:R-:W-:Y:S01]  /*11e00*/  IMAD.X R13, R4.reuse, 0x1, R217, P0 ;  /* 0x00000001040d7824 */ /* 0x040fe200000e06d9 */
[----:B------:R-:W-:Y:S01]  /*11e10*/  IADD3 R16, P0, R5, R222, RZ ;  /* 0x000000de05107210 */ /* 0x000fe20007f1e0ff */
[----:B------:R-:W-:Y:S01]  /*11e20*/  IMAD.X R15, R4, 0x1, R215, P1 ;  /* 0x00000001040f7824 */ /* 0x000fe200008e06d7 */
[----:B------:R-:W-:Y:S02]  /*11e30*/  IADD3 R5, R211, 0x100, RZ ;  /* 0x00000100d3057810 */ /* 0x000fe40007ffe0ff */
[----:B------:R-:W-:Y:S01]  /*11e40*/  ISETP.NE.U32.AND P1, PT, R219, RZ, PT ;  /* 0x000000ffdb00720c */ /* 0x000fe20003f25070 */
[----:B------:R-:W-:Y:S01]  /*11e50*/  IMAD.X R17, R0, 0x1, R217, P0 ;  /* 0x0000000100117824 */ /* 0x000fe200000e06d9 */
[----:B------:R-:W-:Y:S01]  /*11e60*/  ISETP.NE.U32.AND P0, PT, R216, RZ, PT ;  /* 0x000000ffd800720c */ /* 0x000fe20003f05070 */
[----:B------:R1:W-:Y:S04]  /*11e70*/  LDGSTS.E.BYPASS.LTC128B.128 [R5], [R12.64], !P4 ;  /* 0x000000000c057fae */ /* 0x0003e8000e101d54 */
[----:B------:R1:W-:Y:S04]  /*11e80*/  LDGSTS.E.BYPASS.LTC128B.128 [R5+0x2000], [R6.64], !P6 ;  /* 0x0200000006057fae */ /* 0x0003e8000f101d54 */
[----:B------:R1:W-:Y:S04]  /*11e90*/  LDGSTS.E.BYPASS.LTC128B.128 [R5+0x4000], [R14.64], !P5 ;  /* 0x040000000e057fae */ /* 0x0003e8000e901d54 */
[----:B------:R1:W-:Y:S04]  /*11ea0*/  LDGSTS.E.BYPASS.LTC128B.128 [R5+0x1000], [R16.64], !P4 ;  /* 0x0100000010057fae */ /* 0x0003e8000e101d54 */
[----:B------:R1:W-:Y:S04]  /*11eb0*/  LDGSTS.E.BYPASS.LTC128B.128.ZFILL [R5+0x3000], [R10.64], P1 ;  /* 0x030000000a057fae */ /* 0x0003e80008941d54 */
[----:B------:R1:W-:Y:S02]  /*11ec0*/  LDGSTS.E.BYPASS.LTC128B.128.ZFILL [R5+0x5000], [R8.64], P0 ;  /* 0x0500000008057fae */ /* 0x0003e40008141d54 */
.L_x_709:
[C---:B-123--:R-:W-:Y:S01]  /*11ed0*/  HMMA.16816.F32 R4, R132.reuse, R136, RZ ;  /* 0x000000888404723c */ /* 0x04efe200000018ff */
[----:B------:R-:W-:Y:S02]  /*11ee0*/  LDSM.16.M88.4 R172, [R201+0xc100] ;  /* 0x00c10000c9ac783b */ /* 0x000fe40000000200 */
[----:B------:R-:W-:Y:S05]  /*11ef0*/  ISETP.GE.AND P0, PT, R225, 0x1, PT ;  /* 0x00000001e100780c */ /* 0x000fea0003f06270 */
        /* <DEDUP_REMOVED lines=213> */
[----:B------:R-:W-:Y:S01]  /*12c50*/  IMAD.MOV.U32 R208, RZ, RZ, RZ ;  /* 0x000000ffffd07224 */ /* 0x000fe200078e00ff */
[----:B------:R-:W-:Y:S02]  /*12c60*/  LEA R209, R225, UR13, 0x6 ;  /* 0x0000000de1d17c11 */ /* 0x000fe4000f8e30ff */
[----:B------:R-:W-:Y:S02]  /*12c70*/  IADD3 R10, -R219, 0x10, RZ ;  /* 0x00000010db0a7810 */ /* 0x000fe40007ffe1ff */
        /* <DEDUP_REMOVED lines=33> */
[-CC-:B----4-:R-:W-:Y:S02]  /*12e90*/  IADD3.X R11, RZ, R4.reuse, R221.reuse, P1, P0 ;  /* 0x00000004ff0b7210 */ /* 0x190fe40000fe04dd */
[----:B------:R-:W-:Y:S01]  /*12ea0*/  IADD3 R8, P1, P0, R8, R5, R218 ;  /* 0x0000000508087210 */ /* 0x000fe2000783e0da */
[C---:B-----5:R-:W-:Y:S03]  /*12eb0*/  IMAD.X R13, R6.reuse, 0x1, R221, P2 ;  /* 0x00000001060d7824 */ /* 0x060fe600010e06dd */
        /* <DEDUP_REMOVED lines=15> */
.L_x_710:
[----:B--234-:R-:W-:Y:S01]  /*12fb0*/  PLOP3.LUT P0, PT, PT, PT, UP2, 0x80, 0x0 ;  /* 0x000000000000781c */ /* 0x01cfe20003f0f028 */
[----:B------:R-:W-:Y:S01]  /*12fc0*/  IMAD R14, R225, -0x40, R224 ;  /* 0xffffffc0e10e7824 */ /* 0x000fe200078e02e0 */
[----:B------:R-:W-:Y:S01]  /*12fd0*/  MOV R6, R182 ;  /* 0x000000b600067202 */ /* 0x000fe20000000f00 */
[----:B------:R-:W-:Y:S03]  /*12fe0*/  LDSM.16.MT88.4 R20, [R198+0x100] ;  /* 0x00010000c614783b */ /* 0x000fe60000004200 */
[----:B------:R-:W-:Y:S04]  /*12ff0*/  IADD3 R14, R14, UR9, -R183 ;  /* 0x000000090e0e7c10 */ /* 0x000fe8000fffe8b7 */
[----:B------:R-:W-:Y:S01]  /*13000*/  IADD3 R14, R14, -UR17, RZ ;  /* 0x800000110e0e7c10 */ /* 0x000fe2000fffe0ff */
[----:B------:R-:W-:Y:S02]  /*13010*/  LDSM.16.MT88.4 R28, [R197+0x100] ;  /* 0x00010000c51c783b */ /* 0x000fe40000004200 */
[----:B------:R-:W-:Y:S06]  /*13020*/  @P0 MOV R6, R223 ;  /* 0x000000df00060202 */ /* 0x000fec0000000f00 */
[----:B------:R-:W2:Y:S08]  /*13030*/  SHFL.IDX PT, R7, R6, 0x1, 0x1c1f ;  /* 0x003c1f0006077f89 */ /* 0x000eb000000e0000 */
[----:B------:R-:W3:Y:S08]  /*13040*/  SHFL.IDX PT, R5, R6, RZ, 0x1c1f ;  /* 0x001c1fff06057589 */ /* 0x000ef000000e0000 */
[----:B------:R-:W0:Y:S01]  /*13050*/  LDGDEPBAR ;  /* 0x00000000000079af */ /* 0x000e220000000000 */
[----:B--2---:R-:W-:Y:S04]  /*13060*/  IADD3 R4, R14, R7, RZ ;  /* 0x000000070e047210 */ /* 0x004fe80007ffe0ff */
[C---:B------:R-:W-:Y:S02]  /*13070*/  ISETP.GT.AND P0, PT, R4.reuse, RZ, PT ;  /* 0x000000ff0400720c */ /* 0x040fe40003f04270 */
[----:B------:R-:W-:Y:S02]  /*13080*/  ISETP.GT.AND P1, PT, R4, 0x1, PT ;  /* 0x000000010400780c */ /* 0x000fe40003f24270 */
[----:B------:R-:W-:Y:S02]  /*13090*/  FSEL R13, R154, -INF , P0 ;  /* 0xff8000009a0d7808 */ /* 0x000fe40000000000 */
[C---:B------:R-:W-:Y:S02]  /*130a0*/  ISETP.GT.AND P0, PT, R4.reuse, 0x8, PT ;  /* 0x000000080400780c */ /* 0x040fe40003f04270 */
[----:B-1----:R-:W-:Y:S02]  /*130b0*/  FSEL R11, R155, -INF , P1 ;  /* 0xff8000009b0b7808 */ /* 0x002fe40000800000 */
        /* <DEDUP_REMOVED lines=13> */
[----:B------:R-:W-:Y:S02]  /*13190*/  FMNMX.FTZ R0, R13, R2, !PT ;  /* 0x000000020d007209 */ /* 0x000fe40007810000 */
[----:B------:R-:W-:Y:S02]  /*131a0*/  ISETP.GT.AND P1, PT, R14, 0x8, PT ;  /* 0x000000080e00780c */ /* 0x000fe40003f24270 */
[----:B------:R-:W-:Y:S02]  /*131b0*/  FMNMX.FTZ R5, R6, R3, !PT ;  /* 0x0000000306057209 */ /* 0x000fe40007810000 */
[----:B------:R-:W-:Y:S02]  /*131c0*/  FSEL R141, R159, -INF , P0 ;  /* 0xff8000009f8d7808 */ /* 0x000fe40000000000 */
[----:B------:R-:W-:Y:S02]  /*131d0*/  FSEL R12, R153, -INF , P1 ;  /* 0xff800000990c7808 */ /* 0x000fe40000800000 */
[C---:B------:R-:W-:Y:S02]  /*131e0*/  ISETP.GT.AND P2, PT, R4.reuse, 0x9, PT ;  /* 0x000000090400780c */ /* 0x040fe40003f44270 */
[----:B------:R-:W-:Y:S02]  /*131f0*/  ISETP.GT.AND P0, PT, R4, 0x20, PT ;  /* 0x000000200400780c */ /* 0x000fe40003f04270 */
[----:B------:R-:W-:Y:S02]  /*13200*/  FMNMX.FTZ R0, R11, R0, !PT ;  /* 0x000000000b007209 */ /* 0x000fe40007810000 */
        /* <DEDUP_REMOVED lines=8> */
[----:B------:R-:W-:Y:S02]  /*13290*/  ISETP.GT.AND P1, PT, R14, 0x10, PT ;  /* 0x000000100e00780c */ /* 0x000fe40003f24270 */
[----:B------:R-:W-:Y:S02]  /*132a0*/  FSEL R157, R214, -INF , P0 ;  /* 0xff800000d69d7808 */ /* 0x000fe40000000000 */
[----:B------:R-:W-:Y:S02]  /*132b0*/  FSEL R164, R164, -INF , P1 ;  /* 0xff800000a4a47808 */ /* 0x000fe40000800000 */
[----:B------:R-:W-:Y:S02]  /*132c0*/  FMNMX.FTZ R0, R7, R0, !PT ;  /* 0x0000000007007209 */ /* 0x000fe40007810000 */
        /* <DEDUP_REMOVED lines=68> */
[----:B--2---:R-:W-:Y:S04]  /*13710*/  FMNMX.FTZ R0, R4, R15, !PT ;  /* 0x0000000f04007209 */ /* 0x004fe80007810000 */
[----:B------:R-:W-:Y:S02]  /*13720*/  FSEL R144, R144, RZ, P1 ;  /* 0x000000ff90907208 */ /* 0x000fe40000800000 */
[C---:B------:R-:W-:Y:S01]  /*13730*/  FSETP.NEU.FTZ.AND P0, PT, R0.reuse, -INF , PT ;  /* 0xff8000000000780b */ /* 0x040fe20003f1d000 */
[----:B------:R-:W-:Y:S01]  /*13740*/  FMUL.FTZ R147, R0, c[0x0][0x2d0] ;  /* 0x0000b40000937a20 */ /* 0x000fe20000410000 */
[----:B------:R-:W-:Y:S01]  /*13750*/  FSEL R5, R132, RZ, P1 ;  /* 0x000000ff84057208 */ /* 0x000fe20000800000 */
[--C-:B------:R-:W-:Y:S01]  /*13760*/  FFMA.FTZ R173, R13, c[0x0][0x2d0], -R144.reuse ;  /* 0x0000b4000dad7a23 */ /* 0x100fe20000010890 */
[----:B------:R-:W-:Y:S01]  /*13770*/  FSEL R4, R0, RZ, P0 ;  /* 0x000000ff00047208 */ /* 0x000fe20000000000 */
[----:B------:R-:W-:Y:S01]  /*13780*/  FFMA.FTZ R168, R11, c[0x0][0x2d0], -R144 ;  /* 0x0000b4000ba87a23 */ /* 0x000fe20000010890 */
[----:B------:R-:W-:Y:S01]  /*13790*/  FSEL R147, R147, RZ, P0 ;  /* 0x000000ff93937208 */ /* 0x000fe20000000000 */
[----:B------:R-:W-:Y:S01]  /*137a0*/  FADD.FTZ R5, -R5, R2 ;  /* 0x0000000205057221 */ /* 0x000fe20000010100 */
[----:B------:R-:W-:Y:S01]  /*137b0*/  ISETP.GT.AND P0, PT, R225, UR7, PT ;  /* 0x00000007e1007c0c */ /* 0x000fe2000bf04270 */
[----:B------:R-:W-:Y:S01]  /*137c0*/  FADD.FTZ R4, -R4, R3 ;  /* 0x0000000304047221 */ /* 0x000fe20000010100 */
[----:B------:R-:W-:Y:S01]  /*137d0*/  MUFU.EX2 R173, R173 ;  /* 0x000000ad00ad7308 */ /* 0x000fe20000000800 */
[--C-:B------:R-:W-:Y:S02]  /*137e0*/  FFMA.FTZ R170, R12, c[0x0][0x2d0], -R147.reuse ;  /* 0x0000b4000caa7a23 */ /* 0x100fe40000010893 */
[----:B------:R-:W1:Y:S01]  /*137f0*/  LDSM.16.MT88.4 R12, [R203+0x100] ;  /* 0x00010000cb0c783b */ /* 0x000e620000004200 */
[--C-:B------:R-:W-:Y:S02]  /*13800*/  FFMA.FTZ R135, R9, c[0x0][0x2d0], -R144.reuse ;  /* 0x0000b40009877a23 */ /* 0x100fe40000010890 */
[--C-:B------:R-:W-:Y:S02]  /*13810*/  FFMA.FTZ R134, R7, c[0x0][0x2d0], -R144.reuse ;  /* 0x0000b40007867a23 */ /* 0x100fe40000010890 */
[--C-:B------:R-:W-:Y:S02]  /*13820*/  FFMA.FTZ R172, R6, c[0x0][0x2d0], -R147.reuse ;  /* 0x0000b40006ac7a23 */ /* 0x100fe40000010893 */
[--C-:B------:R-:W-:Y:S01]  /*13830*/  FFMA.FTZ R171, R8, c[0x0][0x2d0], -R147.reuse ;  /* 0x0000b40008ab7a23 */ /* 0x100fe20000010893 */
[----:B------:R-:W2:Y:S01]  /*13840*/  MUFU.EX2 R168, R168 ;  /* 0x000000a800a87308 */ /* 0x000ea20000000800 */
[--C-:B------:R-:W-:Y:S02]  /*13850*/  FFMA.FTZ R169, R10, c[0x0][0x2d0], -R147.reuse ;  /* 0x0000b4000aa97a23 */ /* 0x100fe40000010893 */
[----:B------:R-:W-:Y:S02]  /*13860*/  FMUL.FTZ R3, R4, c[0x0][0x2d0] ;  /* 0x0000b40004037a20 */ /* 0x000fe40000410000 */
[----:B------:R-:W-:Y:S02]  /*13870*/  FMUL.FTZ R2, R5, c[0x0][0x2d0] ;  /* 0x0000b40005027a20 */ /* 0x000fe40000410000 */
[--C-:B------:R-:W-:Y:S02]  /*13880*/  FFMA.FTZ R174, R164, c[0x0][0x2d0], -R147.reuse ;  /* 0x0000b400a4ae7a23 */ /* 0x100fe40000010893 */
[----:B------:R-:W-:Y:S01]  /*13890*/  LDSM.16.MT88.4 R164, [R203+0x5900] ;  /* 0x00590000cba4783b */ /* 0x000fe20000004200 */
        /* <DEDUP_REMOVED lines=8> */
[--C-:B------:R-:W-:Y:S01]  /*13920*/  FFMA.FTZ R227, R141, c[0x0][0x2d0], -R144.reuse ;  /* 0x0000b4008de37a23 */ /* 0x100fe20000010890 */
[----:B--2---:R-:W-:Y:S01]  /*13930*/  F2FP.PACK_AB R137, R168, R173 ;  /* 0x000000ada889723e */ /* 0x004fe200000000ff */
[----:B------:R-:W-:Y:S01]  /*13940*/  LDSM.16.MT88.4 R140, [R197+0x2900] ;  /* 0x00290000c58c783b */ /* 0x000fe20000004200 */
[--C-:B------:R-:W-:Y:S02]  /*13950*/  FFMA.FTZ R226, R160, c[0x0][0x2d0], -R147.reuse ;  /* 0x0000b400a0e27a23 */ /* 0x100fe40000010893 */
[--C-:B------:R-:W-:Y:S02]  /*13960*/  FFMA.FTZ R229, R158, c[0x0][0x2d0], -R147.reuse ;  /* 0x0000b4009ee57a23 */ /* 0x100fe40000010893 */
[----:B------:R-:W-:Y:S01]  /*13970*/  MUFU.EX2 R172, R172 ;  /* 0x000000ac00ac7308 */ /* 0x000fe20000000800 */
[--C-:B------:R-:W-:Y:S02]  /*13980*/  FFMA.FTZ R228, R159, c[0x0][0x2d0], -R144.reuse ;  /* 0x0000b4009fe47a23 */ /* 0x100fe40000010890 */
[----:B------:R-:W-:Y:S01]  /*13990*/  LDSM.16.MT88.4 R160, [R196+0x3900] ;  /* 0x00390000c4a0783b */ /* 0x000fe20000004200 */
[--C-:B------:R-:W-:Y:S02]  /*139a0*/  FFMA.FTZ R231, R157, c[0x0][0x2d0], -R144.reuse ;  /* 0x0000b4009de77a23 */ /* 0x100fe40000010890 */
[--C-:B------:R-:W-:Y:S02]  /*139b0*/  FFMA.FTZ R230, R156, c[0x0][0x2d0], -R147.reuse ;  /* 0x0000b4009ce67a23 */ /* 0x100fe40000010893 */
[--C-:B------:R-:W-:Y:S02]  /*139c0*/  FFMA.FTZ R233, R154, c[0x0][0x2d0], -R147.reuse ;  /* 0x0000b4009ae97a23 */ /* 0x100fe40000010893 */
[----:B------:R-:W2:Y:S01]  /*139d0*/  MUFU.EX2 R171, R171 ;  /* 0x000000ab00ab7308 */ /* 0x000ea20000000800 */
[----:B------:R-:W-:Y:S01]  /*139e0*/  LDSM.16.MT88.4 R156, [R197+0x3900] ;  /* 0x00390000c59c783b */ /* 0x000fe20000004200 */
[--C-:B------:R-:W-:Y:S01]  /*139f0*/  FFMA.FTZ R232, R155, c[0x0][0x2d0], -R144.reuse ;  /* 0x0000b4009be87a23 */ /* 0x100fe20000010890 */
[----:B---3--:R-:W-:Y:S01]  /*13a00*/  F2FP.PACK_AB R139, R134, R135 ;  /* 0x00000087868b723e */ /* 0x008fe200000000ff */
[--C-:B------:R-:W-:Y:S02]  /*13a10*/  FFMA.FTZ R235, R153, c[0x0][0x2d0], -R144.reuse ;  /* 0x0000b40099eb7a23 */ /* 0x100fe40000010890 */
[--C-:B------:R-:W-:Y:S03]  /*13a20*/  FFMA.FTZ R234, R152, c[0x0][0x2d0], -R147.reuse ;  /* 0x0000b40098ea7a23 */ /* 0x100fe60000010893 */
[----:B------:R-:W-:Y:S01]  /*13a30*/  LDSM.16.MT88.4 R152, [R198+0x3900] ;  /* 0x00390000c698783b */ /* 0x000fe20000004200 */
[----:B------:R-:W-:Y:S01]  /*13a40*/  MUFU.EX2 R170, R170 ;  /* 0x000000aa00aa7308 */ /* 0x000fe20000000800 */
[--C-:B------:R-:W-:Y:S02]  /*13a50*/  FFMA.FTZ R237, R150, c[0x0][0x2d0], -R147.reuse ;  /* 0x0000b40096ed7a23 */ /* 0x100fe40000010893 */
[--C-:B------:R-:W-:Y:S02]  /*13a60*/  FFMA.FTZ R236, R151, c[0x0][0x2d0], -R144.reuse ;  /* 0x0000b40097ec7a23 */ /* 0x100fe40000010890 */
[--C-:B------:R-:W-:Y:S02]  /*13a70*/  FFMA.FTZ R239, R149, c[0x0][0x2d0], -R144.reuse ;  /* 0x0000b40095ef7a23 */ /* 0x100fe40000010890 */
[--C-:B------:R-:W-:Y:S02]  /*13a80*/  FFMA.FTZ R238, R148, c[0x0][0x2d0], -R147.reuse ;  /* 0x0000b40094ee7a23 */ /* 0x100fe40000010893 */
[----:B------:R-:W-:Y:S01]  /*13a90*/  LDSM.16.MT88.4 R148, [R203+0x3900] ;  /* 0x00390000cb94783b */ /* 0x000fe20000004200 */
[----:B------:R-:W3:Y:S01]  /*13aa0*/  MUFU.EX2 R169, R169 ;  /* 0x000000a900a97308 */ /* 0x000ee20000000800 */
[--C-:B------:R-:W-:Y:S02]  /*13ab0*/  FFMA.FTZ R240, R145, c[0x0][0x2d0], -R144.reuse ;  /* 0x0000b40091f07a23 */ /* 0x100fe40000010890 */
[----:B------:R-:W-:Y:S01]  /*13ac0*/  FFMA.FTZ R147, R146, c[0x0][0x2d0], -R147 ;  /* 0x0000b40092937a23 */ /* 0x000fe20000010893 */
[----:B--2---:R-:W-:Y:S01]  /*13ad0*/  F2FP.PACK_AB R136, R171, R172 ;  /* 0x000000acab88723e */ /* 0x004fe200000000ff */
[----:B------:R-:W-:Y:S05]  /*13ae0*/  FFMA.FTZ R144, R133, c[0x0][0x2d0], -R144 ;  /* 0x0000b40085907a23 */ /* 0x000fea0000010890 */
[----:B------:R-:W2:Y:S10]  /*13af0*/  MUFU.EX2 R3, R3 ;  /* 0x0000000300037308 */ /* 0x000eb40000000800 */
[----:B------:R-:W4:Y:S01]  /*13b00*/  MUFU.EX2 R2, R2 ;  /* 0x0000000200027308 */ /* 0x000f220000000800 */
[----:B---3--:R-:W-:Y:S09]  /*13b10*/  F2FP.PACK_AB R138, R169, R170 ;  /* 0x000000aaa98a723e */ /* 0x008ff200000000ff */
[----:B------:R-:W-:Y:S01]  /*13b20*/  MUFU.EX2 R241, R147 ;  /* 0x0000009300f17308 */ /* 0x000fe20000000800 */
[C---:B--2---:R-:W-:Y:S02]  /*13b30*/  FMUL.FTZ R4, R3.reuse, R128 ;  /* 0x0000008003047220 */ /* 0x044fe40000410000 */
[C---:B------:R-:W-:Y:S02]  /*13b40*/  FMUL.FTZ R5, R3.reuse, R129 ;  /* 0x0000008103057220 */ /* 0x040fe40000410000 */
[C---:B------:R-:W-:Y:S02]  /*13b50*/  FMUL.FTZ R8, R3.reuse, R124 ;  /* 0x0000007c03087220 */ /* 0x040fe40000410000 */
[C---:B------:R-:W-:Y:S03]  /*13b60*/  FMUL.FTZ R9, R3.reuse, R125 ;  /* 0x0000007d03097220 */ /* 0x040fe60000410000 */
[----:B------:R2:W-:Y:S01]  /*13b70*/  MUFU.EX2 R133, R144 ;  /* 0x0000009000857308 */ /* 0x0005e20000000800 */
[C---:B------:R-:W-:Y:S02]  /*13b80*/  FMUL.FTZ R16, R3.reuse, R116 ;  /* 0x0000007403107220 */ /* 0x040fe40000410000 */
[C---:B----4-:R-:W-:Y:S02]  /*13b90*/  FMUL.FTZ R6, R2.reuse, R130 ;  /* 0x0000008202067220 */ /* 0x050fe40000410000 */
[C---:B------:R-:W-:Y:S02]  /*13ba0*/  FMUL.FTZ R7, R2.reuse, R131 ;  /* 0x0000008302077220 */ /* 0x040fe40000410000 */
[----:B------:R-:W-:Y:S01]  /*13bb0*/  LDSM.16.MT88.4 R128, [R198+0x2900] ;  /* 0x00290000c680783b */ /* 0x000fe20000004200 */
[C---:B------:R-:W-:Y:S02]  /*13bc0*/  FMUL.FTZ R10, R2.reuse, R126 ;  /* 0x0000007e020a7220 */ /* 0x040fe40000410000 */
[C---:B------:R-:W-:Y:S01]  /*13bd0*/  FMUL.FTZ R11, R2.reuse, R127 ;  /* 0x0000007f020b7220 */ /* 0x040fe20000410000 */
[----:B------:R-:W-:Y:S01]  /*13be0*/  MUFU.EX2 R174, R174 ;  /* 0x000000ae00ae7308 */ /* 0x000fe20000000800 */
[C---:B-1----:R-:W-:Y:S03]  /*13bf0*/  HMMA.16816.F32 R4, R136.reuse, R12, R4 ;  /* 0x0000000c8804723c */ /* 0x042fe60000001804 */
[----:B------:R-:W-:Y:S02]  /*13c00*/  LDSM.16.MT88.4 R124, [R203+0x2900] ;  /* 0x00290000cb7c783b */ /* 0x000fe40000004200 */
[C---:B------:R-:W-:Y:S02]  /*13c10*/  FMUL.FTZ R17, R3.reuse, R117 ;  /* 0x0000007503117220 */ /* 0x040fe40000410000 */
[C---:B------:R-:W-:Y:S01]  /*13c20*/  FMUL.FTZ R12, R3.reuse, R120 ;  /* 0x00000078030c7220 */ /* 0x040fe20000410000 */
[C---:B------:R-:W-:Y:S01]  /*13c30*/  HMMA.16816.F32 R8, R136.reuse, R14, R8 ;  /* 0x0000000e8808723c */ /* 0x040fe20000001808 */
[----:B------:R-:W1:Y:S03]  /*13c40*/  MUFU.EX2 R175, R175 ;  /* 0x000000af00af7308 */ /* 0x000e660000000800 */
[C---:B------:R-:W-:Y:S01]  /*13c50*/  FMUL.FTZ R13, R3.reuse, R121 ;  /* 0x00000079030d7220 */ /* 0x040fe20000410000 */
[----:B--2---:R-:W-:Y:S01]  /*13c60*/  LDSM.16.MT88.4 R144, [R196+0x1900] ;  /* 0x00190000c490783b */ /* 0x004fe20000004200 */
[C---:B------:R-:W-:Y:S02]  /*13c70*/  FMUL.FTZ R18, R2.reuse, R118 ;  /* 0x0000007602127220 */ /* 0x040fe40000410000 */
[C---:B------:R-:W-:Y:S03]  /*13c80*/  FMUL.FTZ R14, R2.reuse, R122 ;  /* 0x0000007a020e7220 */ /* 0x040fe60000410000 */
[----:B------:R-:W-:Y:S01]  /*13c90*/  MUFU.EX2 R176, R176 ;  /* 0x000000b000b07308 */ /* 0x000fe20000000800 */
[C---:B------:R-:W-:Y:S02]  /*13ca0*/  FMUL.FTZ R15, R2.reuse, R123 ;  /* 0x0000007b020f7220 */ /* 0x040fe40000410000 */
[----:B------:R-:W2:Y:S01]  /*13cb0*/  LDSM.16.MT88.4 R120, [R196+0x100] ;  /* 0x00010000c478783b */ /* 0x000ea20000004200 */
[C---:B------:R-:W-:Y:S02]  /*13cc0*/  FMUL.FTZ R19, R2.reuse, R119 ;  /* 0x0000007702137220 */ /* 0x040fe40000410000 */
[C---:B------:R-:W-:Y:S02]  /*13cd0*/  FMUL.FTZ R24, R3.reuse, R108 ;  /* 0x0000006c03187220 */ /* 0x040fe40000410000 */
[C---:B------:R-:W-:Y:S02]  /*13ce0*/  HMMA.16816.F32 R12, R136.reuse, R20, R12 ;  /* 0x00000014880c723c */ /* 0x040fe4000000180c */
[----:B------:R-:W3:Y:S01]  /*13cf0*/  MUFU.EX2 R177, R177 ;  /* 0x000000b100b17308 */ /* 0x000ee20000000800 */
[----:B------:R-:W-:Y:S01]  /*13d00*/  LDSM.16.MT88.4 R116, [R198+0x900] ;  /* 0x00090000c674783b */ /* 0x000fe20000004200 */
[C---:B------:R-:W-:Y:S02]  /*13d10*/  FMUL.FTZ R25, R3.reuse, R109 ;  /* 0x0000006d03197220 */ /* 0x040fe40000410000 */
[C---:B------:R-:W-:Y:S02]  /*13d20*/  FMUL.FTZ R26, R2.reuse, R110 ;  /* 0x0000006e021a7220 */ /* 0x040fe40000410000 */
[C---:B------:R-:W-:Y:S04]  /*13d30*/  HMMA.16816.F32 R16, R136.reuse, R22, R16 ;  /* 0x000000168810723c */ /* 0x040fe80000001810 */
[C---:B------:R-:W-:Y:S01]  /*13d40*/  FMUL.FTZ R20, R3.reuse, R112 ;  /* 0x0000007003147220 */ /* 0x040fe20000410000 */
[----:B------:R-:W-:Y:S01]  /*13d50*/  MUFU.EX2 R178, R178 ;  /* 0x000000b200b27308 */ /* 0x000fe20000000800 */
[C---:B------:R-:W-:Y:S02]  /*13d60*/  FMUL.FTZ R21, R3.reuse, R113 ;  /* 0x0000007103157220 */ /* 0x040fe40000410000 */
[C---:B------:R-:W-:Y:S04]  /*13d70*/  FMUL.FTZ R22, R2.reuse, R114 ;  /* 0x0000007202167220 */ /* 0x040fe80000410000 */
[C---:B------:R-:W-:Y:S02]  /*13d80*/  FMUL.FTZ R23, R2.reuse, R115 ;  /* 0x0000007302177220 */ /* 0x040fe40000410000 */
[----:B------:R-:W4:Y:S01]  /*13d90*/  LDSM.16.MT88.4 R112, [R203+0x2100] ;  /* 0x00210000cb70783b */ /* 0x000f220000004200 */
[C---:B------:R-:W-:Y:S01]  /*13da0*/  FMUL.FTZ R27, R2.reuse, R111 ;  /* 0x0000006f021b7220 */ /* 0x040fe20000410000 */
[----:B------:R-:W5:Y:S01]  /*13db0*/  MUFU.EX2 R179, R179 ;  /* 0x000000b300b37308 */ /* 0x000f620000000800 */
[C---:B------:R-:W-:Y:S02]  /*13dc0*/  FMUL.FTZ R32, R3.reuse, R100 ;  /* 0x0000006403207220 */ /* 0x040fe40000410000 */
[C---:B------:R-:W-:Y:S03]  /*13dd0*/  HMMA.16816.F32 R20, R136.reuse, R28, R20 ;  /* 0x0000001c8814723c */ /* 0x040fe60000001814 */
[----:B------:R-:W-:Y:S01]  /*13de0*/  LDSM.16.MT88.4 R108, [R196+0x2100] ;  /* 0x00210000c46c783b */ /* 0x000fe20000004200 */
[C---:B------:R-:W-:Y:S02]  /*13df0*/  FMUL.FTZ R33, R3.reuse, R101 ;  /* 0x0000006503217220 */ /* 0x040fe40000410000 */
[C---:B------:R-:W-:Y:S01]  /*13e00*/  FMUL.FTZ R34, R2.reuse, R102 ;  /* 0x0000006602227220 */ /* 0x040fe20000410000 */
[----:B------:R-:W-:Y:S01]  /*13e10*/  MUFU.EX2 R214, R214 ;  /* 0x000000d600d67308 */ /* 0x000fe20000000800 */
[C---:B------:R-:W-:Y:S04]  /*13e20*/  HMMA.16816.F32 R24, R136.reuse, R30, R24 ;  /* 0x0000001e8818723c */ /* 0x040fe80000001818 */
[C---:B------:R-:W-:Y:S02]  /*13e30*/  FMUL.FTZ R28, R3.reuse, R104 ;  /* 0x00000068031c7220 */ /* 0x040fe40000410000 */
[C---:B------:R-:W-:Y:S02]  /*13e40*/  FMUL.FTZ R29, R3.reuse, R105 ;  /* 0x00000069031d7220 */ /* 0x040fe40000410000 */
[C---:B------:R-:W-:Y:S01]  /*13e50*/  FMUL.FTZ R30, R2.reuse, R106 ;  /* 0x0000006a021e7220 */ /* 0x040fe20000410000 */
[----:B------:R-:W1:Y:S03]  /*13e60*/  MUFU.EX2 R227, R227 ;  /* 0x000000e300e37308 */ /* 0x000e660000000800 */
[C---:B------:R-:W-:Y:S02]  /*13e70*/  FMUL.FTZ R31, R2.reuse, R107 ;  /* 0x0000006b021f7220 */ /* 0x040fe40000410000 */
[----:B------:R-:W1:Y:S01]  /*13e80*/  LDSM.16.MT88.4 R104, [R198+0x2100] ;  /* 0x00210000c668783b */ /* 0x000e620000004200 */
[C---:B------:R-:W-:Y:S02]  /*13e90*/  FMUL.FTZ R35, R2.reuse, R103 ;  /* 0x0000006702237220 */ /* 0x040fe40000410000 */
[C---:B------:R-:W-:Y:S02]  /*13ea0*/  FMUL.FTZ R36, R3.reuse, R36 ;  /* 0x0000002403247220 */ /* 0x040fe40000410000 */
[C---:B--2---:R-:W-:Y:S01]  /*13eb0*/  HMMA.16816.F32 R28, R136.reuse, R120, R28 ;  /* 0x00000078881c723c */ /* 0x044fe2000000181c */
[----:B------:R-:W-:Y:S02]  /*13ec0*/  MUFU.EX2 R226, R226 ;  /* 0x000000e200e27308 */ /* 0x000fe40000000800 */
[----:B------:R-:W2:Y:S01]  /*13ed0*/  LDSM.16.MT88.4 R100, [R197+0x2100] ;  /* 0x00210000c564783b */ /* 0x000ea20000004200 */
[C---:B------:R-:W-:Y:S02]  /*13ee0*/  FMUL.FTZ R37, R3.reuse, R37 ;  /* 0x0000002503257220 */ /* 0x040fe40000410000 */
[C---:B------:R-:W-:Y:S02]  /*13ef0*/  FMUL.FTZ R38, R2.reuse, R38 ;  /* 0x0000002602267220 */ /* 0x040fe40000410000 */
[C---:B------:R-:W-:Y:S03]  /*13f00*/  HMMA.16816.F32 R32, R136.reuse, R122, R32 ;  /* 0x0000007a8820723c */ /* 0x040fe60000001820 */
[----:B------:R-:W-:Y:S01]  /*13f10*/  LDSM.16.MT88.4 R120, [R196+0x900] ;  /* 0x00090000c478783b */ /* 0x000fe20000004200 */
[C---:B------:R-:W-:Y:S01]  /*13f20*/  FMUL.FTZ R39, R2.reuse, R39 ;  /* 0x0000002702277220 */ /* 0x040fe20000410000 */
[----:B------:R-:W1:Y:S01]  /*13f30*/  MUFU.EX2 R229, R229 ;  /* 0x000000e500e57308 */ /* 0x000e620000000800 */
[C---:B------:R-:W-:Y:S02]  /*13f40*/  FMUL.FTZ R40, R3.reuse, R40 ;  /* 0x0000002803287220 */ /* 0x040fe40000410000 */
[C---:B------:R-:W-:Y:S03]  /*13f50*/  FMUL.FTZ R41, R3.reuse, R41 ;  /* 0x0000002903297220 */ /* 0x040fe60000410000 */
[C---:B----4-:R-:W-:Y:S03]  /*13f60*/  HMMA.16816.F32 R36, R136.reuse, R112, R36 ;  /* 0x000000708824723c */ /* 0x050fe60000001824 */
[C---:B------:R-:W-:Y:S01]  /*13f70*/  FMUL.FTZ R42, R2.reuse, R42 ;  /* 0x0000002a022a7220 */ /* 0x040fe20000410000 */
[----:B------:R-:W-:Y:S01]  /*13f80*/  MUFU.EX2 R228, R228 ;  /* 0x000000e400e47308 */ /* 0x000fe20000000800 */
[C---:B------:R-:W-:Y:S02]  /*13f90*/  FMUL.FTZ R43, R2.reuse, R43 ;  /* 0x0000002b022b7220 */ /* 0x040fe40000410000 */
[C---:B------:R-:W-:Y:S02]  /*13fa0*/  FMUL.FTZ R44, R3.reuse, R44 ;  /* 0x0000002c032c7220 */ /* 0x040fe40000410000 */
[C---:B------:R-:W-:Y:S03]  /*13fb0*/  FMUL.FTZ R45, R3.reuse, R45 ;  /* 0x0000002d032d7220 */ /* 0x040fe60000410000 */
[C---:B------:R-:W-:Y:S01]  /*13fc0*/  HMMA.16816.F32 R40, R136.reuse, R114, R40 ;  /* 0x000000728828723c */ /* 0x040fe20000001828 */
[----:B------:R-:W-:Y:S01]  /*13fd0*/  LDSM.16.MT88.4 R112, [R203+0x900] ;  /* 0x00090000cb70783b */ /* 0x000fe20000004200 */
[----:B------:R-:W4:Y:S01]  /*13fe0*/  MUFU.EX2 R231, R231 ;  /* 0x000000e700e77308 */ /* 0x000f220000000800 */
[C---:B------:R-:W-:Y:S02]  /*13ff0*/  FMUL.FTZ R46, R2.reuse, R46 ;  /* 0x0000002e022e7220 */ /* 0x040fe40000410000 */
[C---:B------:R-:W-:Y:S02]  /*14000*/  FMUL.FTZ R47, R2.reuse, R47 ;  /* 0x0000002f022f7220 */ /* 0x040fe40000410000 */
[C---:B------:R-:W-:Y:S02]  /*14010*/  FMUL.FTZ R48, R3.reuse, R48 ;  /* 0x0000003003307220 */ /* 0x040fe40000410000 */
[C---:B------:R-:W-:Y:S03]  /*14020*/  FMUL.FTZ R49, R3.reuse, R49 ;  /* 0x0000003103317220 */ /* 0x040fe60000410000 */
[C---:B-1----:R-:W-:Y:S01]  /*14030*/  HMMA.16816.F32 R44, R136.reuse, R104, R44 ;  /* 0x00000068882c723c */ /* 0x042fe2000000182c */
[----:B------:R-:W-:Y:S02]  /*14040*/  MUFU.EX2 R230, R230 ;  /* 0x000000e600e67308 */ /* 0x000fe40000000800 */
[C---:B------:R-:W-:Y:S02]  /*14050*/  FMUL.FTZ R50, R2.reuse, R50 ;  /* 0x0000003202327220 */ /* 0x040fe40000410000 */
[C---:B------:R-:W-:Y:S02]  /*14060*/  FMUL.FTZ R51, R2.reuse, R51 ;  /* 0x0000003302337220 */ /* 0x040fe40000410000 */
[C---:B------:R-:W-:Y:S02]  /*14070*/  FMUL.FTZ R52, R3.reuse, R52 ;  /* 0x0000003403347220 */ /* 0x040fe40000410000 */
[C---:B------:R-:W-:Y:S02]  /*14080*/  FMUL.FTZ R53, R3.reuse, R53 ;  /* 0x0000003503357220 */ /* 0x040fe40000410000 */
[----:B------:R-:W1:Y:S01]  /*14090*/  MUFU.EX2 R233, R233 ;  /* 0x000000e900e97308 */ /* 0x000e620000000800 */
[C---:B------:R-:W-:Y:S01]  /*140a0*/  HMMA.16816.F32 R48, R136.reuse, R106, R48 ;  /* 0x0000006a8830723c */ /* 0x040fe20000001830 */
[----:B------:R-:W1:Y:S02]  /*140b0*/  LDSM.16.MT88.4 R104, [R203+0x4100] ;  /* 0x00410000cb68783b */ /* 0x000e640000004200 */
[C---:B------:R-:W-:Y:S02]  /*140c0*/  FMUL.FTZ R54, R2.reuse, R54 ;  /* 0x0000003602367220 */ /* 0x040fe40000410000 */
[C---:B------:R-:W-:Y:S02]  /*140d0*/  FMUL.FTZ R55, R2.reuse, R55 ;  /* 0x0000003702377220 */ /* 0x040fe40000410000 */
[C---:B------:R-:W-:Y:S02]  /*140e0*/  FMUL.FTZ R56, R3.reuse, R56 ;  /* 0x0000003803387220 */ /* 0x040fe40000410000 */
[C---:B------:R-:W-:Y:S01]  /*140f0*/  FMUL.FTZ R57, R3.reuse, R57 ;  /* 0x0000003903397220 */ /* 0x040fe20000410000 */
[----:B------:R-:W-:Y:S02]  /*14100*/  MUFU.EX2 R232, R232 ;  /* 0x000000e800e87308 */ /* 0x000fe40000000800 */
[C---:B--2---:R-:W-:Y:S03]  /*14110*/  HMMA.16816.F32 R52, R136.reuse, R100, R52 ;  /* 0x000000648834723c */ /* 0x044fe60000001834 */
[C---:B------:R-:W-:Y:S02]  /*14120*/  FMUL.FTZ R58, R2.reuse, R58 ;  /* 0x0000003a023a7220 */ /* 0x040fe40000410000 */
[C---:B------:R-:W-:Y:S02]  /*14130*/  FMUL.FTZ R59, R2.reuse, R59 ;  /* 0x0000003b023b7220 */ /* 0x040fe40000410000 */
[C---:B------:R-:W-:Y:S01]  /*14140*/  FMUL.FTZ R60, R3.reuse, R60 ;  /* 0x0000003c033c7220 */ /* 0x040fe20000410000 */
[----:B------:R-:W2:Y:S01]  /*14150*/  MUFU.EX2 R235, R235 ;  /* 0x000000eb00eb7308 */ /* 0x000ea20000000800 */
[C---:B------:R-:W-:Y:S03]  /*14160*/  FMUL.FTZ R61, R3.reuse, R61 ;  /* 0x0000003d033d7220 */ /* 0x040fe60000410000 */
[C---:B------:R-:W-:Y:S01]  /*14170*/  HMMA.16816.F32 R56, R136.reuse, R102, R56 ;  /* 0x000000668838723c */ /* 0x040fe20000001838 */
[----:B------:R-:W2:Y:S02]  /*14180*/  LDSM.16.MT88.4 R100, [R198+0x4100] ;  /* 0x00410000c664783b */ /* 0x000ea40000004200 */
[C---:B------:R-:W-:Y:S02]  /*14190*/  FMUL.FTZ R62, R2.reuse, R62 ;  /* 0x0000003e023e7220 */ /* 0x040fe40000410000 */
[C---:B------:R-:W-:Y:S01]  /*141a0*/  FMUL.FTZ R63, R2.reuse, R63 ;  /* 0x0000003f023f7220 */ /* 0x040fe20000410000 */
[----:B------:R-:W-:Y:S01]  /*141b0*/  MUFU.EX2 R234, R234 ;  /* 0x000000ea00ea7308 */ /* 0x000fe20000000800 */
[C---:B------:R-:W-:Y:S02]  /*141c0*/  FMUL.FTZ R64, R3.reuse, R64 ;  /* 0x0000004003407220 */ /* 0x040fe40000410000 */
[C---:B------:R-:W-:Y:S03]  /*141d0*/  FMUL.FTZ R65, R3.reuse, R65 ;  /* 0x0000004103417220 */ /* 0x040fe60000410000 */
[C---:B------:R-:W-:Y:S03]  /*141e0*/  HMMA.16816.F32 R60, R136.reuse, R108, R60 ;  /* 0x0000006c883c723c */ /* 0x040fe6000000183c */
[C---:B------:R-:W-:Y:S01]  /*141f0*/  FMUL.FTZ R66, R2.reuse, R66 ;  /* 0x0000004202427220 */ /* 0x040fe20000410000 */
[----:B------:R-:W2:Y:S01]  /*14200*/  MUFU.EX2 R237, R237 ;  /* 0x000000ed00ed7308 */ /* 0x000ea20000000800 */
[C---:B------:R-:W-:Y:S02]  /*14210*/  FMUL.FTZ R67, R2.reuse, R67 ;  /* 0x0000004302437220 */ /* 0x040fe40000410000 */
[C---:B------:R-:W-:Y:S02]  /*14220*/  FMUL.FTZ R68, R3.reuse, R68 ;  /* 0x0000004403447220 */ /* 0x040fe40000410000 */
[C---:B------:R-:W-:Y:S03]  /*14230*/  FMUL.FTZ R69, R3.reuse, R69 ;  /* 0x0000004503457220 */ /* 0x040fe60000410000 */
[C---:B------:R-:W-:Y:S01]  /*14240*/  HMMA.16816.F32 R64, R136.reuse, R110, R64 ;  /* 0x0000006e8840723c */ /* 0x040fe20000001840 */
[----:B------:R-:W3:Y:S01]  /*14250*/  LDSM.16.MT88.4 R108, [R197+0x4100] ;  /* 0x00410000c56c783b */ /* 0x000ee20000004200 */
[----:B------:R-:W-:Y:S01]  /*14260*/  MUFU.EX2 R236, R236 ;  /* 0x000000ec00ec7308 */ /* 0x000fe20000000800 */
[C---:B------:R-:W-:Y:S02]  /*14270*/  FMUL.FTZ R70, R2.reuse, R70 ;  /* 0x0000004602467220 */ /* 0x040fe40000410000 */
[C---:B------:R-:W-:Y:S02]  /*14280*/  FMUL.FTZ R71, R2.reuse, R71 ;  /* 0x0000004702477220 */ /* 0x040fe40000410000 */
[C---:B------:R-:W-:Y:S02]  /*14290*/  FMUL.FTZ R72, R3.reuse, R72 ;  /* 0x0000004803487220 */ /* 0x040fe40000410000 */
[C---:B------:R-:W-:Y:S03]  /*142a0*/  FMUL.FTZ R73, R3.reuse, R73 ;  /* 0x0000004903497220 */ /* 0x040fe60000410000 */
[C---:B-1----:R-:W-:Y:S01]  /*142b0*/  HMMA.16816.F32 R68, R136.reuse, R104, R68 ;  /* 0x000000688844723c */ /* 0x042fe20000001844 */
[----:B------:R-:W1:Y:S02]  /*142c0*/  MUFU.EX2 R239, R239 ;  /* 0x000000ef00ef7308 */ /* 0x000e640000000800 */
        /* <DEDUP_REMOVED lines=11> */
[----:B------:R-:W1:Y:S02]  /*14380*/  MUFU.EX2 R240, R240 ;  /* 0x000000f000f07308 */ /* 0x000e640000000800 */
[C---:B--2---:R-:W-:Y:S03]  /*14390*/  HMMA.16816.F32 R76, R136.reuse, R100, R76 ;  /* 0x00000064884c723c */ /* 0x044fe6000000184c */
[C---:B------:R-:W-:Y:S02]  /*143a0*/  FMUL.FTZ R82, R2.reuse, R82 ;  /* 0x0000005202527220 */ /* 0x040fe40000410000 */
[C---:B------:R-:W-:Y:S02]  /*143b0*/  FMUL.FTZ R83, R2.reuse, R83 ;  /* 0x0000005302537220 */ /* 0x040fe40000410000 */
[----:B------:R-:W-:Y:S01]  /*143c0*/  FMUL.FTZ R84, R3, R84 ;  /* 0x0000005403547220 */ /* 0x000fe20000410000 */
[----:B------:R-:W-:Y:S01]  /*143d0*/  F2FP.PACK_AB R100, R175, R174 ;  /* 0x000000aeaf64723e */ /* 0x000fe200000000ff */
[----:B------:R-:W-:Y:S03]  /*143e0*/  FMUL.FTZ R85, R3, R85 ;  /* 0x0000005503557220 */ /* 0x000fe60000410000 */
[C---:B------:R-:W-:Y:S03]  /*143f0*/  HMMA.16816.F32 R80, R136.reuse, R102, R80 ;  /* 0x000000668850723c */ /* 0x040fe60000001850 */
[C---:B------:R-:W-:Y:S01]  /*14400*/  FMUL.FTZ R86, R2.reuse, R86 ;  /* 0x0000005602567220 */ /* 0x040fe20000410000 */
[----:B---3--:R-:W-:Y:S01]  /*14410*/  F2FP.PACK_AB R101, R177, R176 ;  /* 0x000000b0b165723e */ /* 0x008fe200000000ff */
[C---:B------:R-:W-:Y:S02]  /*14420*/  FMUL.FTZ R87, R2.reuse, R87 ;  /* 0x0000005702577220 */ /* 0x040fe40000410000 */
[----:B------:R-:W-:Y:S01]  /*14430*/  FMUL.FTZ R88, R3, R88 ;  /* 0x0000005803587220 */ /* 0x000fe20000410000 */
[----:B-----5:R-:W-:Y:S01]  /*14440*/  F2FP.PACK_AB R102, R179, R178 ;  /* 0x000000b2b366723e */ /* 0x020fe200000000ff */
[----:B------:R-:W-:Y:S03]  /*14450*/  FMUL.FTZ R89, R3, R89 ;  /* 0x0000005903597220 */ /* 0x000fe60000410000 */
[C---:B------:R-:W-:Y:S03]  /*14460*/  HMMA.16816.F32 R84, R136.reuse, R108, R84 ;  /* 0x0000006c8854723c */ /* 0x040fe60000001854 */
[C---:B------:R-:W-:Y:S01]  /*14470*/  FMUL.FTZ R90, R2.reuse, R90 ;  /* 0x0000005a025a7220 */ /* 0x040fe20000410000 */
[----:B------:R-:W-:Y:S01]  /*14480*/  F2FP.PACK_AB R103, R227, R214 ;  /* 0x000000d6e367723e */ /* 0x000fe200000000ff */
[C---:B------:R-:W-:Y:S02]  /*14490*/  FMUL.FTZ R91, R2.reuse, R91 ;  /* 0x0000005b025b7220 */ /* 0x040fe40000410000 */
[C---:B------:R-:W-:Y:S02]  /*144a0*/  FMUL.FTZ R92, R3.reuse, R92 ;  /* 0x0000005c035c7220 */ /* 0x040fe40000410000 */
[C---:B------:R-:W-:Y:S03]  /*144b0*/  FMUL.FTZ R93, R3.reuse, R93 ;  /* 0x0000005d035d7220 */ /* 0x040fe60000410000 */
[C---:B------:R-:W-:Y:S01]  /*144c0*/  HMMA.16816.F32 R88, R136.reuse, R110, R88 ;  /* 0x0000006e8858723c */ /* 0x040fe20000001858 */
[----:B------:R-:W2:Y:S02]  /*144d0*/  LDSM.16.MT88.4 R108, [R197+0x900] ;  /* 0x00090000c56c783b */ /* 0x000ea40000004200 */
[C---:B------:R-:W-:Y:S02]  /*144e0*/  FMUL.FTZ R94, R2.reuse, R94 ;  /* 0x0000005e025e7220 */ /* 0x040fe40000410000 */
[C---:B------:R-:W-:Y:S02]  /*144f0*/  FMUL.FTZ R95, R2.reuse, R95 ;  /* 0x0000005f025f7220 */ /* 0x040fe40000410000 */
[C---:B------:R-:W-:Y:S02]  /*14500*/  FMUL.FTZ R96, R3.reuse, R96 ;  /* 0x0000006003607220 */ /* 0x040fe40000410000 */
[C---:B------:R-:W-:Y:S03]  /*14510*/  FMUL.FTZ R97, R3.reuse, R97 ;  /* 0x0000006103617220 */ /* 0x040fe60000410000 */
[C---:B-1----:R-:W-:Y:S03]  /*14520*/  HMMA.16816.F32 R92, R136.reuse, R104, R92 ;  /* 0x00000068885c723c */ /* 0x042fe6000000185c */
[C---:B------:R-:W-:Y:S02]  /*14530*/  FMUL.FTZ R98, R2.reuse, R98 ;  /* 0x0000006202627220 */ /* 0x040fe40000410000 */
[C---:B------:R-:W-:Y:S02]  /*14540*/  FMUL.FTZ R99, R2.reuse, R99 ;  /* 0x0000006302637220 */ /* 0x040fe40000410000 */
[----:B------:R-:W-:Y:S01]  /*14550*/  FFMA.FTZ R173, R2, R213, R173 ;  /* 0x000000d502ad7223 */ /* 0x000fe200000100ad */
[----:B------:R-:W-:Y:S01]  /*14560*/  MOV R2, R132 ;  /* 0x0000008400027202 */ /* 0x000fe20000000f00 */
[----:B------:R-:W-:Y:S03]  /*14570*/  FFMA.FTZ R172, R3, R212, R172 ;  /* 0x000000d403ac7223 */ /* 0x000fe600000100ac */
[----:B------:R-:W-:Y:S01]  /*14580*/  HMMA.16816.F32 R96, R136, R106, R96 ;  /* 0x0000006a8860723c */ /* 0x000fe20000001860 */
[----:B------:R-:W1:Y:S02]  /*14590*/  LDSM.16.MT88.4 R104, [R196+0x2900] ;  /* 0x00290000c468783b */ /* 0x000e640000004200 */
[----:B------:R-:W-:Y:S01]  /*145a0*/  FADD.FTZ R168, R168, R173 ;  /* 0x000000ada8a87221 */ /* 0x000fe20000010000 */
[----:B------:R-:W-:Y:S01]  /*145b0*/  MOV R3, R0 ;  /* 0x0000000000037202 */ /* 0x000fe20000000f00 */
        /* <DEDUP_REMOVED lines=12> */
[----:B------:R-:W-:Y:S02]  /*14680*/  FADD.FTZ R177, R177, R176 ;  /* 0x000000b0b1b17221 */ /* 0x000fe40000010000 */
[C---:B------:R-:W-:Y:S01]  /*14690*/  HMMA.16816.F32 R16, R100.reuse, R118, R16 ;  /* 0x000000766410723c */ /* 0x040fe20000001810 */
[----:B------:R-:W-:Y:S03]  /*146a0*/  LDSM.16.MT88.4 R116, [R197+0x4900] ;  /* 0x00490000c574783b */ /* 0x000fe60000004200 */
[----:B------:R-:W-:Y:S02]  /*146b0*/  FADD.FTZ R175, R175, R174 ;  /* 0x000000aeafaf7221 */ /* 0x000fe40000010000 */
[----:B------:R-:W-:Y:S02]  /*146c0*/  FADD.FTZ R214, R214, R177 ;  /* 0x000000b1d6d67221 */ /* 0x000fe40000010000 */
[C---:B--2---:R-:W-:Y:S04]  /*146d0*/  HMMA.16816.F32 R20, R100.reuse, R108, R20 ;  /* 0x0000006c6414723c */ /* 0x044fe80000001814 */
[----:B------:R-:W-:Y:S02]  /*146e0*/  FADD.FTZ R178, R178, R175 ;  /* 0x000000afb2b27221 */ /* 0x000fe40000010000 */
[----:B------:R-:W-:Y:S01]  /*146f0*/  FADD.FTZ R227, R227, R214 ;  /* 0x000000d6e3e37221 */ /* 0x000fe20000010000 */
[----:B------:R-:W-:Y:S01]  /*14700*/  IADD3 R214, R225, -0x1, RZ ;  /* 0xffffffffe1d67810 */ /* 0x000fe20007ffe0ff */
[C---:B------:R-:W-:Y:S01]  /*14710*/  HMMA.16816.F32 R24, R100.reuse, R110, R24 ;  /* 0x0000006e6418723c */ /* 0x040fe20000001818 */
[----:B------:R-:W2:Y:S03]  /*14720*/  LDSM.16.MT88.4 R108, [R203+0x4900] ;  /* 0x00490000cb6c783b */ /* 0x000ea60000004200 */
[----:B------:R-:W-:Y:S01]  /*14730*/  FADD.FTZ R179, R179, R178 ;  /* 0x000000b2b3b37221 */ /* 0x000fe20000010000 */
[----:B------:R-:W-:Y:S03]  /*14740*/  MOV R225, R214 ;  /* 0x000000d600e17202 */ /* 0x000fe60000000f00 */
        /* <DEDUP_REMOVED lines=20> */
[----:B------:R-:W3:Y:S07]  /*14890*/  LDSM.16.MT88.4 R112, [R197+0x1100] ;  /* 0x00110000c570783b */ /* 0x000eee0000004200 */
[C---:B------:R-:W-:Y:S08]  /*148a0*/  HMMA.16816.F32 R84, R100.reuse, R116, R84 ;  /* 0x000000746454723c */ /* 0x040ff00000001854 */
[C---:B------:R-:W-:Y:S01]  /*148b0*/  HMMA.16816.F32 R88, R100.reuse, R118, R88 ;  /* 0x000000766458723c */ /* 0x040fe20000001858 */
[----:B------:R-:W5:Y:S07]  /*148c0*/  LDSM.16.MT88.4 R116, [R203+0x3100] ;  /* 0x00310000cb74783b */ /* 0x000f6e0000004200 */
[C---:B-1----:R-:W-:Y:S08]  /*148d0*/  HMMA.16816.F32 R92, R100.reuse, R104, R92 ;  /* 0x00000068645c723c */ /* 0x042ff0000000185c */
[----:B------:R-:W-:Y:S01]  /*148e0*/  HMMA.16816.F32 R96, R100, R106, R96 ;  /* 0x0000006a6460723c */ /* 0x000fe20000001860 */
[----:B------:R-:W1:Y:S06]  /*148f0*/  LDSM.16.MT88.4 R104, [R196+0x3100] ;  /* 0x00310000c468783b */ /* 0x000e6c0000004200 */
[----:B------:R-:W-:Y:S01]  /*14900*/  F2FP.PACK_AB R100, R229, R226 ;  /* 0x000000e2e564723e */ /* 0x000fe200000000ff */
[----:B------:R-:W-:Y:S01]  /*14910*/  FADD.FTZ R226, R226, R179 ;  /* 0x000000b3e2e27221 */ /* 0x000fe20000010000 */
[----:B----4-:R-:W-:Y:S03]  /*14920*/  F2FP.PACK_AB R101, R231, R228 ;  /* 0x000000e4e765723e */ /* 0x010fe600000000ff */
        /* <DEDUP_REMOVED lines=20> */
[C---:B-----5:R-:W-:Y:S08]  /*14a70*/  HMMA.16816.F32 R36, R100.reuse, R116, R36 ;  /* 0x000000746424723c */ /* 0x060ff00000001824 */
        /* <DEDUP_REMOVED lines=24> */
[C---:B---3--:R-:W-:Y:S08]  /*14c00*/  HMMA.16816.F32 R76, R100.reuse, R112, R76 ;  /* 0x00000070644c723c */ /* 0x048ff0000000184c */
[C---:B------:R-:W-:Y:S08]  /*14c10*/  HMMA.16816.F32 R80, R100.reuse, R114, R80 ;  /* 0x000000726450723c */ /* 0x040ff00000001850 */
[C---:B----4-:R-:W-:Y:S08]  /*14c20*/  HMMA.16816.F32 R84, R100.reuse, R116, R84 ;  /* 0x000000746454723c */ /* 0x050ff00000001854 */
        /* <DEDUP_REMOVED lines=31> */
.L_x_708:
[----:B------:R-:W-:-:S13]  /*14e20*/  ISETP.GE.AND P0, PT, R214, RZ, PT ;  /* 0x000000ffd600720c */ /* 0x000fda0003f06270 */
[----:B------:R-:W-:Y:S05]  /*14e30*/  @!P0 BRA `(.L_x_712) ;  /* 0x00002e7000008947 */ /* 0x000fea0003800000 */
[----:B------:R-:W1:Y:S01]  /*14e40*/  S2R R3, SR_TID.X ;  /* 0x0000000000037919 */ /* 0x000e620000002100 */
[----:B------:R-:W-:Y:S01]  /*14e50*/  SHF.R.S32.HI R5, RZ, 0x1f, R180 ;  /* 0x0000001fff057819 */ /* 0x000fe200000114b4 */
[----:B------:R-:W-:Y:S01]  /*14e60*/  IMAD.MOV.U32 R135, RZ, RZ, R132 ;  /* 0x000000ffff877224 */ /* 0x000fe200078e0084 */
[----:B------:R-:W-:Y:S01]  /*14e70*/  IADD3 R220, R211, 0x100, RZ ;  /* 0x00000100d3dc7810 */ /* 0x000fe20007ffe0ff */
[----:B------:R-:W-:Y:S01]  /*14e80*/  IMAD.SHL.U32 R215, R181, 0x2, RZ ;  /* 0x00000002b5d77824 */ /* 0x000fe200078e00ff */
[C---:B------:R-:W-:Y:S01]  /*14e90*/  SHF.L.U64.HI R218, R180.reuse, 0x1, R5 ;  /* 0x00000001b4da7819 */ /* 0x040fe20000010205 */
[----:B------:R-:W-:Y:S01]  /*14ea0*/  IMAD.SHL.U32 R221, R180, 0x2, RZ ;  /* 0x00000002b4dd7824 */ /* 0x000fe200078e00ff */
[----:B------:R-:W-:Y:S02]  /*14eb0*/  ULDC UR5, c[0x0][0x210] ;  /* 0x0000840000057ab9 */ /* 0x000fe40000000800 */
[----:B------:R-:W-:Y:S02]  /*14ec0*/  ULDC UR4, c[0x0][0x1e8] ;  /* 0x00007a0000047ab9 */ /* 0x000fe40000000800 */
[----:B------:R-:W-:-:S02]  /*14ed0*/  UIMAD UR5, UR11, UR5, URZ ;  /* 0x000000050b0572a4 */ /* 0x000fc4000f8e023f */
[----:B------:R-:W-:Y:S01]  /*14ee0*/  UIMAD UR4, UR11, UR4, URZ ;  /* 0x000000040b0472a4 */ /* 0x000fe2000f8e023f */
[----:B-1----:R-:W-:-:S04]  /*14ef0*/  SHF.R.S32.HI R2, RZ, 0x1f, R3 ;  /* 0x0000001fff027819 */ /* 0x002fc80000011403 */
[----:B------:R-:W-:-:S04]  /*14f00*/  LEA.HI R2, R2, R3, RZ, 0x3 ;  /* 0x0000000302027211 */ /* 0x000fc800078f18ff */
[----:B------:R-:W-:-:S05]  /*14f10*/  LOP3.LUT R2, R2, 0xfffffff8, RZ, 0xc0, !PT ;  /* 0xfffffff802027812 */ /* 0x000fca00078ec0ff */
[----:B------:R-:W-:Y:S02]  /*14f20*/  IMAD.IADD R2, R3, 0x1, -R2 ;  /* 0x0000000103027824 */ /* 0x000fe400078e0a02 */
[----:B------:R-:W-:Y:S01]  /*14f30*/  IMAD.MOV.U32 R3, RZ, RZ, R0 ;  /* 0x000000ffff037224 */ /* 0x000fe200078e0000 */
[----:B------:R-:W-:Y:S01]  /*14f40*/  SHF.R.S32.HI R0, RZ, 0x1f, R181 ;  /* 0x0000001fff007819 */ /* 0x000fe200000114b5 */
[----:B------:R-:W-:-:S03]  /*14f50*/  IMAD.SHL.U32 R216, R2, 0x8, RZ ;  /* 0x0000000802d87824 */ /* 0x000fc600078e00ff */
[----:B------:R-:W-:Y:S02]  /*14f60*/  SHF.L.U64.HI R219, R181, 0x1, R0 ;  /* 0x00000001b5db7819 */ /* 0x000fe40000010200 */
[----:B------:R-:W-:-:S04]  /*14f70*/  SHF.R.S32.HI R217, RZ, 0x1f, R216 ;  /* 0x0000001fffd97819 */ /* 0x000fc800000114d8 */
[C---:B------:R-:W-:Y:S01]  /*14f80*/  SHF.L.U64.HI R217, R216.reuse, 0x1, R217 ;  /* 0x00000001d8d97819 */ /* 0x040fe200000102d9 */
[----:B------:R-:W-:Y:S01]  /*14f90*/  IMAD.SHL.U32 R216, R216, 0x2, RZ ;  /* 0x00000002d8d87824 */ /* 0x000fe200078e00ff */
[----:B------:R-:W-:Y:S05]  /*14fa0*/  BRA `(.L_x_713) ;  /* 0x0000032000007947 */ /* 0x000fea0003800000 */
.L_x_715:
[----:B------:R-:W-:Y:S01]  /*14fb0*/  ISETP.NE.AND P2, PT, R207, 0x1, PT ;  /* 0x00000001cf00780c */ /* 0x000fe20003f45270 */
[----:B------:R-:W-:Y:S01]  /*14fc0*/  IMAD.MOV.U32 R208, RZ, RZ, RZ ;  /* 0x000000ffffd07224 */ /* 0x000fe200078e00ff */
[----:B------:R-:W-:Y:S04]  /*14fd0*/  LEA R209, R214, UR13, 0x6 ;  /* 0x0000000dd6d17c11 */ /* 0x000fe8000f8e30ff */
[----:B------:R-:W-:Y:S05]  /*14fe0*/  IADD3 R209, R209, -0x40, R210 ;  /* 0xffffffc0d1d17810 */ /* 0x000fea0007ffe0d2 */
        /* <DEDUP_REMOVED lines=28> */
[----:B------:R-:W-:Y:S03]  /*151b0*/  IADD3 R8, P1, R4, R215, RZ ;  /* 0x000000d704087210 */ /* 0x000fe60007f3e0ff */
[----:B--2---:R-:W-:Y:S01]  /*151c0*/  IMAD.X R11, R6, 0x1, R217, P0 ;  /* 0x00000001060b7824 */ /* 0x004fe200000e06d9 */
[----:B------:R-:W-:Y:S01]  /*151d0*/  IADD3 R12, P0, R4, R221, RZ ;  /* 0x000000dd040c7210 */ /* 0x000fe20007f1e0ff */
[----:B------:R-:W-:Y:S01]  /*151e0*/  IMAD.X R9, R6, 0x1, R219, P1 ;  /* 0x0000000106097824 */ /* 0x000fe200008e06db */
[----:B---3--:R-:W-:Y:S02]  /*151f0*/  IADD3 R4, P2, R0, R216, RZ ;  /* 0x000000d800047210 */ /* 0x008fe40007f5e0ff */
[----:B------:R1:W-:Y:S01]  /*15200*/  LDGSTS.E.BYPASS.LTC128B.128 [R211+0x6100], [R10.64], !P4 ;  /* 0x061000000ad37fae */ /* 0x0003e2000e101d54 */
[--C-:B------:R-:W-:Y:S01]  /*15210*/  IMAD.X R13, R6, 0x1, R218.reuse, P0 ;  /* 0x00000001060d7824 */ /* 0x100fe200000e06da */
[----:B------:R-:W-:Y:S01]  /*15220*/  IADD3 R6, P1, R0, R215, RZ ;  /* 0x000000d700067210 */ /* 0x000fe20007f3e0ff */
[----:B----4-:R-:W-:Y:S01]  /*15230*/  IMAD.X R5, R2, 0x1, R217, P2 ;  /* 0x0000000102057824 */ /* 0x010fe200010e06d9 */
        /* <DEDUP_REMOVED lines=9> */
.L_x_713:
        /* <DEDUP_REMOVED lines=27> */
[----:B------:R-:W2:Y:S07]  /*15480*/  SHFL.IDX PT, R132, R5, 0x1, 0x181f ;  /* 0x00381f0005847f89 */ /* 0x000eae00000e0000 */
[----:B------:R1:W3:Y:S02]  /*15490*/  SHFL.IDX PT, R0, R4, 0x1, 0x181f ;  /* 0x00381f0004007f89 */ /* 0x0002e400000e0000 */
[C---:B-1----:R-:W-:Y:S03]  /*154a0*/  HMMA.16816.F32 R4, R32.reuse, R8, RZ ;  /* 0x000000082004723c */ /* 0x042fe600000018ff */
[CC--:B------:R-:W-:Y:S02]  /*154b0*/  IADD3 R14, P0, R20.reuse, R216.reuse, RZ ;  /* 0x000000d8140e7210 */ /* 0x0c0fe40007f1e0ff */
[----:B------:R-:W-:Y:S02]  /*154c0*/  IADD3 R12, P1, R20, R215, RZ ;  /* 0x000000d7140c7210 */ /* 0x000fe40007f3e0ff */
[C---:B------:R-:W-:Y:S01]  /*154d0*/  IADD3.X R15, R2.reuse, R217, RZ, P0, !PT ;  /* 0x000000d9020f7210 */ /* 0x040fe200007fe4ff */
[C---:B------:R-:W-:Y:S01]  /*154e0*/  HMMA.16816.F32 R8, R32.reuse, R10, RZ ;  /* 0x0000000a2008723c */ /* 0x040fe200000018ff */
[----:B------:R-:W-:Y:S03]  /*154f0*/  IADD3.X R13, R2, R219, RZ, P1, !PT ;  /* 0x000000db020d7210 */ /* 0x000fe60000ffe4ff */
[----:B------:R-:W-:Y:S01]  /*15500*/  @!PT LDS RZ, [RZ] ;  /* 0x00000000fffff984 */ /* 0x000fe20000000800 */
[----:B------:R1:W-:Y:S01]  /*15510*/  LDGSTS.E.BYPASS.LTC128B.128 [R220], [R14.64], !P4 ;  /* 0x000000000edc7fae */ /* 0x0003e2000e101d54 */
[----:B------:R-:W-:Y:S02]  /*15520*/  IADD3 R20, P0, R20, R221, RZ ;  /* 0x000000dd14147210 */ /* 0x000fe40007f1e0ff */
[----:B--2---:R-:W-:Y:S02]  /*15530*/  IADD3 R170, P2, R132, R216, RZ ;  /* 0x000000d884aa7210 */ /* 0x004fe40007f5e0ff */
[-C--:B------:R-:W-:Y:S02]  /*15540*/  IADD3.X R21, R2, R218.reuse, RZ, P0, !PT ;  /* 0x000000da02157210 */ /* 0x080fe400007fe4ff */
[----:B------:R1:W-:Y:S01]  /*15550*/  LDGSTS.E.BYPASS.LTC128B.128 [R220+0x2000], [R12.64], !P6 ;  /* 0x020000000cdc7fae */ /* 0x0003e2000f101d54 */
[----:B---3--:R-:W-:Y:S02]  /*15560*/  IADD3.X R171, R0, R217, RZ, P2, !PT ;  /* 0x000000d900ab7210 */ /* 0x008fe400017fe4ff */
[C---:B------:R-:W-:Y:S02]  /*15570*/  IADD3 R168, P1, R132.reuse, R215, RZ ;  /* 0x000000d784a87210 */ /* 0x040fe40007f3e0ff */
[----:B------:R-:W-:Y:S02]  /*15580*/  IADD3 R132, P0, R132, R221, RZ ;  /* 0x000000dd84847210 */ /* 0x000fe40007f1e0ff */
[----:B------:R2:W-:Y:S01]  /*15590*/  LDGSTS.E.BYPASS.LTC128B.128 [R220+0x4000], [R20.64], !P5 ;  /* 0x0400000014dc7fae */ /* 0x0005e2000e901d54 */
[C---:B------:R-:W-:Y:S02]  /*155a0*/  IADD3.X R169, R0.reuse, R219, RZ, P1, !PT ;  /* 0x000000db00a97210 */ /* 0x040fe40000ffe4ff */
[----:B------:R-:W-:Y:S02]  /*155b0*/  IADD3.X R133, R0, R218, RZ, P0, !PT ;  /* 0x000000da00857210 */ /* 0x000fe400007fe4ff */
[----:B------:R-:W-:Y:S02]  /*155c0*/  ISETP.GE.AND P0, PT, R214, 0x1, PT ;  /* 0x00000001d600780c */ /* 0x000fe40003f06270 */
[----:B------:R3:W-:Y:S07]  /*155d0*/  LDGSTS.E.BYPASS.LTC128B.128 [R220+0x1000], [R170.64], !P4 ;  /* 0x01000000aadc7fae */ /* 0x0007ee000e101d54 */
        /* <DEDUP_REMOVED lines=8> */
[----:B------:R-:W2:Y:S05]  /*15660*/  LDSM.16.M88.4 R164, [R200+0x6100] ;  /* 0x00610000c8a4783b */ /* 0x000eaa0000000200 */
[C---:B------:R-:W-:Y:S02]  /*15670*/  HMMA.16816.F32 R28, R32.reuse, R136, RZ ;  /* 0x00000088201c723c */ /* 0x040fe400000018ff */
[----:B---3--:R-:W-:Y:S06]  /*15680*/  LDSM.16.M88.4 R168, [R200+0x7100] ;  /* 0x00710000c8a8783b */ /* 0x008fec0000000200 */
[----:B------:R-:W-:Y:S01]  /*15690*/  HMMA.16816.F32 R32, R32, R138, RZ ;  /* 0x0000008a2020723c */ /* 0x000fe200000018ff */
[----:B------:R-:W3:Y:S07]  /*156a0*/  LDSM.16.M88.4 R136, [R200+0x6900] ;  /* 0x00690000c888783b */ /* 0x000eee0000000200 */
        /* <DEDUP_REMOVED lines=15> */
[C---:B--2---:R-:W-:Y:S01]  /*157a0*/  HMMA.16816.F32 R4, R160.reuse, R164, R4 ;  /* 0x000000a4a004723c */ /* 0x044fe20000001804 */
[----:B------:R-:W2:Y:S07]  /*157b0*/  LDSM.16.M88.4 R156, [R205+0x8100] ;  /* 0x00810000cd9c783b */ /* 0x000eae0000000200 */
        /* <DEDUP_REMOVED lines=24> */
[C---:B--2---:R-:W-:Y:S01]  /*15940*/  HMMA.16816.F32 R4, R152.reuse, R156, R4 ;  /* 0x0000009c9804723c */ /* 0x044fe20000001804 */
[----:B------:R-:W2:Y:S07]  /*15950*/  LDSM.16.M88.4 R176, [R201+0x10100] ;  /* 0x01010000c9b0783b */ /* 0x000eae0000000200 */
[C---:B------:R-:W-:Y:S01]  /*15960*/  HMMA.16816.F32 R8, R152.reuse, R158, R8 ;  /* 0x0000009e9808723c */ /* 0x040fe20000001808 */
[----:B------:R-:W-:Y:S07]  /*15970*/  LDSM.16.M88.4 R156, [R200+0x9900] ;  /* 0x00990000c89c783b */ /* 0x000fee0000000200 */
[C---:B---3--:R-:W-:Y:S08]  /*15980*/  HMMA.16816.F32 R12, R152.reuse, R136, R12 ;  /* 0x00000088980c723c */ /* 0x048ff0000000180c */
[C---:B------:R-:W-:Y:S01]  /*15990*/  HMMA.16816.F32 R16, R152.reuse, R138, R16 ;  /* 0x0000008a9810723c */ /* 0x040fe20000001810 */
[----:B------:R-:W3:Y:S07]  /*159a0*/  LDSM.16.M88.4 R136, [R200+0x8900] ;  /* 0x00890000c888783b */ /* 0x000eee0000000200 */
        /* <DEDUP_REMOVED lines=19> */
[C---:B--2---:R-:W-:Y:S01]  /*15ae0*/  HMMA.16816.F32 R4, R176.reuse, R180, R4 ;  /* 0x000000b4b004723c */ /* 0x044fe20000001804 */
[----:B------:R-:W2:Y:S07]  /*15af0*/  LDSM.16.M88.4 R168, [R206+0x14100] ;  /* 0x01410000cea8783b */ /* 0x000eae0000000200 */
[C---:B------:R-:W-:Y:S01]  /*15b00*/  HMMA.16816.F32 R8, R176.reuse, R182, R8 ;  /* 0x000000b6b008723c */ /* 0x040fe20000001808 */
[----:B------:R-:W-:Y:S07]  /*15b10*/  LDSM.16.M88.4 R180, [R187] ;  /* 0x00000000bbb4783b */ /* 0x000fee0000000200 */
[C---:B---3--:R-:W-:Y:S08]  /*15b20*/  HMMA.16816.F32 R12, R176.reuse, R136, R12 ;  /* 0x00000088b00c723c */ /* 0x048ff0000000180c */
[C---:B------:R-:W-:Y:S01]  /*15b30*/  HMMA.16816.F32 R16, R176.reuse, R138, R16 ;  /* 0x0000008ab010723c */ /* 0x040fe20000001810 */
[----:B------:R-:W3:Y:S07]  /*15b40*/  LDSM.16.M88.4 R136, [R205+0xa900] ;  /* 0x00a90000cd88783b */ /* 0x000eee0000000200 */
[C---:B----4-:R-:W-:Y:S08]  /*15b50*/  HMMA.16816.F32 R20, R176.reuse, R152, R20 ;  /* 0x00000098b014723c */ /* 0x050ff00000001814 */
[C---:B------:R-:W-:Y:S01]  /*15b60*/  HMMA.16816.F32 R24, R176.reuse, R154, R24 ;  /* 0x0000009ab018723c */ /* 0x040fe20000001818 */
[----:B------:R-:W4:Y:S07]  /*15b70*/  LDSM.16.M88.4 R152, [R205+0xb100] ;  /* 0x00b10000cd98783b */ /* 0x000f2e0000000200 */
[C---:B------:R-:W-:Y:S08]  /*15b80*/  HMMA.16816.F32 R28, R176.reuse, R156, R28 ;  /* 0x0000009cb01c723c */ /* 0x040ff0000000181c */
[----:B------:R-:W-:Y:S01]  /*15b90*/  HMMA.16816.F32 R32, R176, R158, R32 ;  /* 0x0000009eb020723c */ /* 0x000fe20000001820 */
[----:B------:R-:W2:Y:S07]  /*15ba0*/  LDSM.16.M88.4 R156, [R205+0xb900] ;  /* 0x00b90000cd9c783b */ /* 0x000eae0000000200 */
[C---:B-----5:R-:W-:Y:S01]  /*15bb0*/  HMMA.16816.F32 R4, R160.reuse, R164, R4 ;  /* 0x000000a4a004723c */ /* 0x060fe20000001804 */
[----:B------:R-:W5:Y:S07]  /*15bc0*/  LDSM.16.M88.4 R176, [R202+0x14100] ;  /* 0x01410000cab0783b */ /* 0x000f6e0000000200 */
        /* <DEDUP_REMOVED lines=24> */
[----:B------:R-:W2:Y:S01]  /*15d50*/  LDSM.16.M88.4 R168, [R199+0x14100] ;  /* 0x01410000c7a8783b */ /* 0x000ea20000000200 */
[C---:B-----5:R-:W-:Y:S08]  /*15d60*/  HMMA.16816.F32 R4, R176.reuse, R180, R4 ;  /* 0x000000b4b004723c */ /* 0x060ff00000001804 */
[C---:B------:R-:W-:Y:S08]  /*15d70*/  HMMA.16816.F32 R8, R176.reuse, R182, R8 ;  /* 0x000000b6b008723c */ /* 0x040ff00000001808 */
[C---:B-1----:R-:W-:Y:S08]  /*15d80*/  HMMA.16816.F32 R12, R176.reuse, R140, R12 ;  /* 0x0000008cb00c723c */ /* 0x042ff0000000180c */
[C---:B------:R-:W-:Y:S08]  /*15d90*/  HMMA.16816.F32 R16, R176.reuse, R142, R16 ;  /* 0x0000008eb010723c */ /* 0x040ff00000001810 */
[C---:B------:R-:W-:Y:S08]  /*15da0*/  HMMA.16816.F32 R20, R176.reuse, R144, R20 ;  /* 0x00000090b014723c */ /* 0x040ff00000001814 */
[C---:B------:R-:W-:Y:S08]  /*15db0*/  HMMA.16816.F32 R24, R176.reuse, R146, R24 ;  /* 0x00000092b018723c */ /* 0x040ff00000001818 */
[C---:B------:R-:W-:Y:S08]  /*15dc0*/  HMMA.16816.F32 R28, R176.reuse, R148, R28 ;  /* 0x00000094b01c723c */ /* 0x040ff0000000181c */
[----:B------:R-:W-:Y:S08]  /*15dd0*/  HMMA.16816.F32 R32, R176, R150, R32 ;  /* 0x00000096b020723c */ /* 0x000ff00000001820 */
[C---:B--2---:R-:W-:Y:S08]  /*15de0*/  HMMA.16816.F32 R4, R160.reuse, R164, R4 ;  /* 0x000000a4a004723c */ /* 0x044ff00000001804 */
[C---:B------:R-:W-:Y:S08]  /*15df0*/  HMMA.16816.F32 R8, R160.reuse, R166, R8 ;  /* 0x000000a6a008723c */ /* 0x040ff00000001808 */
[C---:B---3--:R-:W-:Y:S08]  /*15e00*/  HMMA.16816.F32 R12, R160.reuse, R136, R12 ;  /* 0x00000088a00c723c */ /* 0x048ff0000000180c */
        /* <DEDUP_REMOVED lines=83> */
.L_x_714:
        /* <DEDUP_REMOVED lines=33> */
[----:B------:R-:W-:Y:S02]  /*16550*/  ISETP.GT.AND P0, PT, R214, RZ, PT ;  /* 0x000000ffd600720c */ /* 0x000fe40003f04270 */
        /* <DEDUP_REMOVED lines=25> */
[--C-:B------:R-:W-:Y:S01]  /*166f0*/  FFMA.FTZ R135, R163, c[0x0][0x2d0], -R144.reuse ;  /* 0x0000b400a3877a23 */ /* 0x100fe20000010890 */
[----:B------:R-:W-:Y:S01]  /*16700*/  LDSM.16.MT88.4 R164, [R203+0x5900] ;  /* 0x00590000cba4783b */ /* 0x000fe20000004200 */
[----:B------:R-:W-:Y:S02]  /*16710*/  FMUL.FTZ R4, R2, c[0x0][0x2d0] ;  /* 0x0000b40002047a20 */ /* 0x000fe40000410000 */
[--C-:B------:R-:W-:Y:S02]  /*16720*/  FFMA.FTZ R175, R142, c[0x0][0x2d0], -R151.reuse ;  /* 0x0000b4008eaf7a23 */ /* 0x100fe40000010897 */
[--C-:B------:R-:W-:Y:S01]  /*16730*/  FFMA.FTZ R176, R140, c[0x0][0x2d0], -R151.reuse ;  /* 0x0000b4008cb07a23 */ /* 0x100fe20000010897 */
[----:B------:R2:W3:Y:S01]  /*16740*/  MUFU.EX2 R2, R4 ;  /* 0x0000000400027308 */ /* 0x0004e20000000800 */
[--C-:B------:R-:W-:Y:S01]  /*16750*/  FFMA.FTZ R177, R143, c[0x0][0x2d0], -R144.reuse ;  /* 0x0000b4008fb17a23 */ /* 0x100fe20000010890 */
[----:B------:R-:W-:Y:S01]  /*16760*/  LDSM.16.MT88.4 R160, [R196+0x3900] ;  /* 0x00390000c4a0783b */ /* 0x000fe20000004200 */
[--C-:B------:R-:W-:Y:S02]  /*16770*/  FFMA.FTZ R178, R141, c[0x0][0x2d0], -R144.reuse ;  /* 0x0000b4008db27a23 */ /* 0x100fe40000010890 */
[--C-:B------:R-:W-:Y:S02]  /*16780*/  FFMA.FTZ R179, R138, c[0x0][0x2d0], -R151.reuse ;  /* 0x0000b4008ab37a23 */ /* 0x100fe40000010897 */
[--C-:B------:R-:W-:Y:S02]  /*16790*/  FFMA.FTZ R180, R136, c[0x0][0x2d0], -R151.reuse ;  /* 0x0000b40088b47a23 */ /* 0x100fe40000010897 */
[--C-:B------:R-:W-:Y:S01]  /*167a0*/  FFMA.FTZ R181, R139, c[0x0][0x2d0], -R144.reuse ;  /* 0x0000b4008bb57a23 */ /* 0x100fe20000010890 */
[----:B------:R-:W4:Y:S01]  /*167b0*/  MUFU.EX2 R174, R174 ;  /* 0x000000ae00ae7308 */ /* 0x000f220000000800 */
[----:B------:R-:W-:Y:S01]  /*167c0*/  LDSM.16.MT88.4 R140, [R197+0x2900] ;  /* 0x00290000c58c783b */ /* 0x000fe20000004200 */
[--C-:B------:R-:W-:Y:S02]  /*167d0*/  FFMA.FTZ R182, R137, c[0x0][0x2d0], -R144.reuse ;  /* 0x0000b40089b67a23 */ /* 0x100fe40000010890 */
[C---:B-1----:R-:W-:Y:S02]  /*167e0*/  FMUL.FTZ R5, R3.reuse, R129 ;  /* 0x0000008103057220 */ /* 0x042fe40000410000 */
[C---:B------:R-:W-:Y:S02]  /*167f0*/  FMUL.FTZ R8, R3.reuse, R124 ;  /* 0x0000007c03087220 */ /* 0x040fe40000410000 */
[C---:B------:R-:W-:Y:S01]  /*16800*/  FMUL.FTZ R9, R3.reuse, R125 ;  /* 0x0000007d03097220 */ /* 0x040fe20000410000 */
[----:B------:R-:W-:Y:S01]  /*16810*/  LDSM.16.MT88.4 R136, [R198+0x2900] ;  /* 0x00290000c688783b */ /* 0x000fe20000004200 */
        /* <DEDUP_REMOVED lines=208> */
[----:B------:R-:W-:Y:S01]  /*17520*/  FADD.FTZ R177, R177, R2 ;  /* 0x00000002b1b17221 */ /* 0x000fe20000010000 */
[----:B------:R-:W-:Y:S01]  /*17530*/  IADD3 R2, R214, -0x1, RZ ;  /* 0xffffffffd6027810 */ /* 0x000fe20007ffe0ff */
[----:B------:R-:W-:Y:S02]  /*17540*/  FADD.FTZ R176, R176, R175 ;  /* 0x000000afb0b07221 */ /* 0x000fe40000010000 */
[C---:B----4-:R-:W-:Y:S04]  /*17550*/  HMMA.16816.F32 R20, R100.reuse, R108, R20 ;  /* 0x0000006c6414723c */ /* 0x050fe80000001814 */
[----:B------:R-:W-:Y:S01]  /*17560*/  FADD.FTZ R178, R178, R177 ;  /* 0x000000b1b2b27221 */ /* 0x000fe20000010000 */
[----:B------:R-:W-:Y:S01]  /*17570*/  MOV R214, R2 ;  /* 0x0000000200d67202 */ /* 0x000fe20000000f00 */
        /* <DEDUP_REMOVED lines=115> */
.L_x_712:
        /* <DEDUP_REMOVED lines=123> */
.L_x_656:
        /* <DEDUP_REMOVED lines=150> */
[----:B------:R-:W-:-:S05]  /*18dc0*/  IMAD.MOV.U32 R7, RZ, RZ, c[0x0][0x388] ;  /* 0x0000e200ff077624 */ /* 0x000fca00078e00ff */
[----:B------:R-:W-:Y:S02]  /*18dd0*/  IMAD.U32 R14, RZ, RZ, UR4 ;  /* 0x00000004ff0e7e24 */ /* 0x000fe4000f8e00ff */
[----:B--2---:R-:W-:-:S05]  /*18de0*/  IMAD.U32 R15, RZ, RZ, UR5 ;  /* 0x00000005ff0f7e24 */ /* 0x004fca000f8e00ff */
        /* <DEDUP_REMOVED lines=12> */
.L_x_717:
[----:B---3--:R-:W-:Y:S01]  /*18eb0*/  SHF.R.S32.HI R3, RZ, 0x1f, R2 ;  /* 0x0000001fff037819 */ /* 0x008fe20000011402 */
[----:B------:R-:W1:Y:S01]  /*18ec0*/  S2R R57, SR_CTAID.X ;  /* 0x0000000000397919 */ /* 0x000e620000002500 */
[----:B------:R-:W-:Y:S01]  /*18ed0*/  LOP3.LUT R13, R9, 0xffffffe0, RZ, 0xc0, !PT ;  /* 0xffffffe0090d7812 */ /* 0x000fe200078ec0ff */
[----:B------:R-:W-:Y:S01]  /*18ee0*/  IMAD.MOV.U32 R6, RZ, RZ, c[0x0][0x4e8] ;  /* 0x00013a00ff067624 */ /* 0x000fe200078e00ff */
[----:B------:R-:W-:Y:S01]  /*18ef0*/  LEA.HI R3, R3, R2, RZ, 0x3 ;  /* 0x0000000203037211 */ /* 0x000fe200078f18ff */
[----:B------:R-:W-:Y:S01]  /*18f00*/  ULDC.64 UR6, c[0x0][0x490] ;  /* 0x0001240000067ab9 */ /* 0x000fe20000000a00 */
[----:B------:R-:W-:Y:S01]  /*18f10*/  BSSY B0, `(.L_x_718) ;  /* 0x000008c000007945 */ /* 0x000fe20003800000 */
[----:B------:R-:W-:Y:S01]  /*18f20*/  USHF.R.S32.HI UR10, URZ, 0x1f, UR18 ;  /* 0x0000001f3f0a7899 */ /* 0x000fe20008011412 */
        /* <DEDUP_REMOVED lines=9> */
[----:B------:R-:W-:Y:S01]  /*18fc0*/  UMOV UR13, UR23 ;  /* 0x00000017000d7c82 */ /* 0x000fe20008000000 */
[----:B------:R-:W-:Y:S01]  /*18fd0*/  LEA.HI R9, R10, R3, RZ, 0x2 ;  /* 0x000000030a097211 */ /* 0x000fe200078f10ff */
[----:B------:R-:W-:Y:S01]  /*18fe0*/  USEL UR10, UR10, URZ, !UP1 ;  /* 0x0000003f0a0a7287 */ /* 0x000fe2000c800000 */
[----:B------:R-:W-:Y:S01]  /*18ff0*/  LOP3.LUT P2, RZ, R3, 0x3, RZ, 0xc0, !PT ;  /* 0x0000000303ff7812 */ /* 0x000fe2000784c0ff */
[----:B------:R-:W-:Y:S01]  /*19000*/  IMAD.IADD R11, R11, 0x1, -R6 ;  /* 0x000000010b0b7824 */ /* 0x000fe200078e0a06 */
[----:B------:R-:W-:Y:S01]  /*19010*/  SHF.R.S32.HI R9, RZ, 0x2, R9 ;  /* 0x00000002ff097819 */ /* 0x000fe20000011409 */
[----:B------:R-:W-:-:S02]  /*19020*/  UIMAD.WIDE.U32 UR12, UR11, UR6, UR12 ;  /* 0x000000060b0c72a5 */ /* 0x000fc4000f8e000c */
[----:B------:R-:W-:Y:S02]  /*19030*/  UIMAD UR9, UR11, UR7, UR9 ;  /* 0x000000070b0972a4 */ /* 0x000fe4000f8e0209 */
[----:B------:R-:W-:Y:S01]  /*19040*/  IMAD R2, R2, 0x10, R9 ;  /* 0x0000001002027824 */ /* 0x000fe200078e0209 */
[----:B------:R-:W-:Y:S02]  /*19050*/  ULDC.64 UR6, c[0x0][0x498] ;  /* 0x0001260000067ab9 */ /* 0x000fe40000000a00 */
[----:B------:R-:W-:Y:S01]  /*19060*/  USEL UR18, UR18, URZ, !UP1 ;  /* 0x0000003f12127287 */ /* 0x000fe2000c800000 */
[----:B------:R-:W-:Y:S01]  /*19070*/  IMAD R6, R11, 0x8, R2 ;  /* 0x000000080b067824 */ /* 0x000fe200078e0202 */
[----:B------:R-:W-:Y:S02]  /*19080*/  UIMAD UR15, UR10, UR6, URZ ;  /* 0x000000060a0f72a4 */ /* 0x000fe4000f8e023f */
[----:B------:R-:W-:Y:S02]  /*19090*/  UIADD3 UR13, UR13, UR9, URZ ;  /* 0x000000090d0d7290 */ /* 0x000fe4000fffe03f */
[----:B-1----:R-:W-:Y:S01]  /*190a0*/  LEA R9, R57, R6, 0x7 ;  /* 0x0000000639097211 */ /* 0x002fe200078e38ff */
[----:B------:R-:W-:Y:S01]  /*190b0*/  UIMAD UR7, UR18, UR7, UR15 ;  /* 0x00000007120772a4 */ /* 0x000fe2000f8e020f */
[CC--:B------:R-:W-:Y:S01]  /*190c0*/  LEA.HI R6, R5.reuse, R0.reuse, RZ, 0x3 ;  /* 0x0000000005067211 */ /* 0x0c0fe200078f18ff */
[----:B------:R-:W-:Y:S01]  /*190d0*/  UIMAD.WIDE.U32 UR12, UR18, UR6, UR12 ;  /* 0x00000006120c72a5 */ /* 0x000fe2000f8e000c */
[----:B------:R-:W-:Y:S01]  /*190e0*/  LEA.HI R5, R5, R0, RZ, 0x6 ;  /* 0x0000000005057211 */ /* 0x000fe200078f30ff */
[----:B------:R-:W-:Y:S01]  /*190f0*/  @P1 IMAD.HI.U32 R3, R9, c[0x0][0x4ec], RZ ;  /* 0x00013b0009031a27 */ /* 0x000fe200078e00ff */
[----:B------:R-:W-:-:S02]  /*19100*/  ULDC.64 UR4, c[0x0][0x3a0] ;  /* 0x0000e80000047ab9 */ /* 0x000fc40000000a00 */
[----:B------:R-:W-:Y:S01]  /*19110*/  UIMAD UR14, UR23, UR4, URZ ;  /* 0x00000004170e72a4 */ /* 0x000fe2000f8e023f */
[----:B------:R-:W-:Y:S01]  /*19120*/  IMAD.MOV.U32 R14, RZ, RZ, R9 ;  /* 0x000000ffff0e7224 */ /* 0x000fe200078e0009 */
[----:B------:R-:W-:Y:S01]  /*19130*/  @P1 SHF.R.U32.HI R14, RZ, c[0x0][0x4f0], R3 ;  /* 0x00013c00ff0e1a19 */ /* 0x000fe20000011603 */
[----:B------:R-:W-:Y:S01]  /*19140*/  UIMAD.WIDE.U32 UR16, UR22, UR4, URZ ;  /* 0x00000004161072a5 */ /* 0x000fe2000f8e003f */
[----:B------:R-:W-:Y:S01]  /*19150*/  LOP3.LUT R3, R6, 0xfffffff8, RZ, 0xc0, !PT ;  /* 0xfffffff806037812 */ /* 0x000fe200078ec0ff */
[----:B------:R-:W-:Y:S01]  /*19160*/  UIMAD UR14, UR22, UR5, UR14 ;  /* 0x00000005160e72a4 */ /* 0x000fe2000f8e020e */
        /* <DEDUP_REMOVED lines=40> */
[----:B------:R-:W1:Y:S01]  /*193f0*/  SHFL.IDX PT, R51, R12, RZ, 0x1c1f ;  /* 0x001c1fff0c337589 */ /* 0x000e6200000e0000 */
[----:B------:R-:W-:Y:S01]  /*19400*/  SHF.R.S32.HI R11, RZ, 0x1f, R9 ;  /* 0x0000001fff0b7819 */ /* 0x000fe20000011409 */
[----:B------:R-:W-:Y:S01]  /*19410*/  IMAD R10, R10, c[0x0][0x4e8], R13 ;  /* 0x00013a000a0a7a24 */ /* 0x000fe200078e020d */
[----:B------:R-:W-:Y:S01]  /*19420*/  MOV R14, UR16 ;  /* 0x00000010000e7c02 */ /* 0x000fe20008000f00 */
[----:B------:R2:W3:Y:S01]  /*19430*/  SHFL.IDX PT, R49, R12, 0x1, 0x1c1f ;  /* 0x003c1f000c317f89 */ /* 0x0004e200000e0000 */
        /* <DEDUP_REMOVED lines=14> */
[----:B-1----:R1:W-:Y:S01]  /*19520*/  @!P1 ST.E [R50.64], R4 ;  /* 0x0000000432009985 */ /* 0x0023e2000c101914 */
[----:B--2---:R-:W-:-:S03]  /*19530*/  IMAD.SHL.U32 R12, R5, 0x8, RZ ;  /* 0x00000008050c7824 */ /* 0x004fc600078e00ff */
[----:B---3--:R1:W-:Y:S02]  /*19540*/  @!P0 ST.E [R48.64], R8 ;  /* 0x0000000830008985 */ /* 0x0083e4000c101914 */
[----:B------:R-:W-:Y:S01]  /*19550*/  LOP3.LUT R12, R3, 0x7ffffe00, R12, 0xf8, !PT ;  /* 0x7ffffe00030c7812 */ /* 0x000fe200078ef80c */
[C---:B------:R-:W-:Y:S02]  /*19560*/  IMAD R3, R10.reuse, c[0x0][0x3dc], R9 ;  /* 0x0000f7000a037a24 */ /* 0x040fe400078e0209 */
[----:B------:R-:W-:-:S04]  /*19570*/  IMAD.WIDE.U32 R10, R10, c[0x0][0x3d8], R14 ;  /* 0x0000f6000a0a7a25 */ /* 0x000fc800078e000e */
[----:B------:R-:W-:Y:S01]  /*19580*/  IMAD.SHL.U32 R58, R12, 0x2, RZ ;  /* 0x000000020c3a7824 */ /* 0x000fe200078e00ff */
[----:B------:R-:W-:Y:S01]  /*19590*/  LEA R56, P0, R10, c[0x0][0x380], 0x1 ;  /* 0x0000e0000a387a11 */ /* 0x000fe200078008ff */
[----:B------:R-:W-:-:S03]  /*195a0*/  IMAD.IADD R3, R11, 0x1, R3 ;  /* 0x000000010b037824 */ /* 0x000fc600078e0203 */
[----:B------:R1:W2:Y:S02]  /*195b0*/  LDS.128 R44, [R58+0x1080] ;  /* 0x001080003a2c7984 */ /* 0x0002a40000000c00 */
[----:B------:R-:W-:Y:S02]  /*195c0*/  LEA.HI.X R55, R10, c[0x0][0x384], R3, 0x1, P0 ;  /* 0x0000e1000a377a11 */ /* 0x000fe400000f0c03 */
        /* <DEDUP_REMOVED lines=32> */
.L_x_719:
[----:B--2---:R-:W-:Y:S05]  /*197d0*/  BSYNC B0 ;  /* 0x0000000000007941 */ /* 0x004fea0003800000 */
.L_x_718:
        /* <DEDUP_REMOVED lines=23> */
.L_x_721:
[----:B------:R-:W-:Y:S05]  /*19950*/  BSYNC B0 ;  /* 0x0000000000007941 */ /* 0x000fea0003800000 */
.L_x_720:
        /* <DEDUP_REMOVED lines=23> */
.L_x_723:
[----:B------:R-:W-:Y:S05]  /*19ad0*/  BSYNC B0 ;  /* 0x0000000000007941 */ /* 0x000fea0003800000 */
.L_x_722:
        /* <DEDUP_REMOVED lines=24> */
.L_x_716:
        /* <DEDUP_REMOVED lines=31> */
.L_x_724:
        /* <DEDUP_REMOVED lines=43> */
.L_x_726:
[----:B------:R-:W-:Y:S05]  /*1a100*/  BSYNC B0 ;  /* 0x0000000000007941 */ /* 0x000fea0003800000 */
.L_x_725:
        /* <DEDUP_REMOVED lines=70> */
.L_x_728:
[----:B------:R-:W-:Y:S05]  /*1a570*/  BSYNC B0 ;  /* 0x0000000000007941 */ /* 0x000fea0003800000 */
.L_x_727:
        /* <DEDUP_REMOVED lines=21> */
.L_x_730:
[----:B------:R-:W-:Y:S05]  /*1a6d0*/  BSYNC B0 ;  /* 0x0000000000007941 */ /* 0x000fea0003800000 */
.L_x_729:
        /* <DEDUP_REMOVED lines=21> */
.L_x_732:
[----:B------:R-:W-:Y:S05]  /*1a830*/  BSYNC B0 ;  /* 0x0000000000007941 */ /* 0x000fea0003800000 */
.L_x_731:
        /* <DEDUP_REMOVED lines=22> */
.L_x_733:
        /* <DEDUP_REMOVED lines=14> */
.L_x_1504:


//--------------------- .text._ZN7cutlass13device_kernelIN5flash19enable_sm80_to_sm89INS1_16FlashAttnFwdSm80INS1_25CollectiveMainloopFwdSm80ILi8ELi2ELb0EN4cute5tupleIJNS5_1CILi128EEENS7_ILi64EEENS7_ILi192EEEEEELi192ENS_6half_tEfNS_4arch4Sm80ELb0ELb0ELb1ELb0ELb1ELb0ELb1ELb0EEENS1_21CollectiveEpilogueFwdINS6_IJS8_SA_S9_EEENS6_IJNS7_ILi1EEESI_SI_EEESC_SE_Li256ELb0ELb1ELb0ELb0EEENS1_19SingleTileSchedulerILb0ELb0ELb1ELi128EEEEEEEEEvNT_6ParamsE --------------------------
	.section	.text._ZN7cutlass13device_kernelIN5flash19enable_sm80_to_sm89INS1_16FlashAttnFwdSm80INS1_25CollectiveMainloopFwdSm80ILi8ELi2ELb0EN4cute5tupleIJNS5_1CILi128EEENS7_ILi64EEENS7_ILi192EEEEEELi192ENS_6half_tEfNS_4arch4Sm80ELb0ELb0ELb1ELb0ELb1ELb0ELb1ELb0EEENS1_21CollectiveEpilogueFwdINS6_IJS8_SA_S9_EEENS6_IJNS7_ILi1EEESI_SI_EEESC_SE_Li256ELb0ELb1ELb0ELb0EEENS1_19SingleTileSchedulerILb0ELb0ELb1ELi128EEEEEEEEEvNT_6ParamsE,"ax",@progbits
	.sectioninfo	@"SHI_REGISTERS=239"
	.align	128
.text._ZN7cutlass13device_kernelIN5flash19enable_sm80_to_sm89INS1_16FlashAttnFwdSm80INS1_25CollectiveMainloopFwdSm80ILi8ELi2ELb0EN4cute5tupleIJNS5_1CILi128EEENS7_ILi64EEENS7_ILi192EEEEEELi192ENS_6half_tEfNS_4arch4Sm80ELb0ELb0ELb1ELb0ELb1ELb0ELb1ELb0EEENS1_21CollectiveEpilogueFwdINS6_IJS8_SA_S9_EEENS6_IJNS7_ILi1EEESI_SI_EEESC_SE_Li256ELb0ELb1ELb0ELb0EEENS1_19SingleTileSchedulerILb0ELb0ELb1ELi128EEEEEEEEEvNT_6ParamsE:
        .type           _ZN7cutlass13device_kernelIN5flash19enable_sm80_to_sm89INS1_16FlashAttnFwdSm80INS1_25CollectiveMainloopFwdSm80ILi8ELi2ELb0EN4cute5tupleIJNS5_1CILi128EEENS7_ILi64EEENS7_ILi192EEEEEELi192ENS_6half_tEfNS_4arch4Sm80ELb0ELb0ELb1ELb0ELb1ELb0ELb1ELb0EEENS1_21CollectiveEpilogueFwdINS6_IJS8_SA_S9_EEENS6_IJNS7_ILi1EEESI_SI_EEESC_SE_Li256ELb0ELb1ELb0ELb0EEENS1_19SingleTileSchedulerILb0ELb0ELb1ELi128EEEEEEEEEvNT_6ParamsE,@function
        .size           _ZN7cutlass13device_kernelIN5flash19enable_sm80_to_sm89INS1_16FlashAttnFwdSm80INS1_25CollectiveMainloopFwdSm80ILi8ELi2ELb0EN4cute5tupleIJNS5_1CILi128EEENS7_ILi64EEENS7_ILi192EEEEEELi192ENS_6half_tEfNS_4arch4Sm80ELb0ELb0ELb1ELb0ELb1ELb0ELb1ELb0EEENS1_21CollectiveEpilogueFwdINS6_IJS8_SA_S9_EEENS6_IJNS7_ILi1EEESI_SI_EEESC_SE_Li256ELb0ELb1ELb0ELb0EEENS1_19SingleTileSchedulerILb0ELb0ELb1ELi128EEEEEEEEEvNT_6ParamsE,(.L_x_1505 - _ZN7cutlass13device_kernelIN5flash19enable_sm80_to_sm89INS1_16FlashAttnFwdSm80INS1_25CollectiveMainloopFwdSm80ILi8ELi2ELb0EN4cute5tupleIJNS5_1CILi128EEENS7_ILi64EEENS7_ILi192EEEEEELi192ENS_6half_tEfNS_4arch4Sm80ELb0ELb0ELb1ELb0ELb1ELb0ELb1ELb0EEENS1_21CollectiveEpilogueFwdINS6_IJS8_SA_S9_EEENS6_IJNS7_ILi1EEESI_SI_EEESC_SE_Li256ELb0ELb1ELb0ELb0EEENS1_19SingleTileSchedulerILb0ELb0ELb1ELi128EEEEEEEEEvNT_6ParamsE)
        .other          _ZN7cutlass13device_kernelIN5flash19enable_sm80_to_sm89INS1_16FlashAttnFwdSm80INS1_25CollectiveMainloopFwdSm80ILi8ELi2ELb0EN4cute5tupleIJNS5_1CILi128EEENS7_ILi64EEENS7_ILi192EEEEEELi192ENS_6half_tEfNS_4arch4Sm80ELb0ELb0ELb1ELb0ELb1ELb0ELb1ELb0EEENS1_21CollectiveEpilogueFwdINS6_IJS8_SA_S9_EEENS6_IJNS7_ILi1EEESI_SI_EEESC_SE_Li256ELb0ELb1ELb0ELb0EEENS1_19SingleTileSchedulerILb0ELb0ELb1ELi128EEEEEEEEEvNT_6ParamsE,@"STO_CUDA_ENTRY STV_DEFAULT"
_ZN7cutlass13device_kernelIN5flash19enable_sm80_to_sm89INS1_16FlashAttnFwdSm80INS1_25CollectiveMainloopFwdSm80ILi8ELi2ELb0EN4cute5tupleIJNS5_1CILi128EEENS7_ILi64EEENS7_ILi192EEEEEELi192ENS_6half_tEfNS_4arch4Sm80ELb0ELb0ELb1ELb0ELb1ELb0ELb1ELb0EEENS1_21CollectiveEpilogueFwdINS6_IJS8_SA_S9_EEENS6_IJNS7_ILi1EEESI_SI_EEESC_SE_Li256ELb0ELb1ELb0ELb0EEENS1_19SingleTileSchedulerILb0ELb0ELb1ELi128EEEEEEEEEvNT_6ParamsE:
[----:B------:R-:W-:Y:S02]  /*0000*/  MOV R1, c[0x0][0x28] ;  /* 0x00000a0000017a02 */ /* 0x000fe40000000f00 */
[----:B------:R-:W1:Y:S02]  /*0010*/  S2UR UR6, SR_CTAID.Z ;  /* 0x00000000000679c3 */ /* 0x000e640000002700 */
[----:B-1----:R-:W-:-:S13]  /*0020*/  ISETP.LE.AND P0, PT, RZ, UR6, PT ;  /* 0x00000006ff007c0c */ /* 0x002fda000bf03270 */
[----:B------:R-:W-:Y:S05]  /*0030*/  @!P0 EXIT ;  /* 0x000000000000894d */ /* 0x000fea0003800000 */
[----:B------:R-:W-:Y:S02]  /*0040*/  ULDC.64 UR4, c[0x0][0x340] ;  /* 0x0000d00000047ab9 */ /* 0x000fe40000000a00 */
[----:B------:R-:W-:Y:S02]  /*0050*/  UISETP.NE.U32.AND UP1, UPT, URZ, UR4, UPT ;  /* 0x000000043f00728c */ /* 0x000fe4000bf25070 */
[----:B------:R-:W-:Y:S02]  /*0060*/  ULDC.64 UR12, c[0x0][0x118] ;  /* 0x00004600000c7ab9 */ /* 0x000fe40000000a00 */
[----:B------:R-:W-:-:S03]  /*0070*/  UISETP.NE.AND.EX UP1, UPT, URZ, UR5, UPT, UP1 ;  /* 0x000000053f00728c */ /* 0x000fc6000bf25310 */
[----:B------:R-:W-:-:S03]  /*0080*/  ULDC.64 UR4, c[0x0][0x340] ;  /* 0x0000d00000047ab9 */ /* 0x000fc60000000a00 */
[----:B------:R-:W-:-:S05]  /*0090*/  PLOP3.LUT P2, PT, PT, PT, UP1, 0x80, 0x0 ;  /* 0x000000000000781c */ /* 0x000fca0003f4f018 */
[----:B------:R-:W-:Y:S02]  /*00a0*/  @UP1 UMOV UR8, 0x4 ;  /* 0x0000000400081882 */ /* 0x000fe40000000000 */
[----:B------:R-:W-:-:S03]  /*00b0*/  @UP1 UIMAD.WIDE UR8, UR6, UR8, UR4 ;  /* 0x00000008060812a5 */ /* 0x000fc6000f8e0204 */
[----:B------:R-:W-:Y:S02]  /*00c0*/  ULDC.64 UR4, c[0x0][0x370] ;  /* 0x0000dc0000047ab9 */ /* 0x000fe40000000a00 */
[----:B------:R-:W-:Y:S01]  /*00d0*/  UISETP.NE.U32.AND UP0, UPT, URZ, UR4, UPT ;  /* 0x000000043f00728c */ /* 0x000fe2000bf05070 */
[----:B------:R-:W-:Y:S02]  /*00e0*/  IMAD.U32 R6, RZ, RZ, UR8 ;  /* 0x00000008ff067e24 */ /* 0x000fe4000f8e00ff */
[----:B------:R-:W-:Y:S01]  /*00f0*/  IMAD.U32 R7, RZ, RZ, UR9 ;  /* 0x00000009ff077e24 */ /* 0x000fe2000f8e00ff */
[----:B------:R-:W-:-:S04]  /*0100*/  UISETP.NE.AND.EX UP0, UPT, URZ, UR5, UPT, UP0 ;  /* 0x000000053f00728c */ /* 0x000fc8000bf05300 */
[----:B------:R1:W2:Y:S01]  /*0110*/  @P2 LDG.E R6, [R6.64] ;  /* 0x0000000c06062981 */ /* 0x0002a2000c1e1900 */
[----:B------:R-:W-:Y:S01]  /*0120*/  ULDC.64 UR8, c[0x0][0x370] ;  /* 0x0000dc0000087ab9 */ /* 0x000fe20000000a00 */
[----:B------:R-:W-:Y:S01]  /*0130*/  PLOP3.LUT P0, PT, PT, PT, UP0, 0x80, 0x0 ;  /* 0x000000000000781c */ /* 0x000fe20003f0f008 */
[----:B------:R-:W-:-:S04]  /*0140*/  IMAD.MOV.U32 R207, RZ, RZ, RZ ;  /* 0x000000ffffcf7224 */ /* 0x000fc800078e00ff */
[----:B------:R-:W-:Y:S02]  /*0150*/  @UP0 UMOV UR4, 0x4 ;  /* 0x0000000400040882 */ /* 0x000fe40000000000 */
[----:B------:R-:W-:-:S06]  /*0160*/  @UP0 UIMAD.WIDE UR4, UR6, UR4, UR8 ;  /* 0x00000004060402a5 */ /* 0x000fcc000f8e0208 */
[----:B------:R-:W-:Y:S02]  /*0170*/  IMAD.U32 R2, RZ, RZ, UR4 ;  /* 0x00000004ff027e24 */ /* 0x000fe4000f8e00ff */
[----:B------:R-:W-:Y:S01]  /*0180*/  IMAD.U32 R3, RZ, RZ, UR5 ;  /* 0x00000005ff037e24 */ /* 0x000fe2000f8e00ff */
[----:B------:R-:W3:Y:S01]  /*0190*/  S2R R132, SR_TID.X ;  /* 0x0000000000847919 */ /* 0x000ee20000002100 */
[----:B------:R-:W4:Y:S01]  /*01a0*/  S2UR UR11, SR_CTAID.Y ;  /* 0x00000000000b79c3 */ /* 0x000f220000002600 */
[----:B------:R-:W-:Y:S02]  /*01b0*/  ULDC.64 UR4, c[0x0][0x1b8] ;  /* 0x00006e0000047ab9 */ /* 0x000fe40000000a00 */
[----:B------:R5:W2:Y:S01]  /*01c0*/  @P0 LDG.E R207, [R2.64] ;  /* 0x0000000c02cf0981 */ /* 0x000aa2000c1e1900 */
[----:B------:R-:W-:Y:S01]  /*01d0*/  USHF.R.S32.HI UR8, URZ, 0x1f, UR6 ;  /* 0x0000001f3f087899 */ /* 0x000fe20008011406 */
[----:B------:R-:W-:Y:S02]  /*01e0*/  IMAD.MOV.U32 R148, RZ, RZ, c[0x0][0x2ac] ;  /* 0x0000ab00ff947624 */ /* 0x000fe400078e00ff */
[----:B------:R-:W5:Y:S01]  /*01f0*/  S2R R200, SR_CTAID.X ;  /* 0x0000000000c87919 */ /* 0x000f620000002500 */
[----:B-1----:R-:W-:-:S02]  /*0200*/  IMAD.MOV.U32 R7, RZ, RZ, c[0x0][0x2c4] ;  /* 0x0000b100ff077624 */ /* 0x002fc400078e00ff */
[----:B------:R-:W-:Y:S02]  /*0210*/  IMAD.MOV.U32 R194, RZ, RZ, c[0x0][0x2b8] ;  /* 0x0000ae00ffc27624 */ /* 0x000fe400078e00ff */
[----:B------:R-:W-:Y:S01]  /*0220*/  IMAD.MOV.U32 R196, RZ, RZ, RZ ;  /* 0x000000ffffc47224 */ /* 0x000fe200078e00ff */
[C---:B------:R-:W-:Y:S01]  /*0230*/  ISETP.NE.AND P0, PT, R7.reuse, 0x1, PT ;  /* 0x000000010700780c */ /* 0x040fe20003f05270 */
[----:B------:R-:W-:Y:S01]  /*0240*/  IMAD R7, R7, c[0x0][0x168], RZ ;  /* 0x00005a0007077a24 */ /* 0x000fe200078e02ff */
[----:B------:R-:W-:Y:S02]  /*0250*/  ISETP.NE.AND P6, PT, R194, 0x1, PT ;  /* 0x00000001c200780c */ /* 0x000fe40003fc5270 */
[----:B---3--:R-:W-:Y:S01]  /*0260*/  SHF.R.S32.HI R5, RZ, 0x1f, R132 ;  /* 0x0000001fff057819 */ /* 0x008fe20000011484 */
[----:B----4-:R-:W-:Y:S02]  /*0270*/  USHF.R.S32.HI UR10, URZ, 0x1f, UR11 ;  /* 0x0000001f3f0a7899 */ /* 0x010fe4000801140b */
[----:B------:R-:W-:Y:S01]  /*0280*/  UIMAD.WIDE.U32 UR14, UR11, UR4, URZ ;  /* 0x000000040b0e72a5 */ /* 0x000fe2000f8e003f */
[----:B------:R-:W-:Y:S01]  /*0290*/  LEA.HI R18, R5, R132, RZ, 0x3 ;  /* 0x0000008405127211 */ /* 0x000fe200078f18ff */
[----:B------:R-:W-:-:S03]  /*02a0*/  UIMAD UR7, UR10, UR4, URZ ;  /* 0x000000040a0772a4 */ /* 0x000fc6000f8e023f */
[----:B-----5:R-:W-:Y:S01]  /*02b0*/  LOP3.LUT R3, R18, 0xfffffff8, RZ, 0xc0, !PT ;  /* 0xfffffff812037812 */ /* 0x020fe200078ec0ff */
[----:B------:R-:W-:Y:S01]  /*02c0*/  UIMAD UR7, UR11, UR5, UR7 ;  /* 0x000000050b0772a4 */ /* 0x000fe2000f8e0207 */
[----:B------:R-:W-:Y:S02]  /*02d0*/  SHF.R.S32.HI R18, RZ, 0x3, R18 ;  /* 0x00000003ff127819 */ /* 0x000fe40000011412 */
[----:B------:R-:W-:Y:S01]  /*02e0*/  ULDC.64 UR4, c[0x0][0x1c0] ;  /* 0x0000700000047ab9 */ /* 0x000fe20000000a00 */
[----:B------:R-:W-:Y:S01]  /*02f0*/  IMAD.IADD R3, R132, 0x1, -R3 ;  /* 0x0000000184037824 */ /* 0x000fe200078e0a03 */
[----:B------:R-:W-:Y:S01]  /*0300*/  UIADD3 UR15, UR15, UR7, URZ ;  /* 0x000000070f0f7290 */ /* 0x000fe2000fffe03f */
[----:B------:R-:W-:Y:S01]  /*0310*/  IMAD.SHL.U32 R201, R18, 0x40, RZ ;  /* 0x0000004012c97824 */ /* 0x000fe200078e00ff */
[----:B------:R-:W-:Y:S01]  /*0320*/  UIMAD UR8, UR8, UR4, URZ ;  /* 0x00000004080872a4 */ /* 0x000fe2000f8e023f */
[C-C-:B------:R-:W-:Y:S01]  /*0330*/  IMAD R203, R3.reuse, 0x20, R18.reuse ;  /* 0x0000002003cb7824 */ /* 0x140fe200078e0212 */
[----:B------:R-:W-:Y:S01]  /*0340*/  UIMAD.WIDE.U32 UR14, UR6, UR4, UR14 ;  /* 0x00000004060e72a5 */ /* 0x000fe2000f8e000e */
[----:B------:R-:W-:Y:S01]  /*0350*/  IMAD.SHL.U32 R206, R3, 0x8, RZ ;  /* 0x0000000803ce7824 */ /* 0x000fe200078e00ff */
[----:B------:R-:W-:Y:S01]  /*0360*/  UIMAD UR5, UR6, UR5, UR8 ;  /* 0x00000005060572a4 */ /* 0x000fe2000f8e0208 */
[C---:B------:R-:W-:Y:S01]  /*0370*/  IMAD R202, R200.reuse, 0x80, R203 ;  /* 0x00000080c8ca7824 */ /* 0x040fe200078e02cb */
[----:B------:R-:W-:Y:S01]  /*0380*/  LOP3.LUT R201, R201, 0x1c0, RZ, 0xc0, !PT ;  /* 0x000001c0c9c97812 */ /* 0x000fe200078ec0ff */
[----:B------:R-:W-:Y:S01]  /*0390*/  IMAD R200, R200, 0x80, R18 ;  /* 0x00000080c8c87824 */ /* 0x000fe200078e0212 */
[----:B------:R-:W-:Y:S01]  /*03a0*/  UIADD3 UR5, UR15, UR5, URZ ;  /* 0x000000050f057290 */ /* 0x000fe2000fffe03f */
[----:B------:R-:W-:Y:S01]  /*03b0*/  @P0 IMAD.HI.U32 R0, R202, c[0x0][0x2c8], RZ ;  /* 0x0000b200ca000a27 */ /* 0x000fe200078e00ff */
[----:B------:R-:W-:-:S02]  /*03c0*/  SHF.R.U32.HI R4, RZ, 0x3, R201 ;  /* 0x00000003ff047819 */ /* 0x000fc400000116c9 */
[----:B------:R-:W-:Y:S01]  /*03d0*/  LOP3.LUT R201, R201, 0x38, R206, 0xf8, !PT ;  /* 0x00000038c9c97812 */ /* 0x000fe200078ef8ce */
[----:B------:R-:W-:Y:S01]  /*03e0*/  IMAD.MOV.U32 R9, RZ, RZ, R202 ;  /* 0x000000ffff097224 */ /* 0x000fe200078e00ca */
[----:B------:R-:W-:Y:S01]  /*03f0*/  @P0 SHF.R.U32.HI R9, RZ, c[0x0][0x2cc], R0 ;  /* 0x0000b300ff090a19 */ /* 0x000fe20000011600 */
[----:B------:R-:W-:Y:S01]  /*0400*/  IMAD.U32 R11, RZ, RZ, UR15 ;  /* 0x0000000fff0b7e24 */ /* 0x000fe2000f8e00ff */
[----:B------:R-:W-:Y:S01]  /*0410*/  LOP3.LUT R201, R201, R4, RZ, 0x3c, !PT ;  /* 0x00000004c9c97212 */ /* 0x000fe200078e3cff */
[----:B------:R-:W-:Y:S01]  /*0420*/  IMAD.U32 R10, RZ, RZ, UR14 ;  /* 0x0000000eff0a7e24 */ /* 0x000fe2000f8e00ff */
[--C-:B------:R-:W-:Y:S01]  /*0430*/  SHF.R.S32.HI R0, RZ, 0x1f, R9.reuse ;  /* 0x0000001fff007819 */ /* 0x100fe20000011409 */
[----:B------:R-:W-:Y:S01]  /*0440*/  IMAD.MOV R11, RZ, RZ, -R9 ;  /* 0x000000ffff0b7224 */ /* 0x000fe200078e0a09 */
[----:B------:R-:W-:Y:S01]  /*0450*/  IADD3 R4, R200, 0x20, RZ ;  /* 0x00000020c8047810 */ /* 0x000fe20007ffe0ff */
[----:B------:R-:W-:Y:S01]  /*0460*/  IMAD.U32 R13, RZ, RZ, UR5 ;  /* 0x00000005ff0d7e24 */ /* 0x000fe2000f8e00ff */
[----:B------:R-:W-:Y:S01]  /*0470*/  IADD3 R205, R206, 0x40, RZ ;  /* 0x00000040cecd7810 */ /* 0x000fe20007ffe0ff */
[----:B------:R-:W-:Y:S01]  /*0480*/  IMAD R8, R11, c[0x0][0x2c4], R202 ;  /* 0x0000b1000b087a24 */ /* 0x000fe200078e02ca */
[----:B------:R-:W-:Y:S01]  /*0490*/  ISETP.GE.AND P1, PT, R200, R7, PT ;  /* 0x00000007c800720c */ /* 0x000fe20003f26270 */
[----:B------:R-:W-:Y:S01]  /*04a0*/  IMAD.MOV.U32 R12, RZ, RZ, R10 ;  /* 0x000000ffff0c7224 */ /* 0x000fe200078e000a */
[----:B------:R-:W-:Y:S01]  /*04b0*/  IADD3 R204, R206, 0x80, RZ ;  /* 0x00000080cecc7810 */ /* 0x000fe20007ffe0ff */
[----:B------:R-:W-:Y:S01]  /*04c0*/  IMAD R0, R0, c[0x0][0x1b0], RZ ;  /* 0x00006c0000007a24 */ /* 0x000fe200078e02ff */
[----:B------:R-:W-:Y:S01]  /*04d0*/  SHF.R.S32.HI R11, RZ, 0x1f, R8 ;  /* 0x0000001fff0b7819 */ /* 0x000fe20000011408 */
[----:B------:R-:W-:Y:S01]  /*04e0*/  IMAD.WIDE.U32 R12, R9, c[0x0][0x1b0], R12 ;  /* 0x00006c00090c7a25 */ /* 0x000fe200078e000c */
[----:B------:R-:W-:Y:S01]  /*04f0*/  ISETP.GE.AND P5, PT, R206, c[0x0][0x198], PT ;  /* 0x00006600ce007a0c */ /* 0x000fe20003fa6270 */
[----:B------:R-:W-:Y:S01]  /*0500*/  ULDC.64 UR4, c[0x0][0x2b0] ;  /* 0x0000ac0000047ab9 */ /* 0x000fe20000000a00 */
[----:B------:R-:W-:Y:S01]  /*0510*/  ISETP.GE.AND P4, PT, R205, c[0x0][0x198], PT ;  /* 0x00006600cd007a0c */ /* 0x000fe20003f86270 */
[----:B------:R-:W-:Y:S01]  /*0520*/  IMAD R9, R9, c[0x0][0x1b4], R0 ;  /* 0x00006d0009097a24 */ /* 0x000fe200078e0200 */
[----:B------:R-:W-:Y:S01]  /*0530*/  ISETP.GE.AND P3, PT, R204, c[0x0][0x198], PT ;  /* 0x00006600cc007a0c */ /* 0x000fe20003f66270 */
[----:B------:R-:W-:-:S02]  /*0540*/  IMAD R11, R11, c[0x0][0x1a8], RZ ;  /* 0x00006a000b0b7a24 */ /* 0x000fc400078e02ff */
[----:B------:R-:W-:Y:S02]  /*0550*/  IMAD.IADD R13, R13, 0x1, R9 ;  /* 0x000000010d0d7824 */ /* 0x000fe400078e0209 */
[C---:B------:R-:W-:Y:S02]  /*0560*/  IMAD R11, R8.reuse, c[0x0][0x1ac], R11 ;  /* 0x00006b00080b7a24 */ /* 0x040fe400078e020b */
[----:B------:R-:W-:Y:S01]  /*0570*/  IMAD.WIDE.U32 R8, R8, c[0x0][0x1a8], R12 ;  /* 0x00006a0008087a25 */ /* 0x000fe200078e000c */
[----:B------:R-:W-:-:S03]  /*0580*/  SHF.R.S32.HI R13, RZ, 0x1f, R204 ;  /* 0x0000001fff0d7819 */ /* 0x000fc600000114cc */
[----:B------:R-:W-:Y:S01]  /*0590*/  IMAD.IADD R0, R9, 0x1, R11 ;  /* 0x0000000109007824 */ /* 0x000fe200078e020b */
[C---:B------:R-:W-:Y:S01]  /*05a0*/  LEA R2, P0, R8.reuse, c[0x0][0x160], 0x1 ;  /* 0x0000580008027a11 */ /* 0x040fe200078008ff */
[----:B------:R-:W-:Y:S01]  /*05b0*/  IMAD.MOV.U32 R9, RZ, RZ, c[0x0][0x1d0] ;  /* 0x00007400ff097624 */ /* 0x000fe200078e00ff */
[----:B------:R-:W-:Y:S02]  /*05c0*/  LEA.HI R198, R13, R204, RZ, 0x3 ;  /* 0x000000cc0dc67211 */ /* 0x000fe400078f18ff */
[----:B------:R-:W-:Y:S01]  /*05d0*/  LEA.HI.X R0, R8, c[0x0][0x164], R0, 0x1, P0 ;  /* 0x0000590008007a11 */ /* 0x000fe200000f0c00 */
[----:B------:R-:W-:Y:S01]  /*05e0*/  IMAD R9, R148, R9, 0x3f ;  /* 0x0000003f94097424 */ /* 0x000fe200078e0209 */
[----:B------:R-:W-:Y:S01]  /*05f0*/  LEA.HI R8, R5, R132, RZ, 0x6 ;  /* 0x0000008405087211 */ /* 0x000fe200078f30ff */
[----:B------:R-:W-:Y:S01]  /*0600*/  SHFL.IDX PT, R10, R2, RZ, 0x181f ;  /* 0x00181fff020a7589 */ /* 0x000fe200000e0000 */
[----:B------:R-:W-:Y:S01]  /*0610*/  ISETP.GE.AND P0, PT, R4, R7, PT ;  /* 0x000000070400720c */ /* 0x000fe20003f06270 */
[----:B------:R-:W-:Y:S01]  /*0620*/  IMAD R148, R148, c[0x0][0x1d0], RZ ;  /* 0x0000740094947a24 */ /* 0x000fe200078e02ff */
[----:B------:R-:W-:Y:S01]  /*0630*/  SHF.R.S32.HI R146, RZ, 0x1f, R9 ;  /* 0x0000001fff927819 */ /* 0x000fe20000011409 */
[----:B------:R-:W1:Y:S01]  /*0640*/  SHFL.IDX PT, R11, R0, RZ, 0x181f ;  /* 0x00181fff000b7589 */ /* 0x000e6200000e0000 */
[----:B------:R-:W-:Y:S01]  /*0650*/  IMAD.SHL.U32 R8, R8, 0x8, RZ ;  /* 0x0000000808087824 */ /* 0x000fe200078e00ff */
[----:B------:R-:W-:-:S02]  /*0660*/  P2R R4, PR, RZ, 0x40 ;  /* 0x00000040ff047803 */ /* 0x000fc40000000000 */
[----:B------:R-:W-:Y:S01]  /*0670*/  LEA.HI R146, R146, R9, RZ, 0x6 ;  /* 0x0000000992927211 */ /* 0x000fe200078f30ff */
[----:B------:R-:W-:Y:S01]  /*0680*/  SHFL.IDX PT, R16, R2, 0x2, 0x181f ;  /* 0x00581f0002107f89 */ /* 0x000fe200000e0000 */
[----:B------:R-:W-:Y:S02]  /*0690*/  LOP3.LUT R201, R201, 0xfffffe00, R8, 0xf8, !PT ;  /* 0xfffffe00c9c97812 */ /* 0x000fe400078ef808 */
[----:B------:R-:W-:Y:S01]  /*06a0*/  SHF.R.S32.HI R4, RZ, 0x1f, R205 ;  /* 0x0000001fff047819 */ /* 0x000fe200000114cd */
[----:B------:R-:W-:Y:S01]  /*06b0*/  SHFL.IDX PT, R8, R2, 0x1, 0x181f ;  /* 0x00381f0002087f89 */ /* 0x000fe200000e0000 */
[----:B------:R-:W-:Y:S01]  /*06c0*/  LOP3.LUT R198, R198, 0xfffffff8, RZ, 0xc0, !PT ;  /* 0xfffffff8c6c67812 */ /* 0x000fe200078ec0ff */
[----:B------:R-:W-:Y:S01]  /*06d0*/  IMAD.SHL.U32 R147, R201, 0x2, RZ ;  /* 0x00000002c9937824 */ /* 0x000fe200078e00ff */
[----:B------:R-:W-:Y:S01]  /*06e0*/  LEA.HI R199, R4, R205, RZ, 0x3 ;  /* 0x000000cd04c77211 */ /* 0x000fe200078f18ff */
[----:B------:R-:W3:Y:S01]  /*06f0*/  SHFL.IDX PT, R9, R0, 0x1, 0x181f ;  /* 0x00381f0000097f89 */ /* 0x000ee200000e0000 */
[----:B------:R-:W-:-:S02]  /*0700*/  IADD3 R4, R200, 0x40, RZ ;  /* 0x00000040c8047810 */ /* 0x000fc40007ffe0ff */
[----:B------:R-:W-:Y:S01]  /*0710*/  LOP3.LUT R199, R199, 0xfffffff8, RZ, 0xc0, !PT ;  /* 0xfffffff8c7c77812 */ /* 0x000fe200078ec0ff */
[----:B------:R-:W4:Y:S01]  /*0720*/  SHFL.IDX PT, R17, R0, 0x2, 0x181f ;  /* 0x00581f0000117f89 */ /* 0x000f2200000e0000 */
[----:B------:R-:W-:Y:S01]  /*0730*/  SHF.R.S32.HI R146, RZ, 0x6, R146 ;  /* 0x00000006ff927819 */ /* 0x000fe20000011492 */
[----:B-1----:R-:W-:-:S04]  /*0740*/  @!P1 IMAD.WIDE R14, R206, 0x2, R10 ;  /* 0x00000002ce0e9825 */ /* 0x002fc800078e020a */
[C-C-:B------:R-:W-:Y:S01]  /*0750*/  @!P1 IMAD.WIDE R12, R199.reuse, 0x2, R10.reuse ;  /* 0x00000002c70c9825 */ /* 0x140fe200078e020a */
[----:B------:R1:W-:Y:S03]  /*0760*/  @!P1 LDGSTS.E.BYPASS.LTC128B.128 [R147+0x18100], [R14.64], !P5 ;  /* 0x181000000e939fae */ /* 0x0003e6000e901d4c */
[----:B------:R-:W-:Y:S01]  /*0770*/  @!P1 IMAD.WIDE R22, R198, 0x2, R10 ;  /* 0x00000002c6169825 */ /* 0x000fe200078e020a */
[----:B------:R5:W-:Y:S03]  /*0780*/  @!P1 LDGSTS.E.BYPASS.LTC128B.128 [R147+0x1c100], [R12.64], !P4 ;  /* 0x1c1000000c939fae */ /* 0x000be6000e101d4c */
[--C-:B---3--:R-:W-:Y:S01]  /*0790*/  @!P0 IMAD.WIDE R20, R206, 0x2, R8.reuse ;  /* 0x00000002ce148825 */ /* 0x108fe200078e0208 */
[----:B------:R4:W-:Y:S03]  /*07a0*/  @!P1 LDGSTS.E.BYPASS.LTC128B.128 [R147+0x20100], [R22.64], !P3 ;  /* 0x2010000016939fae */ /* 0x0009e6000d901d4c */
[--C-:B------:R-:W-:Y:S01]  /*07b0*/  @!P0 IMAD.WIDE R10, R199, 0x2, R8.reuse ;  /* 0x00000002c70a8825 */ /* 0x100fe200078e0208 */
[----:B------:R3:W-:Y:S03]  /*07c0*/  @!P0 LDGSTS.E.BYPASS.LTC128B.128 [R147+0x19100], [R20.64], !P5 ;  /* 0x1910000014938fae */ /* 0x0007e6000e901d4c */
[----:B------:R-:W-:Y:S01]  /*07d0*/  @!P0 IMAD.WIDE R8, R198, 0x2, R8 ;  /* 0x00000002c6088825 */ /* 0x000fe200078e0208 */
[----:B------:R1:W-:Y:S04]  /*07e0*/  @!P0 LDGSTS.E.BYPASS.LTC128B.128 [R147+0x1d100], [R10.64], !P4 ;  /* 0x1d1000000a938fae */ /* 0x0003e8000e101d4c */
[----:B------:R1:W-:Y:S04]  /*07f0*/  @!P0 LDGSTS.E.BYPASS.LTC128B.128 [R147+0x21100], [R8.64], !P3 ;  /* 0x2110000008938fae */ /* 0x0003e8000d901d4c */
[----:B-----5:R-:W-:Y:S04]  /*0800*/  SHFL.IDX PT, R12, R2, 0x3, 0x181f ;  /* 0x00781f00020c7f89 */ /* 0x020fe800000e0000 */
[----:B------:R-:W1:Y:S01]  /*0810*/  SHFL.IDX PT, R13, R0, 0x3, 0x181f ;  /* 0x00781f00000d7f89 */ /* 0x000e6200000e0000 */
[----:B--2---:R2:W5:Y:S01]  /*0820*/  @P2 R2UR UR7, R6 ;  /* 0x00000000060723c2 */ /* 0x00456200000e0000 */
[----:B------:R-:W-:Y:S01]  /*0830*/  ISETP.GE.AND P2, PT, R4, R7, PT ;  /* 0x000000070400720c */ /* 0x000fe20003f46270 */
[----:B------:R-:W-:Y:S01]  /*0840*/  IMAD R4, R146, 0x40, R203 ;  /* 0x0000004092047824 */ /* 0x000fe200078e02cb */
[----:B-----5:R-:W-:-:S02]  /*0850*/  @!UP1 UMOV UR7, UR6 ;  /* 0x0000000600079c82 */ /* 0x020fc40008000000 */
[----:B------:R-:W-:Y:S02]  /*0860*/  USHF.R.S32.HI UR6, URZ, 0x1f, UR7 ;  /* 0x0000001f3f067899 */ /* 0x000fe40008011407 */
[----:B------:R-:W-:Y:S01]  /*0870*/  IADD3 R4, R4, -0x40, RZ ;  /* 0xffffffc004047810 */ /* 0x000fe20007ffe0ff */
[----:B------:R-:W-:Y:S02]  /*0880*/  UIMAD.WIDE.U32 UR8, UR7, UR4, URZ ;  /* 0x00000004070872a5 */ /* 0x000fe4000f8e003f */
[----:B------:R-:W-:Y:S01]  /*0890*/  UIMAD UR6, UR6, UR4, URZ ;  /* 0x00000004060672a4 */ /* 0x000fe2000f8e023f */
[----:B------:R-:W-:-:S03]  /*08a0*/  ISETP.GE.AND P1, PT, R4, R148, PT ;  /* 0x000000940400720c */ /* 0x000fc60003f26270 */
[--C-:B----4-:R-:W-:Y:S01]  /*08b0*/  @!P2 IMAD.WIDE R22, R206, 0x2, R16.reuse ;  /* 0x00000002ce16a825 */ /* 0x110fe200078e0210 */
[----:B------:R-:W-:Y:S01]  /*08c0*/  ISETP.GT.OR P1, PT, R203, 0x3f, P1 ;  /* 0x0000003fcb00780c */ /* 0x000fe20000f24670 */
[----:B------:R-:W-:Y:S02]  /*08d0*/  UIMAD UR6, UR7, UR5, UR6 ;  /* 0x00000005070672a4 */ /* 0x000fe4000f8e0206 */
[--C-:B---3--:R-:W-:Y:S01]  /*08e0*/  @!P2 IMAD.WIDE R20, R199, 0x2, R16.reuse ;  /* 0x00000002c714a825 */ /* 0x108fe200078e0210 */
[----:B------:R3:W-:Y:S01]  /*08f0*/  @!P2 LDGSTS.E.BYPASS.LTC128B.128 [R147+0x1a100], [R22.64], !P5 ;  /* 0x1a1000001693afae */ /* 0x0007e2000e901d4c */
[----:B------:R-:W-:Y:S02]  /*0900*/  UIADD3 UR6, UR9, UR6, URZ ;  /* 0x0000000609067290 */ /* 0x000fe4000fffe03f */
[----:B------:R-:W-:Y:S01]  /*0910*/  @!P2 IMAD.WIDE R16, R198, 0x2, R16 ;  /* 0x00000002c610a825 */ /* 0x000fe200078e0210 */
[----:B--2---:R-:W-:Y:S01]  /*0920*/  IADD3 R6, R200, 0x60, RZ ;  /* 0x00000060c8067810 */ /* 0x004fe20007ffe0ff */
[----:B------:R2:W-:Y:S01]  /*0930*/  @!P2 LDGSTS.E.BYPASS.LTC128B.128 [R147+0x1e100], [R20.64], !P4 ;  /* 0x1e1000001493afae */ /* 0x0005e2000e101d4c */
[----:B------:R-:W-:Y:S01]  /*0940*/  ULDC.64 UR4, c[0x0][0x1e8] ;  /* 0x00007a0000047ab9 */ /* 0x000fe20000000a00 */
[----:B------:R-:W-:Y:S01]  /*0950*/  IMAD.IADD R4, R4, 0x1, R207 ;  /* 0x0000000104047824 */ /* 0x000fe200078e02cf */
[----:B------:R-:W-:Y:S01]  /*0960*/  ISETP.GE.AND P0, PT, R6, R7, PT ;  /* 0x000000070600720c */ /* 0x000fe20003f06270 */
[----:B------:R4:W-:Y:S02]  /*0970*/  @!P2 LDGSTS.E.BYPASS.LTC128B.128 [R147+0x22100], [R16.64], !P3 ;  /* 0x221000001093afae */ /* 0x0009e4000d901d4c */
[----:B------:R-:W-:-:S04]  /*0980*/  @P6 IMAD.HI.U32 R7, R4, c[0x0][0x2bc], RZ ;  /* 0x0000af0004076a27 */ /* 0x000fc800078e00ff */
[----:B------:R-:W-:Y:S01]  /*0990*/  IMAD.MOV.U32 R6, RZ, RZ, R4 ;  /* 0x000000ffff067224 */ /* 0x000fe200078e0004 */
[----:B------:R-:W-:-:S04]  /*09a0*/  @P6 SHF.R.U32.HI R6, RZ, c[0x0][0x2c0], R7 ;  /* 0x0000b000ff066a19 */ /* 0x000fc80000011607 */
[----:B------:R-:W-:Y:S01]  /*09b0*/  @!P1 IADD3 R7, P2, R6, UR8, RZ ;  /* 0x0000000806079c10 */ /* 0x000fe2000ff5e0ff */
[----:B-1----:R-:W-:-:S03]  /*09c0*/  @!P0 IMAD.WIDE R14, R206, 0x2, R12 ;  /* 0x00000002ce0e8825 */ /* 0x002fc600078e020c */
[----:B------:R-:W-:Y:S01]  /*09d0*/  @!P1 LEA.HI.X.SX32 R0, R6, UR6, 0x1, P2 ;  /* 0x0000000606009c11 */ /* 0x000fe200090f0eff */
[--C-:B------:R-:W-:Y:S01]  /*09e0*/  @!P0 IMAD.WIDE R10, R199, 0x2, R12.reuse ;  /* 0x00000002c70a8825 */ /* 0x100fe200078e020c */
[----:B------:R1:W-:Y:S01]  /*09f0*/  @!P0 LDGSTS.E.BYPASS.LTC128B.128 [R147+0x1b100], [R14.64], !P5 ;  /* 0x1b1000000e938fae */ /* 0x0003e2000e901d4c */
[C---:B------:R-:W-:Y:S02]  /*0a00*/  @!P1 LEA R8, P2, R7.reuse, c[0x0][0x2a0], 0x2 ;  /* 0x0000a80007089a11 */ /* 0x040fe400078410ff */
[----:B------:R-:W-:Y:S01]  /*0a10*/  @!P0 IMAD.WIDE R12, R198, 0x2, R12 ;  /* 0x00000002c60c8825 */ /* 0x000fe200078e020c */
[----:B------:R5:W-:Y:S01]  /*0a20*/  @!P0 LDGSTS.E.BYPASS.LTC128B.128 [R147+0x1f100], [R10.64], !P4 ;  /* 0x1f1000000a938fae */ /* 0x000be2000e101d4c */
[----:B------:R-:W-:-:S03]  /*0a30*/  @!P1 LEA.HI.X R9, R7, c[0x0][0x2a4], R0, 0x2, P2 ;  /* 0x0000a90007099a11 */ /* 0x000fc600010f1400 */
[----:B------:R1:W-:Y:S04]  /*0a40*/  @!P0 LDGSTS.E.BYPASS.LTC128B.128 [R147+0x23100], [R12.64], !P3 ;  /* 0x231000000c938fae */ /* 0x0003e8000d901d4c */
[----:B------:R-:W0:Y:S04]  /*0a50*/  LDGDEPBAR ;  /* 0x00000000000079af */ /* 0x000e280000000000 */
[----:B------:R-:W-:Y:S06]  /*0a60*/  BAR.SYNC.DEFER_BLOCKING 0x0 ;  /* 0x0000000000007b1d */ /* 0x000fec0000010000 */
[----:B------:R2:W3:Y:S01]  /*0a70*/  @!P1 LDG.E R196, [R8.64] ;  /* 0x0000000c08c49981 */ /* 0x0004e2000c1e1900 */
[----:B------:R-:W-:Y:S01]  /*0a80*/  IMAD.MOV R197, RZ, RZ, -R6 ;  /* 0x000000ffffc57224 */ /* 0x000fe200078e0a06 */
[----:B------:R-:W-:Y:S01]  /*0a90*/  UIMAD UR7, UR10, UR4, URZ ;  /* 0x000000040a0772a4 */ /* 0x000fe2000f8e023f */
[----:B------:R-:W-:Y:S01]  /*0aa0*/  LEA R131, R146, 0xffffffc0, 0x6 ;  /* 0xffffffc092837811 */ /* 0x000fe200078e30ff */
[----:B------:R-:W-:Y:S01]  /*0ab0*/  UIMAD.WIDE.U32 UR14, UR11, UR4, URZ ;  /* 0x000000040b0e72a5 */ /* 0x000fe2000f8e003f */
[----:B------:R-:W-:Y:S01]  /*0ac0*/  IMAD R197, R197, c[0x0][0x2b8], R4 ;  /* 0x0000ae00c5c57a24 */ /* 0x000fe200078e0204 */
[----:B------:R-:W-:Y:S01]  /*0ad0*/  UIMAD UR7, UR11, UR5, UR7 ;  /* 0x000000050b0772a4 */ /* 0x000fe2000f8e0207 */
[----:B------:R-:W-:Y:S01]  /*0ae0*/  ISETP.GE.AND P5, PT, R206, c[0x0][0x1d4], PT ;  /* 0x00007500ce007a0c */ /* 0x000fe20003fa6270 */
[----:B------:R-:W-:Y:S01]  /*0af0*/  IMAD.IADD R131, R148, 0x1, -R131 ;  /* 0x0000000194837824 */ /* 0x000fe200078e0a83 */
[----:B------:R-:W-:Y:S01]  /*0b00*/  ULDC.64 UR4, c[0x0][0x210] ;  /* 0x0000840000047ab9 */ /* 0x000fe20000000a00 */
[----:B------:R-:W-:Y:S01]  /*0b10*/  SHF.R.S32.HI R29, RZ, 0x1f, R197 ;  /* 0x0000001fff1d7819 */ /* 0x000fe200000114c5 */
[----:B------:R-:W-:Y:S01]  /*0b20*/  IMAD.WIDE.U32 R6, R197, c[0x0][0x1e0], RZ ;  /* 0x00007800c5067a25 */ /* 0x000fe200078e00ff */
[----:B------:R-:W-:Y:S01]  /*0b30*/  UIADD3 UR7, UR15, UR7, URZ ;  /* 0x000000070f077290 */ /* 0x000fe2000fffe03f */
[----:B------:R-:W-:Y:S01]  /*0b40*/  ISETP.GE.AND P4, PT, R205, c[0x0][0x1d4], PT ;  /* 0x00007500cd007a0c */ /* 0x000fe20003f86270 */
[----:B------:R-:W-:Y:S01]  /*0b50*/  UIMAD UR10, UR10, UR4, URZ ;  /* 0x000000040a0a72a4 */ /* 0x000fe2000f8e023f */
[----:B------:R-:W-:Y:S01]  /*0b60*/  IMAD R0, R29, c[0x0][0x1e0], RZ ;  /* 0x000078001d007a24 */ /* 0x000fe200078e02ff */
[----:B------:R-:W-:Y:S01]  /*0b70*/  UIMAD.WIDE.U32 UR16, UR11, UR4, URZ ;  /* 0x000000040b1072a5 */ /* 0x000fe2000f8e003f */
[----:B-1----:R-:W-:Y:S01]  /*0b80*/  IMAD.WIDE.U32 R12, R197, c[0x0][0x208], RZ ;  /* 0x00008200c50c7a25 */ /* 0x002fe200078e00ff */
[----:B------:R-:W-:Y:S01]  /*0b90*/  UIMAD UR10, UR11, UR5, UR10 ;  /* 0x000000050b0a72a4 */ /* 0x000fe2000f8e020a */
[----:B------:R-:W-:-:S02]  /*0ba0*/  ISETP.GE.AND P6, PT, R204, c[0x0][0x1d4], PT ;  /* 0x00007500cc007a0c */ /* 0x000fc40003fc6270 */
[----:B-----5:R-:W-:Y:S01]  /*0bb0*/  IMAD R10, R197, c[0x0][0x1e4], R0 ;  /* 0x00007900c50a7a24 */ /* 0x020fe200078e0200 */
[----:B------:R-:W-:Y:S01]  /*0bc0*/  UIADD3 UR10, UR17, UR10, URZ ;  /* 0x0000000a110a7290 */ /* 0x000fe2000fffe03f */
[----:B------:R-:W-:Y:S01]  /*0bd0*/  IMAD R0, R29, c[0x0][0x208], RZ ;  /* 0x000082001d007a24 */ /* 0x000fe200078e02ff */
[C---:B------:R-:W-:Y:S01]  /*0be0*/  ISETP.GE.AND P3, PT, R206.reuse, c[0x0][0x1d4], PT ;  /* 0x00007500ce007a0c */ /* 0x040fe20003f66270 */
[----:B------:R-:W-:Y:S01]  /*0bf0*/  IMAD.IADD R11, R7, 0x1, R10 ;  /* 0x00000001070b7824 */ /* 0x000fe200078e020a */
[----:B------:R-:W-:Y:S01]  /*0c00*/  ISETP.GE.AND P2, PT, R205, c[0x0][0x1d4], PT ;  /* 0x00007500cd007a0c */ /* 0x000fe20003f46270 */
[----:B------:R-:W-:Y:S01]  /*0c10*/  IMAD.MOV.U32 R10, RZ, RZ, R6 ;  /* 0x000000ffff0a7224 */ /* 0x000fe200078e0006 */
[----:B------:R-:W-:Y:S01]  /*0c20*/  LEA.HI R19, R5, R132, RZ, 0x4 ;  /* 0x0000008405137211 */ /* 0x000fe200078f20ff */
[----:B--2---:R-:W-:Y:S01]  /*0c30*/  IMAD R9, R197, c[0x0][0x20c], R0 ;  /* 0x00008300c5097a24 */ /* 0x004fe200078e0200 */
[----:B------:R-:W-:Y:S01]  /*0c40*/  SHF.R.S32.HI R145, RZ, 0x1f, R206 ;  /* 0x0000001fff917819 */ /* 0x000fe200000114ce */
[----:B------:R-:W-:Y:S01]  /*0c50*/  IMAD.IADD R0, R131, 0x1, -R18 ;  /* 0x0000000183007824 */ /* 0x000fe200078e0a12 */
[----:B------:R-:W-:Y:S01]  /*0c60*/  SEL R144, RZ, 0x10, P6 ;  /* 0x00000010ff907807 */ /* 0x000fe20003000000 */
[----:B------:R-:W-:Y:S01]  /*0c70*/  IMAD.IADD R13, R13, 0x1, R9 ;  /* 0x000000010d0d7824 */ /* 0x000fe200078e0209 */
[----:B------:R-:W-:Y:S01]  /*0c80*/  SHF.R.S32.HI R134, RZ, 0x1f, R199 ;  /* 0x0000001fff867819 */ /* 0x000fe200000114c7 */
[----:B------:R-:W-:Y:S01]  /*0c90*/  IMAD.WIDE R208, R206, 0x2, RZ ;  /* 0x00000002ced07825 */ /* 0x000fe200078e02ff */
[----:B------:R-:W-:-:S02]  /*0ca0*/  ISETP.GE.AND P1, PT, R0, 0x1, PT ;  /* 0x000000010000780c */ /* 0x000fc40003f26270 */
[----:B------:R-:W-:Y:S01]  /*0cb0*/  SHF.R.S32.HI R133, RZ, 0x1f, R198 ;  /* 0x0000001fff857819 */ /* 0x000fe200000114c6 */
[----:B------:R-:W-:Y:S01]  /*0cc0*/  IMAD.MOV.U32 R190, RZ, RZ, 0x10 ;  /* 0x00000010ffbe7424 */ /* 0x000fe200078e00ff */
[----:B------:R-:W-:Y:S02]  /*0cd0*/  IADD3 R195, R147, 0x100, RZ ;  /* 0x0000010093c37810 */ /* 0x000fe40007ffe0ff */
[----:B---3--:R-:W-:Y:S01]  /*0ce0*/  SHF.R.S32.HI R2, RZ, 0x1f, R196 ;  /* 0x0000001fff027819 */ /* 0x008fe200000114c4 */
[----:B------:R-:W-:-:S04]  /*0cf0*/  IMAD.WIDE.U32 R10, R196, c[0x0][0x1f0], R10 ;  /* 0x00007c00c40a7a25 */ /* 0x000fc800078e000a */
[----:B------:R-:W-:Y:S02]  /*0d00*/  IMAD R7, R2, c[0x0][0x1f0], RZ ;  /* 0x00007c0002077a24 */ /* 0x000fe400078e02ff */
[----:B------:R-:W-:-:S04]  /*0d10*/  IMAD.WIDE.U32 R12, R196, c[0x0][0x218], R12 ;  /* 0x00008600c40c7a25 */ /* 0x000fc800078e000c */
[----:B------:R-:W-:Y:S01]  /*0d20*/  IMAD R4, R196, c[0x0][0x1f4], R7 ;  /* 0x00007d00c4047a24 */ /* 0x000fe200078e0207 */
[----:B------:R-:W-:-:S04]  /*0d30*/  IADD3 R7, P0, R10, UR14, RZ ;  /* 0x0000000e0a077c10 */ /* 0x000fc8000ff1e0ff */
[----:B------:R-:W-:Y:S02]  /*0d40*/  IADD3.X R4, R11, UR7, R4, P0, !PT ;  /* 0x000000070b047c10 */ /* 0x000fe400087fe404 */
[----:B------:R-:W-:-:S04]  /*0d50*/  LEA R8, P0, R7, c[0x0][0x1c8], 0x1 ;  /* 0x0000720007087a11 */ /* 0x000fc800078008ff */
[----:B------:R-:W-:Y:S01]  /*0d60*/  LEA.HI.X R4, R7, c[0x0][0x1cc], R4, 0x1, P0 ;  /* 0x0000730007047a11 */ /* 0x000fe200000f0c04 */
[----:B------:R-:W-:Y:S01]  /*0d70*/  IMAD R7, R2, c[0x0][0x218], RZ ;  /* 0x0000860002077a24 */ /* 0x000fe200078e02ff */
[----:B----4-:R-:W-:Y:S01]  /*0d80*/  SHFL.IDX PT, R16, R8, RZ, 0x181f ;  /* 0x00181fff08107589 */ /* 0x010fe200000e0000 */
[----:B------:R-:W-:Y:S02]  /*0d90*/  IADD3 R9, P0, R12, UR16, RZ ;  /* 0x000000100c097c10 */ /* 0x000fe4000ff1e0ff */
[----:B------:R-:W-:Y:S01]  /*0da0*/  IMAD R6, R196, c[0x0][0x21c], R7 ;  /* 0x00008700c4067a24 */ /* 0x000fe200078e0207 */
[----:B------:R-:W1:Y:S04]  /*0db0*/  SHFL.IDX PT, R17, R4, RZ, 0x181f ;  /* 0x00181fff04117589 */ /* 0x000e6800000e0000 */
[----:B------:R-:W-:Y:S01]  /*0dc0*/  SHFL.IDX PT, R10, R8, 0x1, 0x181f ;  /* 0x00381f00080a7f89 */ /* 0x000fe200000e0000 */
[----:B------:R-:W-:-:S02]  /*0dd0*/  IADD3.X R6, R13, UR10, R6, P0, !PT ;  /* 0x0000000a0d067c10 */ /* 0x000fc400087fe406 */
[C---:B------:R-:W-:Y:S01]  /*0de0*/  LEA R7, P0, R9.reuse, c[0x0][0x1f8], 0x1 ;  /* 0x00007e0009077a11 */ /* 0x040fe200078008ff */
[----:B------:R-:W2:Y:S03]  /*0df0*/  SHFL.IDX PT, R11, R4, 0x1, 0x181f ;  /* 0x00381f00040b7f89 */ /* 0x000ea600000e0000 */
[----:B------:R-:W-:Y:S01]  /*0e00*/  LEA.HI.X R9, R9, c[0x0][0x1fc], R6, 0x1, P0 ;  /* 0x00007f0009097a11 */ /* 0x000fe200000f0c06 */
[----:B------:R-:W3:Y:S01]  /*0e10*/  SHFL.IDX PT, R13, R7, RZ, 0x181f ;  /* 0x00181fff070d7589 */ /* 0x000ee200000e0000 */
[----:B------:R-:W-:-:S03]  /*0e20*/  ISETP.GT.AND P0, PT, R0, 0x20, PT ;  /* 0x000000200000780c */ /* 0x000fc60003f04270 */
[----:B------:R-:W4:Y:S04]  /*0e30*/  SHFL.IDX PT, R15, R9, RZ, 0x181f ;  /* 0x00181fff090f7589 */ /* 0x000f2800000e0000 */
[----:B------:R-:W5:Y:S01]  /*0e40*/  SHFL.IDX PT, R7, R7, 0x1, 0x181f ;  /* 0x00381f0007077f89 */ /* 0x000f6200000e0000 */
[----:B-1----:R-:W-:-:S03]  /*0e50*/  @P1 IMAD.WIDE R22, R206, 0x2, R16 ;  /* 0x00000002ce161825 */ /* 0x002fc600078e0210 */
[----:B------:R-:W1:Y:S01]  /*0e60*/  SHFL.IDX PT, R9, R9, 0x1, 0x181f ;  /* 0x00381f0009097f89 */ /* 0x000e6200000e0000 */
[----:B------:R-:W-:-:S03]  /*0e70*/  @P1 IMAD.WIDE R20, R199, 0x2, R16 ;  /* 0x00000002c7141825 */ /* 0x000fc600078e0210 */
[----:B------:R3:W-:Y:S01]  /*0e80*/  @P1 LDGSTS.E.BYPASS.LTC128B.128 [R147+0xc100], [R22.64], !P5 ;  /* 0x0c10000016931fae */ /* 0x0007e2000e901d4c */
[----:B------:R-:W-:-:S03]  /*0e90*/  @P1 IMAD.WIDE R16, R198, 0x2, R16 ;  /* 0x00000002c6101825 */ /* 0x000fc600078e0210 */
[----:B------:R1:W-:Y:S01]  /*0ea0*/  @P1 LDGSTS.E.BYPASS.LTC128B.128 [R147+0xe100], [R20.64], !P4 ;  /* 0x0e10000014931fae */ /* 0x0003e2000e101d4c */
[----:B--2---:R-:W-:-:S03]  /*0eb0*/  @P0 IMAD.WIDE R26, R206, 0x2, R10 ;  /* 0x00000002ce1a0825 */ /* 0x004fc600078e020a */
[----:B------:R2:W-:Y:S01]  /*0ec0*/  @P1 LDGSTS.E.BYPASS.LTC128B.128 [R147+0x10100], [R16.64], !P6 ;  /* 0x1010000010931fae */ /* 0x0005e2000f101d4c */
[----:B------:R-:W-:Y:S01]  /*0ed0*/  ISETP.LT.OR P1, PT, R0, 0x1, P3 ;  /* 0x000000010000780c */ /* 0x000fe20001f21670 */
[--C-:B------:R-:W-:Y:S02]  /*0ee0*/  @P0 IMAD.WIDE R24, R199, 0x2, R10.reuse ;  /* 0x00000002c7180825 */ /* 0x100fe400078e020a */
[----:B------:R1:W-:Y:S02]  /*0ef0*/  @P0 LDGSTS.E.BYPASS.LTC128B.128 [R147+0xd100], [R26.64], !P5 ;  /* 0x0d1000001a930fae */ /* 0x0003e4000e901d4c */
[----:B------:R-:W-:Y:S02]  /*0f00*/  @P0 IMAD.WIDE R10, R198, 0x2, R10 ;  /* 0x00000002c60a0825 */ /* 0x000fe400078e020a */
[----:B------:R5:W-:Y:S04]  /*0f10*/  @P0 LDGSTS.E.BYPASS.LTC128B.128 [R147+0xf100], [R24.64], !P4 ;  /* 0x0f10000018930fae */ /* 0x000be8000e101d4c */
[----:B------:R5:W-:Y:S04]  /*0f20*/  @P0 LDGSTS.E.BYPASS.LTC128B.128 [R147+0x11100], [R10.64], !P6 ;  /* 0x111000000a930fae */ /* 0x000be8000f101d4c */
[----:B------:R-:W0:Y:S01]  /*0f30*/  LDGDEPBAR ;  /* 0x00000000000079af */ /* 0x000e220000000000 */
[----:B---3--:R-:W-:-:S05]  /*0f40*/  IADD3 R22, P0, R13, R208, RZ ;  /* 0x000000d00d167210 */ /* 0x008fca0007f1e0ff */
[----:B----4-:R-:W-:Y:S02]  /*0f50*/  IMAD.X R23, R15, 0x1, R209, P0 ;  /* 0x000000010f177824 */ /* 0x010fe400000e06d1 */
[----:B--2---:R-:W-:-:S03]  /*0f60*/  IMAD.WIDE R16, R199, 0x2, RZ ;  /* 0x00000002c7107825 */ /* 0x004fc600078e02ff */
[----:B------:R2:W-:Y:S01]  /*0f70*/  LDGSTS.E.BYPASS.LTC128B.128 [R147+0x100], [R22.64], !P1 ;  /* 0x0010000016937fae */ /* 0x0005e2000c901d4c */
[----:B------:R-:W-:Y:S02]  /*0f80*/  ISETP.GE.AND P1, PT, R204, c[0x0][0x1d4], PT ;  /* 0x00007500cc007a0c */ /* 0x000fe40003f26270 */
[----:B-1----:R-:W-:-:S05]  /*0f90*/  IADD3 R20, P0, R13, R16, RZ ;  /* 0x000000100d147210 */ /* 0x002fca0007f1e0ff */
[----:B------:R-:W-:Y:S01]  /*0fa0*/  IMAD.X R21, R15, 0x1, R17, P0 ;  /* 0x000000010f157824 */ /* 0x000fe200000e0611 */
[----:B------:R-:W-:Y:S01]  /*0fb0*/  ISETP.LT.OR P0, PT, R0, 0x1, P2 ;  /* 0x000000010000780c */ /* 0x000fe20001701670 */
[----:B-----5:R-:W-:Y:S01]  /*0fc0*/  IMAD.WIDE R10, R198, 0x2, RZ ;  /* 0x00000002c60a7825 */ /* 0x020fe200078e02ff */
[----:B------:R-:W-:-:S11]  /*0fd0*/  ISETP.LT.OR P2, PT, R0, 0x21, P2 ;  /* 0x000000210000780c */ /* 0x000fd60001741670 */
[----:B------:R2:W-:Y:S01]  /*0fe0*/  LDGSTS.E.BYPASS.LTC128B.128 [R147+0x2100], [R20.64], !P0 ;  /* 0x0210000014937fae */ /* 0x0005e2000c101d4c */
[----:B------:R-:W-:Y:S02]  /*0ff0*/  IADD3 R24, P0, R13, R10, RZ ;  /* 0x0000000a0d187210 */ /* 0x000fe40007f1e0ff */
[----:B------:R-:W-:-:S03]  /*1000*/  LOP3.LUT R13, R19, 0xfffffff0, RZ, 0xc0, !PT ;  /* 0xfffffff0130d7812 */ /* 0x000fc600078ec0ff */
[----:B------:R-:W-:Y:S01]  /*1010*/  IMAD.X R25, R15, 0x1, R11, P0 ;  /* 0x000000010f197824 */ /* 0x000fe200000e060b */
[----:B------:R-:W-:Y:S01]  /*1020*/  IADD3 R14, P0, R208, R7, RZ ;  /* 0x00000007d00e7210 */ /* 0x000fe20007f1e0ff */
[----:B------:R-:W-:-:S04]  /*1030*/  IMAD.IADD R28, R132, 0x1, -R13 ;  /* 0x00000001841c7824 */ /* 0x000fc800078e0a0d */
[----:B------:R-:W-:Y:S01]  /*1040*/  IMAD.X R15, R209, 0x1, R9, P0 ;  /* 0x00000001d10f7824 */ /* 0x000fe200000e0609 */
[C---:B------:R-:W-:Y:S02]  /*1050*/  ISETP.LT.OR P0, PT, R0.reuse, 0x1, P1 ;  /* 0x000000010000780c */ /* 0x040fe40000f01670 */
[----:B------:R-:W-:-:S11]  /*1060*/  ISETP.LT.OR P1, PT, R0, 0x21, P1 ;  /* 0x000000210000780c */ /* 0x000fd60000f21670 */
[----:B------:R2:W-:Y:S01]  /*1070*/  LDGSTS.E.BYPASS.LTC128B.128 [R147+0x4100], [R24.64], !P0 ;  /* 0x0410000018937fae */ /* 0x0005e2000c101d4c */
[----:B------:R-:W-:Y:S02]  /*1080*/  ISETP.LT.OR P0, PT, R0, 0x21, P3 ;  /* 0x000000210000780c */ /* 0x000fe40001f01670 */
[----:B------:R-:W-:Y:S02]  /*1090*/  LEA.HI R0, R5, R132, RZ, 0x5 ;  /* 0x0000008405007211 */ /* 0x000fe400078f28ff */
[----:B------:R-:W-:-:S09]  /*10a0*/  ISETP.GT.AND P3, PT, R203, 0x3f, PT ;  /* 0x0000003fcb00780c */ /* 0x000fd20003f64270 */
[----:B------:R2:W-:Y:S01]  /*10b0*/  LDGSTS.E.BYPASS.LTC128B.128 [R147+0x1100], [R14.64], !P0 ;  /* 0x011000000e937fae */ /* 0x0005e2000c101d4c */
[----:B------:R-:W-:-:S05]  /*10c0*/  IADD3 R12, P0, R16, R7, RZ ;  /* 0x00000007100c7210 */ /* 0x000fca0007f1e0ff */
[--C-:B------:R-:W-:Y:S01]  /*10d0*/  IMAD.X R13, R17, 0x1, R9.reuse, P0 ;  /* 0x00000001110d7824 */ /* 0x100fe200000e0609 */
[----:B------:R-:W-:Y:S02]  /*10e0*/  IADD3 R8, P0, R10, R7, RZ ;  /* 0x000000070a087210 */ /* 0x000fe40007f1e0ff */
[----:B------:R-:W-:Y:S02]  /*10f0*/  SHF.R.S32.HI R7, RZ, 0x1f, R28 ;  /* 0x0000001fff077819 */ /* 0x000fe4000001141c */
[----:B------:R2:W-:Y:S01]  /*1100*/  LDGSTS.E.BYPASS.LTC128B.128 [R147+0x3100], [R12.64], !P2 ;  /* 0x031000000c937fae */ /* 0x0005e2000d101d4c */
[----:B------:R-:W-:Y:S01]  /*1110*/  ISETP.GE.AND P2, PT, R148, 0x41, PT ;  /* 0x000000419400780c */ /* 0x000fe20003f46270 */
[----:B------:R-:W-:Y:S01]  /*1120*/  IMAD.X R9, R11, 0x1, R9, P0 ;  /* 0x000000010b097824 */ /* 0x000fe200000e0609 */
[----:B------:R-:W-:-:S04]  /*1130*/  LEA.HI R4, R7, R28, RZ, 0x3 ;  /* 0x0000001c07047211 */ /* 0x000fc800078f18ff */
[----:B------:R-:W-:Y:S01]  /*1140*/  LOP3.LUT R5, R4, 0xfffffff8, RZ, 0xc0, !PT ;  /* 0xfffffff804057812 */ /* 0x000fe200078ec0ff */
[----:B------:R2:W-:Y:S01]  /*1150*/  LDGSTS.E.BYPASS.LTC128B.128 [R147+0x5100], [R8.64], !P1 ;  /* 0x0510000008937fae */ /* 0x0005e2000c901d4c */
[----:B------:R-:W-:-:S03]  /*1160*/  LOP3.LUT P1, RZ, R3, 0x2, RZ, 0xc0, !PT ;  /* 0x0000000203ff7812 */ /* 0x000fc6000782c0ff */
[----:B------:R-:W-:Y:S01]  /*1170*/  IMAD.IADD R28, R28, 0x1, -R5 ;  /* 0x000000011c1c7824 */ /* 0x000fe200078e0a05 */
[----:B------:R-:W-:Y:S01]  /*1180*/  LOP3.LUT R5, R0, 0xffffffe0, RZ, 0xc0, !PT ;  /* 0xffffffe000057812 */ /* 0x000fe200078ec0ff */
[----:B------:R-:W0:Y:S01]  /*1190*/  LDGDEPBAR ;  /* 0x00000000000079af */ /* 0x000e220000000000 */
[----:B------:R-:W-:Y:S02]  /*11a0*/  SHF.R.S32.HI R0, RZ, 0x5, R0 ;  /* 0x00000005ff007819 */ /* 0x000fe40000011400 */
[----:B------:R-:W-:Y:S01]  /*11b0*/  LOP3.LUT P0, RZ, R28, 0x2, RZ, 0xc0, !PT ;  /* 0x000000021cff7812 */ /* 0x000fe2000780c0ff */
[----:B------:R-:W-:Y:S01]  /*11c0*/  IMAD.IADD R132, R132, 0x1, -R5 ;  /* 0x0000000184847824 */ /* 0x000fe200078e0a05 */
[----:B------:R-:W-:Y:S02]  /*11d0*/  P2R R5, PR, RZ, 0x4 ;  /* 0x00000004ff057803 */ /* 0x000fe40000000000 */
[----:B------:R-:W-:Y:S01]  /*11e0*/  SEL R190, R190, 0xfffffff0, !P0 ;  /* 0xfffffff0bebe7807 */ /* 0x000fe20004000000 */
[----:B------:R-:W-:Y:S05]  /*11f0*/  @!P2 BRA `(.L_x_734) ;  /* 0x000004200000a947 */ /* 0x000fea0003800000 */
[----:B------:R-:W-:Y:S01]  /*1200*/  ISETP.NE.AND P2, PT, R194, 0x1, PT ;  /* 0x00000001c200780c */ /* 0x000fe20003f45270 */
        /* <DEDUP_REMOVED lines=8> */
[----:B--2---:R-:W-:-:S04]  /*1290*/  @!P3 LEA R8, P0, R6, c[0x0][0x2a0], 0x2 ;  /* 0x0000a8000608ba11 */ /* 0x004fc800078010ff */
[----:B------:R-:W-:-:S05]  /*12a0*/  @!P3 LEA.HI.X R9, R6, c[0x0][0x2a4], R5, 0x2, P0 ;  /* 0x0000a9000609ba11 */ /* 0x000fca00000f1405 */
[----:B------:R-:W2:Y:S01]  /*12b0*/  @!P3 LDG.E R196, [R8.64] ;  /* 0x0000000c08c4b981 */ /* 0x000ea2000c1e1900 */
[----:B------:R-:W-:Y:S01]  /*12c0*/  IMAD.MOV R2, RZ, RZ, -R2 ;  /* 0x000000ffff027224 */ /* 0x000fe200078e0a02 */
[----:B------:R-:W-:Y:S01]  /*12d0*/  SEL R17, RZ, 0x10, P5 ;  /* 0x00000010ff117807 */ /* 0x000fe20002800000 */
[----:B------:R-:W-:Y:S01]  /*12e0*/  IMAD.SHL.U32 R10, R199, 0x2, RZ ;  /* 0x00000002c70a7824 */ /* 0x000fe200078e00ff */
[----:B------:R-:W-:Y:S01]  /*12f0*/  SEL R16, RZ, 0x10, P4 ;  /* 0x00000010ff107807 */ /* 0x000fe20002000000 */
[----:B------:R-:W-:Y:S01]  /*1300*/  IMAD R197, R2, c[0x0][0x2b8], R197 ;  /* 0x0000ae0002c57a24 */ /* 0x000fe200078e02c5 */
[----:B------:R-:W-:Y:S01]  /*1310*/  IADD3 R22, -R17, 0x10, RZ ;  /* 0x0000001011167810 */ /* 0x000fe20007ffe1ff */
[----:B------:R-:W-:Y:S01]  /*1320*/  IMAD.SHL.U32 R12, R198, 0x2, RZ ;  /* 0x00000002c60c7824 */ /* 0x000fe200078e00ff */
[----:B------:R-:W-:Y:S01]  /*1330*/  IADD3 R20, -R16, 0x10, RZ ;  /* 0x0000001010147810 */ /* 0x000fe20007ffe1ff */
[----:B------:R-:W-:Y:S01]  /*1340*/  IMAD.WIDE.U32 R6, R197, c[0x0][0x1e0], RZ ;  /* 0x00007800c5067a25 */ /* 0x000fe200078e00ff */
[----:B------:R-:W-:-:S02]  /*1350*/  SHF.R.S32.HI R29, RZ, 0x1f, R197 ;  /* 0x0000001fff1d7819 */ /* 0x000fc400000114c5 */
[----:B------:R-:W-:Y:S02]  /*1360*/  LOP3.LUT R22, R22, 0xf, RZ, 0xc0, !PT ;  /* 0x0000000f16167812 */ /* 0x000fe400078ec0ff */
[----:B------:R-:W-:Y:S01]  /*1370*/  LOP3.LUT R20, R20, 0xf, RZ, 0xc0, !PT ;  /* 0x0000000f14147812 */ /* 0x000fe200078ec0ff */
[----:B------:R-:W-:Y:S01]  /*1380*/  IMAD R2, R29, c[0x0][0x1e0], RZ ;  /* 0x000078001d027a24 */ /* 0x000fe200078e02ff */
[----:B------:R-:W-:Y:S02]  /*1390*/  IADD3 R13, -R144, 0x10, RZ ;  /* 0x00000010900d7810 */ /* 0x000fe40007ffe1ff */
[----:B------:R-:W-:Y:S01]  /*13a0*/  SHF.L.U64.HI R11, R198, 0x1, R133 ;  /* 0x00000001c60b7819 */ /* 0x000fe20000010285 */
[----:B------:R-:W-:Y:S01]  /*13b0*/  IMAD R2, R197, c[0x0][0x1e4], R2 ;  /* 0x00007900c5027a24 */ /* 0x000fe200078e0202 */
[----:B------:R-:W-:-:S03]  /*13c0*/  LOP3.LUT R13, R13, 0xf, RZ, 0xc0, !PT ;  /* 0x0000000f0d0d7812 */ /* 0x000fc600078ec0ff */
[----:B------:R-:W-:Y:S01]  /*13d0*/  IMAD.IADD R7, R7, 0x1, R2 ;  /* 0x0000000107077824 */ /* 0x000fe200078e0202 */
[----:B--2---:R-:W-:-:S03]  /*13e0*/  SHF.R.S32.HI R2, RZ, 0x1f, R196 ;  /* 0x0000001fff027819 */ /* 0x004fc600000114c4 */
[----:B------:R-:W-:Y:S01]  /*13f0*/  IMAD.WIDE.U32 R8, R196, c[0x0][0x1f0], R6 ;  /* 0x00007c00c4087a25 */ /* 0x000fe200078e0006 */
[----:B------:R-:W-:-:S03]  /*1400*/  SHF.L.U64.HI R7, R206, 0x1, R145 ;  /* 0x00000001ce077819 */ /* 0x000fc60000010291 */
[----:B------:R-:W-:-:S04]  /*1410*/  IMAD R5, R2, c[0x0][0x1f0], RZ ;  /* 0x00007c0002057a24 */ /* 0x000fc800078e02ff */
[----:B------:R-:W-:Y:S01]  /*1420*/  IMAD R6, R196, c[0x0][0x1f4], R5 ;  /* 0x00007d00c4067a24 */ /* 0x000fe200078e0205 */
[----:B------:R-:W-:-:S04]  /*1430*/  IADD3 R5, P0, R8, UR14, RZ ;  /* 0x0000000e08057c10 */ /* 0x000fc8000ff1e0ff */
[----:B------:R-:W-:Y:S02]  /*1440*/  IADD3.X R8, R9, UR7, R6, P0, !PT ;  /* 0x0000000709087c10 */ /* 0x000fe400087fe406 */
[----:B------:R-:W-:Y:S02]  /*1450*/  LEA R6, P0, R5, c[0x0][0x1c8], 0x1 ;  /* 0x0000720005067a11 */ /* 0x000fe400078008ff */
[----:B------:R-:W-:Y:S02]  /*1460*/  SHF.L.U64.HI R9, R199, 0x1, R134 ;  /* 0x00000001c7097819 */ /* 0x000fe40000010286 */
[----:B------:R-:W-:Y:S01]  /*1470*/  LEA.HI.X R5, R5, c[0x0][0x1cc], R8, 0x1, P0 ;  /* 0x0000730005057a11 */ /* 0x000fe200000f0c08 */
[----:B------:R-:W1:Y:S01]  /*1480*/  SHFL.IDX PT, R15, R6, 0x1, 0x181f ;  /* 0x00381f00060f7f89 */ /* 0x000e6200000e0000 */
[----:B------:R-:W-:-:S03]  /*1490*/  IMAD.SHL.U32 R8, R206, 0x2, RZ ;  /* 0x00000002ce087824 */ /* 0x000fc600078e00ff */
[----:B------:R-:W2:Y:S02]  /*14a0*/  SHFL.IDX PT, R14, R5, 0x1, 0x181f ;  /* 0x00381f00050e7f89 */ /* 0x000ea400000e0000 */
[----:B-1----:R-:W-:-:S04]  /*14b0*/  IADD3 R22, P2, P0, R22, R15, R8 ;  /* 0x0000000f16167210 */ /* 0x002fc8000785e008 */
[----:B--2---:R-:W-:Y:S02]  /*14c0*/  IADD3.X R23, RZ, R14, R7, P2, P0 ;  /* 0x0000000eff177210 */ /* 0x004fe400017e0407 */
[----:B------:R-:W-:-:S04]  /*14d0*/  IADD3 R20, P2, P0, R20, R15, R10 ;  /* 0x0000000f14147210 */ /* 0x000fc8000785e00a */
[-C--:B------:R-:W-:Y:S02]  /*14e0*/  IADD3.X R21, RZ, R14.reuse, R9, P2, P0 ;  /* 0x0000000eff157210 */ /* 0x080fe400017e0409 */
[----:B------:R-:W-:Y:S02]  /*14f0*/  IADD3 R24, P2, P0, R13, R15, R12 ;  /* 0x0000000f0d187210 */ /* 0x000fe4000785e00c */
[----:B------:R-:W1:Y:S02]  /*1500*/  SHFL.IDX PT, R13, R6, RZ, 0x181f ;  /* 0x00181fff060d7589 */ /* 0x000e6400000e0000 */
[----:B------:R-:W-:Y:S02]  /*1510*/  IADD3.X R25, RZ, R14, R11, P2, P0 ;  /* 0x0000000eff197210 */ /* 0x000fe400017e040b */
[----:B------:R-:W2:Y:S01]  /*1520*/  SHFL.IDX PT, R14, R5, RZ, 0x181f ;  /* 0x00181fff050e7589 */ /* 0x000ea200000e0000 */
[----:B-1----:R-:W-:-:S05]  /*1530*/  IADD3 R26, P0, R13, R8, RZ ;  /* 0x000000080d1a7210 */ /* 0x002fca0007f1e0ff */
[----:B--2---:R-:W-:Y:S01]  /*1540*/  IMAD.X R27, R14, 0x1, R7, P0 ;  /* 0x000000010e1b7824 */ /* 0x004fe200000e0607 */
[----:B------:R-:W-:-:S04]  /*1550*/  IADD3 R8, P0, R13, R10, RZ ;  /* 0x0000000a0d087210 */ /* 0x000fc80007f1e0ff */
[----:B------:R1:W-:Y:S01]  /*1560*/  LDGSTS.E.BYPASS.LTC128B.128 [R147+0x12100], [R26.64], !P5 ;  /* 0x121000001a937fae */ /* 0x0003e2000e901d4c */
[----:B------:R-:W-:Y:S01]  /*1570*/  IMAD.X R9, R14, 0x1, R9, P0 ;  /* 0x000000010e097824 */ /* 0x000fe200000e0609 */
[----:B------:R-:W-:-:S04]  /*1580*/  IADD3 R12, P0, R13, R12, RZ ;  /* 0x0000000c0d0c7210 */ /* 0x000fc80007f1e0ff */
        /* <DEDUP_REMOVED lines=9> */
.L_x_734:
[----:B------:R-:W0:Y:S01]  /*1620*/  LDGDEPBAR ;  /* 0x00000000000079af */ /* 0x000e220000000000 */
[----:B------:R-:W-:Y:S01]  /*1630*/  SHF.R.S32.HI R6, RZ, 0x4, R19 ;  /* 0x00000004ff067819 */ /* 0x000fe20000011413 */
[----:B------:R-:W-:Y:S01]  /*1640*/  IMAD.SHL.U32 R5, R3, 0x40, RZ ;  /* 0x0000004003057824 */ /* 0x000fe200078e00ff */
[----:B------:R-:W-:Y:S01]  /*1650*/  ISETP.GE.AND P0, PT, R148, 0x41, PT ;  /* 0x000000419400780c */ /* 0x000fe20003f06270 */
[----:B------:R-:W-:Y:S01]  /*1660*/  IMAD.SHL.U32 R18, R18, 0x8, RZ ;  /* 0x0000000812127824 */ /* 0x000fe200078e00ff */
[----:B-12---:R-:W-:Y:S01]  /*1670*/  LEA.HI R9, R19, R6, RZ, 0x1 ;  /* 0x0000000613097211 */ /* 0x006fe200078f08ff */
[----:B------:R-:W-:Y:S01]  /*1680*/  IMAD.SHL.U32 R7, R28, 0x40, RZ ;  /* 0x000000401c077824 */ /* 0x000fe200078e00ff */
[----:B------:R-:W-:Y:S01]  /*1690*/  LOP3.LUT R5, R5, 0x1c0, RZ, 0xc0, !PT ;  /* 0x000001c005057812 */ /* 0x000fe200078ec0ff */
[----:B------:R-:W-:Y:S01]  /*16a0*/  IMAD.SHL.U32 R129, R4, 0x40, RZ ;  /* 0x0000004004817824 */ /* 0x000fe200078e00ff */
[----:B------:R-:W-:Y:S01]  /*16b0*/  LOP3.LUT R9, R9, 0xfffffffe, RZ, 0xc0, !PT ;  /* 0xfffffffe09097812 */ /* 0x000fe200078ec0ff */
[----:B------:R-:W-:Y:S01]  /*16c0*/  IMAD.MOV.U32 R135, RZ, RZ, 0x20 ;  /* 0x00000020ff877424 */ /* 0x000fe200078e00ff */
[----:B------:R-:W-:Y:S01]  /*16d0*/  LOP3.LUT R18, R5, 0x8, R18, 0xf8, !PT ;  /* 0x0000000805127812 */ /* 0x000fe200078ef812 */
[----:B------:R-:W-:Y:S01]  /*16e0*/  IMAD.SHL.U32 R190, R190, 0x2, RZ ;  /* 0x00000002bebe7824 */ /* 0x000fe200078e00ff */
[----:B------:R-:W-:Y:S01]  /*16f0*/  SHF.R.U32.HI R5, RZ, 0x3, R5 ;  /* 0x00000003ff057819 */ /* 0x000fe20000011605 */
[----:B------:R-:W-:Y:S01]  /*1700*/  IMAD.IADD R9, R6, 0x1, -R9 ;  /* 0x0000000106097824 */ /* 0x000fe200078e0a09 */
[----:B------:R-:W-:-:S02]  /*1710*/  LOP3.LUT R7, R7, 0x1c0, RZ, 0xc0, !PT ;  /* 0x000001c007077812 */ /* 0x000fc400078ec0ff */
[----:B------:R-:W-:Y:S01]  /*1720*/  LOP3.LUT R192, R18, R5, RZ, 0x3c, !PT ;  /* 0x0000000512c07212 */ /* 0x000fe200078e3cff */
[----:B------:R-:W-:Y:S01]  /*1730*/  IMAD.SHL.U32 R6, R9, 0x8, RZ ;  /* 0x0000000809067824 */ /* 0x000fe200078e00ff */
[----:B------:R-:W-:Y:S02]  /*1740*/  SHF.R.U32.HI R128, RZ, 0x3, R7 ;  /* 0x00000003ff807819 */ /* 0x000fe40000011607 */
[----:B------:R-:W-:Y:S01]  /*1750*/  LOP3.LUT R129, R129, 0xfffffe00, RZ, 0xc0, !PT ;  /* 0xfffffe0081817812 */ /* 0x000fe200078ec0ff */
[----:B------:R-:W-:Y:S01]  /*1760*/  IMAD R192, R9, 0x200, R192 ;  /* 0x0000020009c07824 */ /* 0x000fe200078e02c0 */
[----:B------:R-:W-:Y:S01]  /*1770*/  LOP3.LUT R5, R7, 0x8, R6, 0xf8, !PT ;  /* 0x0000000807057812 */ /* 0x000fe200078ef806 */
[----:B------:R-:W-:-:S04]  /*1780*/  DEPBAR.LE SB0, 0x3 ;  /* 0x000080c00000791a */ /* 0x000fc80000000000 */
[----:B------:R-:W-:-:S04]  /*1790*/  DEPBAR.LE SB0, 0x2 ;  /* 0x000080800000791a */ /* 0x000fc80000000000 */
[----:B------:R-:W-:Y:S01]  /*17a0*/  LOP3.LUT R128, R5, R128, RZ, 0x3c, !PT ;  /* 0x0000008005807212 */ /* 0x000fe200078e3cff */
[----:B------:R-:W-:Y:S01]  /*17b0*/  IMAD R7, R0, 0x400, R129 ;  /* 0x0000040000077824 */ /* 0x000fe200078e0281 */
[----:B------:R-:W-:Y:S01]  /*17c0*/  SEL R5, R135, 0xffffffe0, !P1 ;  /* 0xffffffe087057807 */ /* 0x000fe20004800000 */
[----:B------:R-:W-:Y:S01]  /*17d0*/  IMAD.SHL.U32 R192, R192, 0x2, RZ ;  /* 0x00000002c0c07824 */ /* 0x000fe200078e00ff */
[----:B------:R-:W-:Y:S01]  /*17e0*/  BAR.SYNC.DEFER_BLOCKING 0x0 ;  /* 0x0000000000007b1d */ /* 0x000fe20000010000 */
[----:B------:R-:W-:Y:S02]  /*17f0*/  IMAD.IADD R0, R128, 0x1, R7 ;  /* 0x0000000180007824 */ /* 0x000fe400078e0207 */
[----:B------:R-:W-:Y:S02]  /*1800*/  IMAD.IADD R130, R192, 0x1, R5 ;  /* 0x00000001c0827824 */ /* 0x000fe400078e0205 */
[C---:B------:R-:W-:Y:S01]  /*1810*/  IMAD.SHL.U32 R24, R0.reuse, 0x2, RZ ;  /* 0x0000000200187824 */ /* 0x040fe200078e00ff */
[----:B------:R-:W-:-:S05]  /*1820*/  LEA R191, R0, 0x18100, 0x1 ;  /* 0x0001810000bf7811 */ /* 0x000fca00078e08ff */
[----:B------:R-:W-:Y:S01]  /*1830*/  IMAD.IADD R189, R191, 0x1, R190 ;  /* 0x00000001bfbd7824 */ /* 0x000fe200078e02be */
[----:B------:R1:W2:Y:S04]  /*1840*/  LDSM.16.M88.4 R124, [R192+0xc100] ;  /* 0x00c10000c07c783b */ /* 0x0002a80000000200 */
[----:B------:R1:W3:Y:S04]  /*1850*/  LDSM.16.M88.4 R116, [R192+0xc900] ;  /* 0x00c90000c074783b */ /* 0x0002e80000000200 */
[----:B------:R1:W4:Y:S04]  /*1860*/  LDSM.16.M88.4 R8, [R192+0xd100] ;  /* 0x00d10000c008783b */ /* 0x0003280000000200 */
[----:B------:R1:W1:Y:S04]  /*1870*/  LDSM.16.M88.4 R4, [R192+0xd900] ;  /* 0x00d90000c004783b */ /* 0x0002680000000200 */
[----:B------:R1:W1:Y:S04]  /*1880*/  LDSM.16.M88.4 R120, [R130+0xc100] ;  /* 0x00c100008278783b */ /* 0x0002680000000200 */
[----:B------:R1:W1:Y:S04]  /*1890*/  LDSM.16.M88.4 R112, [R130+0xc900] ;  /* 0x00c900008270783b */ /* 0x0002680000000200 */
[----:B------:R1:W1:Y:S04]  /*18a0*/  LDSM.16.M88.4 R16, [R130+0xd100] ;  /* 0x00d100008210783b */ /* 0x0002680000000200 */
[----:B------:R1:W1:Y:S04]  /*18b0*/  LDSM.16.M88.4 R12, [R130+0xd900] ;  /* 0x00d90000820c783b */ /* 0x0002680000000200 */
[----:B------:R-:W1:Y:S04]  /*18c0*/  LDSM.16.M88.4 R24, [R24+0x18100] ;  /* 0x018100001818783b */ /* 0x000e680000000200 */
[----:B------:R1:W1:Y:S01]  /*18d0*/  LDSM.16.M88.4 R20, [R189] ;  /* 0x00000000bd14783b */ /* 0x0002620000000200 */
[----:B------:R-:W-:Y:S05]  /*18e0*/  @!P0 BRA `(.L_x_735) ;  /* 0x0000032000008947 */ /* 0x000fea0003800000 */
[----:B------:R-:W-:Y:S01]  /*18f0*/  IMAD R0, R29, c[0x0][0x208], RZ ;  /* 0x000082001d007a24 */ /* 0x000fe200078e02ff */
[----:B------:R-:W-:Y:S01]  /*1900*/  SEL R33, RZ, 0x10, P5 ;  /* 0x00000010ff217807 */ /* 0x000fe20002800000 */
[----:B------:R-:W-:Y:S01]  /*1910*/  IMAD.WIDE.U32 R30, R197, c[0x0][0x208], RZ ;  /* 0x00008200c51e7a25 */ /* 0x000fe200078e00ff */
[----:B------:R-:W-:-:S02]  /*1920*/  SHF.L.U64.HI R35, R206, 0x1, R145 ;  /* 0x00000001ce237819 */ /* 0x000fc40000010291 */
[----:B------:R-:W-:Y:S01]  /*1930*/  IADD3 R43, -R33, 0x10, RZ ;  /* 0x00000010212b7810 */ /* 0x000fe20007ffe1ff */
[----:B------:R-:W-:Y:S01]  /*1940*/  IMAD R0, R197, c[0x0][0x20c], R0 ;  /* 0x00008300c5007a24 */ /* 0x000fe200078e0200 */
[----:B------:R-:W-:Y:S01]  /*1950*/  SHF.L.U64.HI R32, R199, 0x1, R134 ;  /* 0x00000001c7207819 */ /* 0x000fe20000010286 */
[----:B------:R-:W-:Y:S01]  /*1960*/  IMAD R29, R2, c[0x0][0x218], RZ ;  /* 0x00008600021d7a24 */ /* 0x000fe200078e02ff */
[----:B------:R-:W-:Y:S01]  /*1970*/  LOP3.LUT R43, R43, 0xf, RZ, 0xc0, !PT ;  /* 0x0000000f2b2b7812 */ /* 0x000fe200078ec0ff */
[----:B------:R-:W-:Y:S01]  /*1980*/  IMAD.IADD R31, R31, 0x1, R0 ;  /* 0x000000011f1f7824 */ /* 0x000fe200078e0200 */
[----:B------:R-:W-:Y:S01]  /*1990*/  IADD3 R0, -R144, 0x10, RZ ;  /* 0x0000001090007810 */ /* 0x000fe20007ffe1ff */
[----:B------:R-:W-:Y:S01]  /*19a0*/  IMAD R29, R196, c[0x0][0x21c], R29 ;  /* 0x00008700c41d7a24 */ /* 0x000fe200078e021d */
[----:B------:R-:W-:Y:S01]  /*19b0*/  SHF.L.U64.HI R2, R198, 0x1, R133 ;  /* 0x00000001c6027819 */ /* 0x000fe20000010285 */
[----:B------:R-:W-:Y:S01]  /*19c0*/  IMAD.WIDE.U32 R30, R196, c[0x0][0x218], R30 ;  /* 0x00008600c41e7a25 */ /* 0x000fe200078e001e */
[----:B------:R-:W-:-:S03]  /*19d0*/  LOP3.LUT R0, R0, 0xf, RZ, 0xc0, !PT ;  /* 0x0000000f00007812 */ /* 0x000fc600078ec0ff */
[----:B------:R-:W-:Y:S01]  /*19e0*/  IMAD.SHL.U32 R34, R206, 0x2, RZ ;  /* 0x00000002ce227824 */ /* 0x000fe200078e00ff */
[----:B------:R-:W-:Y:S02]  /*19f0*/  IADD3 R36, P0, R30, UR16, RZ ;  /* 0x000000101e247c10 */ /* 0x000fe4000ff1e0ff */
[----:B------:R-:W-:Y:S02]  /*1a00*/  SEL R30, RZ, 0x10, P4 ;  /* 0x00000010ff1e7807 */ /* 0x000fe40002000000 */
[----:B------:R-:W-:Y:S01]  /*1a10*/  IADD3.X R29, R31, UR10, R29, P0, !PT ;  /* 0x0000000a1f1d7c10 */ /* 0x000fe200087fe41d */
[----:B------:R-:W-:Y:S01]  /*1a20*/  IMAD.SHL.U32 R31, R199, 0x2, RZ ;  /* 0x00000002c71f7824 */ /* 0x000fe200078e00ff */
[----:B------:R-:W-:Y:S02]  /*1a30*/  LEA R37, P0, R36, c[0x0][0x1f8], 0x1 ;  /* 0x00007e0024257a11 */ /* 0x000fe400078008ff */
[----:B------:R-:W-:Y:S02]  /*1a40*/  IADD3 R40, -R30, 0x10, RZ ;  /* 0x000000101e287810 */ /* 0x000fe40007ffe1ff */
[----:B------:R-:W-:Y:S01]  /*1a50*/  LEA.HI.X R36, R36, c[0x0][0x1fc], R29, 0x1, P0 ;  /* 0x00007f0024247a11 */ /* 0x000fe200000f0c1d */
[----:B------:R-:W5:Y:S01]  /*1a60*/  SHFL.IDX PT, R38, R37, 0x1, 0x181f ;  /* 0x00381f0025267f89 */ /* 0x000f6200000e0000 */
[----:B------:R-:W-:Y:S01]  /*1a70*/  LOP3.LUT R40, R40, 0xf, RZ, 0xc0, !PT ;  /* 0x0000000f28287812 */ /* 0x000fe200078ec0ff */
[----:B------:R-:W-:-:S02]  /*1a80*/  IMAD.SHL.U32 R29, R198, 0x2, RZ ;  /* 0x00000002c61d7824 */ /* 0x000fc400078e00ff */
[----:B------:R-:W4:Y:S01]  /*1a90*/  SHFL.IDX PT, R39, R36, 0x1, 0x181f ;  /* 0x00381f0024277f89 */ /* 0x000f2200000e0000 */
[----:B-----5:R-:W-:-:S04]  /*1aa0*/  IADD3 R42, P2, P0, R43, R38, R34 ;  /* 0x000000262b2a7210 */ /* 0x020fc8000785e022 */
[----:B----4-:R-:W-:Y:S02]  /*1ab0*/  IADD3.X R43, RZ, R39, R35, P2, P0 ;  /* 0x00000027ff2b7210 */ /* 0x010fe400017e0423 */
[----:B------:R-:W-:-:S04]  /*1ac0*/  IADD3 R40, P2, P0, R40, R38, R31 ;  /* 0x0000002628287210 */ /* 0x000fc8000785e01f */
[-C--:B------:R-:W-:Y:S02]  /*1ad0*/  IADD3.X R41, RZ, R39.reuse, R32, P2, P0 ;  /* 0x00000027ff297210 */ /* 0x080fe400017e0420 */
[----:B------:R-:W-:Y:S02]  /*1ae0*/  IADD3 R44, P2, P0, R0, R38, R29 ;  /* 0x00000026002c7210 */ /* 0x000fe4000785e01d */
[----:B------:R-:W4:Y:S02]  /*1af0*/  SHFL.IDX PT, R0, R37, RZ, 0x181f ;  /* 0x00181fff25007589 */ /* 0x000f2400000e0000 */
[----:B------:R-:W-:Y:S02]  /*1b00*/  IADD3.X R45, RZ, R39, R2, P2, P0 ;  /* 0x00000027ff2d7210 */ /* 0x000fe400017e0402 */
[----:B------:R-:W5:Y:S01]  /*1b10*/  SHFL.IDX PT, R39, R36, RZ, 0x181f ;  /* 0x00181fff24277589 */ /* 0x000f6200000e0000 */
[----:B----4-:R-:W-:-:S05]  /*1b20*/  IADD3 R34, P0, R0, R34, RZ ;  /* 0x0000002200227210 */ /* 0x010fca0007f1e0ff */
[----:B-----5:R-:W-:Y:S01]  /*1b30*/  IMAD.X R35, R39, 0x1, R35, P0 ;  /* 0x0000000127237824 */ /* 0x020fe200000e0623 */
        /* <DEDUP_REMOVED lines=13> */
.L_x_735:
[----:B------:R-:W-:Y:S01]  /*1c10*/  IMAD.MOV.U32 R2, RZ, RZ, 0x40 ;  /* 0x00000040ff027424 */ /* 0x000fe200078e00ff */
[----:B------:R-:W-:Y:S01]  /*1c20*/  LOP3.LUT P0, RZ, R28, 0x4, RZ, 0xc0, !PT ;  /* 0x000000041cff7812 */ /* 0x000fe2000780c0ff */
[----:B-12-4-:R-:W-:Y:S01]  /*1c30*/  HMMA.16816.F32 R40, R24, R124, RZ ;  /* 0x0000007c1828723c */ /* 0x016fe200000018ff */
[----:B------:R-:W-:Y:S01]  /*1c40*/  LDSM.16.M88.4 R68, [R191+0x4000] ;  /* 0x00400000bf44783b */ /* 0x000fe20000000200 */
[----:B------:R-:W-:Y:S01]  /*1c50*/  IMAD.IADD R185, R129, 0x1, R128 ;  /* 0x0000000181b97824 */ /* 0x000fe200078e0280 */
[C---:B------:R-:W-:Y:S02]  /*1c60*/  SEL R0, R2.reuse, 0xffffffc0, !P0 ;  /* 0xffffffc002007807 */ /* 0x040fe40004000000 */
[----:B------:R-:W-:Y:S01]  /*1c70*/  LOP3.LUT P0, RZ, R3, 0x4, RZ, 0xc0, !PT ;  /* 0x0000000403ff7812 */ /* 0x000fe2000780c0ff */
[----:B------:R-:W-:Y:S01]  /*1c80*/  LDSM.16.M88.4 R100, [R192+0xe100] ;  /* 0x00e10000c064783b */ /* 0x000fe20000000200 */
[----:B------:R-:W-:Y:S02]  /*1c90*/  IMAD.SHL.U32 R185, R185, 0x2, RZ ;  /* 0x00000002b9b97824 */ /* 0x000fe400078e00ff */
[----:B------:R-:W-:Y:S01]  /*1ca0*/  SEL R187, R2, 0xffffffc0, !P0 ;  /* 0xffffffc002bb7807 */ /* 0x000fe20004000000 */
[--C-:B------:R-:W-:Y:S01]  /*1cb0*/  IMAD.IADD R188, R191, 0x1, R0.reuse ;  /* 0x00000001bfbc7824 */ /* 0x100fe200078e0200 */
[----:B------:R-:W-:Y:S01]  /*1cc0*/  LDSM.16.M88.4 R64, [R189+0x4000] ;  /* 0x00400000bd40783b */ /* 0x000fe20000000200 */
[----:B------:R-:W-:-:S02]  /*1cd0*/  IMAD.IADD R186, R189, 0x1, R0 ;  /* 0x00000001bdba7824 */ /* 0x000fc400078e0200 */
[----:B------:R-:W-:Y:S01]  /*1ce0*/  IMAD.IADD R3, R192, 0x1, R187 ;  /* 0x00000001c0037824 */ /* 0x000fe200078e02bb */
[----:B------:R-:W-:Y:S01]  /*1cf0*/  LDSM.16.M88.4 R76, [R188] ;  /* 0x00000000bc4c783b */ /* 0x000fe20000000200 */
[----:B------:R-:W-:Y:S02]  /*1d00*/  IMAD.IADD R2, R187, 0x1, R130 ;  /* 0x00000001bb027824 */ /* 0x000fe400078e0282 */
[--C-:B------:R-:W-:Y:S01]  /*1d10*/  IMAD.IADD R184, R0, 0x1, R185.reuse ;  /* 0x0000000100b87824 */ /* 0x100fe200078e02b9 */
[----:B------:R-:W1:Y:S01]  /*1d20*/  LDSM.16.M88.4 R108, [R3+0xc100] ;  /* 0x00c10000036c783b */ /* 0x000e620000000200 */
[C---:B------:R-:W-:Y:S02]  /*1d30*/  IMAD.IADD R171, R190.reuse, 0x1, R185 ;  /* 0x00000001beab7824 */ /* 0x040fe400078e02b9 */
[----:B------:R-:W-:Y:S01]  /*1d40*/  IMAD.IADD R162, R190, 0x1, R184 ;  /* 0x00000001bea27824 */ /* 0x000fe200078e02b8 */
[----:B------:R-:W-:Y:S01]  /*1d50*/  LDSM.16.M88.4 R72, [R186] ;  /* 0x00000000ba48783b */ /* 0x000fe20000000200 */
[----:B------:R-:W-:Y:S01]  /*1d60*/  HMMA.16816.F32 R40, R20, R120, R40 ;  /* 0x000000781428723c */ /* 0x000fe20000001828 */
[----:B------:R-:W-:-:S02]  /*1d70*/  IMAD.IADD R0, R0, 0x1, R171 ;  /* 0x0000000100007824 */ /* 0x000fc400078e02ab */
[----:B------:R-:W2:Y:S04]  /*1d80*/  LDSM.16.M88.4 R104, [R2+0xc100] ;  /* 0x00c100000268783b */ /* 0x000ea80000000200 */
[----:B------:R-:W4:Y:S04]  /*1d90*/  LDSM.16.M88.4 R96, [R130+0xe100] ;  /* 0x00e100008260783b */ /* 0x000f280000000200 */
[----:B------:R-:W-:Y:S04]  /*1da0*/  LDSM.16.M88.4 R60, [R188+0x4000] ;  /* 0x00400000bc3c783b */ /* 0x000fe80000000200 */
[----:B------:R-:W5:Y:S04]  /*1db0*/  LDSM.16.M88.4 R92, [R3+0xe100] ;  /* 0x00e10000035c783b */ /* 0x000f680000000200 */
[----:B------:R-:W-:Y:S04]  /*1dc0*/  LDSM.16.M88.4 R56, [R186+0x4000] ;  /* 0x00400000ba38783b */ /* 0x000fe80000000200 */
[----:B------:R-:W3:Y:S04]  /*1dd0*/  LDSM.16.M88.4 R88, [R2+0xe100] ;  /* 0x00e100000258783b */ /* 0x000ee80000000200 */
[----:B------:R-:W-:Y:S04]  /*1de0*/  LDSM.16.M88.4 R52, [R191+0x8000] ;  /* 0x00800000bf34783b */ /* 0x000fe80000000200 */
[----:B------:R-:W3:Y:S01]  /*1df0*/  LDSM.16.M88.4 R84, [R192+0x10100] ;  /* 0x01010000c054783b */ /* 0x000ee20000000200 */
[----:B-1----:R-:W-:Y:S03]  /*1e00*/  HMMA.16816.F32 R40, R76, R108, R40 ;  /* 0x0000006c4c28723c */ /* 0x002fe60000001828 */
[----:B------:R-:W-:Y:S04]  /*1e10*/  LDSM.16.M88.4 R48, [R189+0x8000] ;  /* 0x00800000bd30783b */ /* 0x000fe80000000200 */
[----:B------:R-:W1:Y:S04]  /*1e20*/  LDSM.16.M88.4 R80, [R130+0x10100] ;  /* 0x010100008250783b */ /* 0x000e680000000200 */
[----:B------:R-:W-:Y:S04]  /*1e30*/  LDSM.16.M88.4 R44, [R188+0x8000] ;  /* 0x00800000bc2c783b */ /* 0x000fe80000000200 */
[----:B------:R-:W1:Y:S04]  /*1e40*/  LDSM.16.M88.4 R36, [R3+0x10100] ;  /* 0x010100000324783b */ /* 0x000e680000000200 */
[----:B------:R-:W-:Y:S04]  /*1e50*/  LDSM.16.M88.4 R32, [R186+0x8000] ;  /* 0x00800000ba20783b */ /* 0x000fe80000000200 */
[----:B------:R-:W1:Y:S01]  /*1e60*/  LDSM.16.M88.4 R28, [R2+0x10100] ;  /* 0x01010000021c783b */ /* 0x000e620000000200 */
[----:B--2---:R-:W-:Y:S03]  /*1e70*/  HMMA.16816.F32 R40, R72, R104, R40 ;  /* 0x000000684828723c */ /* 0x004fe60000001828 */
[----:B------:R-:W0:Y:S11]  /*1e80*/  LDGDEPBAR ;  /* 0x00000000000079af */ /* 0x000e360000000000 */
[----:B------:R-:W-:Y:S10]  /*1e90*/  @!UPT UIADD3 URZ, URZ, URZ, URZ ;  /* 0x0000003f3f3ff290 */ /* 0x000ff4000fffe03f */
[----:B------:R-:W-:Y:S11]  /*1ea0*/  HMMA.16816.F32 R40, R68, R100, R40 ;  /* 0x000000644428723c */ /* 0x000ff60000001828 */
[----:B------:R-:W-:Y:S11]  /*1eb0*/  @!UPT UIADD3 URZ, URZ, URZ, URZ ;  /* 0x0000003f3f3ff290 */ /* 0x000ff6000fffe03f */
[----:B------:R-:W-:Y:S02]  /*1ec0*/  @!UPT UIADD3 URZ, URZ, URZ, URZ ;  /* 0x0000003f3f3ff290 */ /* 0x000fe4000fffe03f */
[----:B----4-:R-:W-:Y:S11]  /*1ed0*/  HMMA.16816.F32 R40, R64, R96, R40 ;  /* 0x000000604028723c */ /* 0x010ff60000001828 */
[----:B------:R-:W-:Y:S11]  /*1ee0*/  @!UPT UIADD3 URZ, URZ, URZ, URZ ;  /* 0x0000003f3f3ff290 */ /* 0x000ff6000fffe03f */
[----:B------:R-:W-:Y:S02]  /*1ef0*/  @!UPT UIADD3 URZ, URZ, URZ, URZ ;  /* 0x0000003f3f3ff290 */ /* 0x000fe4000fffe03f */
[----:B-----5:R-:W-:Y:S11]  /*1f00*/  HMMA.16816.F32 R40, R60, R92, R40 ;  /* 0x0000005c3c28723c */ /* 0x020ff60000001828 */
[----:B------:R-:W-:Y:S11]  /*1f10*/  @!UPT UIADD3 URZ, URZ, URZ, URZ ;  /* 0x0000003f3f3ff290 */ /* 0x000ff6000fffe03f */
[----:B------:R-:W-:Y:S02]  /*1f20*/  @!UPT UIADD3 URZ, URZ, URZ, URZ ;  /* 0x0000003f3f3ff290 */ /* 0x000fe4000fffe03f */
[----:B---3--:R-:W-:Y:S11]  /*1f30*/  HMMA.16816.F32 R40, R56, R88, R40 ;  /* 0x000000583828723c */ /* 0x008ff60000001828 */
[----:B------:R-:W-:Y:S11]  /*1f40*/  @!UPT UIADD3 URZ, URZ, URZ, URZ ;  /* 0x0000003f3f3ff290 */ /* 0x000ff6000fffe03f */
[----:B------:R-:W-:Y:S02]  /*1f50*/  @!UPT UIADD3 URZ, URZ, URZ, URZ ;  /* 0x0000003f3f3ff290 */ /* 0x000fe4000fffe03f */
[----:B------:R-:W-:Y:S11]  /*1f60*/  HMMA.16816.F32 R40, R52, R84, R40 ;  /* 0x000000543428723c */ /* 0x000ff60000001828 */
[----:B------:R-:W-:Y:S11]  /*1f70*/  @!UPT UIADD3 URZ, URZ, URZ, URZ ;  /* 0x0000003f3f3ff290 */ /* 0x000ff6000fffe03f */
[----:B------:R-:W-:Y:S02]  /*1f80*/  @!UPT UIADD3 URZ, URZ, URZ, URZ ;  /* 0x0000003f3f3ff290 */ /* 0x000fe4000fffe03f */
[----:B-1----:R-:W-:Y:S11]  /*1f90*/  HMMA.16816.F32 R40, R48, R80, R40 ;  /* 0x000000503028723c */ /* 0x002ff60000001828 */
[----:B------:R-:W-:Y:S11]  /*1fa0*/  @!UPT UIADD3 URZ, URZ, URZ, URZ ;  /* 0x0000003f3f3ff290 */ /* 0x000ff6000fffe03f */
[----:B------:R-:W-:Y:S02]  /*1fb0*/  @!UPT UIADD3 URZ, URZ, URZ, URZ ;  /* 0x0000003f3f3ff290 */ /* 0x000fe4000fffe03f */
[----:B------:R-:W-:Y:S11]  /*1fc0*/  HMMA.16816.F32 R40, R44, R36, R40 ;  /* 0x000000242c28723c */ /* 0x000ff60000001828 */
[----:B------:R-:W-:Y:S11]  /*1fd0*/  @!UPT UIADD3 URZ, URZ, URZ, URZ ;  /* 0x0000003f3f3ff290 */ /* 0x000ff6000fffe03f */
[----:B------:R-:W-:Y:S02]  /*1fe0*/  @!UPT UIADD3 URZ, URZ, URZ, URZ ;  /* 0x0000003f3f3ff290 */ /* 0x000fe4000fffe03f */
[----:B------:R-:W-:Y:S07]  /*1ff0*/  HMMA.16816.F32 R40, R32, R28, R40 ;  /* 0x0000001c2028723c */ /* 0x000fee0000001828 */
[----:B------:R-:W-:-:S04]  /*2000*/  SHF.R.S32.HI R29, RZ, 0x1f, R132 ;  /* 0x0000001fff1d7819 */ /* 0x000fc80000011484 */
[----:B------:R-:W-:-:S04]  /*2010*/  LEA.HI R210, R29, R132, RZ, 0x2 ;  /* 0x000000841dd27211 */ /* 0x000fc800078f10ff */
[----:B------:R-:W-:-:S05]  /*2020*/  LOP3.LUT R29, R210, 0x7ffffffc, RZ, 0xc0, !PT ;  /* 0x7ffffffcd21d7812 */ /* 0x000fca00078ec0ff */
[----:B------:R-:W-:-:S04]  /*2030*/  IMAD.IADD R132, R132, 0x1, -R29 ;  /* 0x0000000184847824 */ /* 0x000fc800078e0a1d */
[----:B------:R-:W-:Y:S02]  /*2040*/  FMUL.FTZ R42, R42, c[0x0][0x320] ;  /* 0x0000c8002a2a7a20 */ /* 0x000fe40000410000 */
[----:B------:R-:W-:Y:S02]  /*2050*/  FMUL.FTZ R40, R40, c[0x0][0x320] ;  /* 0x0000c80028287a20 */ /* 0x000fe40000410000 */
[----:B------:R-:W1:Y:S01]  /*2060*/  MUFU.TANH R120, R42 ;  /* 0x0000002a00787308 */ /* 0x000e620000002400 */
[----:B------:R-:W-:Y:S02]  /*2070*/  FMUL.FTZ R28, R43, c[0x0][0x320] ;  /* 0x0000c8002b1c7a20 */ /* 0x000fe40000410000 */
[----:B------:R-:W-:Y:S02]  /*2080*/  FMUL.FTZ R29, R41, c[0x0][0x320] ;  /* 0x0000c800291d7a20 */ /* 0x000fe40000410000 */
[----:B------:R-:W-:-:S03]  /*2090*/  IMAD R131, R132, -0x2, R131 ;  /* 0xfffffffe84837824 */ /* 0x000fc600078e0283 */
[----:B------:R2:W3:Y:S02]  /*20a0*/  MUFU.TANH R125, R40 ;  /* 0x00000028007d7308 */ /* 0x0004e40000002400 */
[----:B------:R-:W-:-:S06]  /*20b0*/  ISETP.GT.AND P0, PT, R131, RZ, PT ;  /* 0x000000ff8300720c */ /* 0x000fcc0003f04270 */
[----:B------:R-:W4:Y:S01]  /*20c0*/  MUFU.TANH R121, R28 ;  /* 0x0000001c00797308 */ /* 0x000f220000002400 */
[----:B-1----:R-:W-:Y:S01]  /*20d0*/  FSEL R120, R120, -INF , P0 ;  /* 0xff80000078787808 */ /* 0x002fe20000000000 */
[----:B--2---:R-:W-:Y:S06]  /*20e0*/  HMMA.16816.F32 R40, R24, R126, RZ ;  /* 0x0000007e1828723c */ /* 0x004fec00000018ff */
[----:B------:R-:W1:Y:S01]  /*20f0*/  MUFU.TANH R124, R29 ;  /* 0x0000001d007c7308 */ /* 0x000e620000002400 */
[----:B---3--:R-:W-:Y:S02]  /*2100*/  FSEL R125, R125, -INF , P0 ;  /* 0xff8000007d7d7808 */ /* 0x008fe40000000000 */
[----:B------:R-:W-:-:S04]  /*2110*/  ISETP.GT.AND P0, PT, R131, 0x1, PT ;  /* 0x000000018300780c */ /* 0x000fc80003f04270 */
[----:B----4-:R-:W-:Y:S02]  /*2120*/  FSEL R121, R121, -INF , P0 ;  /* 0xff80000079797808 */ /* 0x010fe40000000000 */
[----:B-1----:R-:W-:Y:S02]  /*2130*/  FSEL R124, R124, -INF , P0 ;  /* 0xff8000007c7c7808 */ /* 0x002fe40000000000 */
[----:B------:R-:W-:-:S07]  /*2140*/  ISETP.GT.AND P0, PT, R131, 0x8, PT ;  /* 0x000000088300780c */ /* 0x000fce0003f04270 */
[----:B------:R-:W-:Y:S11]  /*2150*/  HMMA.16816.F32 R40, R20, R122, R40 ;  /* 0x0000007a1428723c */ /* 0x000ff60000001828 */
[----:B------:R-:W-:Y:S11]  /*2160*/  @!UPT UIADD3 URZ, URZ, URZ, URZ ;  /* 0x0000003f3f3ff290 */ /* 0x000ff6000fffe03f */
[----:B------:R-:W-:Y:S02]  /*2170*/  @!UPT UIADD3 URZ, URZ, URZ, URZ ;  /* 0x0000003f3f3ff290 */ /* 0x000fe4000fffe03f */
[----:B------:R-:W-:Y:S01]  /*2180*/  HMMA.16816.F32 R40, R76, R110, R40 ;  /* 0x0000006e4c28723c */ /* 0x000fe20000001828 */
[----:B------:R-:W1:Y:S11]  /*2190*/  LDSM.16.M88.4 R108, [R3+0xc900] ;  /* 0x00c90000036c783b */ /* 0x000e760000000200 */
[----:B------:R-:W-:Y:S11]  /*21a0*/  @!UPT UIADD3 URZ, URZ, URZ, URZ ;  /* 0x0000003f3f3ff290 */ /* 0x000ff6000fffe03f */
[----:B------:R-:W-:Y:S01]  /*21b0*/  @!UPT UIADD3 URZ, URZ, URZ, URZ ;  /* 0x0000003f3f3ff290 */ /* 0x000fe2000fffe03f */
[----:B------:R-:W-:Y:S01]  /*21c0*/  HMMA.16816.F32 R40, R72, R106, R40 ;  /* 0x0000006a4828723c */ /* 0x000fe20000001828 */
[----:B------:R-:W2:Y:S11]  /*21d0*/  LDSM.16.M88.4 R104, [R2+0xc900] ;  /* 0x00c900000268783b */ /* 0x000eb60000000200 */
[----:B------:R-:W-:Y:S11]  /*21e0*/  @!UPT UIADD3 URZ, URZ, URZ, URZ ;  /* 0x0000003f3f3ff290 */ /* 0x000ff6000fffe03f */
[----:B------:R-:W-:Y:S01]  /*21f0*/  @!UPT UIADD3 URZ, URZ, URZ, URZ ;  /* 0x0000003f3f3ff290 */ /* 0x000fe2000fffe03f */
[----:B------:R-:W-:Y:S01]  /*2200*/  HMMA.16816.F32 R40, R68, R102, R40 ;  /* 0x000000664428723c */ /* 0x000fe20000001828 */
[----:B------:R-:W3:Y:S11]  /*2210*/  LDSM.16.M88.4 R100, [R192+0xe900] ;  /* 0x00e90000c064783b */ /* 0x000ef60000000200 */
[----:B------:R-:W-:Y:S11]  /*2220*/  @!UPT UIADD3 URZ, URZ, URZ, URZ ;  /* 0x0000003f3f3ff290 */ /* 0x000ff6000fffe03f */
[----:B------:R-:W-:Y:S01]  /*2230*/  @!UPT UIADD3 URZ, URZ, URZ, URZ ;  /* 0x0000003f3f3ff290 */ /* 0x000fe2000fffe03f */
[----:B------:R-:W-:Y:S01]  /*2240*/  HMMA.16816.F32 R40, R64, R98, R40 ;  /* 0x000000624028723c */ /* 0x000fe20000001828 */
[----:B------:R-:W4:Y:S11]  /*2250*/  LDSM.16.M88.4 R96, [R130+0xe900] ;  /* 0x00e900008260783b */ /* 0x000f360000000200 */
[----:B------:R-:W-:Y:S11]  /*2260*/  @!UPT UIADD3 URZ, URZ, URZ, URZ ;  /* 0x0000003f3f3ff290 */ /* 0x000ff6000fffe03f */
[----:B------:R-:W-:Y:S01]  /*2270*/  @!UPT UIADD3 URZ, URZ, URZ, URZ ;  /* 0x0000003f3f3ff290 */ /* 0x000fe2000fffe03f */
[----:B------:R-:W-:Y:S01]  /*2280*/  HMMA.16816.F32 R40, R60, R94, R40 ;  /* 0x0000005e3c28723c */ /* 0x000fe20000001828 */
[----:B------:R-:W5:Y:S11]  /*2290*/  LDSM.16.M88.4 R92, [R3+0xe900] ;  /* 0x00e90000035c783b */ /* 0x000f760000000200 */
[----:B------:R-:W-:Y:S11]  /*22a0*/  @!UPT UIADD3 URZ, URZ, URZ, URZ ;  /* 0x0000003f3f3ff290 */ /* 0x000ff6000fffe03f */
[----:B------:R-:W-:Y:S01]  /*22b0*/  @!UPT UIADD3 URZ, URZ, URZ, URZ ;  /* 0x0000003f3f3ff290 */ /* 0x000fe2000fffe03f */
[----:B------:R-:W-:Y:S01]  /*22c0*/  HMMA.16816.F32 R40, R56, R90, R40 ;  /* 0x0000005a3828723c */ /* 0x000fe20000001828 */
[----:B------:R-:W1:Y:S11]  /*22d0*/  LDSM.16.M88.4 R88, [R2+0xe900] ;  /* 0x00e900000258783b */ /* 0x000e760000000200 */
        /* <DEDUP_REMOVED lines=10> */
[----:B------:R-:W-:Y:S08]  /*2380*/  HMMA.16816.F32 R40, R44, R38, R40 ;  /* 0x000000262c28723c */ /* 0x000ff00000001828 */
[C---:B------:R-:W-:Y:S08]  /*2390*/  HMMA.16816.F32 R36, R24.reuse, R116, RZ ;  /* 0x000000741824723c */ /* 0x040ff000000018ff */
[----:B------:R-:W-:Y:S08]  /*23a0*/  HMMA.16816.F32 R116, R24, R118, RZ ;  /* 0x000000761874723c */ /* 0x000ff000000018ff */
[----:B------:R-:W-:Y:S01]  /*23b0*/  HMMA.16816.F32 R40, R32, R30, R40 ;  /* 0x0000001e2028723c */ /* 0x000fe20000001828 */
[----:B------:R-:W-:Y:S07]  /*23c0*/  LDSM.16.M88.4 R28, [R2+0x10900] ;  /* 0x01090000021c783b */ /* 0x000fee0000000200 */
[C---:B------:R-:W-:Y:S08]  /*23d0*/  HMMA.16816.F32 R36, R20.reuse, R112, R36 ;  /* 0x000000701424723c */ /* 0x040ff00000001824 */
[----:B------:R-:W-:Y:S08]  /*23e0*/  HMMA.16816.F32 R116, R20, R114, R116 ;  /* 0x000000721474723c */ /* 0x000ff00000001874 */
[----:B------:R-:W-:-:S02]  /*23f0*/  FMUL.FTZ R42, R42, c[0x0][0x320] ;  /* 0x0000c8002a2a7a20 */ /* 0x000fc40000410000 */
[----:B------:R-:W-:Y:S02]  /*2400*/  FMUL.FTZ R40, R40, c[0x0][0x320] ;  /* 0x0000c80028287a20 */ /* 0x000fe40000410000 */
[----:B------:R-:W-:Y:S01]  /*2410*/  FMUL.FTZ R43, R43, c[0x0][0x320] ;  /* 0x0000c8002b2b7a20 */ /* 0x000fe20000410000 */
[----:B------:R-:W2:Y:S01]  /*2420*/  MUFU.TANH R127, R42 ;  /* 0x0000002a007f7308 */ /* 0x000ea20000002400 */
[----:B------:R-:W-:Y:S02]  /*2430*/  FMUL.FTZ R41, R41, c[0x0][0x320] ;  /* 0x0000c80029297a20 */ /* 0x000fe40000410000 */
[C---:B-1----:R-:W-:Y:S05]  /*2440*/  HMMA.16816.F32 R36, R76.reuse, R108, R36 ;  /* 0x0000006c4c24723c */ /* 0x042fea0000001824 */
[----:B------:R-:W1:Y:S03]  /*2450*/  MUFU.TANH R155, R40 ;  /* 0x00000028009b7308 */ /* 0x000e660000002400 */
[----:B------:R-:W-:Y:S01]  /*2460*/  HMMA.16816.F32 R116, R76, R110, R116 ;  /* 0x0000006e4c74723c */ /* 0x000fe20000001874 */
[----:B------:R-:W-:Y:S04]  /*2470*/  LDSM.16.M88.4 R108, [R3+0xd100] ;  /* 0x00d10000036c783b */ /* 0x000fe80000000200 */
[----:B------:R-:W3:Y:S01]  /*2480*/  MUFU.TANH R123, R43 ;  /* 0x0000002b007b7308 */ /* 0x000ee20000002400 */
[----:B--2---:R-:W-:-:S07]  /*2490*/  FSEL R127, R127, -INF , P0 ;  /* 0xff8000007f7f7808 */ /* 0x004fce0000000000 */
[----:B------:R2:W2:Y:S01]  /*24a0*/  MUFU.TANH R153, R41 ;  /* 0x0000002900997308 */ /* 0x0004a20000002400 */
[----:B-1----:R-:W-:Y:S02]  /*24b0*/  FSEL R155, R155, -INF , P0 ;  /* 0xff8000009b9b7808 */ /* 0x002fe40000000000 */
[----:B------:R-:W-:Y:S01]  /*24c0*/  HMMA.16816.F32 R36, R72, R104, R36 ;  /* 0x000000684824723c */ /* 0x000fe20000001824 */
[----:B------:R-:W-:-:S04]  /*24d0*/  ISETP.GT.AND P0, PT, R131, 0x9, PT ;  /* 0x000000098300780c */ /* 0x000fc80003f04270 */
[----:B---3--:R-:W-:-:S03]  /*24e0*/  FSEL R123, R123, -INF , P0 ;  /* 0xff8000007b7b7808 */ /* 0x008fc60000000000 */
[----:B------:R-:W-:Y:S01]  /*24f0*/  HMMA.16816.F32 R116, R72, R106, R116 ;  /* 0x0000006a4874723c */ /* 0x000fe20000001874 */
[----:B------:R-:W-:Y:S04]  /*2500*/  LDSM.16.M88.4 R104, [R2+0xd100] ;  /* 0x00d100000268783b */ /* 0x000fe80000000200 */
[----:B--2---:R-:W1:Y:S01]  /*2510*/  LDSM.16.M88.4 R40, [R3+0x10900] ;  /* 0x010900000328783b */ /* 0x004e620000000200 */
[----:B------:R-:W-:Y:S02]  /*2520*/  FSEL R153, R153, -INF , P0 ;  /* 0xff80000099997808 */ /* 0x000fe40000000000 */
[----:B------:R-:W-:-:S08]  /*2530*/  ISETP.GT.AND P0, PT, R131, 0x10, PT ;  /* 0x000000108300780c */ /* 0x000fd00003f04270 */
[C---:B------:R-:W-:Y:S08]  /*2540*/  HMMA.16816.F32 R36, R68.reuse, R100, R36 ;  /* 0x000000644424723c */ /* 0x040ff00000001824 */
[----:B------:R-:W-:Y:S01]  /*2550*/  HMMA.16816.F32 R116, R68, R102, R116 ;  /* 0x000000664474723c */ /* 0x000fe20000001874 */
[----:B------:R-:W2:Y:S11]  /*2560*/  LDSM.16.M88.4 R100, [R192+0xf100] ;  /* 0x00f10000c064783b */ /* 0x000eb60000000200 */
[----:B------:R-:W-:Y:S04]  /*2570*/  @!UPT UIADD3 URZ, URZ, URZ, URZ ;  /* 0x0000003f3f3ff290 */ /* 0x000fe8000fffe03f */
[C---:B----4-:R-:W-:Y:S08]  /*2580*/  HMMA.16816.F32 R36, R64.reuse, R96, R36 ;  /* 0x000000604024723c */ /* 0x050ff00000001824 */
[----:B------:R-:W-:Y:S01]  /*2590*/  HMMA.16816.F32 R116, R64, R98, R116 ;  /* 0x000000624074723c */ /* 0x000fe20000001874 */
[----:B------:R-:W3:Y:S11]  /*25a0*/  LDSM.16.M88.4 R96, [R130+0xf100] ;  /* 0x00f100008260783b */ /* 0x000ef60000000200 */
[----:B------:R-:W-:Y:S04]  /*25b0*/  @!UPT UIADD3 URZ, URZ, URZ, URZ ;  /* 0x0000003f3f3ff290 */ /* 0x000fe8000fffe03f */
[C---:B-----5:R-:W-:Y:S08]  /*25c0*/  HMMA.16816.F32 R36, R60.reuse, R92, R36 ;  /* 0x0000005c3c24723c */ /* 0x060ff00000001824 */
[----:B------:R-:W-:Y:S01]  /*25d0*/  HMMA.16816.F32 R116, R60, R94, R116 ;  /* 0x0000005e3c74723c */ /* 0x000fe20000001874 */
[----:B------:R-:W4:Y:S11]  /*25e0*/  LDSM.16.M88.4 R92, [R3+0xf100] ;  /* 0x00f10000035c783b */ /* 0x000f360000000200 */
[----:B------:R-:W-:Y:S04]  /*25f0*/  @!UPT UIADD3 URZ, URZ, URZ, URZ ;  /* 0x0000003f3f3ff290 */ /* 0x000fe8000fffe03f */
[C---:B------:R-:W-:Y:S08]  /*2600*/  HMMA.16816.F32 R36, R56.reuse, R88, R36 ;  /* 0x000000583824723c */ /* 0x040ff00000001824 */
[----:B------:R-:W-:Y:S01]  /*2610*/  HMMA.16816.F32 R116, R56, R90, R116 ;  /* 0x0000005a3874723c */ /* 0x000fe20000001874 */
[----:B------:R-:W5:Y:S11]  /*2620*/  LDSM.16.M88.4 R88, [R2+0xf100] ;  /* 0x00f100000258783b */ /* 0x000f760000000200 */
[----:B------:R-:W-:Y:S04]  /*2630*/  @!UPT UIADD3 URZ, URZ, URZ, URZ ;  /* 0x0000003f3f3ff290 */ /* 0x000fe8000fffe03f */
[C---:B------:R-:W-:Y:S08]  /*2640*/  HMMA.16816.F32 R36, R52.reuse, R84, R36 ;  /* 0x000000543424723c */ /* 0x040ff00000001824 */
[----:B------:R-:W-:Y:S01]  /*2650*/  HMMA.16816.F32 R116, R52, R86, R116 ;  /* 0x000000563474723c */ /* 0x000fe20000001874 */
[----:B------:R-:W2:Y:S11]  /*2660*/  LDSM.16.M88.4 R84, [R192+0x11100] ;  /* 0x01110000c054783b */ /* 0x000eb60000000200 */
[----:B------:R-:W-:Y:S04]  /*2670*/  @!UPT UIADD3 URZ, URZ, URZ, URZ ;  /* 0x0000003f3f3ff290 */ /* 0x000fe8000fffe03f */
[C---:B------:R-:W-:Y:S08]  /*2680*/  HMMA.16816.F32 R36, R48.reuse, R80, R36 ;  /* 0x000000503024723c */ /* 0x040ff00000001824 */
[----:B------:R-:W-:Y:S01]  /*2690*/  HMMA.16816.F32 R116, R48, R82, R116 ;  /* 0x000000523074723c */ /* 0x000fe20000001874 */
[----:B------:R-:W2:Y:S11]  /*26a0*/  LDSM.16.M88.4 R80, [R130+0x11100] ;  /* 0x011100008250783b */ /* 0x000eb60000000200 */
[----:B------:R-:W-:Y:S04]  /*26b0*/  @!UPT UIADD3 URZ, URZ, URZ, URZ ;  /* 0x0000003f3f3ff290 */ /* 0x000fe8000fffe03f */
[C---:B-1----:R-:W-:Y:S08]  /*26c0*/  HMMA.16816.F32 R36, R44.reuse, R40, R36 ;  /* 0x000000282c24723c */ /* 0x042ff00000001824 */
[----:B------:R-:W-:Y:S01]  /*26d0*/  HMMA.16816.F32 R116, R44, R42, R116 ;  /* 0x0000002a2c74723c */ /* 0x000fe20000001874 */
[----:B------:R-:W1:Y:S11]  /*26e0*/  LDSM.16.M88.4 R40, [R3+0x11100] ;  /* 0x011100000328783b */ /* 0x000e760000000200 */
[----:B------:R-:W-:Y:S04]  /*26f0*/  @!UPT UIADD3 URZ, URZ, URZ, URZ ;  /* 0x0000003f3f3ff290 */ /* 0x000fe8000fffe03f */
[C---:B------:R-:W-:Y:S08]  /*2700*/  HMMA.16816.F32 R36, R32.reuse, R28, R36 ;  /* 0x0000001c2024723c */ /* 0x040ff00000001824 */
[----:B------:R-:W-:Y:S01]  /*2710*/  HMMA.16816.F32 R116, R32, R30, R116 ;  /* 0x0000001e2074723c */ /* 0x000fe20000001874 */
[----:B------:R-:W1:Y:S11]  /*2720*/  LDSM.16.M88.4 R28, [R2+0x11100] ;  /* 0x01110000021c783b */ /* 0x000e760000000200 */
[----:B------:R-:W-:Y:S04]  /*2730*/  @!UPT UIADD3 URZ, URZ, URZ, URZ ;  /* 0x0000003f3f3ff290 */ /* 0x000fe8000fffe03f */
[----:B------:R-:W-:Y:S02]  /*2740*/  FMUL.FTZ R38, R38, c[0x0][0x320] ;  /* 0x0000c80026267a20 */ /* 0x000fe40000410000 */
[----:B------:R-:W-:Y:S02]  /*2750*/  FMUL.FTZ R36, R36, c[0x0][0x320] ;  /* 0x0000c80024247a20 */ /* 0x000fe40000410000 */
[----:B------:R-:W-:Y:S01]  /*2760*/  FMUL.FTZ R39, R39, c[0x0][0x320] ;  /* 0x0000c80027277a20 */ /* 0x000fe20000410000 */
[----:B------:R-:W2:Y:S01]  /*2770*/  MUFU.TANH R139, R38 ;  /* 0x00000026008b7308 */ /* 0x000ea20000002400 */
[----:B------:R-:W-:Y:S02]  /*2780*/  FMUL.FTZ R37, R37, c[0x0][0x320] ;  /* 0x0000c80025257a20 */ /* 0x000fe40000410000 */
[----:B------:R-:W-:Y:S02]  /*2790*/  FMUL.FTZ R118, R118, c[0x0][0x320] ;  /* 0x0000c80076767a20 */ /* 0x000fe40000410000 */
[----:B------:R-:W-:-:S02]  /*27a0*/  FMUL.FTZ R116, R116, c[0x0][0x320] ;  /* 0x0000c80074747a20 */ /* 0x000fc40000410000 */
[----:B------:R-:W-:Y:S01]  /*27b0*/  FMUL.FTZ R119, R119, c[0x0][0x320] ;  /* 0x0000c80077777a20 */ /* 0x000fe20000410000 */
[----:B------:R-:W1:Y:S01]  /*27c0*/  MUFU.TANH R151, R36 ;  /* 0x0000002400977308 */ /* 0x000e620000002400 */
[----:B------:R-:W-:-:S07]  /*27d0*/  FMUL.FTZ R117, R117, c[0x0][0x320] ;  /* 0x0000c80075757a20 */ /* 0x000fce0000410000 */
[----:B------:R-:W3:Y:S01]  /*27e0*/  MUFU.TANH R137, R39 ;  /* 0x0000002700897308 */ /* 0x000ee20000002400 */
[----:B--2---:R-:W-:-:S07]  /*27f0*/  FSEL R139, R139, -INF , P0 ;  /* 0xff8000008b8b7808 */ /* 0x004fce0000000000 */
[----:B------:R2:W2:Y:S01]  /*2800*/  MUFU.TANH R149, R37 ;  /* 0x0000002500957308 */ /* 0x0004a20000002400 */
[----:B-1----:R-:W-:Y:S02]  /*2810*/  FSEL R151, R151, -INF , P0 ;  /* 0xff80000097977808 */ /* 0x002fe40000000000 */
[----:B------:R-:W-:-:S05]  /*2820*/  ISETP.GT.AND P0, PT, R131, 0x11, PT ;  /* 0x000000118300780c */ /* 0x000fca0003f04270 */
[----:B------:R-:W1:Y:S01]  /*2830*/  MUFU.TANH R217, R118 ;  /* 0x0000007600d97308 */ /* 0x000e620000002400 */
[----:B---3--:R-:W-:Y:S01]  /*2840*/  FSEL R137, R137, -INF , P0 ;  /* 0xff80000089897808 */ /* 0x008fe20000000000 */
[C---:B--2---:R-:W-:Y:S06]  /*2850*/  HMMA.16816.F32 R36, R24.reuse, R8, RZ ;  /* 0x000000081824723c */ /* 0x044fec00000018ff */
[----:B------:R-:W2:Y:S01]  /*2860*/  MUFU.TANH R221, R116 ;  /* 0x0000007400dd7308 */ /* 0x000ea20000002400 */
[----:B------:R-:W-:Y:S02]  /*2870*/  FSEL R149, R149, -INF , P0 ;  /* 0xff80000095957808 */ /* 0x000fe40000000000 */
[----:B------:R-:W-:Y:S01]  /*2880*/  ISETP.GT.AND P0, PT, R131, 0x18, PT ;  /* 0x000000188300780c */ /* 0x000fe20003f04270 */
[----:B------:R-:W-:Y:S04]  /*2890*/  HMMA.16816.F32 R8, R24, R10, RZ ;  /* 0x0000000a1808723c */ /* 0x000fe800000018ff */
[----:B------:R-:W3:Y:S01]  /*28a0*/  MUFU.TANH R215, R119 ;  /* 0x0000007700d77308 */ /* 0x000ee20000002400 */
[----:B-1----:R-:W-:-:S07]  /*28b0*/  FSEL R217, R217, -INF , P0 ;  /* 0xff800000d9d97808 */ /* 0x002fce0000000000 */
[----:B------:R-:W1:Y:S01]  /*28c0*/  MUFU.TANH R219, R117 ;  /* 0x0000007500db7308 */ /* 0x000e620000002400 */
[----:B--2---:R-:W-:Y:S02]  /*28d0*/  FSEL R221, R221, -INF , P0 ;  /* 0xff800000dddd7808 */ /* 0x004fe40000000000 */
[----:B------:R-:W-:Y:S01]  /*28e0*/  ISETP.GT.AND P0, PT, R131, 0x19, PT ;  /* 0x000000198300780c */ /* 0x000fe20003f04270 */
[----:B------:R-:W-:Y:S03]  /*28f0*/  HMMA.16816.F32 R36, R20, R16, R36 ;  /* 0x000000101424723c */ /* 0x000fe60000001824 */
[----:B---3--:R-:W-:-:S05]  /*2900*/  FSEL R215, R215, -INF , P0 ;  /* 0xff800000d7d77808 */ /* 0x008fca0000000000 */
[----:B------:R-:W-:Y:S01]  /*2910*/  HMMA.16816.F32 R8, R20, R18, R8 ;  /* 0x000000121408723c */ /* 0x000fe20000001808 */
[----:B------:R-:W-:Y:S01]  /*2920*/  LDSM.16.M88.4 R16, [R2+0xd900] ;  /* 0x00d900000210783b */ /* 0x000fe20000000200 */
[----:B-1----:R-:W-:Y:S02]  /*2930*/  FSEL R219, R219, -INF , P0 ;  /* 0xff800000dbdb7808 */ /* 0x002fe40000000000 */
[----:B------:R-:W-:Y:S11]  /*2940*/  ISETP.GT.AND P0, PT, R131, 0x20, PT ;  /* 0x000000208300780c */ /* 0x000ff60003f04270 */
[----:B------:R-:W-:Y:S01]  /*2950*/  @!UPT UIADD3 URZ, URZ, URZ, URZ ;  /* 0x0000003f3f3ff290 */ /* 0x000fe2000fffe03f */
[C---:B------:R-:W-:Y:S08]  /*2960*/  HMMA.16816.F32 R36, R76.reuse, R108, R36 ;  /* 0x0000006c4c24723c */ /* 0x040ff00000001824 */
[----:B------:R-:W-:Y:S11]  /*2970*/  HMMA.16816.F32 R8, R76, R110, R8 ;  /* 0x0000006e4c08723c */ /* 0x000ff60000001808 */
[----:B------:R-:W-:Y:S05]  /*2980*/  @!UPT UIADD3 URZ, URZ, URZ, URZ ;  /* 0x0000003f3f3ff290 */ /* 0x000fea000fffe03f */
[C---:B------:R-:W-:Y:S08]  /*2990*/  HMMA.16816.F32 R36, R72.reuse, R104, R36 ;  /* 0x000000684824723c */ /* 0x040ff00000001824 */
[----:B------:R-:W-:Y:S11]  /*29a0*/  HMMA.16816.F32 R8, R72, R106, R8 ;  /* 0x0000006a4808723c */ /* 0x000ff60000001808 */
[----:B------:R-:W-:Y:S05]  /*29b0*/  @!UPT UIADD3 URZ, URZ, URZ, URZ ;  /* 0x0000003f3f3ff290 */ /* 0x000fea000fffe03f */
[C---:B------:R-:W-:Y:S08]  /*29c0*/  HMMA.16816.F32 R36, R68.reuse, R100, R36 ;  /* 0x000000644424723c */ /* 0x040ff00000001824 */
[----:B------:R-:W-:Y:S08]  /*29d0*/  HMMA.16816.F32 R8, R68, R102, R8 ;  /* 0x000000664408723c */ /* 0x000ff00000001808 */
[----:B------:R-:W-:Y:S08]  /*29e0*/  HMMA.16816.F32 R100, R24, R4, RZ ;  /* 0x000000041864723c */ /* 0x000ff000000018ff */
[C---:B------:R-:W-:Y:S08]  /*29f0*/  HMMA.16816.F32 R36, R64.reuse, R96, R36 ;  /* 0x000000604024723c */ /* 0x040ff00000001824 */
[----:B------:R-:W-:Y:S01]  /*2a00*/  HMMA.16816.F32 R8, R64, R98, R8 ;  /* 0x000000624008723c */ /* 0x000fe20000001808 */
[----:B------:R-:W-:Y:S07]  /*2a10*/  LDSM.16.M88.4 R96, [R2+0x11900] ;  /* 0x011900000260783b */ /* 0x000fee0000000200 */
[----:B------:R-:W-:Y:S08]  /*2a20*/  HMMA.16816.F32 R4, R24, R6, RZ ;  /* 0x000000061804723c */ /* 0x000ff000000018ff */
[C---:B----4-:R-:W-:Y:S08]  /*2a30*/  HMMA.16816.F32 R36, R60.reuse, R92, R36 ;  /* 0x0000005c3c24723c */ /* 0x050ff00000001824 */
[----:B------:R-:W-:Y:S01]  /*2a40*/  HMMA.16816.F32 R8, R60, R94, R8 ;  /* 0x0000005e3c08723c */ /* 0x000fe20000001808 */
[----:B------:R-:W-:Y:S07]  /*2a50*/  LDSM.16.M88.4 R92, [R3+0x11900] ;  /* 0x01190000035c783b */ /* 0x000fee0000000200 */
[----:B------:R-:W-:Y:S08]  /*2a60*/  HMMA.16816.F32 R100, R20, R12, R100 ;  /* 0x0000000c1464723c */ /* 0x000ff00000001864 */
[C---:B-----5:R-:W-:Y:S08]  /*2a70*/  HMMA.16816.F32 R36, R56.reuse, R88, R36 ;  /* 0x000000583824723c */ /* 0x060ff00000001824 */
[----:B------:R-:W-:Y:S01]  /*2a80*/  HMMA.16816.F32 R8, R56, R90, R8 ;  /* 0x0000005a3808723c */ /* 0x000fe20000001808 */
[----:B------:R-:W-:Y:S07]  /*2a90*/  LDSM.16.M88.4 R88, [R130+0x11900] ;  /* 0x011900008258783b */ /* 0x000fee0000000200 */
[----:B------:R-:W-:Y:S08]  /*2aa0*/  HMMA.16816.F32 R4, R20, R14, R4 ;  /* 0x0000000e1404723c */ /* 0x000ff00000001804 */
[C---:B------:R-:W-:Y:S08]  /*2ab0*/  HMMA.16816.F32 R36, R52.reuse, R84, R36 ;  /* 0x000000543424723c */ /* 0x040ff00000001824 */
[----:B------:R-:W-:Y:S01]  /*2ac0*/  HMMA.16816.F32 R8, R52, R86, R8 ;  /* 0x000000563408723c */ /* 0x000fe20000001808 */
[----:B------:R-:W-:Y:S11]  /*2ad0*/  LDSM.16.M88.4 R84, [R192+0x11900] ;  /* 0x01190000c054783b */ /* 0x000ff60000000200 */
[----:B------:R-:W-:Y:S04]  /*2ae0*/  @!UPT UIADD3 URZ, URZ, URZ, URZ ;  /* 0x0000003f3f3ff290 */ /* 0x000fe8000fffe03f */
[C---:B------:R-:W-:Y:S08]  /*2af0*/  HMMA.16816.F32 R36, R48.reuse, R80, R36 ;  /* 0x000000503024723c */ /* 0x040ff00000001824 */
[----:B------:R-:W-:Y:S01]  /*2b00*/  HMMA.16816.F32 R8, R48, R82, R8 ;  /* 0x000000523008723c */ /* 0x000fe20000001808 */
[----:B------:R1:W-:Y:S11]  /*2b10*/  LDSM.16.M88.4 R80, [R2+0xf900] ;  /* 0x00f900000250783b */ /* 0x0003f60000000200 */
[----:B------:R-:W-:Y:S04]  /*2b20*/  @!UPT UIADD3 URZ, URZ, URZ, URZ ;  /* 0x0000003f3f3ff290 */ /* 0x000fe8000fffe03f */
[C---:B------:R-:W-:Y:S08]  /*2b30*/  HMMA.16816.F32 R36, R44.reuse, R40, R36 ;  /* 0x000000282c24723c */ /* 0x040ff00000001824 */
[----:B------:R-:W-:Y:S01]  /*2b40*/  HMMA.16816.F32 R8, R44, R42, R8 ;  /* 0x0000002a2c08723c */ /* 0x000fe20000001808 */
[----:B------:R-:W-:Y:S01]  /*2b50*/  LDSM.16.M88.4 R40, [R3+0xf900] ;  /* 0x00f900000328783b */ /* 0x000fe20000000200 */
[----:B-1----:R-:W-:-:S04]  /*2b60*/  FMNMX.FTZ R2, R125, R124, !PT ;  /* 0x0000007c7d027209 */ /* 0x002fc80007810000 */
[----:B------:R-:W-:-:S04]  /*2b70*/  FMNMX.FTZ R2, R155, R2, !PT ;  /* 0x000000029b027209 */ /* 0x000fc80007810000 */
[----:B------:R-:W-:-:S04]  /*2b80*/  FMNMX.FTZ R2, R153, R2, !PT ;  /* 0x0000000299027209 */ /* 0x000fc80007810000 */
[----:B------:R-:W-:Y:S02]  /*2b90*/  FMNMX.FTZ R2, R151, R2, !PT ;  /* 0x0000000297027209 */ /* 0x000fe40007810000 */
[----:B------:R-:W-:Y:S02]  /*2ba0*/  HMMA.16816.F32 R36, R32, R28, R36 ;  /* 0x0000001c2024723c */ /* 0x000fe40000001824 */
[----:B------:R-:W-:-:S04]  /*2bb0*/  FMNMX.FTZ R2, R149, R2, !PT ;  /* 0x0000000295027209 */ /* 0x000fc80007810000 */
[----:B------:R-:W-:Y:S02]  /*2bc0*/  FMNMX.FTZ R2, R221, R2, !PT ;  /* 0x00000002dd027209 */ /* 0x000fe40007810000 */
[----:B------:R-:W-:Y:S02]  /*2bd0*/  HMMA.16816.F32 R8, R32, R30, R8 ;  /* 0x0000001e2008723c */ /* 0x000fe40000001808 */
[----:B------:R-:W-:Y:S11]  /*2be0*/  FMNMX.FTZ R2, R219, R2, !PT ;  /* 0x00000002db027209 */ /* 0x000ff60007810000 */
[----:B------:R-:W-:Y:S03]  /*2bf0*/  @!UPT UIADD3 URZ, URZ, URZ, URZ ;  /* 0x0000003f3f3ff290 */ /* 0x000fe6000fffe03f */
[----:B------:R-:W-:Y:S02]  /*2c00*/  FMUL.FTZ R36, R36, c[0x0][0x320] ;  /* 0x0000c80024247a20 */ /* 0x000fe40000410000 */
[----:B------:R-:W-:Y:S02]  /*2c10*/  FMUL.FTZ R38, R38, c[0x0][0x320] ;  /* 0x0000c80026267a20 */ /* 0x000fe40000410000 */
[----:B------:R1:W2:Y:S01]  /*2c20*/  MUFU.TANH R165, R36 ;  /* 0x0000002400a57308 */ /* 0x0002a20000002400 */
[----:B------:R-:W-:Y:S02]  /*2c30*/  FMUL.FTZ R39, R39, c[0x0][0x320] ;  /* 0x0000c80027277a20 */ /* 0x000fe40000410000 */
[----:B------:R-:W-:Y:S02]  /*2c40*/  FMUL.FTZ R37, R37, c[0x0][0x320] ;  /* 0x0000c80025257a20 */ /* 0x000fe40000410000 */
[----:B------:R-:W-:Y:S02]  /*2c50*/  FMUL.FTZ R10, R10, c[0x0][0x320] ;  /* 0x0000c8000a0a7a20 */ /* 0x000fe40000410000 */
[----:B------:R-:W-:Y:S01]  /*2c60*/  FMUL.FTZ R8, R8, c[0x0][0x320] ;  /* 0x0000c80008087a20 */ /* 0x000fe20000410000 */
[----:B------:R-:W3:Y:S01]  /*2c70*/  MUFU.TANH R181, R38 ;  /* 0x0000002600b57308 */ /* 0x000ee20000002400 */
[----:B------:R-:W-:-:S07]  /*2c80*/  FMUL.FTZ R28, R11, c[0x0][0x320] ;  /* 0x0000c8000b1c7a20 */ /* 0x000fce0000410000 */
[----:B------:R-:W-:Y:S01]  /*2c90*/  MUFU.TANH R193, R10 ;  /* 0x0000000a00c17308 */ /* 0x000fe20000002400 */
[----:B-1----:R-:W-:Y:S01]  /*2ca0*/  FMUL.FTZ R36, R9, c[0x0][0x320] ;  /* 0x0000c80009247a20 */ /* 0x002fe20000410000 */
[----:B--2---:R-:W-:-:S04]  /*2cb0*/  FSEL R165, R165, -INF , P0 ;  /* 0xff800000a5a57808 */ /* 0x004fc80000000000 */
[----:B------:R-:W-:Y:S02]  /*2cc0*/  FMNMX.FTZ R2, R165, R2, !PT ;  /* 0x00000002a5027209 */ /* 0x000fe40007810000 */
[----:B------:R1:W-:Y:S01]  /*2cd0*/  MUFU.TANH R213, R8 ;  /* 0x0000000800d57308 */ /* 0x0003e20000002400 */
[----:B---3--:R-:W-:Y:S02]  /*2ce0*/  FSEL R181, R181, -INF , P0 ;  /* 0xff800000b5b57808 */ /* 0x008fe40000000000 */
[----:B------:R-:W-:-:S05]  /*2cf0*/  ISETP.GT.AND P0, PT, R131, 0x21, PT ;  /* 0x000000218300780c */ /* 0x000fca0003f04270 */
[----:B------:R2:W-:Y:S01]  /*2d00*/  MUFU.TANH R183, R28 ;  /* 0x0000001c00b77308 */ /* 0x0005e20000002400 */
[----:B-1----:R-:W1:Y:S07]  /*2d10*/  LDSM.16.M88.4 R8, [R3+0xd900] ;  /* 0x00d900000308783b */ /* 0x002e6e0000000200 */
[----:B------:R-:W3:Y:S01]  /*2d20*/  MUFU.TANH R179, R39 ;  /* 0x0000002700b37308 */ /* 0x000ee20000002400 */
[----:B--2---:R-:W2:Y:S07]  /*2d30*/  LDSM.16.M88.4 R28, [R192+0xf900] ;  /* 0x00f90000c01c783b */ /* 0x004eae0000000200 */
[----:B------:R-:W4:Y:S08]  /*2d40*/  MUFU.TANH R167, R37 ;  /* 0x0000002500a77308 */ /* 0x000f300000002400 */
[----:B------:R5:W1:Y:S01]  /*2d50*/  MUFU.TANH R211, R36 ;  /* 0x0000002400d37308 */ /* 0x000a620000002400 */
[----:B---3--:R-:W-:-:S02]  /*2d60*/  FSEL R179, R179, -INF , P0 ;  /* 0xff800000b3b37808 */ /* 0x008fc40000000000 */
[----:B----4-:R-:W-:Y:S02]  /*2d70*/  FSEL R167, R167, -INF , P0 ;  /* 0xff800000a7a77808 */ /* 0x010fe40000000000 */
[----:B------:R-:W-:Y:S02]  /*2d80*/  ISETP.GT.AND P0, PT, R131, 0x28, PT ;  /* 0x000000288300780c */ /* 0x000fe40003f04270 */
[----:B------:R-:W-:Y:S02]  /*2d90*/  FMNMX.FTZ R2, R167, R2, !PT ;  /* 0x00000002a7027209 */ /* 0x000fe40007810000 */
[----:B------:R-:W-:Y:S01]  /*2da0*/  FSEL R193, R193, -INF , P0 ;  /* 0xff800000c1c17808 */ /* 0x000fe20000000000 */
[----:B-----5:R-:W3:Y:S01]  /*2db0*/  LDSM.16.M88.4 R36, [R130+0xf900] ;  /* 0x00f900008224783b */ /* 0x020ee20000000200 */
[----:B------:R-:W-:Y:S01]  /*2dc0*/  FSEL R213, R213, -INF , P0 ;  /* 0xff800000d5d57808 */ /* 0x000fe20000000000 */
[----:B------:R-:W-:-:S04]  /*2dd0*/  DEPBAR.LE SB0, 0x2 ;  /* 0x000080800000791a */ /* 0x000fc80000000000 */
[----:B------:R-:W-:Y:S01]  /*2de0*/  BAR.SYNC.DEFER_BLOCKING 0x0 ;  /* 0x0000000000007b1d */ /* 0x000fe20000010000 */
[C---:B-1----:R-:W-:Y:S01]  /*2df0*/  HMMA.16816.F32 R100, R76.reuse, R8, R100 ;  /* 0x000000084c64723c */ /* 0x042fe20000001864 */
[----:B------:R-:W-:Y:S02]  /*2e00*/  ISETP.GT.AND P0, PT, R131, 0x29, PT ;  /* 0x000000298300780c */ /* 0x000fe40003f04270 */
[----:B------:R-:W-:Y:S02]  /*2e10*/  FMNMX.FTZ R2, R213, R2, !PT ;  /* 0x00000002d5027209 */ /* 0x000fe40007810000 */
[----:B------:R-:W-:Y:S02]  /*2e20*/  FSEL R183, R183, -INF , P0 ;  /* 0xff800000b7b77808 */ /* 0x000fe40000000000 */
[----:B------:R-:W-:Y:S01]  /*2e30*/  FSEL R211, R211, -INF , P0 ;  /* 0xff800000d3d37808 */ /* 0x000fe20000000000 */
[----:B------:R-:W-:Y:S01]  /*2e40*/  HMMA.16816.F32 R4, R76, R10, R4 ;  /* 0x0000000a4c04723c */ /* 0x000fe20000001804 */
[----:B------:R-:W-:-:S02]  /*2e50*/  ISETP.GT.AND P0, PT, R131, 0x30, PT ;  /* 0x000000308300780c */ /* 0x000fc40003f04270 */
[----:B------:R-:W-:Y:S01]  /*2e60*/  FMNMX.FTZ R2, R211, R2, !PT ;  /* 0x00000002d3027209 */ /* 0x000fe20007810000 */
[----:B------:R-:W-:Y:S11]  /*2e70*/  LDSM.16.MT88.4 R116, [R171+0x100] ;  /* 0x00010000ab74783b */ /* 0x000ff60000004200 */
[----:B------:R-:W-:Y:S01]  /*2e80*/  @!UPT UIADD3 URZ, URZ, URZ, URZ ;  /* 0x0000003f3f3ff290 */ /* 0x000fe2000fffe03f */
[C---:B------:R-:W-:Y:S01]  /*2e90*/  HMMA.16816.F32 R100, R72.reuse, R16, R100 ;  /* 0x000000104864723c */ /* 0x040fe20000001864 */
[----:B------:R-:W-:Y:S04]  /*2ea0*/  LDSM.16.MT88.4 R108, [R184+0x100] ;  /* 0x00010000b86c783b */ /* 0x000fe80000004200 */
[----:B------:R-:W-:Y:S03]  /*2eb0*/  LDSM.16.MT88.4 R8, [R185+0x2900] ;  /* 0x00290000b908783b */ /* 0x000fe60000004200 */
[----:B------:R-:W-:Y:S01]  /*2ec0*/  HMMA.16816.F32 R4, R72, R18, R4 ;  /* 0x000000124804723c */ /* 0x000fe20000001804 */
[----:B------:R-:W-:Y:S04]  /*2ed0*/  LDSM.16.MT88.4 R72, [R185+0x4100] ;  /* 0x00410000b948783b */ /* 0x000fe80000004200 */
[----:B------:R-:W-:Y:S04]  /*2ee0*/  LDSM.16.MT88.4 R16, [R184+0x2900] ;  /* 0x00290000b810783b */ /* 0x000fe80000004200 */
[----:B------:R-:W-:Y:S04]  /*2ef0*/  LDSM.16.MT88.4 R20, [R185+0x900] ;  /* 0x00090000b914783b */ /* 0x000fe80000004200 */
[----:B------:R-:W-:Y:S03]  /*2f00*/  LDSM.16.MT88.4 R12, [R162+0x2900] ;  /* 0x00290000a20c783b */ /* 0x000fe60000004200 */
[C---:B--2---:R-:W-:Y:S01]  /*2f10*/  HMMA.16816.F32 R100, R68.reuse, R28, R100 ;  /* 0x0000001c4464723c */ /* 0x044fe20000001864 */
[----:B------:R-:W-:Y:S07]  /*2f20*/  LDSM.16.MT88.4 R24, [R171+0x2900] ;  /* 0x00290000ab18783b */ /* 0x000fee0000004200 */
[----:B------:R-:W-:Y:S01]  /*2f30*/  HMMA.16816.F32 R4, R68, R30, R4 ;  /* 0x0000001e4404723c */ /* 0x000fe20000001804 */
[----:B------:R-:W-:Y:S11]  /*2f40*/  LDSM.16.MT88.4 R28, [R162+0x900] ;  /* 0x00090000a21c783b */ /* 0x000ff60000004200 */
[----:B------:R-:W-:Y:S04]  /*2f50*/  @!UPT UIADD3 URZ, URZ, URZ, URZ ;  /* 0x0000003f3f3ff290 */ /* 0x000fe8000fffe03f */
[C---:B---3--:R-:W-:Y:S08]  /*2f60*/  HMMA.16816.F32 R100, R64.reuse, R36, R100 ;  /* 0x000000244064723c */ /* 0x048ff00000001864 */
[----:B------:R-:W-:Y:S01]  /*2f70*/  HMMA.16816.F32 R4, R64, R38, R4 ;  /* 0x000000264004723c */ /* 0x000fe20000001804 */
[----:B------:R-:W-:Y:S11]  /*2f80*/  LDSM.16.MT88.4 R64, [R162+0x2100] ;  /* 0x00210000a240783b */ /* 0x000ff60000004200 */
[----:B------:R-:W-:Y:S04]  /*2f90*/  @!UPT UIADD3 URZ, URZ, URZ, URZ ;  /* 0x0000003f3f3ff290 */ /* 0x000fe8000fffe03f */
[C---:B------:R-:W-:Y:S08]  /*2fa0*/  HMMA.16816.F32 R100, R60.reuse, R40, R100 ;  /* 0x000000283c64723c */ /* 0x040ff00000001864 */
[----:B------:R-:W-:Y:S01]  /*2fb0*/  HMMA.16816.F32 R4, R60, R42, R4 ;  /* 0x0000002a3c04723c */ /* 0x000fe20000001804 */
[----:B------:R-:W-:Y:S11]  /*2fc0*/  LDSM.16.MT88.4 R40, [R185+0x2100] ;  /* 0x00210000b928783b */ /* 0x000ff60000004200 */
[----:B------:R-:W-:Y:S04]  /*2fd0*/  @!UPT UIADD3 URZ, URZ, URZ, URZ ;  /* 0x0000003f3f3ff290 */ /* 0x000fe8000fffe03f */
[C---:B------:R-:W-:Y:S08]  /*2fe0*/  HMMA.16816.F32 R100, R56.reuse, R80, R100 ;  /* 0x000000503864723c */ /* 0x040ff00000001864 */
[----:B------:R-:W-:Y:S01]  /*2ff0*/  HMMA.16816.F32 R4, R56, R82, R4 ;  /* 0x000000523804723c */ /* 0x000fe20000001804 */
[----:B------:R-:W-:Y:S04]  /*3000*/  LDSM.16.MT88.4 R56, [R184+0x2100] ;  /* 0x00210000b838783b */ /* 0x000fe80000004200 */
[----:B------:R-:W-:Y:S11]  /*3010*/  LDSM.16.MT88.4 R80, [R171+0x4100] ;  /* 0x00410000ab50783b */ /* 0x000ff60000004200 */
[C---:B------:R-:W-:Y:S08]  /*3020*/  HMMA.16816.F32 R100, R52.reuse, R84, R100 ;  /* 0x000000543464723c */ /* 0x040ff00000001864 */
[----:B------:R-:W-:Y:S11]  /*3030*/  HMMA.16816.F32 R4, R52, R86, R4 ;  /* 0x000000563404723c */ /* 0x000ff60000001804 */
[----:B------:R-:W-:Y:S05]  /*3040*/  @!UPT UIADD3 URZ, URZ, URZ, URZ ;  /* 0x0000003f3f3ff290 */ /* 0x000fea000fffe03f */
        /* <DEDUP_REMOVED lines=9> */
[----:B------:R-:W-:Y:S11]  /*30e0*/  LDSM.16.MT88.4 R32, [R184+0x900] ;  /* 0x00090000b820783b */ /* 0x000ff60000004200 */
[----:B------:R-:W-:Y:S04]  /*30f0*/  @!UPT UIADD3 URZ, URZ, URZ, URZ ;  /* 0x0000003f3f3ff290 */ /* 0x000fe8000fffe03f */
[----:B------:R-:W-:Y:S02]  /*3100*/  FMUL.FTZ R102, R102, c[0x0][0x320] ;  /* 0x0000c80066667a20 */ /* 0x000fe40000410000 */
[----:B------:R-:W-:Y:S02]  /*3110*/  FMUL.FTZ R100, R100, c[0x0][0x320] ;  /* 0x0000c80064647a20 */ /* 0x000fe40000410000 */
[----:B------:R-:W1:Y:S01]  /*3120*/  MUFU.TANH R141, R102 ;  /* 0x00000066008d7308 */ /* 0x000e620000002400 */
[----:B------:R-:W-:Y:S02]  /*3130*/  FMUL.FTZ R103, R103, c[0x0][0x320] ;  /* 0x0000c80067677a20 */ /* 0x000fe40000410000 */
[----:B------:R-:W-:Y:S02]  /*3140*/  FMUL.FTZ R101, R101, c[0x0][0x320] ;  /* 0x0000c80065657a20 */ /* 0x000fe40000410000 */
[----:B------:R-:W-:Y:S02]  /*3150*/  FMUL.FTZ R6, R6, c[0x0][0x320] ;  /* 0x0000c80006067a20 */ /* 0x000fe40000410000 */
[----:B------:R-:W-:Y:S01]  /*3160*/  FMUL.FTZ R4, R4, c[0x0][0x320] ;  /* 0x0000c80004047a20 */ /* 0x000fe20000410000 */
[----:B------:R-:W2:Y:S01]  /*3170*/  MUFU.TANH R143, R100 ;  /* 0x00000064008f7308 */ /* 0x000ea20000002400 */
[----:B------:R-:W-:-:S02]  /*3180*/  FMUL.FTZ R5, R5, c[0x0][0x320] ;  /* 0x0000c80005057a20 */ /* 0x000fc40000410000 */
[----:B------:R-:W-:-:S05]  /*3190*/  FMUL.FTZ R7, R7, c[0x0][0x320] ;  /* 0x0000c80007077a20 */ /* 0x000fca0000410000 */
[----:B------:R-:W3:Y:S01]  /*31a0*/  MUFU.TANH R140, R103 ;  /* 0x00000067008c7308 */ /* 0x000ee20000002400 */
[----:B-1----:R-:W-:-:S07]  /*31b0*/  FSEL R141, R141, -INF , P0 ;  /* 0xff8000008d8d7808 */ /* 0x002fce0000000000 */
[----:B------:R-:W1:Y:S01]  /*31c0*/  MUFU.TANH R142, R101 ;  /* 0x00000065008e7308 */ /* 0x000e620000002400 */
[----:B--2---:R-:W-:Y:S02]  /*31d0*/  FSEL R143, R143, -INF , P0 ;  /* 0xff8000008f8f7808 */ /* 0x004fe40000000000 */
[----:B------:R-:W-:Y:S02]  /*31e0*/  ISETP.GT.AND P0, PT, R131, 0x31, PT ;  /* 0x000000318300780c */ /* 0x000fe40003f04270 */
[----:B------:R-:W-:Y:S02]  /*31f0*/  FMNMX.FTZ R3, R143, R2, !PT ;  /* 0x000000028f037209 */ /* 0x000fe40007810000 */
[----:B------:R-:W-:Y:S01]  /*3200*/  FMNMX.FTZ R2, R120, R121, !PT ;  /* 0x0000007978027209 */ /* 0x000fe20007810000 */
[----:B------:R-:W2:Y:S01]  /*3210*/  MUFU.TANH R173, R6 ;  /* 0x0000000600ad7308 */ /* 0x000ea20000002400 */
[----:B---3--:R-:W-:Y:S02]  /*3220*/  FSEL R140, R140, -INF , P0 ;  /* 0xff8000008c8c7808 */ /* 0x008fe40000000000 */
[----:B------:R-:W-:-:S04]  /*3230*/  FMNMX.FTZ R2, R127, R2, !PT ;  /* 0x000000027f027209 */ /* 0x000fc80007810000 */
[----:B------:R-:W-:Y:S01]  /*3240*/  FMNMX.FTZ R2, R123, R2, !PT ;  /* 0x000000027b027209 */ /* 0x000fe20007810000 */
[----:B------:R-:W3:Y:S01]  /*3250*/  MUFU.TANH R177, R4 ;  /* 0x0000000400b17308 */ /* 0x000ee20000002400 */
[----:B-1----:R-:W-:Y:S01]  /*3260*/  FSEL R142, R142, -INF , P0 ;  /* 0xff8000008e8e7808 */ /* 0x002fe20000000000 */
[----:B------:R-:W-:Y:S01]  /*3270*/  LDSM.16.MT88.4 R100, [R0+0x100] ;  /* 0x000100000064783b */ /* 0x000fe20000004200 */
[----:B------:R-:W-:Y:S02]  /*3280*/  ISETP.GT.AND P0, PT, R131, 0x38, PT ;  /* 0x000000388300780c */ /* 0x000fe40003f04270 */
[----:B------:R-:W-:-:S03]  /*3290*/  FMNMX.FTZ R2, R139, R2, !PT ;  /* 0x000000028b027209 */ /* 0x000fc60007810000 */
[----:B------:R-:W1:Y:S01]  /*32a0*/  MUFU.TANH R175, R5 ;  /* 0x0000000500af7308 */ /* 0x000e620000002400 */
[----:B--2---:R-:W-:Y:S02]  /*32b0*/  FSEL R173, R173, -INF , P0 ;  /* 0xff800000adad7808 */ /* 0x004fe40000000000 */
[----:B------:R-:W-:-:S04]  /*32c0*/  FMNMX.FTZ R2, R137, R2, !PT ;  /* 0x0000000289027209 */ /* 0x000fc80007810000 */
[----:B------:R-:W-:Y:S01]  /*32d0*/  FMNMX.FTZ R2, R217, R2, !PT ;  /* 0x00000002d9027209 */ /* 0x000fe20007810000 */
[----:B------:R-:W2:Y:S01]  /*32e0*/  MUFU.TANH R169, R7 ;  /* 0x0000000700a97308 */ /* 0x000ea20000002400 */
[----:B---3--:R-:W-:Y:S02]  /*32f0*/  FSEL R177, R177, -INF , P0 ;  /* 0xff800000b1b17808 */ /* 0x008fe40000000000 */
[----:B------:R-:W-:Y:S02]  /*3300*/  ISETP.GT.AND P0, PT, R131, 0x39, PT ;  /* 0x000000398300780c */ /* 0x000fe40003f04270 */
[----:B------:R-:W-:Y:S02]  /*3310*/  FMNMX.FTZ R4, R142, R3, !PT ;  /* 0x000000038e047209 */ /* 0x000fe40007810000 */
[----:B------:R-:W-:Y:S02]  /*3320*/  FMNMX.FTZ R2, R215, R2, !PT ;  /* 0x00000002d7027209 */ /* 0x000fe40007810000 */
[----:B-1----:R-:W-:-:S02]  /*3330*/  FSEL R175, R175, -INF , P0 ;  /* 0xff800000afaf7808 */ /* 0x002fc40000000000 */
[----:B------:R-:W-:Y:S02]  /*3340*/  FMNMX.FTZ R4, R177, R4, !PT ;  /* 0x00000004b1047209 */ /* 0x000fe40007810000 */
[----:B------:R-:W-:Y:S02]  /*3350*/  FMNMX.FTZ R2, R181, R2, !PT ;  /* 0x00000002b5027209 */ /* 0x000fe40007810000 */
[----:B------:R-:W-:Y:S02]  /*3360*/  FMNMX.FTZ R4, R175, R4, !PT ;  /* 0x00000004af047209 */ /* 0x000fe40007810000 */
[----:B------:R-:W-:Y:S02]  /*3370*/  FMNMX.FTZ R2, R179, R2, !PT ;  /* 0x00000002b3027209 */ /* 0x000fe40007810000 */
[----:B--2---:R-:W-:Y:S01]  /*3380*/  FSEL R169, R169, -INF , P0 ;  /* 0xff800000a9a97808 */ /* 0x004fe20000000000 */
[----:B------:R-:W1:Y:S01]  /*3390*/  SHFL.BFLY PT, R3, R4, 0x2, 0x1f ;  /* 0x0c401f0004037f89 */ /* 0x000e6200000e0000 */
[----:B------:R-:W-:-:S04]  /*33a0*/  FMNMX.FTZ R2, R193, R2, !PT ;  /* 0x00000002c1027209 */ /* 0x000fc80007810000 */
[----:B------:R-:W-:Y:S02]  /*33b0*/  FMNMX.FTZ R2, R183, R2, !PT ;  /* 0x00000002b7027209 */ /* 0x000fe40007810000 */
[----:B-1----:R-:W-:-:S05]  /*33c0*/  FMNMX.FTZ R3, R4, R3, !PT ;  /* 0x0000000304037209 */ /* 0x002fca0007810000 */
[----:B------:R-:W1:Y:S02]  /*33d0*/  SHFL.BFLY PT, R132, R3, 0x1, 0x1f ;  /* 0x0c201f0003847f89 */ /* 0x000e6400000e0000 */
[----:B-1----:R-:W-:Y:S02]  /*33e0*/  FMNMX.FTZ R132, R3, R132, !PT ;  /* 0x0000008403847209 */ /* 0x002fe40007810000 */
[----:B------:R-:W-:Y:S02]  /*33f0*/  FMNMX.FTZ R3, R141, R2, !PT ;  /* 0x000000028d037209 */ /* 0x000fe40007810000 */
[C---:B------:R-:W-:Y:S01]  /*3400*/  FSETP.NEU.FTZ.AND P0, PT, R132.reuse, -INF , PT ;  /* 0xff8000008400780b */ /* 0x040fe20003f1d000 */
[----:B------:R-:W-:Y:S01]  /*3410*/  FMUL.FTZ R170, R132, c[0x0][0x2d0] ;  /* 0x0000b40084aa7a20 */ /* 0x000fe20000410000 */
[----:B------:R-:W-:-:S04]  /*3420*/  FMNMX.FTZ R2, R140, R3, !PT ;  /* 0x000000038c027209 */ /* 0x000fc80007810000 */
[----:B------:R-:W-:Y:S02]  /*3430*/  FMNMX.FTZ R2, R173, R2, !PT ;  /* 0x00000002ad027209 */ /* 0x000fe40007810000 */
[----:B------:R-:W-:Y:S02]  /*3440*/  FSEL R170, R170, RZ, P0 ;  /* 0x000000ffaaaa7208 */ /* 0x000fe40000000000 */
[----:B------:R-:W-:-:S03]  /*3450*/  FMNMX.FTZ R5, R169, R2, !PT ;  /* 0x00000002a9057209 */ /* 0x000fc60007810000 */
[--C-:B------:R-:W-:Y:S02]  /*3460*/  FFMA.FTZ R159, R125, c[0x0][0x2d0], -R170.reuse ;  /* 0x0000b4007d9f7a23 */ /* 0x100fe400000108aa */
[----:B------:R-:W1:Y:S01]  /*3470*/  SHFL.BFLY PT, R2, R5, 0x2, 0x1f ;  /* 0x0c401f0005027f89 */ /* 0x000e6200000e0000 */
[--C-:B------:R-:W-:Y:S02]  /*3480*/  FFMA.FTZ R158, R124, c[0x0][0x2d0], -R170.reuse ;  /* 0x0000b4007c9e7a23 */ /* 0x100fe400000108aa */
[--C-:B------:R-:W-:Y:S01]  /*3490*/  FFMA.FTZ R156, R155, c[0x0][0x2d0], -R170.reuse ;  /* 0x0000b4009b9c7a23 */ /* 0x100fe200000108aa */
[----:B------:R-:W-:Y:S01]  /*34a0*/  MUFU.EX2 R159, R159 ;  /* 0x0000009f009f7308 */ /* 0x000fe20000000800 */
[--C-:B------:R-:W-:Y:S02]  /*34b0*/  FFMA.FTZ R153, R153, c[0x0][0x2d0], -R170.reuse ;  /* 0x0000b40099997a23 */ /* 0x100fe400000108aa */
[--C-:B------:R-:W-:Y:S02]  /*34c0*/  FFMA.FTZ R157, R151, c[0x0][0x2d0], -R170.reuse ;  /* 0x0000b400979d7a23 */ /* 0x100fe400000108aa */
[----:B------:R-:W-:-:S02]  /*34d0*/  FFMA.FTZ R152, R149, c[0x0][0x2d0], -R170 ;  /* 0x0000b40095987a23 */ /* 0x000fc400000108aa */
[--C-:B------:R-:W-:Y:S01]  /*34e0*/  FFMA.FTZ R151, R221, c[0x0][0x2d0], -R170.reuse ;  /* 0x0000b400dd977a23 */ /* 0x100fe200000108aa */
[----:B------:R-:W2:Y:S01]  /*34f0*/  MUFU.EX2 R158, R158 ;  /* 0x0000009e009e7308 */ /* 0x000ea20000000800 */
[--C-:B------:R-:W-:Y:S02]  /*3500*/  FFMA.FTZ R164, R165, c[0x0][0x2d0], -R170.reuse ;  /* 0x0000b400a5a47a23 */ /* 0x100fe400000108aa */
[--C-:B------:R-:W-:Y:S02]  /*3510*/  FFMA.FTZ R167, R167, c[0x0][0x2d0], -R170.reuse ;  /* 0x0000b400a7a77a23 */ /* 0x100fe400000108aa */
[--C-:B------:R-:W-:Y:S02]  /*3520*/  FFMA.FTZ R165, R213, c[0x0][0x2d0], -R170.reuse ;  /* 0x0000b400d5a57a23 */ /* 0x100fe400000108aa */
[--C-:B------:R-:W-:Y:S01]  /*3530*/  FFMA.FTZ R166, R211, c[0x0][0x2d0], -R170.reuse ;  /* 0x0000b400d3a67a23 */ /* 0x100fe200000108aa */
[----:B------:R-:W-:Y:S01]  /*3540*/  MUFU.EX2 R156, R156 ;  /* 0x0000009c009c7308 */ /* 0x000fe20000000800 */
[----:B------:R-:W-:-:S02]  /*3550*/  FFMA.FTZ R176, R143, c[0x0][0x2d0], -R170 ;  /* 0x0000b4008fb07a23 */ /* 0x000fc400000108aa */
[----:B------:R-:W-:Y:S01]  /*3560*/  FFMA.FTZ R177, R177, c[0x0][0x2d0], -R170 ;  /* 0x0000b400b1b17a23 */ /* 0x000fe200000108aa */
[----:B-1----:R-:W-:Y:S02]  /*3570*/  FMNMX.FTZ R2, R5, R2, !PT ;  /* 0x0000000205027209 */ /* 0x002fe40007810000 */
[----:B------:R-:W-:Y:S02]  /*3580*/  LDSM.16.MT88.4 R4, [R185+0x100] ;  /* 0x00010000b904783b */ /* 0x000fe40000004200 */
[----:B------:R-:W1:Y:S01]  /*3590*/  MUFU.EX2 R153, R153 ;  /* 0x0000009900997308 */ /* 0x000e620000000800 */
[----:B--2---:R-:W-:Y:S01]  /*35a0*/  F2FP.PACK_AB R96, R158, R159 ;  /* 0x0000009f9e60723e */ /* 0x004fe200000000ff */
[----:B------:R-:W2:Y:S01]  /*35b0*/  SHFL.BFLY PT, R3, R2, 0x1, 0x1f ;  /* 0x0c201f0002037f89 */ /* 0x000ea200000e0000 */
[----:B------:R-:W-:-:S05]  /*35c0*/  FADD.FTZ R159, R159, R158 ;  /* 0x0000009e9f9f7221 */ /* 0x000fca0000010000 */
[----:B------:R-:W-:Y:S01]  /*35d0*/  MUFU.EX2 R157, R157 ;  /* 0x0000009d009d7308 */ /* 0x000fe20000000800 */
[----:B-1----:R-:W-:-:S07]  /*35e0*/  F2FP.PACK_AB R98, R153, R156 ;  /* 0x0000009c9962723e */ /* 0x002fce00000000ff */
[----:B------:R-:W-:Y:S01]  /*35f0*/  MUFU.EX2 R152, R152 ;  /* 0x0000009800987308 */ /* 0x000fe20000000800 */
[----:B------:R-:W-:-:S04]  /*3600*/  FADD.FTZ R156, R156, R159 ;  /* 0x0000009f9c9c7221 */ /* 0x000fc80000010000 */
[----:B------:R-:W-:-:S03]  /*3610*/  FADD.FTZ R156, R153, R156 ;  /* 0x0000009c999c7221 */ /* 0x000fc60000010000 */
[----:B------:R-:W-:Y:S01]  /*3620*/  MUFU.EX2 R151, R151 ;  /* 0x0000009700977308 */ /* 0x000fe20000000800 */
[----:B--2---:R-:W-:Y:S01]  /*3630*/  FMNMX.FTZ R3, R2, R3, !PT ;  /* 0x0000000302037209 */ /* 0x004fe20007810000 */
[----:B------:R-:W-:-:S03]  /*3640*/  FFMA.FTZ R2, R219, c[0x0][0x2d0], -R170 ;  /* 0x0000b400db027a23 */ /* 0x000fc600000108aa */
[C---:B------:R-:W-:Y:S01]  /*3650*/  FSETP.NEU.FTZ.AND P0, PT, R3.reuse, -INF , PT ;  /* 0xff8000000300780b */ /* 0x040fe20003f1d000 */
[----:B------:R-:W-:Y:S02]  /*3660*/  FMUL.FTZ R168, R3, c[0x0][0x2d0] ;  /* 0x0000b40003a87a20 */ /* 0x000fe40000410000 */
[----:B------:R-:W-:Y:S03]  /*3670*/  MUFU.EX2 R2, R2 ;  /* 0x0000000200027308 */ /* 0x000fe60000000800 */
[----:B------:R-:W-:Y:S02]  /*3680*/  FSEL R168, R168, RZ, P0 ;  /* 0x000000ffa8a87208 */ /* 0x000fe40000000000 */
[----:B------:R-:W-:-:S03]  /*3690*/  ISETP.GE.AND P0, PT, R148, 0x81, PT ;  /* 0x000000819400780c */ /* 0x000fc60003f06270 */
[--C-:B------:R-:W-:Y:S01]  /*36a0*/  FFMA.FTZ R161, R120, c[0x0][0x2d0], -R168.reuse ;  /* 0x0000b40078a17a23 */ /* 0x100fe200000108a8 */
[----:B------:R-:W-:Y:S01]  /*36b0*/  MUFU.EX2 R164, R164 ;  /* 0x000000a400a47308 */ /* 0x000fe20000000800 */
[--C-:B------:R-:W-:Y:S02]  /*36c0*/  FFMA.FTZ R160, R121, c[0x0][0x2d0], -R168.reuse ;  /* 0x0000b40079a07a23 */ /* 0x100fe400000108a8 */
[--C-:B------:R-:W-:Y:S02]  /*36d0*/  FFMA.FTZ R163, R127, c[0x0][0x2d0], -R168.reuse ;  /* 0x0000b4007fa37a23 */ /* 0x100fe400000108a8 */
[--C-:B------:R-:W-:Y:S02]  /*36e0*/  FFMA.FTZ R154, R123, c[0x0][0x2d0], -R168.reuse ;  /* 0x0000b4007b9a7a23 */ /* 0x100fe400000108a8 */
[--C-:B------:R-:W-:Y:S01]  /*36f0*/  FFMA.FTZ R155, R139, c[0x0][0x2d0], -R168.reuse ;  /* 0x0000b4008b9b7a23 */ /* 0x100fe200000108a8 */
[----:B------:R-:W-:Y:S01]  /*3700*/  MUFU.EX2 R161, R161 ;  /* 0x000000a100a17308 */ /* 0x000fe20000000800 */
[----:B------:R-:W-:-:S02]  /*3710*/  FFMA.FTZ R150, R137, c[0x0][0x2d0], -R168 ;  /* 0x0000b40089967a23 */ /* 0x000fc400000108a8 */
[--C-:B------:R-:W-:Y:S01]  /*3720*/  FFMA.FTZ R149, R217, c[0x0][0x2d0], -R168.reuse ;  /* 0x0000b400d9957a23 */ /* 0x100fe200000108a8 */
[----:B------:R-:W-:Y:S01]  /*3730*/  LDSM.16.MT88.4 R136, [R171+0x900] ;  /* 0x00090000ab88783b */ /* 0x000fe20000004200 */
[--C-:B------:R-:W-:Y:S02]  /*3740*/  FFMA.FTZ R172, R181, c[0x0][0x2d0], -R168.reuse ;  /* 0x0000b400b5ac7a23 */ /* 0x100fe400000108a8 */
[--C-:B------:R-:W-:Y:S01]  /*3750*/  FFMA.FTZ R179, R179, c[0x0][0x2d0], -R168.reuse ;  /* 0x0000b400b3b37a23 */ /* 0x100fe200000108a8 */
[----:B------:R-:W1:Y:S01]  /*3760*/  MUFU.EX2 R160, R160 ;  /* 0x000000a000a07308 */ /* 0x000e620000000800 */
[--C-:B------:R-:W-:Y:S02]  /*3770*/  FFMA.FTZ R174, R193, c[0x0][0x2d0], -R168.reuse ;  /* 0x0000b400c1ae7a23 */ /* 0x100fe400000108a8 */
[----:B------:R-:W-:Y:S02]  /*3780*/  FFMA.FTZ R181, R183, c[0x0][0x2d0], -R168 ;  /* 0x0000b400b7b57a23 */ /* 0x000fe400000108a8 */
[----:B------:R-:W-:-:S02]  /*3790*/  FFMA.FTZ R183, R142, c[0x0][0x2d0], -R170 ;  /* 0x0000b4008eb77a23 */ /* 0x000fc400000108aa */
[----:B------:R-:W-:Y:S01]  /*37a0*/  FFMA.FTZ R170, R175, c[0x0][0x2d0], -R170 ;  /* 0x0000b400afaa7a23 */ /* 0x000fe200000108aa */
[----:B------:R-:W-:Y:S01]  /*37b0*/  MUFU.EX2 R163, R163 ;  /* 0x000000a300a37308 */ /* 0x000fe20000000800 */
[--C-:B------:R-:W-:Y:S02]  /*37c0*/  FFMA.FTZ R175, R141, c[0x0][0x2d0], -R168.reuse ;  /* 0x0000b4008daf7a23 */ /* 0x100fe400000108a8 */
[--C-:B------:R-:W-:Y:S02]  /*37d0*/  FFMA.FTZ R178, R140, c[0x0][0x2d0], -R168.reuse ;  /* 0x0000b4008cb27a23 */ /* 0x100fe400000108a8 */
[----:B------:R-:W-:Y:S01]  /*37e0*/  FFMA.FTZ R173, R173, c[0x0][0x2d0], -R168 ;  /* 0x0000b400adad7a23 */ /* 0x000fe200000108a8 */
[----:B------:R-:W-:Y:S02]  /*37f0*/  LDSM.16.MT88.4 R140, [R171+0x3900] ;  /* 0x00390000ab8c783b */ /* 0x000fe40000004200 */
[----:B------:R-:W2:Y:S01]  /*3800*/  MUFU.EX2 R154, R154 ;  /* 0x0000009a009a7308 */ /* 0x000ea20000000800 */
[----:B-1----:R-:W-:Y:S01]  /*3810*/  F2FP.PACK_AB R97, R160, R161 ;  /* 0x000000a1a061723e */ /* 0x002fe200000000ff */
[----:B------:R-:W-:-:S06]  /*3820*/  FADD.FTZ R160, R161, R160 ;  /* 0x000000a0a1a07221 */ /* 0x000fcc0000010000 */
[----:B------:R-:W-:Y:S01]  /*3830*/  MUFU.EX2 R155, R155 ;  /* 0x0000009b009b7308 */ /* 0x000fe20000000800 */
[----:B--2---:R-:W-:-:S07]  /*3840*/  F2FP.PACK_AB R99, R154, R163 ;  /* 0x000000a39a63723e */ /* 0x004fce00000000ff */
[----:B------:R-:W1:Y:S01]  /*3850*/  MUFU.EX2 R150, R150 ;  /* 0x0000009600967308 */ /* 0x000e620000000800 */
[----:B------:R-:W-:-:S04]  /*3860*/  FADD.FTZ R163, R163, R160 ;  /* 0x000000a0a3a37221 */ /* 0x000fc80000010000 */
[----:B------:R-:W-:Y:S01]  /*3870*/  FADD.FTZ R154, R154, R163 ;  /* 0x000000a39a9a7221 */ /* 0x000fe20000010000 */
[C---:B------:R-:W-:Y:S02]  /*3880*/  HMMA.16816.F32 R128, R96.reuse, R4, RZ ;  /* 0x000000046080723c */ /* 0x040fe400000018ff */
[----:B------:R-:W-:Y:S06]  /*3890*/  MUFU.EX2 R149, R149 ;  /* 0x0000009500957308 */ /* 0x000fec0000000800 */
[C---:B------:R-:W-:Y:S01]  /*38a0*/  HMMA.16816.F32 R124, R96.reuse, R6, RZ ;  /* 0x00000006607c723c */ /* 0x040fe200000018ff */
[----:B------:R2:W3:Y:S01]  /*38b0*/  LDSM.16.MT88.4 R4, [R0+0x4100] ;  /* 0x004100000004783b */ /* 0x0004e20000004200 */
[----:B------:R-:W-:Y:S06]  /*38c0*/  MUFU.EX2 R167, R167 ;  /* 0x000000a700a77308 */ /* 0x000fec0000000800 */
[C---:B------:R-:W-:Y:S02]  /*38d0*/  HMMA.16816.F32 R36, R96.reuse, R40, RZ ;  /* 0x000000286024723c */ /* 0x040fe400000018ff */
[----:B------:R-:W-:Y:S06]  /*38e0*/  MUFU.EX2 R165, R165 ;  /* 0x000000a500a57308 */ /* 0x000fec0000000800 */
[----:B------:R-:W-:Y:S02]  /*38f0*/  HMMA.16816.F32 R52, R96, R56, RZ ;  /* 0x000000386034723c */ /* 0x000fe400000018ff */
[----:B------:R-:W-:Y:S01]  /*3900*/  MUFU.EX2 R166, R166 ;  /* 0x000000a600a67308 */ /* 0x000fe20000000800 */
[----:B--2---:R-:W-:-:S05]  /*3910*/  FFMA.FTZ R0, R215, c[0x0][0x2d0], -R168 ;  /* 0x0000b400d7007a23 */ /* 0x004fca00000108a8 */
[----:B------:R-:W-:Y:S02]  /*3920*/  HMMA.16816.F32 R40, R96, R42, RZ ;  /* 0x0000002a6028723c */ /* 0x000fe400000018ff */
[----:B------:R-:W-:Y:S01]  /*3930*/  MUFU.EX2 R172, R172 ;  /* 0x000000ac00ac7308 */ /* 0x000fe20000000800 */
[----:B------:R-:W-:-:S05]  /*3940*/  FFMA.FTZ R168, R169, c[0x0][0x2d0], -R168 ;  /* 0x0000b400a9a87a23 */ /* 0x000fca00000108a8 */
[C---:B------:R-:W-:Y:S02]  /*3950*/  HMMA.16816.F32 R56, R96.reuse, R58, RZ ;  /* 0x0000003a6038723c */ /* 0x040fe400000018ff */
[----:B------:R-:W2:Y:S06]  /*3960*/  MUFU.EX2 R0, R0 ;  /* 0x0000000000007308 */ /* 0x000eac0000000800 */
[C---:B------:R-:W-:Y:S02]  /*3970*/  HMMA.16816.F32 R120, R96.reuse, R116, RZ ;  /* 0x000000746078723c */ /* 0x040fe400000018ff */
[----:B------:R-:W4:Y:S06]  /*3980*/  MUFU.EX2 R179, R179 ;  /* 0x000000b300b37308 */ /* 0x000f2c0000000800 */
        /* <DEDUP_REMOVED lines=20> */
[C---:B------:R-:W-:Y:S08]  /*3ad0*/  HMMA.16816.F32 R48, R96.reuse, R50, RZ ;  /* 0x000000326030723c */ /* 0x040ff000000018ff */
[C---:B------:R-:W-:Y:S08]  /*3ae0*/  HMMA.16816.F32 R64, R96.reuse, R66, RZ ;  /* 0x000000426040723c */ /* 0x040ff000000018ff */
[C---:B------:R-:W-:Y:S08]  /*3af0*/  HMMA.16816.F32 R72, R96.reuse, R74, RZ ;  /* 0x0000004a6048723c */ /* 0x040ff000000018ff */
[C---:B------:R-:W-:Y:S08]  /*3b00*/  HMMA.16816.F32 R80, R96.reuse, R82, RZ ;  /* 0x000000526050723c */ /* 0x040ff000000018ff */
[C---:B------:R-:W-:Y:S08]  /*3b10*/  HMMA.16816.F32 R88, R96.reuse, R90, RZ ;  /* 0x0000005a6058723c */ /* 0x040ff000000018ff */
[C---:B---3--:R-:W-:Y:S07]  /*3b20*/  HMMA.16816.F32 R92, R96.reuse, R4, RZ ;  /* 0x00000004605c723c */ /* 0x048fee00000018ff */
[----:B------:R-:W-:Y:S01]  /*3b30*/  F2FP.PACK_AB R4, R152, R157 ;  /* 0x0000009d9804723e */ /* 0x000fe200000000ff */
[----:B------:R-:W-:Y:S01]  /*3b40*/  HMMA.16816.F32 R96, R96, R6, RZ ;  /* 0x000000066060723c */ /* 0x000fe200000018ff */
[----:B-1----:R-:W-:Y:S01]  /*3b50*/  F2FP.PACK_AB R5, R150, R155 ;  /* 0x0000009b9605723e */ /* 0x002fe200000000ff */
[----:B------:R-:W-:-:S02]  /*3b60*/  FADD.FTZ R157, R157, R156 ;  /* 0x0000009c9d9d7221 */ /* 0x000fc40000010000 */
[----:B------:R-:W-:Y:S02]  /*3b70*/  FADD.FTZ R155, R155, R154 ;  /* 0x0000009a9b9b7221 */ /* 0x000fe40000010000 */
[----:B------:R-:W-:Y:S01]  /*3b80*/  FADD.FTZ R152, R152, R157 ;  /* 0x0000009d98987221 */ /* 0x000fe20000010000 */
[----:B------:R-:W-:Y:S01]  /*3b90*/  F2FP.PACK_AB R6, R2, R151 ;  /* 0x000000970206723e */ /* 0x000fe200000000ff */
[----:B------:R-:W-:Y:S01]  /*3ba0*/  FADD.FTZ R150, R150, R155 ;  /* 0x0000009b96967221 */ /* 0x000fe20000010000 */
[----:B--2---:R-:W-:Y:S01]  /*3bb0*/  F2FP.PACK_AB R7, R0, R149 ;  /* 0x000000950007723e */ /* 0x004fe200000000ff */
[----:B------:R-:W-:Y:S02]  /*3bc0*/  FADD.FTZ R151, R151, R152 ;  /* 0x0000009897977221 */ /* 0x000fe40000010000 */
[----:B------:R-:W-:Y:S02]  /*3bd0*/  FADD.FTZ R149, R149, R150 ;  /* 0x0000009695957221 */ /* 0x000fe40000010000 */
[----:B------:R-:W-:-:S02]  /*3be0*/  FADD.FTZ R151, R2, R151 ;  /* 0x0000009702977221 */ /* 0x000fc40000010000 */
[----:B------:R-:W-:Y:S01]  /*3bf0*/  HMMA.16816.F32 R36, R4, R8, R36 ;  /* 0x000000080424723c */ /* 0x000fe20000001824 */
        /* <DEDUP_REMOVED lines=33> */
[C---:B------:R-:W-:Y:S08]  /*3e10*/  HMMA.16816.F32 R92, R4.reuse, R12, R92 ;  /* 0x0000000c045c723c */ /* 0x040ff0000000185c */
[----:B------:R-:W-:Y:S01]  /*3e20*/  HMMA.16816.F32 R96, R4, R14, R96 ;  /* 0x0000000e0460723c */ /* 0x000fe20000001860 */
[----:B------:R-:W3:Y:S06]  /*3e30*/  LDSM.16.MT88.4 R12, [R185+0x3100] ;  /* 0x00310000b90c783b */ /* 0x000eec0000004200 */
[----:B------:R-:W-:Y:S01]  /*3e40*/  F2FP.PACK_AB R4, R167, R164 ;  /* 0x000000a4a704723e */ /* 0x000fe200000000ff */
[----:B------:R-:W-:Y:S01]  /*3e50*/  FADD.FTZ R164, R164, R151 ;  /* 0x00000097a4a47221 */ /* 0x000fe20000010000 */
[----:B----4-:R-:W-:Y:S01]  /*3e60*/  F2FP.PACK_AB R5, R179, R172 ;  /* 0x000000acb305723e */ /* 0x010fe200000000ff */
[----:B------:R-:W-:Y:S01]  /*3e70*/  FADD.FTZ R172, R172, R149 ;  /* 0x00000095acac7221 */ /* 0x000fe20000010000 */
[----:B------:R-:W-:Y:S01]  /*3e80*/  F2FP.PACK_AB R6, R166, R165 ;  /* 0x000000a5a606723e */ /* 0x000fe200000000ff */
[----:B------:R-:W-:Y:S01]  /*3e90*/  FADD.FTZ R164, R167, R164 ;  /* 0x000000a4a7a47221 */ /* 0x000fe20000010000 */
[----:B-----5:R-:W-:Y:S01]  /*3ea0*/  F2FP.PACK_AB R7, R181, R174 ;  /* 0x000000aeb507723e */ /* 0x020fe200000000ff */
        /* <DEDUP_REMOVED lines=94> */
[----:B------:R-:W-:Y:S01]  /*4490*/  SEL R10, RZ, 0x10, P4 ;  /* 0x00000010ff0a7807 */ /* 0x000fe20002000000 */
[C---:B------:R-:W-:Y:S01]  /*44a0*/  IMAD.SHL.U32 R2, R206.reuse, 0x2, RZ ;  /* 0x00000002ce027824 */ /* 0x040fe200078e00ff */
[----:B------:R-:W-:Y:S01]  /*44b0*/  SHF.L.U64.HI R145, R206, 0x1, R145 ;  /* 0x00000001ce917819 */ /* 0x000fe20000010291 */
[----:B------:R-:W-:Y:S01]  /*44c0*/  IMAD R197, R0, c[0x0][0x2b8], R197 ;  /* 0x0000ae0000c57a24 */ /* 0x000fe200078e02c5 */
[----:B------:R-:W-:Y:S01]  /*44d0*/  IADD3 R14, -R10, 0x10, RZ ;  /* 0x000000100a0e7810 */ /* 0x000fe20007ffe1ff */
[C---:B------:R-:W-:Y:S01]  /*44e0*/  IMAD.SHL.U32 R12, R199.reuse, 0x2, RZ ;  /* 0x00000002c70c7824 */ /* 0x040fe200078e00ff */
[----:B------:R-:W-:Y:S01]  /*44f0*/  SHF.L.U64.HI R13, R199, 0x1, R134 ;  /* 0x00000001c70d7819 */ /* 0x000fe20000010286 */
[----:B------:R-:W-:Y:S01]  /*4500*/  IMAD.WIDE.U32 R4, R197, c[0x0][0x1e0], RZ ;  /* 0x00007800c5047a25 */ /* 0x000fe200078e00ff */
[----:B------:R-:W-:-:S02]  /*4510*/  SHF.R.S32.HI R0, RZ, 0x1f, R197 ;  /* 0x0000001fff007819 */ /* 0x000fc400000114c5 */
[----:B------:R-:W-:Y:S01]  /*4520*/  LOP3.LUT R14, R14, 0xf, RZ, 0xc0, !PT ;  /* 0x0000000f0e0e7812 */ /* 0x000fe200078ec0ff */
[----:B------:R-:W-:Y:S01]  /*4530*/  IMAD.MOV.U32 R8, RZ, RZ, R4 ;  /* 0x000000ffff087224 */ /* 0x000fe200078e0004 */
[----:B------:R-:W-:Y:S01]  /*4540*/  SHF.L.U64.HI R11, R198, 0x1, R133 ;  /* 0x00000001c60b7819 */ /* 0x000fe20000010285 */
[----:B------:R-:W-:-:S04]  /*4550*/  IMAD R0, R0, c[0x0][0x1e0], RZ ;  /* 0x0000780000007a24 */ /* 0x000fc800078e02ff */
[----:B------:R-:W-:-:S04]  /*4560*/  IMAD R0, R197, c[0x0][0x1e4], R0 ;  /* 0x00007900c5007a24 */ /* 0x000fc800078e0200 */
[----:B------:R-:W-:Y:S01]  /*4570*/  IMAD.IADD R9, R5, 0x1, R0 ;  /* 0x0000000105097824 */ /* 0x000fe200078e0200 */
[----:B------:R-:W-:-:S04]  /*4580*/  SEL R0, RZ, 0x10, P5 ;  /* 0x00000010ff007807 */ /* 0x000fc80002800000 */
[----:B------:R-:W-:-:S04]  /*4590*/  IADD3 R16, -R0, 0x10, RZ ;  /* 0x0000001000107810 */ /* 0x000fc80007ffe1ff */
[----:B------:R-:W-:Y:S02]  /*45a0*/  LOP3.LUT R16, R16, 0xf, RZ, 0xc0, !PT ;  /* 0x0000000f10107812 */ /* 0x000fe400078ec0ff */
[----:B--2---:R-:W-:Y:S01]  /*45b0*/  SHF.R.S32.HI R5, RZ, 0x1f, R196 ;  /* 0x0000001fff057819 */ /* 0x004fe200000114c4 */
[----:B------:R-:W-:-:S04]  /*45c0*/  IMAD.WIDE.U32 R8, R196, c[0x0][0x1f0], R8 ;  /* 0x00007c00c4087a25 */ /* 0x000fc800078e0008 */
[----:B------:R-:W-:Y:S01]  /*45d0*/  IMAD R5, R5, c[0x0][0x1f0], RZ ;  /* 0x00007c0005057a24 */ /* 0x000fe200078e02ff */
[----:B------:R-:W-:Y:S02]  /*45e0*/  IADD3 R7, P0, R8, UR14, RZ ;  /* 0x0000000e08077c10 */ /* 0x000fe4000ff1e0ff */
[----:B------:R-:W-:Y:S01]  /*45f0*/  IADD3 R8, -R144, 0x10, RZ ;  /* 0x0000001090087810 */ /* 0x000fe20007ffe1ff */
[----:B------:R-:W-:-:S03]  /*4600*/  IMAD R4, R196, c[0x0][0x1f4], R5 ;  /* 0x00007d00c4047a24 */ /* 0x000fc600078e0205 */
[----:B------:R-:W-:Y:S02]  /*4610*/  LOP3.LUT R8, R8, 0xf, RZ, 0xc0, !PT ;  /* 0x0000000f08087812 */ /* 0x000fe400078ec0ff */
[----:B------:R-:W-:Y:S01]  /*4620*/  IADD3.X R4, R9, UR7, R4, P0, !PT ;  /* 0x0000000709047c10 */ /* 0x000fe200087fe404 */
[----:B------:R-:W-:Y:S01]  /*4630*/  IMAD.SHL.U32 R9, R198, 0x2, RZ ;  /* 0x00000002c6097824 */ /* 0x000fe200078e00ff */
[----:B------:R-:W-:-:S04]  /*4640*/  LEA R5, P0, R7, c[0x0][0x1c8], 0x1 ;  /* 0x0000720007057a11 */ /* 0x000fc800078008ff */
[----:B------:R-:W-:Y:S02]  /*4650*/  LEA.HI.X R4, R7, c[0x0][0x1cc], R4, 0x1, P0 ;  /* 0x0000730007047a11 */ /* 0x000fe400000f0c04 */
[----:B------:R-:W1:Y:S04]  /*4660*/  SHFL.IDX PT, R7, R5, 0x1, 0x181f ;  /* 0x00381f0005077f89 */ /* 0x000e6800000e0000 */
[----:B------:R-:W2:Y:S04]  /*4670*/  SHFL.IDX PT, R6, R4, 0x1, 0x181f ;  /* 0x00381f0004067f89 */ /* 0x000ea800000e0000 */
[----:B------:R-:W3:Y:S04]  /*4680*/  SHFL.IDX PT, R5, R5, RZ, 0x181f ;  /* 0x00181fff05057589 */ /* 0x000ee800000e0000 */
[----:B------:R-:W4:Y:S01]  /*4690*/  SHFL.IDX PT, R4, R4, RZ, 0x181f ;  /* 0x00181fff04047589 */ /* 0x000f2200000e0000 */
[----:B-1----:R-:W-:-:S04]  /*46a0*/  IADD3 R16, P2, P0, R16, R7, R2 ;  /* 0x0000000710107210 */ /* 0x002fc8000785e002 */
[----:B--2---:R-:W-:Y:S02]  /*46b0*/  IADD3.X R17, RZ, R6, R145, P2, P0 ;  /* 0x00000006ff117210 */ /* 0x004fe400017e0491 */
[----:B------:R-:W-:-:S04]  /*46c0*/  IADD3 R14, P2, P0, R14, R7, R12 ;  /* 0x000000070e0e7210 */ /* 0x000fc8000785e00c */
[----:B------:R-:W-:Y:S02]  /*46d0*/  IADD3.X R15, RZ, R6, R13, P2, P0 ;  /* 0x00000006ff0f7210 */ /* 0x000fe400017e040d */
[----:B------:R-:W-:-:S04]  /*46e0*/  IADD3 R18, P2, P0, R8, R7, R9 ;  /* 0x0000000708127210 */ /* 0x000fc8000785e009 */
[----:B------:R-:W-:Y:S02]  /*46f0*/  IADD3.X R19, RZ, R6, R11, P2, P0 ;  /* 0x00000006ff137210 */ /* 0x000fe400017e040b */
[----:B---3--:R-:W-:-:S05]  /*4700*/  IADD3 R6, P0, R5, R2, RZ ;  /* 0x0000000205067210 */ /* 0x008fca0007f1e0ff */
[----:B----4-:R-:W-:Y:S01]  /*4710*/  IMAD.X R7, R4, 0x1, R145, P0 ;  /* 0x0000000104077824 */ /* 0x010fe200000e0691 */
        /* <DEDUP_REMOVED lines=13> */
.L_x_736:
[----:B------:R-:W-:Y:S01]  /*47f0*/  ISETP.GE.AND P0, PT, R148, 0x41, PT ;  /* 0x000000419400780c */ /* 0x000fe20003f06270 */
[----:B------:R-:W0:-:S12]  /*4800*/  LDGDEPBAR ;  /* 0x00000000000079af */ /* 0x000e180000000000 */
[----:B------:R-:W-:Y:S05]  /*4810*/  @!P0 BRA `(.L_x_737) ;  /* 0x0000306000008947 */ /* 0x000fea0003800000 */
[----:B------:R-:W-:Y:S01]  /*4820*/  SHF.L.U64.HI R212, R198, 0x1, R133 ;  /* 0x00000001c6d47819 */ /* 0x000fe20000010285 */
[----:B------:R-:W-:Y:S01]  /*4830*/  IMAD.MOV.U32 R0, RZ, RZ, R3 ;  /* 0x000000ffff007224 */ /* 0x000fe200078e0003 */
[----:B------:R-:W-:Y:S01]  /*4840*/  IADD3 R216, R146, -0x2, RZ ;  /* 0xfffffffe92d87810 */ /* 0x000fe20007ffe0ff */
[----:B------:R-:W-:Y:S01]  /*4850*/  IMAD.MOV.U32 R133, RZ, RZ, R132 ;  /* 0x000000ffff857224 */ /* 0x000fe200078e0084 */
[C---:B------:R-:W-:Y:S01]  /*4860*/  SHF.L.U64.HI R214, R199.reuse, 0x1, R134 ;  /* 0x00000001c7d67819 */ /* 0x040fe20000010286 */
[----:B------:R-:W-:Y:S01]  /*4870*/  IMAD.SHL.U32 R211, R198, 0x2, RZ ;  /* 0x00000002c6d37824 */ /* 0x000fe200078e00ff */
[----:B------:R-:W-:Y:S01]  /*4880*/  SHF.L.U32 R213, R199, 0x1, RZ ;  /* 0x00000001c7d57819 */ /* 0x000fe200000006ff */
[----:B------:R-:W-:Y:S02]  /*4890*/  UMOV UR11, URZ ;  /* 0x0000003f000b7c82 */ /* 0x000fe40008000000 */
[----:B------:R-:W-:Y:S02]  /*48a0*/  UMOV UR5, 0x1 ;  /* 0x0000000100057882 */ /* 0x000fe40000000000 */
[----:B------:R-:W-:-:S03]  /*48b0*/  SEL R134, R135, 0xffffffe0, !P1 ;  /* 0xffffffe087867807 */ /* 0x000fc60004800000 */
.L_x_740:
[----:B------:R-:W-:Y:S04]  /*48c0*/  DEPBAR.LE SB0, 0x2 ;  /* 0x000080800000791a */ /* 0x000fe80000000000 */
[----:B------:R-:W-:Y:S01]  /*48d0*/  BAR.SYNC.DEFER_BLOCKING 0x0 ;  /* 0x0000000000007b1d */ /* 0x000fe20000010000 */
[----:B------:R-:W-:Y:S01]  /*48e0*/  UIMAD UR4, UR5, 0x6000, URZ ;  /* 0x00006000050478a4 */ /* 0x000fe2000f8e023f */
[----:B------:R-:W-:Y:S05]  /*48f0*/  ISETP.NE.AND P0, PT, R216, RZ, PT ;  /* 0x000000ffd800720c */ /* 0x000fea0003f05270 */
[----:B------:R-:W-:Y:S05]  /*4900*/  IADD3 R180, R192, UR4, RZ ;  /* 0x00000004c0b47c10 */ /* 0x000fea000fffe0ff */
[----:B------:R-:W-:Y:S01]  /*4910*/  IMAD.IADD R132, R134, 0x1, R180 ;  /* 0x0000000186847824 */ /* 0x000fe200078e02b4 */
[----:B------:R2:W3:Y:S04]  /*4920*/  LDSM.16.M88.4 R136, [R191] ;  /* 0x00000000bf88783b */ /* 0x0004e80000000200 */
[----:B------:R2:W4:Y:S04]  /*4930*/  LDSM.16.M88.4 R140, [R192+UR4+0xc100] ;  /* 0x00c10004c08c783b */ /* 0x0005280008000200 */
[----:B-1----:R2:W1:Y:S04]  /*4940*/  LDSM.16.M88.4 R144, [R192+UR4+0xc900] ;  /* 0x00c90004c090783b */ /* 0x0024680008000200 */
[----:B------:R2:W1:Y:S04]  /*4950*/  LDSM.16.M88.4 R148, [R192+UR4+0xd100] ;  /* 0x00d10004c094783b */ /* 0x0004680008000200 */
[----:B------:R2:W1:Y:S04]  /*4960*/  LDSM.16.M88.4 R152, [R192+UR4+0xd900] ;  /* 0x00d90004c098783b */ /* 0x0004680008000200 */
[----:B------:R2:W1:Y:S04]  /*4970*/  LDSM.16.M88.4 R156, [R189] ;  /* 0x00000000bd9c783b */ /* 0x0004680000000200 */
[----:B------:R2:W1:Y:S04]  /*4980*/  LDSM.16.M88.4 R160, [R132+0xc100] ;  /* 0x00c1000084a0783b */ /* 0x0004680000000200 */
[----:B------:R2:W1:Y:S04]  /*4990*/  LDSM.16.M88.4 R164, [R132+0xc900] ;  /* 0x00c9000084a4783b */ /* 0x0004680000000200 */
[----:B------:R2:W1:Y:S04]  /*49a0*/  LDSM.16.M88.4 R168, [R132+0xd100] ;  /* 0x00d1000084a8783b */ /* 0x0004680000000200 */
[----:B------:R2:W1:Y:S01]  /*49b0*/  LDSM.16.M88.4 R172, [R132+0xd900] ;  /* 0x00d9000084ac783b */ /* 0x0004620000000200 */
[----:B------:R-:W-:-:S05]  /*49c0*/  @!P0 BRA `(.L_x_738) ;  /* 0x0000031000008947 */ /* 0x000fca0003800000 */
[----:B------:R-:W-:Y:S01]  /*49d0*/  SHF.R.S32.HI R3, RZ, 0x1f, R197 ;  /* 0x0000001fff037819 */ /* 0x000fe200000114c5 */
[----:B------:R-:W-:Y:S01]  /*49e0*/  IMAD.WIDE.U32 R4, R197, c[0x0][0x208], RZ ;  /* 0x00008200c5047a25 */ /* 0x000fe200078e00ff */
[----:B------:R-:W-:Y:S02]  /*49f0*/  SHF.R.S32.HI R2, RZ, 0x1f, R196 ;  /* 0x0000001fff027819 */ /* 0x000fe400000114c4 */
[----:B------:R-:W-:Y:S01]  /*4a00*/  SEL R6, RZ, 0x10, P5 ;  /* 0x00000010ff067807 */ /* 0x000fe20002800000 */
[----:B------:R-:W-:Y:S02]  /*4a10*/  IMAD R3, R3, c[0x0][0x208], RZ ;  /* 0x0000820003037a24 */ /* 0x000fe400078e02ff */
[----:B------:R-:W-:Y:S01]  /*4a20*/  IMAD R2, R2, c[0x0][0x218], RZ ;  /* 0x0000860002027a24 */ /* 0x000fe200078e02ff */
[C---:B------:R-:W-:Y:S01]  /*4a30*/  IADD3 R12, -R6.reuse, 0x10, RZ ;  /* 0x00000010060c7810 */ /* 0x040fe20007ffe1ff */
[----:B------:R-:W-:Y:S01]  /*4a40*/  IMAD R3, R197, c[0x0][0x20c], R3 ;  /* 0x00008300c5037a24 */ /* 0x000fe200078e0203 */
[----:B------:R-:W-:Y:S01]  /*4a50*/  ISETP.NE.U32.AND P2, PT, R6, RZ, PT ;  /* 0x000000ff0600720c */ /* 0x000fe20003f45070 */
[----:B------:R-:W-:Y:S01]  /*4a60*/  IMAD R2, R196, c[0x0][0x21c], R2 ;  /* 0x00008700c4027a24 */ /* 0x000fe200078e0202 */
[----:B------:R-:W-:Y:S01]  /*4a70*/  LOP3.LUT R12, R12, 0xf, RZ, 0xc0, !PT ;  /* 0x0000000f0c0c7812 */ /* 0x000fe200078ec0ff */
[----:B------:R-:W-:Y:S04]  /*4a80*/  IMAD.IADD R5, R5, 0x1, R3 ;  /* 0x0000000105057824 */ /* 0x000fe800078e0203 */
[----:B------:R-:W-:Y:S05]  /*4a90*/  IMAD.WIDE.U32 R4, R196, c[0x0][0x218], R4 ;  /* 0x00008600c4047a25 */ /* 0x000fea00078e0004 */
[----:B------:R-:W-:Y:S04]  /*4aa0*/  IADD3 R3, P0, R4, UR16, RZ ;  /* 0x0000001004037c10 */ /* 0x000fe8000ff1e0ff */
[----:B------:R-:W-:Y:S02]  /*4ab0*/  IADD3.X R2, R5, UR10, R2, P0, !PT ;  /* 0x0000000a05027c10 */ /* 0x000fe400087fe402 */
[C---:B------:R-:W-:Y:S02]  /*4ac0*/  LEA R14, P0, R3.reuse, c[0x0][0x1f8], 0x1 ;  /* 0x00007e00030e7a11 */ /* 0x040fe400078008ff */
[----:B------:R-:W-:Y:S02]  /*4ad0*/  SEL R5, RZ, 0x10, P4 ;  /* 0x00000010ff057807 */ /* 0x000fe40002000000 */
[----:B------:R-:W-:Y:S01]  /*4ae0*/  LEA.HI.X R10, R3, c[0x0][0x1fc], R2, 0x1, P0 ;  /* 0x00007f00030a7a11 */ /* 0x000fe200000f0c02 */
[----:B------:R-:W5:Y:S01]  /*4af0*/  SHFL.IDX PT, R7, R14, 0x1, 0x181f ;  /* 0x00381f000e077f89 */ /* 0x000f6200000e0000 */
[----:B------:R-:W-:Y:S02]  /*4b00*/  SEL R3, RZ, 0x10, P6 ;  /* 0x00000010ff037807 */ /* 0x000fe40003000000 */
[----:B------:R-:W-:Y:S01]  /*4b10*/  IADD3 R4, -R5, 0x10, RZ ;  /* 0x0000001005047810 */ /* 0x000fe20007ffe1ff */
[----:B------:R-:W2:Y:S01]  /*4b20*/  SHFL.IDX PT, R9, R10, 0x1, 0x181f ;  /* 0x00381f000a097f89 */ /* 0x000ea200000e0000 */
[----:B------:R-:W-:Y:S02]  /*4b30*/  IADD3 R2, -R3, 0x10, RZ ;  /* 0x0000001003027810 */ /* 0x000fe40007ffe1ff */
[----:B------:R-:W-:Y:S01]  /*4b40*/  LOP3.LUT R4, R4, 0xf, RZ, 0xc0, !PT ;  /* 0x0000000f04047812 */ /* 0x000fe200078ec0ff */
[----:B------:R4:W3:Y:S01]  /*4b50*/  SHFL.IDX PT, R8, R14, RZ, 0x181f ;  /* 0x00181fff0e087589 */ /* 0x0008e200000e0000 */
[----:B------:R-:W-:Y:S03]  /*4b60*/  LOP3.LUT R2, R2, 0xf, RZ, 0xc0, !PT ;  /* 0x0000000f02027812 */ /* 0x000fe600078ec0ff */
[----:B------:R-:W1:Y:S01]  /*4b70*/  SHFL.IDX PT, R11, R10, RZ, 0x181f ;  /* 0x00181fff0a0b7589 */ /* 0x000e6200000e0000 */
[----:B-----5:R-:W-:Y:S04]  /*4b80*/  IADD3 R12, P1, P0, R12, R7, R208 ;  /* 0x000000070c0c7210 */ /* 0x020fe8000783e0d0 */
[----:B--2---:R-:W-:Y:S02]  /*4b90*/  IADD3.X R13, RZ, R9, R209, P1, P0 ;  /* 0x00000009ff0d7210 */ /* 0x004fe40000fe04d1 */
[----:B----4-:R-:W-:Y:S04]  /*4ba0*/  IADD3 R14, P1, P0, R4, R7, R213 ;  /* 0x00000007040e7210 */ /* 0x010fe8000783e0d5 */
[----:B------:R-:W-:Y:S02]  /*4bb0*/  IADD3.X R15, RZ, R9, R214, P1, P0 ;  /* 0x00000009ff0f7210 */ /* 0x000fe40000fe04d6 */
[----:B------:R-:W-:Y:S01]  /*4bc0*/  IADD3 R16, P1, P0, R2, R7, R211 ;  /* 0x0000000702107210 */ /* 0x000fe2000783e0d3 */
[----:B------:R-:W-:Y:S03]  /*4bd0*/  IMAD.U32 R2, RZ, RZ, UR11 ;  /* 0x0000000bff027e24 */ /* 0x000fe6000f8e00ff */
[----:B------:R-:W-:Y:S01]  /*4be0*/  IADD3.X R17, RZ, R9, R212, P1, P0 ;  /* 0x00000009ff117210 */ /* 0x000fe20000fe04d4 */
[----:B------:R-:W-:Y:S01]  /*4bf0*/  IMAD R7, R2, 0x6000, R195 ;  /* 0x0000600002077824 */ /* 0x000fe200078e02c3 */
[----:B---3--:R-:W-:Y:S02]  /*4c00*/  IADD3 R20, P1, R208, R8, RZ ;  /* 0x00000008d0147210 */ /* 0x008fe40007f3e0ff */
[C---:B------:R-:W-:Y:S03]  /*4c10*/  IADD3 R18, P0, R8.reuse, R213, RZ ;  /* 0x000000d508127210 */ /* 0x040fe60007f1e0ff */
[----:B-1----:R-:W-:Y:S01]  /*4c20*/  IMAD.X R21, R209, 0x1, R11, P1 ;  /* 0x00000001d1157824 */ /* 0x002fe200008e060b */
[----:B------:R-:W-:Y:S01]  /*4c30*/  ISETP.NE.U32.AND P1, PT, R5, RZ, PT ;  /* 0x000000ff0500720c */ /* 0x000fe20003f25070 */
[C---:B------:R-:W-:Y:S01]  /*4c40*/  IMAD.X R19, R11.reuse, 0x1, R214, P0 ;  /* 0x000000010b137824 */ /* 0x040fe200000e06d6 */
[----:B------:R-:W-:Y:S02]  /*4c50*/  IADD3 R8, P0, R8, R211, RZ ;  /* 0x000000d308087210 */ /* 0x000fe40007f1e0ff */
[----:B------:R1:W-:Y:S03]  /*4c60*/  LDGSTS.E.BYPASS.LTC128B.128 [R7], [R20.64], !P5 ;  /* 0x0000000014077fae */ /* 0x0003e6000e901d4c */
[----:B------:R-:W-:Y:S01]  /*4c70*/  IMAD.X R9, R11, 0x1, R212, P0 ;  /* 0x000000010b097824 */ /* 0x000fe200000e06d4 */
[----:B------:R1:W-:Y:S01]  /*4c80*/  LDGSTS.E.BYPASS.LTC128B.128 [R7+0x2000], [R18.64], !P4 ;  /* 0x0200000012077fae */ /* 0x0003e2000e101d4c */
[----:B------:R-:W-:Y:S03]  /*4c90*/  ISETP.NE.U32.AND P0, PT, R3, RZ, PT ;  /* 0x000000ff0300720c */ /* 0x000fe60003f05070 */
[----:B------:R1:W-:Y:S04]  /*4ca0*/  LDGSTS.E.BYPASS.LTC128B.128 [R7+0x4000], [R8.64], !P6 ;  /* 0x0400000008077fae */ /* 0x0003e8000f101d4c */
[----:B------:R1:W-:Y:S04]  /*4cb0*/  LDGSTS.E.BYPASS.LTC128B.128.ZFILL [R7+0x1000], [R12.64], P2 ;  /* 0x010000000c077fae */ /* 0x0003e80009141d4c */
[----:B------:R1:W-:Y:S04]  /*4cc0*/  LDGSTS.E.BYPASS.LTC128B.128.ZFILL [R7+0x3000], [R14.64], P1 ;  /* 0x030000000e077fae */ /* 0x0003e80008941d4c */
[----:B------:R1:W-:Y:S02]  /*4cd0*/  LDGSTS.E.BYPASS.LTC128B.128.ZFILL [R7+0x5000], [R16.64], P0 ;  /* 0x0500000010077fae */ /* 0x0003e40008141d4c */
.L_x_738:
[C---:B-1-34-:R-:W-:Y:S01]  /*4ce0*/  HMMA.16816.F32 R4, R136.reuse, R140, RZ ;  /* 0x0000008c8804723c */ /* 0x05afe200000018ff */
[----:B------:R-:W0:Y:S01]  /*4cf0*/  LDGDEPBAR ;  /* 0x00000000000079af */ /* 0x000e220000000000 */
[----:B------:R-:W-:Y:S01]  /*4d00*/  UIADD3 UR18, UR11, 0x1, URZ ;  /* 0x000000010b127890 */ /* 0x000fe2000fffe03f */
[----:B------:R-:W-:Y:S01]  /*4d10*/  ISETP.GE.AND P0, PT, R216, 0x2, PT ;  /* 0x00000002d800780c */ /* 0x000fe20003f06270 */
[----:B------:R-:W-:Y:S01]  /*4d20*/  UISETP.GE.AND UP0, UPT, UR11, 0x1, UPT ;  /* 0x000000010b00788c */ /* 0x000fe2000bf06270 */
[C---:B------:R-:W-:Y:S02]  /*4d30*/  IADD3 R193, R187.reuse, R180, RZ ;  /* 0x000000b4bbc17210 */ /* 0x040fe40007ffe0ff */
[----:B------:R-:W-:Y:S01]  /*4d40*/  IADD3 R2, R187, R132, RZ ;  /* 0x00000084bb027210 */ /* 0x000fe20007ffe0ff */
[C---:B------:R-:W-:Y:S01]  /*4d50*/  HMMA.16816.F32 R8, R136.reuse, R142, RZ ;  /* 0x0000008e8808723c */ /* 0x040fe200000018ff */
[----:B------:R-:W-:Y:S01]  /*4d60*/  LDSM.16.M88.4 R140, [R188] ;  /* 0x00000000bc8c783b */ /* 0x000fe20000000200 */
[----:B------:R-:W-:Y:S02]  /*4d70*/  USEL UR11, UR18, URZ, !UP0 ;  /* 0x0000003f120b7287 */ /* 0x000fe4000c000000 */
[----:B------:R-:W-:Y:S04]  /*4d80*/  IADD3 R3, R134, R180, R187 ;  /* 0x000000b486037210 */ /* 0x000fe80007ffe0bb */
[C---:B------:R-:W-:Y:S01]  /*4d90*/  HMMA.16816.F32 R12, R136.reuse, R144, RZ ;  /* 0x00000090880c723c */ /* 0x040fe200000018ff */
[----:B------:R-:W-:Y:S07]  /*4da0*/  LDSM.16.M88.4 R176, [R193+0xe100] ;  /* 0x00e10000c1b0783b */ /* 0x000fee0000000200 */
[C---:B------:R-:W-:Y:S01]  /*4db0*/  HMMA.16816.F32 R16, R136.reuse, R146, RZ ;  /* 0x000000928810723c */ /* 0x040fe200000018ff */
[----:B------:R-:W1:Y:S07]  /*4dc0*/  LDSM.16.M88.4 R144, [R193+0xc100] ;  /* 0x00c10000c190783b */ /* 0x000e6e0000000200 */
[C---:B------:R-:W-:Y:S01]  /*4dd0*/  HMMA.16816.F32 R20, R136.reuse, R148, RZ ;  /* 0x000000948814723c */ /* 0x040fe200000018ff */
[----:B------:R-:W-:Y:S07]  /*4de0*/  LDSM.16.M88.4 R180, [R192+UR4+0x10100] ;  /* 0x01010004c0b4783b */ /* 0x000fee0008000200 */
[C---:B------:R-:W-:Y:S01]  /*4df0*/  HMMA.16816.F32 R24, R136.reuse, R150, RZ ;  /* 0x000000968818723c */ /* 0x040fe200000018ff */
[----:B------:R-:W-:Y:S07]  /*4e00*/  LDSM.16.M88.4 R148, [R193+0xd100] ;  /* 0x00d10000c194783b */ /* 0x000fee0000000200 */
[C---:B------:R-:W-:Y:S08]  /*4e10*/  HMMA.16816.F32 R28, R136.reuse, R152, RZ ;  /* 0x00000098881c723c */ /* 0x040ff000000018ff */
[----:B------:R-:W-:Y:S01]  /*4e20*/  HMMA.16816.F32 R32, R136, R154, RZ ;  /* 0x0000009a8820723c */ /* 0x000fe200000018ff */
[----:B------:R-:W3:Y:S07]  /*4e30*/  LDSM.16.M88.4 R136, [R193+0xc900] ;  /* 0x00c90000c188783b */ /* 0x000eee0000000200 */
[C---:B------:R-:W-:Y:S01]  /*4e40*/  HMMA.16816.F32 R4, R156.reuse, R160, R4 ;  /* 0x000000a09c04723c */ /* 0x040fe20000001804 */
[----:B------:R-:W4:Y:S07]  /*4e50*/  LDSM.16.M88.4 R152, [R193+0xd900] ;  /* 0x00d90000c198783b */ /* 0x000f2e0000000200 */
[C---:B------:R-:W-:Y:S01]  /*4e60*/  HMMA.16816.F32 R8, R156.reuse, R162, R8 ;  /* 0x000000a29c08723c */ /* 0x040fe20000001808 */
[----:B------:R-:W-:Y:S07]  /*4e70*/  LDSM.16.M88.4 R160, [R186] ;  /* 0x00000000baa0783b */ /* 0x000fee0000000200 */
[C---:B------:R-:W-:Y:S08]  /*4e80*/  HMMA.16816.F32 R12, R156.reuse, R164, R12 ;  /* 0x000000a49c0c723c */ /* 0x040ff0000000180c */
[C---:B------:R-:W-:Y:S01]  /*4e90*/  HMMA.16816.F32 R16, R156.reuse, R166, R16 ;  /* 0x000000a69c10723c */ /* 0x040fe20000001810 */
[----:B------:R-:W5:Y:S07]  /*4ea0*/  LDSM.16.M88.4 R164, [R2+0xc100] ;  /* 0x00c1000002a4783b */ /* 0x000f6e0000000200 */
[C---:B------:R-:W-:Y:S08]  /*4eb0*/  HMMA.16816.F32 R20, R156.reuse, R168, R20 ;  /* 0x000000a89c14723c */ /* 0x040ff00000001814 */
[C---:B------:R-:W-:Y:S01]  /*4ec0*/  HMMA.16816.F32 R24, R156.reuse, R170, R24 ;  /* 0x000000aa9c18723c */ /* 0x040fe20000001818 */
[----:B------:R-:W-:Y:S07]  /*4ed0*/  LDSM.16.M88.4 R168, [R132+0xe100] ;  /* 0x00e1000084a8783b */ /* 0x000fee0000000200 */
[C---:B------:R-:W-:Y:S08]  /*4ee0*/  HMMA.16816.F32 R28, R156.reuse, R172, R28 ;  /* 0x000000ac9c1c723c */ /* 0x040ff0000000181c */
[----:B------:R-:W-:Y:S01]  /*4ef0*/  HMMA.16816.F32 R32, R156, R174, R32 ;  /* 0x000000ae9c20723c */ /* 0x000fe20000001820 */
[----:B------:R-:W2:Y:S07]  /*4f00*/  LDSM.16.M88.4 R156, [R2+0xc900] ;  /* 0x00c90000029c783b */ /* 0x000eae0000000200 */
[C---:B-1----:R-:W-:Y:S01]  /*4f10*/  HMMA.16816.F32 R4, R140.reuse, R144, R4 ;  /* 0x000000908c04723c */ /* 0x042fe20000001804 */
[----:B------:R-:W-:Y:S07]  /*4f20*/  LDSM.16.M88.4 R172, [R132+0xe900] ;  /* 0x00e9000084ac783b */ /* 0x000fee0000000200 */
[C---:B------:R-:W-:Y:S01]  /*4f30*/  HMMA.16816.F32 R8, R140.reuse, R146, R8 ;  /* 0x000000928c08723c */ /* 0x040fe20000001808 */
[----:B------:R-:W1:Y:S07]  /*4f40*/  LDSM.16.M88.4 R144, [R2+0xd100] ;  /* 0x00d100000290783b */ /* 0x000e6e0000000200 */
[C---:B---3--:R-:W-:Y:S08]  /*4f50*/  HMMA.16816.F32 R12, R140.reuse, R136, R12 ;  /* 0x000000888c0c723c */ /* 0x048ff0000000180c */
[C---:B------:R-:W-:Y:S01]  /*4f60*/  HMMA.16816.F32 R16, R140.reuse, R138, R16 ;  /* 0x0000008a8c10723c */ /* 0x040fe20000001810 */
[----:B------:R-:W3:Y:S07]  /*4f70*/  LDSM.16.M88.4 R136, [R2+0xd900] ;  /* 0x00d900000288783b */ /* 0x000eee0000000200 */
[C---:B------:R-:W-:Y:S08]  /*4f80*/  HMMA.16816.F32 R20, R140.reuse, R148, R20 ;  /* 0x000000948c14723c */ /* 0x040ff00000001814 */
[C---:B------:R-:W-:Y:S01]  /*4f90*/  HMMA.16816.F32 R24, R140.reuse, R150, R24 ;  /* 0x000000968c18723c */ /* 0x040fe20000001818 */
[----:B------:R-:W-:Y:S07]  /*4fa0*/  LDSM.16.M88.4 R148, [R192+UR4+0xe100] ;  /* 0x00e10004c094783b */ /* 0x000fee0008000200 */
[C---:B----4-:R-:W-:Y:S08]  /*4fb0*/  HMMA.16816.F32 R28, R140.reuse, R152, R28 ;  /* 0x000000988c1c723c */ /* 0x050ff0000000181c */
[----:B------:R-:W-:Y:S01]  /*4fc0*/  HMMA.16816.F32 R32, R140, R154, R32 ;  /* 0x0000009a8c20723c */ /* 0x000fe20000001820 */
[----:B------:R-:W4:Y:S07]  /*4fd0*/  LDSM.16.M88.4 R140, [R191+0x4000] ;  /* 0x00400000bf8c783b */ /* 0x000f2e0000000200 */
[C---:B-----5:R-:W-:Y:S01]  /*4fe0*/  HMMA.16816.F32 R4, R160.reuse, R164, R4 ;  /* 0x000000a4a004723c */ /* 0x060fe20000001804 */
[----:B------:R-:W5:Y:S07]  /*4ff0*/  LDSM.16.M88.4 R152, [R192+UR4+0xe900] ;  /* 0x00e90004c098783b */ /* 0x000f6e0008000200 */
[C---:B------:R-:W-:Y:S01]  /*5000*/  HMMA.16816.F32 R8, R160.reuse, R166, R8 ;  /* 0x000000a6a008723c */ /* 0x040fe20000001808 */
[----:B------:R-:W-:Y:S07]  /*5010*/  LDSM.16.M88.4 R164, [R192+UR4+0xf900] ;  /* 0x00f90004c0a4783b */ /* 0x000fee0008000200 */
[C---:B--2---:R-:W-:Y:S08]  /*5020*/  HMMA.16816.F32 R12, R160.reuse, R156, R12 ;  /* 0x0000009ca00c723c */ /* 0x044ff0000000180c */
[C---:B------:R-:W-:Y:S01]  /*5030*/  HMMA.16816.F32 R16, R160.reuse, R158, R16 ;  /* 0x0000009ea010723c */ /* 0x040fe20000001810 */
[----:B------:R-:W2:Y:S07]  /*5040*/  LDSM.16.M88.4 R156, [R192+UR4+0xf100] ;  /* 0x00f10004c09c783b */ /* 0x000eae0008000200 */
[C---:B-1----:R-:W-:Y:S08]  /*5050*/  HMMA.16816.F32 R20, R160.reuse, R144, R20 ;  /* 0x00000090a014723c */ /* 0x042ff00000001814 */
[C---:B------:R-:W-:Y:S01]  /*5060*/  HMMA.16816.F32 R24, R160.reuse, R146, R24 ;  /* 0x00000092a018723c */ /* 0x040fe20000001818 */
[----:B------:R-:W1:Y:S07]  /*5070*/  LDSM.16.M88.4 R144, [R189+0x4000] ;  /* 0x00400000bd90783b */ /* 0x000e6e0000000200 */
[C---:B---3--:R-:W-:Y:S08]  /*5080*/  HMMA.16816.F32 R28, R160.reuse, R136, R28 ;  /* 0x00000088a01c723c */ /* 0x048ff0000000181c */
[----:B------:R-:W-:Y:S01]  /*5090*/  HMMA.16816.F32 R32, R160, R138, R32 ;  /* 0x0000008aa020723c */ /* 0x000fe20000001820 */
[----:B------:R-:W3:Y:S07]  /*50a0*/  LDSM.16.M88.4 R136, [R132+0xf100] ;  /* 0x00f100008488783b */ /* 0x000eee0000000200 */
[C---:B----4-:R-:W-:Y:S01]  /*50b0*/  HMMA.16816.F32 R4, R140.reuse, R148, R4 ;  /* 0x000000948c04723c */ /* 0x050fe20000001804 */
[----:B------:R-:W-:Y:S07]  /*50c0*/  LDSM.16.M88.4 R160, [R188+0x4000] ;  /* 0x00400000bca0783b */ /* 0x000fee0000000200 */
[C---:B------:R-:W-:Y:S01]  /*50d0*/  HMMA.16816.F32 R8, R140.reuse, R150, R8 ;  /* 0x000000968c08723c */ /* 0x040fe20000001808 */
[----:B------:R-:W4:Y:S07]  /*50e0*/  LDSM.16.M88.4 R148, [R132+0xf900] ;  /* 0x00f900008494783b */ /* 0x000f2e0000000200 */
[C---:B-----5:R-:W-:Y:S08]  /*50f0*/  HMMA.16816.F32 R12, R140.reuse, R152, R12 ;  /* 0x000000988c0c723c */ /* 0x060ff0000000180c */
[C---:B------:R-:W-:Y:S01]  /*5100*/  HMMA.16816.F32 R16, R140.reuse, R154, R16 ;  /* 0x0000009a8c10723c */ /* 0x040fe20000001810 */
[----:B------:R-:W-:Y:S07]  /*5110*/  LDSM.16.M88.4 R152, [R193+0xf100] ;  /* 0x00f10000c198783b */ /* 0x000fee0000000200 */
[C---:B--2---:R-:W-:Y:S08]  /*5120*/  HMMA.16816.F32 R20, R140.reuse, R156, R20 ;  /* 0x0000009c8c14723c */ /* 0x044ff00000001814 */
        /* <DEDUP_REMOVED lines=9> */
[C---:B------:R-:W-:Y:S08]  /*51c0*/  HMMA.16816.F32 R12, R144.reuse, R172, R12 ;  /* 0x000000ac900c723c */ /* 0x040ff0000000180c */
[C---:B------:R-:W-:Y:S01]  /*51d0*/  HMMA.16816.F32 R16, R144.reuse, R174, R16 ;  /* 0x000000ae9010723c */ /* 0x040fe20000001810 */
[----:B------:R-:W-:Y:S07]  /*51e0*/  LDSM.16.M88.4 R172, [R191+0x8000] ;  /* 0x00800000bfac783b */ /* 0x000fee0000000200 */
[C---:B---3--:R-:W-:Y:S08]  /*51f0*/  HMMA.16816.F32 R20, R144.reuse, R136, R20 ;  /* 0x000000889014723c */ /* 0x048ff00000001814 */
[C---:B------:R-:W-:Y:S01]  /*5200*/  HMMA.16816.F32 R24, R144.reuse, R138, R24 ;  /* 0x0000008a9018723c */ /* 0x040fe20000001818 */
[----:B------:R-:W3:Y:S07]  /*5210*/  LDSM.16.M88.4 R136, [R3+0xe900] ;  /* 0x00e900000388783b */ /* 0x000eee0000000200 */
[C---:B----4-:R-:W-:Y:S08]  /*5220*/  HMMA.16816.F32 R28, R144.reuse, R148, R28 ;  /* 0x00000094901c723c */ /* 0x050ff0000000181c */
[----:B------:R-:W-:Y:S01]  /*5230*/  HMMA.16816.F32 R32, R144, R150, R32 ;  /* 0x000000969020723c */ /* 0x000fe20000001820 */
[----:B------:R-:W4:Y:S07]  /*5240*/  LDSM.16.M88.4 R144, [R3+0xf100] ;  /* 0x00f100000390783b */ /* 0x000f2e0000000200 */
[C---:B------:R-:W-:Y:S01]  /*5250*/  HMMA.16816.F32 R4, R160.reuse, R176, R4 ;  /* 0x000000b0a004723c */ /* 0x040fe20000001804 */
[----:B------:R-:W5:Y:S07]  /*5260*/  LDSM.16.M88.4 R148, [R3+0xf900] ;  /* 0x00f900000394783b */ /* 0x000f6e0000000200 */
[C---:B------:R-:W-:Y:S01]  /*5270*/  HMMA.16816.F32 R8, R160.reuse, R178, R8 ;  /* 0x000000b2a008723c */ /* 0x040fe20000001808 */
[----:B------:R-:W-:Y:S07]  /*5280*/  LDSM.16.M88.4 R176, [R132+0x10100] ;  /* 0x0101000084b0783b */ /* 0x000fee0000000200 */
[C---:B--2---:R-:W-:Y:S08]  /*5290*/  HMMA.16816.F32 R12, R160.reuse, R140, R12 ;  /* 0x0000008ca00c723c */ /* 0x044ff0000000180c */
[C---:B------:R-:W-:Y:S01]  /*52a0*/  HMMA.16816.F32 R16, R160.reuse, R142, R16 ;  /* 0x0000008ea010723c */ /* 0x040fe20000001810 */
[----:B------:R-:W2:Y:S07]  /*52b0*/  LDSM.16.M88.4 R140, [R192+UR4+0x10900] ;  /* 0x01090004c08c783b */ /* 0x000eae0008000200 */
[C---:B------:R-:W-:Y:S08]  /*52c0*/  HMMA.16816.F32 R20, R160.reuse, R152, R20 ;  /* 0x00000098a014723c */ /* 0x040ff00000001814 */
[C---:B------:R-:W-:Y:S01]  /*52d0*/  HMMA.16816.F32 R24, R160.reuse, R154, R24 ;  /* 0x0000009aa018723c */ /* 0x040fe20000001818 */
[----:B------:R-:W2:Y:S07]  /*52e0*/  LDSM.16.M88.4 R152, [R192+UR4+0x11100] ;  /* 0x01110004c098783b */ /* 0x000eae0008000200 */
[C---:B------:R-:W-:Y:S08]  /*52f0*/  HMMA.16816.F32 R28, R160.reuse, R156, R28 ;  /* 0x0000009ca01c723c */ /* 0x040ff0000000181c */
[----:B------:R-:W-:Y:S01]  /*5300*/  HMMA.16816.F32 R32, R160, R158, R32 ;  /* 0x0000009ea020723c */ /* 0x000fe20000001820 */
[----:B------:R-:W2:Y:S07]  /*5310*/  LDSM.16.M88.4 R156, [R192+UR4+0x11900] ;  /* 0x01190004c09c783b */ /* 0x000eae0008000200 */
[C---:B-1----:R-:W-:Y:S01]  /*5320*/  HMMA.16816.F32 R4, R164.reuse, R168, R4 ;  /* 0x000000a8a404723c */ /* 0x042fe20000001804 */
[----:B------:R-:W1:Y:S07]  /*5330*/  LDSM.16.M88.4 R160, [R189+0x8000] ;  /* 0x00800000bda0783b */ /* 0x000e6e0000000200 */
        /* <DEDUP_REMOVED lines=21> */
[C---:B------:R-:W-:Y:S08]  /*5490*/  HMMA.16816.F32 R28, R172.reuse, R156, R28 ;  /* 0x0000009cac1c723c */ /* 0x040ff0000000181c */
[----:B------:R-:W-:Y:S01]  /*54a0*/  HMMA.16816.F32 R32, R172, R158, R32 ;  /* 0x0000009eac20723c */ /* 0x000fe20000001820 */
[----:B------:R-:W2:Y:S07]  /*54b0*/  LDSM.16.M88.4 R156, [R193+0x11900] ;  /* 0x01190000c19c783b */ /* 0x000eae0000000200 */
[C---:B-1----:R-:W-:Y:S01]  /*54c0*/  HMMA.16816.F32 R4, R160.reuse, R176, R4 ;  /* 0x000000b0a004723c */ /* 0x042fe20000001804 */
[----:B------:R-:W1:Y:S07]  /*54d0*/  LDSM.16.M88.4 R172, [R186+0x8000] ;  /* 0x00800000baac783b */ /* 0x000e6e0000000200 */
[C---:B------:R-:W-:Y:S08]  /*54e0*/  HMMA.16816.F32 R8, R160.reuse, R178, R8 ;  /* 0x000000b2a008723c */ /* 0x040ff00000001808 */
[C---:B---3--:R-:W-:Y:S08]  /*54f0*/  HMMA.16816.F32 R12, R160.reuse, R136, R12 ;  /* 0x00000088a00c723c */ /* 0x048ff0000000180c */
[C---:B------:R-:W-:Y:S01]  /*5500*/  HMMA.16816.F32 R16, R160.reuse, R138, R16 ;  /* 0x0000008aa010723c */ /* 0x040fe20000001810 */
[----:B------:R-:W3:Y:S07]  /*5510*/  LDSM.16.M88.4 R136, [R3+0x10900] ;  /* 0x010900000388783b */ /* 0x000eee0000000200 */
[C---:B----4-:R-:W-:Y:S08]  /*5520*/  HMMA.16816.F32 R20, R160.reuse, R144, R20 ;  /* 0x00000090a014723c */ /* 0x050ff00000001814 */
[C---:B------:R-:W-:Y:S08]  /*5530*/  HMMA.16816.F32 R24, R160.reuse, R146, R24 ;  /* 0x00000092a018723c */ /* 0x040ff00000001818 */
[C---:B-----5:R-:W-:Y:S08]  /*5540*/  HMMA.16816.F32 R28, R160.reuse, R148, R28 ;  /* 0x00000094a01c723c */ /* 0x060ff0000000181c */
[----:B------:R-:W-:Y:S08]  /*5550*/  HMMA.16816.F32 R32, R160, R150, R32 ;  /* 0x00000096a020723c */ /* 0x000ff00000001820 */
[C---:B------:R-:W-:Y:S08]  /*5560*/  HMMA.16816.F32 R4, R164.reuse, R168, R4 ;  /* 0x000000a8a404723c */ /* 0x040ff00000001804 */
[C---:B------:R-:W-:Y:S08]  /*5570*/  HMMA.16816.F32 R8, R164.reuse, R170, R8 ;  /* 0x000000aaa408723c */ /* 0x040ff00000001808 */
[C---:B--2---:R-:W-:Y:S08]  /*5580*/  HMMA.16816.F32 R12, R164.reuse, R140, R12 ;  /* 0x0000008ca40c723c */ /* 0x044ff0000000180c */
[C---:B------:R-:W-:Y:S01]  /*5590*/  HMMA.16816.F32 R16, R164.reuse, R142, R16 ;  /* 0x0000008ea410723c */ /* 0x040fe20000001810 */
[----:B------:R-:W2:Y:S07]  /*55a0*/  LDSM.16.M88.4 R140, [R3+0x11100] ;  /* 0x01110000038c783b */ /* 0x000eae0000000200 */
        /* <DEDUP_REMOVED lines=8> */
[----:B------:R-:W1:Y:S01]  /*5630*/  LDSM.16.M88.4 R136, [R3+0x11900] ;  /* 0x011900000388783b */ /* 0x000e620000000200 */
[----:B------:R-:W-:Y:S04]  /*5640*/  DEPBAR.LE SB0, 0x2 ;  /* 0x000080800000791a */ /* 0x000fe80000000000 */
[----:B------:R-:W-:Y:S02]  /*5650*/  FMUL.FTZ R170, R4, c[0x0][0x320] ;  /* 0x0000c80004aa7a20 */ /* 0x000fe40000410000 */
[C---:B--2---:R-:W-:Y:S04]  /*5660*/  HMMA.16816.F32 R20, R172.reuse, R140, R20 ;  /* 0x0000008cac14723c */ /* 0x044fe80000001814 */
[----:B------:R-:W2:Y:S01]  /*5670*/  MUFU.TANH R170, R170 ;  /* 0x000000aa00aa7308 */ /* 0x000ea20000002400 */
[----:B------:R-:W-:Y:S01]  /*5680*/  FMUL.FTZ R155, R5, c[0x0][0x320] ;  /* 0x0000c800059b7a20 */ /* 0x000fe20000410000 */
[----:B------:R-:W-:Y:S01]  /*5690*/  BAR.SYNC.DEFER_BLOCKING 0x0 ;  /* 0x0000000000007b1d */ /* 0x000fe20000010000 */
[----:B------:R-:W-:Y:S01]  /*56a0*/  FMUL.FTZ R169, R6, c[0x0][0x320] ;  /* 0x0000c80006a97a20 */ /* 0x000fe20000410000 */
[C---:B------:R-:W-:Y:S04]  /*56b0*/  HMMA.16816.F32 R24, R172.reuse, R142, R24 ;  /* 0x0000008eac18723c */ /* 0x040fe80000001818 */
[----:B------:R-:W-:Y:S02]  /*56c0*/  FMUL.FTZ R171, R8, c[0x0][0x320] ;  /* 0x0000c80008ab7a20 */ /* 0x000fe40000410000 */
[----:B------:R-:W-:Y:S02]  /*56d0*/  FMUL.FTZ R168, R7, c[0x0][0x320] ;  /* 0x0000c80007a87a20 */ /* 0x000fe40000410000 */
[----:B------:R-:W-:Y:S04]  /*56e0*/  FMUL.FTZ R223, R9, c[0x0][0x320] ;  /* 0x0000c80009df7a20 */ /* 0x000fe80000410000 */
[----:B------:R-:W-:Y:S02]  /*56f0*/  FMUL.FTZ R228, R10, c[0x0][0x320] ;  /* 0x0000c8000ae47a20 */ /* 0x000fe40000410000 */
[----:B------:R-:W-:Y:S02]  /*5700*/  FMUL.FTZ R178, R11, c[0x0][0x320] ;  /* 0x0000c8000bb27a20 */ /* 0x000fe40000410000 */
[----:B------:R-:W-:Y:S02]  /*5710*/  FMUL.FTZ R177, R12, c[0x0][0x320] ;  /* 0x0000c8000cb17a20 */ /* 0x000fe40000410000 */
[----:B------:R-:W-:Y:S02]  /*5720*/  FMUL.FTZ R179, R13, c[0x0][0x320] ;  /* 0x0000c8000db37a20 */ /* 0x000fe40000410000 */
[----:B------:R-:W-:Y:S01]  /*5730*/  FMUL.FTZ R218, R14, c[0x0][0x320] ;  /* 0x0000c8000eda7a20 */ /* 0x000fe20000410000 */
[----:B--2---:R-:W-:Y:S01]  /*5740*/  FMNMX.FTZ R2, R170, R133, !PT ;  /* 0x00000085aa027209 */ /* 0x004fe20007810000 */
[----:B------:R-:W2:Y:S01]  /*5750*/  MUFU.TANH R155, R155 ;  /* 0x0000009b009b7308 */ /* 0x000ea20000002400 */
[----:B------:R-:W-:Y:S01]  /*5760*/  LDSM.16.MT88.4 R140, [R184+UR4+0x2900] ;  /* 0x00290004b88c783b */ /* 0x000fe20008004200 */
[----:B------:R-:W-:Y:S01]  /*5770*/  FMUL.FTZ R182, R15, c[0x0][0x320] ;  /* 0x0000c8000fb67a20 */ /* 0x000fe20000410000 */
[C---:B-1----:R-:W-:Y:S03]  /*5780*/  HMMA.16816.F32 R28, R172.reuse, R136, R28 ;  /* 0x00000088ac1c723c */ /* 0x042fe6000000181c */
[----:B------:R-:W-:Y:S02]  /*5790*/  FMUL.FTZ R181, R16, c[0x0][0x320] ;  /* 0x0000c80010b57a20 */ /* 0x000fe40000410000 */
[----:B------:R-:W-:Y:S01]  /*57a0*/  FMUL.FTZ R183, R17, c[0x0][0x320] ;  /* 0x0000c80011b77a20 */ /* 0x000fe20000410000 */
[----:B------:R-:W-:Y:S01]  /*57b0*/  LDSM.16.MT88.4 R144, [R185+UR4+0x3900] ;  /* 0x00390004b990783b */ /* 0x000fe20008004200 */
[----:B------:R-:W1:Y:S01]  /*57c0*/  MUFU.TANH R169, R169 ;  /* 0x000000a900a97308 */ /* 0x000e620000002400 */
[----:B------:R-:W-:Y:S04]  /*57d0*/  HMMA.16816.F32 R32, R172, R138, R32 ;  /* 0x0000008aac20723c */ /* 0x000fe80000001820 */
[----:B------:R-:W-:Y:S01]  /*57e0*/  FMUL.FTZ R226, R18, c[0x0][0x320] ;  /* 0x0000c80012e27a20 */ /* 0x000fe20000410000 */
[----:B------:R-:W-:Y:S01]  /*57f0*/  IADD3 R137, R185, UR4, RZ ;  /* 0x00000004b9897c10 */ /* 0x000fe2000fffe0ff */
[----:B------:R-:W-:Y:S02]  /*5800*/  FMUL.FTZ R220, R19, c[0x0][0x320] ;  /* 0x0000c80013dc7a20 */ /* 0x000fe40000410000 */
[----:B------:R-:W-:Y:S01]  /*5810*/  FMUL.FTZ R221, R20, c[0x0][0x320] ;  /* 0x0000c80014dd7a20 */ /* 0x000fe20000410000 */
[----:B------:R-:W3:Y:S03]  /*5820*/  MUFU.TANH R168, R168 ;  /* 0x000000a800a87308 */ /* 0x000ee60000002400 */
[----:B------:R-:W-:Y:S01]  /*5830*/  FMUL.FTZ R219, R21, c[0x0][0x320] ;  /* 0x0000c80015db7a20 */ /* 0x000fe20000410000 */
[----:B--2---:R-:W-:Y:S01]  /*5840*/  FMNMX.FTZ R2, R155, R2, !PT ;  /* 0x000000029b027209 */ /* 0x004fe20007810000 */
[----:B------:R-:W-:Y:S02]  /*5850*/  FMUL.FTZ R224, R22, c[0x0][0x320] ;  /* 0x0000c80016e07a20 */ /* 0x000fe40000410000 */
[----:B------:R-:W-:Y:S02]  /*5860*/  FMUL.FTZ R222, R23, c[0x0][0x320] ;  /* 0x0000c80017de7a20 */ /* 0x000fe40000410000 */
[----:B------:R-:W-:Y:S01]  /*5870*/  FMUL.FTZ R167, R24, c[0x0][0x320] ;  /* 0x0000c80018a77a20 */ /* 0x000fe20000410000 */
[----:B------:R-:W2:Y:S01]  /*5880*/  MUFU.TANH R171, R171 ;  /* 0x000000ab00ab7308 */ /* 0x000ea20000002400 */
[----:B------:R-:W-:Y:S02]  /*5890*/  FMUL.FTZ R165, R25, c[0x0][0x320] ;  /* 0x0000c80019a57a20 */ /* 0x000fe40000410000 */
[----:B------:R-:W-:Y:S01]  /*58a0*/  FMUL.FTZ R166, R26, c[0x0][0x320] ;  /* 0x0000c8001aa67a20 */ /* 0x000fe20000410000 */
[----:B-1----:R-:W-:Y:S01]  /*58b0*/  FMNMX.FTZ R3, R169, R0, !PT ;  /* 0x00000000a9037209 */ /* 0x002fe20007810000 */
[----:B------:R-:W-:Y:S02]  /*58c0*/  FMUL.FTZ R164, R27, c[0x0][0x320] ;  /* 0x0000c8001ba47a20 */ /* 0x000fe40000410000 */
[----:B------:R-:W-:Y:S02]  /*58d0*/  FMUL.FTZ R163, R28, c[0x0][0x320] ;  /* 0x0000c8001ca37a20 */ /* 0x000fe40000410000 */
[----:B------:R-:W-:Y:S01]  /*58e0*/  FMUL.FTZ R161, R29, c[0x0][0x320] ;  /* 0x0000c8001da17a20 */ /* 0x000fe20000410000 */
[----:B------:R-:W1:Y:S01]  /*58f0*/  MUFU.TANH R223, R223 ;  /* 0x000000df00df7308 */ /* 0x000e620000002400 */
[----:B------:R-:W-:Y:S02]  /*5900*/  FMUL.FTZ R162, R30, c[0x0][0x320] ;  /* 0x0000c8001ea27a20 */ /* 0x000fe40000410000 */
[----:B------:R-:W-:Y:S01]  /*5910*/  FMUL.FTZ R160, R31, c[0x0][0x320] ;  /* 0x0000c8001fa07a20 */ /* 0x000fe20000410000 */
[----:B---3--:R-:W-:Y:S01]  /*5920*/  FMNMX.FTZ R3, R168, R3, !PT ;  /* 0x00000003a8037209 */ /* 0x008fe20007810000 */
[----:B------:R-:W-:Y:S02]  /*5930*/  FMUL.FTZ R32, R32, c[0x0][0x320] ;  /* 0x0000c80020207a20 */ /* 0x000fe40000410000 */
[----:B------:R-:W-:Y:S02]  /*5940*/  FMUL.FTZ R33, R33, c[0x0][0x320] ;  /* 0x0000c80021217a20 */ /* 0x000fe40000410000 */
[----:B------:R-:W-:Y:S01]  /*5950*/  FMUL.FTZ R34, R34, c[0x0][0x320] ;  /* 0x0000c80022227a20 */ /* 0x000fe20000410000 */
[----:B------:R-:W3:Y:S01]  /*5960*/  MUFU.TANH R228, R228 ;  /* 0x000000e400e47308 */ /* 0x000ee20000002400 */
[----:B------:R-:W-:Y:S01]  /*5970*/  FMUL.FTZ R154, R35, c[0x0][0x320] ;  /* 0x0000c800239a7a20 */ /* 0x000fe20000410000 */
[----:B--2---:R-:W-:Y:S08]  /*5980*/  FMNMX.FTZ R2, R171, R2, !PT ;  /* 0x00000002ab027209 */ /* 0x004ff00007810000 */
[----:B------:R-:W2:Y:S01]  /*5990*/  MUFU.TANH R178, R178 ;  /* 0x000000b200b27308 */ /* 0x000ea20000002400 */
[----:B-1----:R-:W-:Y:S09]  /*59a0*/  FMNMX.FTZ R2, R223, R2, !PT ;  /* 0x00000002df027209 */ /* 0x002ff20007810000 */
[----:B------:R-:W1:Y:S01]  /*59b0*/  MUFU.TANH R177, R177 ;  /* 0x000000b100b17308 */ /* 0x000e620000002400 */
[----:B---3--:R-:W-:Y:S09]  /*59c0*/  FMNMX.FTZ R3, R228, R3, !PT ;  /* 0x00000003e4037209 */ /* 0x008ff20007810000 */
[----:B------:R-:W3:Y:S01]  /*59d0*/  MUFU.TANH R179, R179 ;  /* 0x000000b300b37308 */ /* 0x000ee20000002400 */
[----:B--2---:R-:W-:Y:S09]  /*59e0*/  FMNMX.FTZ R3, R178, R3, !PT ;  /* 0x00000003b2037209 */ /* 0x004ff20007810000 */
        /* <DEDUP_REMOVED lines=43> */
[----:B-1----:R-:W-:Y:S05]  /*5ca0*/  FMNMX.FTZ R35, R157, R2, !PT ;  /* 0x000000029d237209 */ /* 0x002fea0007810000 */
[----:B------:R-:W1:Y:S01]  /*5cb0*/  SHFL.BFLY PT, R2, R35, 0x2, 0x1f ;  /* 0x0c401f0023027f89 */ /* 0x000e6200000e0000 */
[----:B---3--:R-:W-:Y:S04]  /*5cc0*/  FMNMX.FTZ R3, R156, R3, !PT ;  /* 0x000000039c037209 */ /* 0x008fe80007810000 */
[----:B--2---:R-:W-:Y:S05]  /*5cd0*/  FMNMX.FTZ R34, R154, R3, !PT ;  /* 0x000000039a227209 */ /* 0x004fea0007810000 */
[----:B------:R-:W2:Y:S01]  /*5ce0*/  SHFL.BFLY PT, R3, R34, 0x2, 0x1f ;  /* 0x0c401f0022037f89 */ /* 0x000ea200000e0000 */
[----:B-1----:R-:W-:Y:S07]  /*5cf0*/  FMNMX.FTZ R33, R35, R2, !PT ;  /* 0x0000000223217209 */ /* 0x002fee0007810000 */
[----:B------:R-:W1:Y:S01]  /*5d00*/  SHFL.BFLY PT, R132, R33, 0x1, 0x1f ;  /* 0x0c201f0021847f89 */ /* 0x000e6200000e0000 */
[----:B--2---:R-:W-:Y:S07]  /*5d10*/  FMNMX.FTZ R32, R34, R3, !PT ;  /* 0x0000000322207209 */ /* 0x004fee0007810000 */
[----:B------:R-:W2:Y:S01]  /*5d20*/  SHFL.BFLY PT, R3, R32, 0x1, 0x1f ;  /* 0x0c201f0020037f89 */ /* 0x000ea200000e0000 */
[----:B-1----:R-:W-:Y:S05]  /*5d30*/  FMNMX.FTZ R132, R33, R132, !PT ;  /* 0x0000008421847209 */ /* 0x002fea0007810000 */
[----:B------:R-:W-:Y:S01]  /*5d40*/  FADD.FTZ R4, -R132, R133 ;  /* 0x0000008584047221 */ /* 0x000fe20000010100 */
[----:B------:R-:W-:Y:S01]  /*5d50*/  IADD3 R133, R190, R137, RZ ;  /* 0x00000089be857210 */ /* 0x000fe20007ffe0ff */
[----:B------:R-:W-:Y:S02]  /*5d60*/  FMUL.FTZ R158, R132, c[0x0][0x2d0] ;  /* 0x0000b400849e7a20 */ /* 0x000fe40000410000 */
[----:B------:R-:W-:Y:S02]  /*5d70*/  FMUL.FTZ R2, R4, c[0x0][0x2d0] ;  /* 0x0000b40004027a20 */ /* 0x000fe40000410000 */
[--C-:B------:R-:W-:Y:S01]  /*5d80*/  FFMA.FTZ R175, R155, c[0x0][0x2d0], -R158.reuse ;  /* 0x0000b4009baf7a23 */ /* 0x100fe2000001089e */
[----:B------:R-:W-:Y:S01]  /*5d90*/  LDSM.16.MT88.4 R136, [R133+0x100] ;  /* 0x000100008588783b */ /* 0x000fe20000004200 */
[--C-:B------:R-:W-:Y:S02]  /*5da0*/  FFMA.FTZ R176, R170, c[0x0][0x2d0], -R158.reuse ;  /* 0x0000b400aab07a23 */ /* 0x100fe4000001089e */
[--C-:B------:R-:W-:Y:S01]  /*5db0*/  FFMA.FTZ R174, R171, c[0x0][0x2d0], -R158.reuse ;  /* 0x0000b400abae7a23 */ /* 0x100fe2000001089e */
[----:B------:R-:W1:Y:S01]  /*5dc0*/  MUFU.EX2 R2, R2 ;  /* 0x0000000200027308 */ /* 0x000e620000000800 */
[--C-:B------:R-:W-:Y:S02]  /*5dd0*/  FFMA.FTZ R173, R223, c[0x0][0x2d0], -R158.reuse ;  /* 0x0000b400dfad7a23 */ /* 0x100fe4000001089e */
[--C-:B------:R-:W-:Y:S01]  /*5de0*/  FFMA.FTZ R223, R167, c[0x0][0x2d0], -R158.reuse ;  /* 0x0000b400a7df7a23 */ /* 0x100fe2000001089e */
[----:B--2---:R-:W-:Y:S01]  /*5df0*/  FMNMX.FTZ R3, R32, R3, !PT ;  /* 0x0000000320037209 */ /* 0x004fe20007810000 */
[----:B------:R-:W-:Y:S01]  /*5e00*/  LDSM.16.MT88.4 R148, [R133+0x3900] ;  /* 0x003900008594783b */ /* 0x000fe20000004200 */
[--C-:B------:R-:W-:Y:S02]  /*5e10*/  FFMA.FTZ R227, R163, c[0x0][0x2d0], -R158.reuse ;  /* 0x0000b400a3e37a23 */ /* 0x100fe4000001089e */
[----:B------:R-:W-:Y:S02]  /*5e20*/  FFMA.FTZ R230, R161, c[0x0][0x2d0], -R158 ;  /* 0x0000b400a1e67a23 */ /* 0x000fe4000001089e */
[C---:B------:R-:W-:Y:S01]  /*5e30*/  FMUL.FTZ R155, R3.reuse, c[0x0][0x2d0] ;  /* 0x0000b400039b7a20 */ /* 0x040fe20000410000 */
[----:B------:R-:W-:Y:S01]  /*5e40*/  MUFU.EX2 R176, R176 ;  /* 0x000000b000b07308 */ /* 0x000fe20000000800 */
[----:B------:R-:W-:Y:S01]  /*5e50*/  FADD.FTZ R4, -R3, R0 ;  /* 0x0000000003047221 */ /* 0x000fe20000010100 */
[----:B------:R-:W2:Y:S01]  /*5e60*/  LDSM.16.MT88.4 R32, [R185+UR4+0x100] ;  /* 0x00010004b920783b */ /* 0x000ea20008004200 */
[--C-:B------:R-:W-:Y:S02]  /*5e70*/  FFMA.FTZ R172, R169, c[0x0][0x2d0], -R155.reuse ;  /* 0x0000b400a9ac7a23 */ /* 0x100fe4000001089b */
[--C-:B------:R-:W-:Y:S02]  /*5e80*/  FFMA.FTZ R171, R168, c[0x0][0x2d0], -R155.reuse ;  /* 0x0000b400a8ab7a23 */ /* 0x100fe4000001089b */
[--C-:B------:R-:W-:Y:S02]  /*5e90*/  FFMA.FTZ R170, R228, c[0x0][0x2d0], -R155.reuse ;  /* 0x0000b400e4aa7a23 */ /* 0x100fe4000001089b */
[--C-:B------:R-:W-:Y:S01]  /*5ea0*/  FFMA.FTZ R169, R178, c[0x0][0x2d0], -R155.reuse ;  /* 0x0000b400b2a97a23 */ /* 0x100fe2000001089b */
[----:B------:R-:W3:Y:S01]  /*5eb0*/  MUFU.EX2 R175, R175 ;  /* 0x000000af00af7308 */ /* 0x000ee20000000800 */
[----:B------:R-:W-:Y:S02]  /*5ec0*/  FMUL.FTZ R0, R4, c[0x0][0x2d0] ;  /* 0x0000b40004007a20 */ /* 0x000fe40000410000 */
[C---:B-1----:R-:W-:Y:S02]  /*5ed0*/  FMUL.FTZ R4, R2.reuse, R128 ;  /* 0x0000008002047220 */ /* 0x042fe40000410000 */
[C---:B------:R-:W-:Y:S02]  /*5ee0*/  FMUL.FTZ R5, R2.reuse, R129 ;  /* 0x0000008102057220 */ /* 0x040fe40000410000 */
[C---:B------:R-:W-:Y:S02]  /*5ef0*/  FMUL.FTZ R8, R2.reuse, R124 ;  /* 0x0000007c02087220 */ /* 0x040fe40000410000 */
[C---:B------:R-:W-:Y:S01]  /*5f00*/  FMUL.FTZ R9, R2.reuse, R125 ;  /* 0x0000007d02097220 */ /* 0x040fe20000410000 */
        /* <DEDUP_REMOVED lines=12> */
[----:B------:R-:W-:Y:S01]  /*5fd0*/  FMUL.FTZ R29, R2, R105 ;  /* 0x00000069021d7220 */ /* 0x000fe20000410000 */
[----:B------:R-:W3:Y:S01]  /*5fe0*/  MUFU.EX2 R173, R173 ;  /* 0x000000ad00ad7308 */ /* 0x000ee20000000800 */
[--C-:B------:R-:W-:Y:S02]  /*5ff0*/  FFMA.FTZ R225, R166, c[0x0][0x2d0], -R155.reuse ;  /* 0x0000b400a6e17a23 */ /* 0x100fe4000001089b */
[--C-:B------:R-:W-:Y:S02]  /*6000*/  FFMA.FTZ R228, R164, c[0x0][0x2d0], -R155.reuse ;  /* 0x0000b400a4e47a23 */ /* 0x100fe4000001089b */
[C---:B-1----:R-:W-:Y:S02]  /*6010*/  FMUL.FTZ R6, R0.reuse, R130 ;  /* 0x0000008200067220 */ /* 0x042fe40000410000 */
[C---:B------:R-:W-:Y:S02]  /*6020*/  FMUL.FTZ R7, R0.reuse, R131 ;  /* 0x0000008300077220 */ /* 0x040fe40000410000 */
[C---:B------:R-:W-:Y:S01]  /*6030*/  FMUL.FTZ R10, R0.reuse, R126 ;  /* 0x0000007e000a7220 */ /* 0x040fe20000410000 */
[----:B------:R-:W-:Y:S01]  /*6040*/  MUFU.EX2 R172, R172 ;  /* 0x000000ac00ac7308 */ /* 0x000fe20000000800 */
[C---:B------:R-:W-:Y:S02]  /*6050*/  FMUL.FTZ R11, R0.reuse, R127 ;  /* 0x0000007f000b7220 */ /* 0x040fe40000410000 */
[----:B------:R-:W1:Y:S01]  /*6060*/  LDSM.16.MT88.4 R124, [R184+UR4+0x100] ;  /* 0x00010004b87c783b */ /* 0x000e620008004200 */
[C---:B------:R-:W-:Y:S02]  /*6070*/  FMUL.FTZ R14, R0.reuse, R122 ;  /* 0x0000007a000e7220 */ /* 0x040fe40000410000 */
[C---:B------:R-:W-:Y:S02]  /*6080*/  FMUL.FTZ R15, R0.reuse, R123 ;  /* 0x0000007b000f7220 */ /* 0x040fe40000410000 */
[C---:B------:R-:W-:Y:S02]  /*6090*/  FMUL.FTZ R18, R0.reuse, R118 ;  /* 0x0000007600127220 */ /* 0x040fe40000410000 */
[----:B------:R-:W4:Y:S01]  /*60a0*/  MUFU.EX2 R171, R171 ;  /* 0x000000ab00ab7308 */ /* 0x000f220000000800 */
[C---:B------:R-:W-:Y:S02]  /*60b0*/  FMUL.FTZ R19, R0.reuse, R119 ;  /* 0x0000007700137220 */ /* 0x040fe40000410000 */
[----:B------:R-:W-:Y:S01]  /*60c0*/  LDSM.16.MT88.4 R116, [R184+UR4+0x900] ;  /* 0x00090004b874783b */ /* 0x000fe20008004200 */
[----:B---3--:R-:W-:Y:S01]  /*60d0*/  F2FP.PACK_AB R130, R173, R174 ;  /* 0x000000aead82723e */ /* 0x008fe200000000ff */
[C---:B------:R-:W-:Y:S02]  /*60e0*/  FMUL.FTZ R22, R0.reuse, R114 ;  /* 0x0000007200167220 */ /* 0x040fe40000410000 */
[C---:B------:R-:W-:Y:S02]  /*60f0*/  FMUL.FTZ R23, R0.reuse, R115 ;  /* 0x0000007300177220 */ /* 0x040fe40000410000 */
[C---:B------:R-:W-:Y:S01]  /*6100*/  FMUL.FTZ R26, R0.reuse, R110 ;  /* 0x0000006e001a7220 */ /* 0x040fe20000410000 */
[----:B------:R-:W-:Y:S01]  /*6110*/  MUFU.EX2 R170, R170 ;  /* 0x000000aa00aa7308 */ /* 0x000fe20000000800 */
[----:B------:R-:W-:Y:S01]  /*6120*/  LDSM.16.MT88.4 R112, [R185+UR4+0x2100] ;  /* 0x00210004b970783b */ /* 0x000fe20008004200 */
[C---:B------:R-:W-:Y:S02]  /*6130*/  FMUL.FTZ R27, R0.reuse, R111 ;  /* 0x0000006f001b7220 */ /* 0x040fe40000410000 */
[C---:B------:R-:W-:Y:S02]  /*6140*/  FMUL.FTZ R30, R0.reuse, R106 ;  /* 0x0000006a001e7220 */ /* 0x040fe40000410000 */
[----:B------:R-:W-:Y:S02]  /*6150*/  FMUL.FTZ R31, R0, R107 ;  /* 0x0000006b001f7220 */ /* 0x000fe40000410000 */
[--C-:B------:R-:W-:Y:S01]  /*6160*/  FFMA.FTZ R229, R162, c[0x0][0x2d0], -R155.reuse ;  /* 0x0000b400a2e57a23 */ /* 0x100fe2000001089b */
[----:B------:R-:W-:Y:S01]  /*6170*/  LDSM.16.MT88.4 R104, [R133+0x2100] ;  /* 0x002100008568783b */ /* 0x000fe20000004200 */
[----:B------:R-:W3:Y:S01]  /*6180*/  MUFU.EX2 R169, R169 ;  /* 0x000000a900a97308 */ /* 0x000ee20000000800 */
[--C-:B------:R-:W-:Y:S02]  /*6190*/  FFMA.FTZ R232, R160, c[0x0][0x2d0], -R155.reuse ;  /* 0x0000b400a0e87a23 */ /* 0x100fe4000001089b */
[--C-:B------:R-:W-:Y:S01]  /*61a0*/  FFMA.FTZ R231, R159, c[0x0][0x2d0], -R158.reuse ;  /* 0x0000b4009fe77a23 */ /* 0x100fe2000001089e */
[----:B----4-:R-:W-:Y:S01]  /*61b0*/  F2FP.PACK_AB R129, R171, R172 ;  /* 0x000000acab81723e */ /* 0x010fe200000000ff */
[--C-:B------:R-:W-:Y:S02]  /*61c0*/  FFMA.FTZ R233, R156, c[0x0][0x2d0], -R155.reuse ;  /* 0x0000b4009ce97a23 */ /* 0x100fe4000001089b */
[----:B------:R-:W-:Y:S01]  /*61d0*/  LDSM.16.MT88.4 R160, [R185+UR4+0x5900] ;  /* 0x00590004b9a0783b */ /* 0x000fe20008004200 */
[C---:B------:R-:W-:Y:S02]  /*61e0*/  FMUL.FTZ R36, R2.reuse, R36 ;  /* 0x0000002402247220 */ /* 0x040fe40000410000 */
[----:B------:R-:W-:Y:S01]  /*61f0*/  FMUL.FTZ R37, R2, R37 ;  /* 0x0000002502257220 */ /* 0x000fe20000410000 */
[----:B------:R-:W-:Y:S01]  /*6200*/  MUFU.EX2 R223, R223 ;  /* 0x000000df00df7308 */ /* 0x000fe20000000800 */
[C---:B------:R-:W-:Y:S02]  /*6210*/  FMUL.FTZ R38, R0.reuse, R38 ;  /* 0x0000002600267220 */ /* 0x040fe40000410000 */
[----:B------:R-:W-:Y:S02]  /*6220*/  FMUL.FTZ R39, R0, R39 ;  /* 0x0000002700277220 */ /* 0x000fe40000410000 */
[C---:B------:R-:W-:Y:S02]  /*6230*/  FMUL.FTZ R40, R2.reuse, R40 ;  /* 0x0000002802287220 */ /* 0x040fe40000410000 */
[----:B------:R-:W-:Y:S02]  /*6240*/  FMUL.FTZ R41, R2, R41 ;  /* 0x0000002902297220 */ /* 0x000fe40000410000 */
[C---:B------:R-:W-:Y:S01]  /*6250*/  FMUL.FTZ R42, R0.reuse, R42 ;  /* 0x0000002a002a7220 */ /* 0x040fe20000410000 */
[----:B------:R-:W-:Y:S01]  /*6260*/  MUFU.EX2 R225, R225 ;  /* 0x000000e100e17308 */ /* 0x000fe20000000800 */
[----:B------:R-:W-:Y:S01]  /*6270*/  FMUL.FTZ R43, R0, R43 ;  /* 0x0000002b002b7220 */ /* 0x000fe20000410000 */
[----:B---3--:R-:W-:Y:S01]  /*6280*/  F2FP.PACK_AB R131, R169, R170 ;  /* 0x000000aaa983723e */ /* 0x008fe200000000ff */
[C---:B------:R-:W-:Y:S02]  /*6290*/  FMUL.FTZ R44, R2.reuse, R44 ;  /* 0x0000002c022c7220 */ /* 0x040fe40000410000 */
[----:B------:R-:W-:Y:S02]  /*62a0*/  FMUL.FTZ R45, R2, R45 ;  /* 0x0000002d022d7220 */ /* 0x000fe40000410000 */
[C---:B------:R-:W-:Y:S02]  /*62b0*/  FMUL.FTZ R46, R0.reuse, R46 ;  /* 0x0000002e002e7220 */ /* 0x040fe40000410000 */
[C---:B--2---:R-:W-:Y:S01]  /*62c0*/  HMMA.16816.F32 R4, R128.reuse, R32, R4 ;  /* 0x000000208004723c */ /* 0x044fe20000001804 */
[----:B------:R-:W-:Y:S04]  /*62d0*/  MUFU.EX2 R228, R228 ;  /* 0x000000e400e47308 */ /* 0x000fe80000000800 */
[----:B------:R-:W-:Y:S02]  /*62e0*/  FMUL.FTZ R47, R0, R47 ;  /* 0x0000002f002f7220 */ /* 0x000fe40000410000 */
[----:B------:R-:W-:Y:S01]  /*62f0*/  IADD3 R33, R184, UR4, RZ ;  /* 0x00000004b8217c10 */ /* 0x000fe2000fffe0ff */
[C---:B------:R-:W-:Y:S03]  /*6300*/  HMMA.16816.F32 R8, R128.reuse, R34, R8 ;  /* 0x000000228008723c */ /* 0x040fe60000001808 */
[----:B------:R-:W-:Y:S01]  /*6310*/  MUFU.EX2 R227, R227 ;  /* 0x000000e300e37308 */ /* 0x000fe20000000800 */
[----:B------:R-:W-:Y:S01]  /*6320*/  IADD3 R168, R190, R33, RZ ;  /* 0x00000021bea87210 */ /* 0x000fe20007ffe0ff */
[C---:B------:R-:W-:Y:S02]  /*6330*/  FMUL.FTZ R32, R2.reuse, R100 ;  /* 0x0000006402207220 */ /* 0x040fe40000410000 */
[----:B------:R-:W-:Y:S01]  /*6340*/  FMUL.FTZ R33, R2, R101 ;  /* 0x0000006502217220 */ /* 0x000fe20000410000 */
[C---:B------:R-:W-:Y:S01]  /*6350*/  HMMA.16816.F32 R12, R128.reuse, R136, R12 ;  /* 0x00000088800c723c */ /* 0x040fe2000000180c */
[----:B------:R-:W2:Y:S03]  /*6360*/  LDSM.16.MT88.4 R120, [R168+0x100] ;  /* 0x00010000a878783b */ /* 0x000ea60000004200 */
[C---:B------:R-:W-:Y:S01]  /*6370*/  FMUL.FTZ R34, R0.reuse, R102 ;  /* 0x0000006600227220 */ /* 0x040fe20000410000 */
[----:B------:R-:W-:Y:S01]  /*6380*/  MUFU.EX2 R230, R230 ;  /* 0x000000e600e67308 */ /* 0x000fe20000000800 */
[----:B------:R-:W-:Y:S02]  /*6390*/  FMUL.FTZ R35, R0, R103 ;  /* 0x0000006700237220 */ /* 0x000fe40000410000 */
[C---:B------:R-:W-:Y:S01]  /*63a0*/  HMMA.16816.F32 R16, R128.reuse, R138, R16 ;  /* 0x0000008a8010723c */ /* 0x040fe20000001810 */
[----:B------:R-:W3:Y:S03]  /*63b0*/  LDSM.16.MT88.4 R100, [R184+UR4+0x2100] ;  /* 0x00210004b864783b */ /* 0x000ee60008004200 */
[C---:B------:R-:W-:Y:S02]  /*63c0*/  FMUL.FTZ R48, R2.reuse, R48 ;  /* 0x0000003002307220 */ /* 0x040fe40000410000 */
[----:B------:R-:W-:Y:S01]  /*63d0*/  FMUL.FTZ R49, R2, R49 ;  /* 0x0000003102317220 */ /* 0x000fe20000410000 */
[----:B------:R-:W-:Y:S01]  /*63e0*/  MUFU.EX2 R229, R229 ;  /* 0x000000e500e57308 */ /* 0x000fe20000000800 */
[C---:B-1----:R-:W-:Y:S01]  /*63f0*/  HMMA.16816.F32 R20, R128.reuse, R124, R20 ;  /* 0x0000007c8014723c */ /* 0x042fe20000001814 */
[----:B------:R-:W1:Y:S03]  /*6400*/  LDSM.16.MT88.4 R108, [R168+0x2100] ;  /* 0x00210000a86c783b */ /* 0x000e660000004200 */
[C---:B------:R-:W-:Y:S02]  /*6410*/  FMUL.FTZ R50, R0.reuse, R50 ;  /* 0x0000003200327220 */ /* 0x040fe40000410000 */
[----:B------:R-:W-:Y:S02]  /*6420*/  FMUL.FTZ R51, R0, R51 ;  /* 0x0000003300337220 */ /* 0x000fe40000410000 */
[C---:B------:R-:W-:Y:S01]  /*6430*/  HMMA.16816.F32 R24, R128.reuse, R126, R24 ;  /* 0x0000007e8018723c */ /* 0x040fe20000001818 */
[----:B------:R-:W-:Y:S01]  /*6440*/  LDSM.16.MT88.4 R124, [R185+UR4+0x2900] ;  /* 0x00290004b97c783b */ /* 0x000fe20008004200 */
[----:B------:R-:W-:Y:S02]  /*6450*/  MUFU.EX2 R232, R232 ;  /* 0x000000e800e87308 */ /* 0x000fe40000000800 */
[C---:B------:R-:W-:Y:S02]  /*6460*/  FMUL.FTZ R52, R2.reuse, R52 ;  /* 0x0000003402347220 */ /* 0x040fe40000410000 */
[----:B------:R-:W-:Y:S02]  /*6470*/  FMUL.FTZ R53, R2, R53 ;  /* 0x0000003502357220 */ /* 0x000fe40000410000 */
[C---:B------:R-:W-:Y:S01]  /*6480*/  FMUL.FTZ R54, R0.reuse, R54 ;  /* 0x0000003600367220 */ /* 0x040fe20000410000 */
[----:B------:R-:W-:Y:S03]  /*6490*/  LDSM.16.MT88.4 R136, [R133+0x2900] ;  /* 0x002900008588783b */ /* 0x000fe60000004200 */
[----:B------:R-:W-:Y:S01]  /*64a0*/  FMUL.FTZ R55, R0, R55 ;  /* 0x0000003700377220 */ /* 0x000fe20000410000 */
[----:B------:R-:W-:Y:S01]  /*64b0*/  MUFU.EX2 R231, R231 ;  /* 0x000000e700e77308 */ /* 0x000fe20000000800 */
[C---:B------:R-:W-:Y:S02]  /*64c0*/  FMUL.FTZ R56, R2.reuse, R56 ;  /* 0x0000003802387220 */ /* 0x040fe40000410000 */
[----:B------:R-:W-:Y:S01]  /*64d0*/  FMUL.FTZ R57, R2, R57 ;  /* 0x0000003902397220 */ /* 0x000fe20000410000 */
[C---:B--2---:R-:W-:Y:S03]  /*64e0*/  HMMA.16816.F32 R28, R128.reuse, R120, R28 ;  /* 0x00000078801c723c */ /* 0x044fe6000000181c */
[C---:B------:R-:W-:Y:S02]  /*64f0*/  FMUL.FTZ R58, R0.reuse, R58 ;  /* 0x0000003a003a7220 */ /* 0x040fe40000410000 */
[----:B------:R-:W-:Y:S01]  /*6500*/  FMUL.FTZ R59, R0, R59 ;  /* 0x0000003b003b7220 */ /* 0x000fe20000410000 */
[----:B------:R-:W-:Y:S01]  /*6510*/  MUFU.EX2 R233, R233 ;  /* 0x000000e900e97308 */ /* 0x000fe20000000800 */
[C---:B------:R-:W-:Y:S01]  /*6520*/  FMUL.FTZ R60, R2.reuse, R60 ;  /* 0x0000003c023c7220 */ /* 0x040fe20000410000 */
[C---:B------:R-:W-:Y:S01]  /*6530*/  HMMA.16816.F32 R32, R128.reuse, R122, R32 ;  /* 0x0000007a8020723c */ /* 0x040fe20000001820 */
[----:B------:R-:W-:Y:S03]  /*6540*/  LDSM.16.MT88.4 R120, [R168+0x900] ;  /* 0x00090000a878783b */ /* 0x000fe60000004200 */
[----:B------:R-:W-:Y:S02]  /*6550*/  FMUL.FTZ R61, R2, R61 ;  /* 0x0000003d023d7220 */ /* 0x000fe40000410000 */
[C---:B------:R-:W-:Y:S02]  /*6560*/  FMUL.FTZ R62, R0.reuse, R62 ;  /* 0x0000003e003e7220 */ /* 0x040fe40000410000 */
[C---:B------:R-:W-:Y:S04]  /*6570*/  HMMA.16816.F32 R36, R128.reuse, R112, R36 ;  /* 0x000000708024723c */ /* 0x040fe80000001824 */
[----:B------:R-:W-:Y:S02]  /*6580*/  FMUL.FTZ R63, R0, R63 ;  /* 0x0000003f003f7220 */ /* 0x000fe40000410000 */
[C---:B------:R-:W-:Y:S02]  /*6590*/  FMUL.FTZ R64, R2.reuse, R64 ;  /* 0x0000004002407220 */ /* 0x040fe40000410000 */
[C---:B------:R-:W-:Y:S01]  /*65a0*/  HMMA.16816.F32 R40, R128.reuse, R114, R40 ;  /* 0x000000728028723c */ /* 0x040fe20000001828 */
[----:B------:R-:W-:Y:S03]  /*65b0*/  LDSM.16.MT88.4 R112, [R185+UR4+0x900] ;  /* 0x00090004b970783b */ /* 0x000fe60008004200 */
[----:B------:R-:W-:Y:S02]  /*65c0*/  FMUL.FTZ R65, R2, R65 ;  /* 0x0000004102417220 */ /* 0x000fe40000410000 */
[C---:B------:R-:W-:Y:S02]  /*65d0*/  FMUL.FTZ R66, R0.reuse, R66 ;  /* 0x0000004200427220 */ /* 0x040fe40000410000 */
[C---:B------:R-:W-:Y:S04]  /*65e0*/  HMMA.16816.F32 R44, R128.reuse, R104, R44 ;  /* 0x00000068802c723c */ /* 0x040fe8000000182c */
[----:B------:R-:W-:Y:S02]  /*65f0*/  FMUL.FTZ R67, R0, R67 ;  /* 0x0000004300437220 */ /* 0x000fe40000410000 */
[C---:B------:R-:W-:Y:S02]  /*6600*/  FMUL.FTZ R68, R2.reuse, R68 ;  /* 0x0000004402447220 */ /* 0x040fe40000410000 */
[C---:B------:R-:W-:Y:S01]  /*6610*/  HMMA.16816.F32 R48, R128.reuse, R106, R48 ;  /* 0x0000006a8030723c */ /* 0x040fe20000001830 */
[----:B------:R-:W2:Y:S03]  /*6620*/  LDSM.16.MT88.4 R104, [R185+UR4+0x4100] ;  /* 0x00410004b968783b */ /* 0x000ea60008004200 */
[----:B------:R-:W-:Y:S02]  /*6630*/  FMUL.FTZ R69, R2, R69 ;  /* 0x0000004502457220 */ /* 0x000fe40000410000 */
[C---:B------:R-:W-:Y:S02]  /*6640*/  FMUL.FTZ R70, R0.reuse, R70 ;  /* 0x0000004600467220 */ /* 0x040fe40000410000 */
[C---:B---3--:R-:W-:Y:S04]  /*6650*/  HMMA.16816.F32 R52, R128.reuse, R100, R52 ;  /* 0x000000648034723c */ /* 0x048fe80000001834 */
[----:B------:R-:W-:Y:S02]  /*6660*/  FMUL.FTZ R71, R0, R71 ;  /* 0x0000004700477220 */ /* 0x000fe40000410000 */
[C---:B------:R-:W-:Y:S02]  /*6670*/  FMUL.FTZ R72, R2.reuse, R72 ;  /* 0x0000004802487220 */ /* 0x040fe40000410000 */
[C---:B------:R-:W-:Y:S01]  /*6680*/  HMMA.16816.F32 R56, R128.reuse, R102, R56 ;  /* 0x000000668038723c */ /* 0x040fe20000001838 */
[----:B------:R-:W3:Y:S03]  /*6690*/  LDSM.16.MT88.4 R100, [R133+0x4100] ;  /* 0x004100008564783b */ /* 0x000ee60000004200 */
[----:B------:R-:W-:Y:S02]  /*66a0*/  FMUL.FTZ R73, R2, R73 ;  /* 0x0000004902497220 */ /* 0x000fe40000410000 */
[C---:B------:R-:W-:Y:S02]  /*66b0*/  FMUL.FTZ R74, R0.reuse, R74 ;  /* 0x0000004a004a7220 */ /* 0x040fe40000410000 */
[C---:B-1----:R-:W-:Y:S04]  /*66c0*/  HMMA.16816.F32 R60, R128.reuse, R108, R60 ;  /* 0x0000006c803c723c */ /* 0x042fe8000000183c */
[----:B------:R-:W-:Y:S02]  /*66d0*/  FMUL.FTZ R75, R0, R75 ;  /* 0x0000004b004b7220 */ /* 0x000fe40000410000 */
[C---:B------:R-:W-:Y:S02]  /*66e0*/  FMUL.FTZ R84, R2.reuse, R84 ;  /* 0x0000005402547220 */ /* 0x040fe40000410000 */
[C---:B------:R-:W-:Y:S01]  /*66f0*/  HMMA.16816.F32 R64, R128.reuse, R110, R64 ;  /* 0x0000006e8040723c */ /* 0x040fe20000001840 */
[----:B------:R-:W1:Y:S03]  /*6700*/  LDSM.16.MT88.4 R108, [R184+UR4+0x4100] ;  /* 0x00410004b86c783b */ /* 0x000e660008004200 */
[----:B------:R-:W-:Y:S02]  /*6710*/  FMUL.FTZ R85, R2, R85 ;  /* 0x0000005502557220 */ /* 0x000fe40000410000 */
[C---:B------:R-:W-:Y:S02]  /*6720*/  FMUL.FTZ R86, R0.reuse, R86 ;  /* 0x0000005600567220 */ /* 0x040fe40000410000 */
[----:B------:R-:W-:Y:S01]  /*6730*/  FMUL.FTZ R87, R0, R87 ;  /* 0x0000005700577220 */ /* 0x000fe20000410000 */
[C---:B--2---:R-:W-:Y:S03]  /*6740*/  HMMA.16816.F32 R68, R128.reuse, R104, R68 ;  /* 0x000000688044723c */ /* 0x044fe60000001844 */
[--C-:B------:R-:W-:Y:S02]  /*6750*/  FFMA.FTZ R177, R177, c[0x0][0x2d0], -R158.reuse ;  /* 0x0000b400b1b17a23 */ /* 0x100fe4000001089e */
[--C-:B------:R-:W-:Y:S02]  /*6760*/  FFMA.FTZ R178, R179, c[0x0][0x2d0], -R158.reuse ;  /* 0x0000b400b3b27a23 */ /* 0x100fe4000001089e */
[--C-:B------:R-:W-:Y:S01]  /*6770*/  FFMA.FTZ R179, R218, c[0x0][0x2d0], -R155.reuse ;  /* 0x0000b400dab37a23 */ /* 0x100fe2000001089b */
[C---:B------:R-:W-:Y:S01]  /*6780*/  HMMA.16816.F32 R72, R128.reuse, R106, R72 ;  /* 0x0000006a8048723c */ /* 0x040fe20000001848 */
[----:B------:R-:W2:Y:S01]  /*6790*/  LDSM.16.MT88.4 R104, [R168+0x4100] ;  /* 0x00410000a868783b */ /* 0x000ea20000004200 */
[----:B------:R-:W-:Y:S02]  /*67a0*/  MUFU.EX2 R177, R177 ;  /* 0x000000b100b17308 */ /* 0x000fe40000000800 */
[C---:B------:R-:W-:Y:S02]  /*67b0*/  FMUL.FTZ R76, R2.reuse, R76 ;  /* 0x0000004c024c7220 */ /* 0x040fe40000410000 */
[----:B------:R-:W-:Y:S02]  /*67c0*/  FMUL.FTZ R77, R2, R77 ;  /* 0x0000004d024d7220 */ /* 0x000fe40000410000 */
[C---:B------:R-:W-:Y:S04]  /*67d0*/  FMUL.FTZ R78, R0.reuse, R78 ;  /* 0x0000004e004e7220 */ /* 0x040fe80000410000 */
[----:B------:R-:W-:Y:S01]  /*67e0*/  FMUL.FTZ R79, R0, R79 ;  /* 0x0000004f004f7220 */ /* 0x000fe20000410000 */
[----:B------:R-:W4:Y:S01]  /*67f0*/  MUFU.EX2 R178, R178 ;  /* 0x000000b200b27308 */ /* 0x000f220000000800 */
[--C-:B------:R-:W-:Y:S02]  /*6800*/  FFMA.FTZ R182, R182, c[0x0][0x2d0], -R155.reuse ;  /* 0x0000b400b6b67a23 */ /* 0x100fe4000001089b */
[--C-:B------:R-:W-:Y:S02]  /*6810*/  FFMA.FTZ R181, R181, c[0x0][0x2d0], -R158.reuse ;  /* 0x0000b400b5b57a23 */ /* 0x100fe4000001089e */
[--C-:B------:R-:W-:Y:S01]  /*6820*/  FFMA.FTZ R218, R183, c[0x0][0x2d0], -R158.reuse ;  /* 0x0000b400b7da7a23 */ /* 0x100fe2000001089e */
[C---:B---3--:R-:W-:Y:S03]  /*6830*/  HMMA.16816.F32 R76, R128.reuse, R100, R76 ;  /* 0x00000064804c723c */ /* 0x048fe6000000184c */
[C---:B------:R-:W-:Y:S01]  /*6840*/  FMUL.FTZ R80, R2.reuse, R80 ;  /* 0x0000005002507220 */ /* 0x040fe20000410000 */
[----:B------:R-:W-:Y:S01]  /*6850*/  MUFU.EX2 R179, R179 ;  /* 0x000000b300b37308 */ /* 0x000fe20000000800 */
[----:B------:R-:W-:Y:S02]  /*6860*/  FMUL.FTZ R81, R2, R81 ;  /* 0x0000005102517220 */ /* 0x000fe40000410000 */
[C---:B------:R-:W-:Y:S02]  /*6870*/  FMUL.FTZ R82, R0.reuse, R82 ;  /* 0x0000005200527220 */ /* 0x040fe40000410000 */
[----:B------:R-:W-:Y:S03]  /*6880*/  FMUL.FTZ R83, R0, R83 ;  /* 0x0000005300537220 */ /* 0x000fe60000410000 */
[--C-:B------:R-:W-:Y:S02]  /*6890*/  FFMA.FTZ R183, R226, c[0x0][0x2d0], -R155.reuse ;  /* 0x0000b400e2b77a23 */ /* 0x100fe4000001089b */
[--C-:B------:R-:W-:Y:S01]  /*68a0*/  FFMA.FTZ R220, R220, c[0x0][0x2d0], -R155.reuse ;  /* 0x0000b400dcdc7a23 */ /* 0x100fe2000001089b */
[----:B------:R-:W3:Y:S01]  /*68b0*/  MUFU.EX2 R182, R182 ;  /* 0x000000b600b67308 */ /* 0x000ee20000000800 */
[C---:B------:R-:W-:Y:S03]  /*68c0*/  HMMA.16816.F32 R80, R128.reuse, R102, R80 ;  /* 0x000000668050723c */ /* 0x040fe60000001850 */
[----:B------:R-:W-:Y:S01]  /*68d0*/  FMUL.FTZ R88, R2, R88 ;  /* 0x0000005802587220 */ /* 0x000fe20000410000 */
[----:B----4-:R-:W-:Y:S01]  /*68e0*/  F2FP.PACK_AB R100, R178, R177 ;  /* 0x000000b1b264723e */ /* 0x010fe200000000ff */
[----:B------:R-:W-:Y:S02]  /*68f0*/  FMUL.FTZ R89, R2, R89 ;  /* 0x0000005902597220 */ /* 0x000fe40000410000 */
[C---:B------:R-:W-:Y:S01]  /*6900*/  FMUL.FTZ R90, R0.reuse, R90 ;  /* 0x0000005a005a7220 */ /* 0x040fe20000410000 */
[C---:B-1----:R-:W-:Y:S01]  /*6910*/  HMMA.16816.F32 R84, R128.reuse, R108, R84 ;  /* 0x0000006c8054723c */ /* 0x042fe20000001854 */
[----:B------:R-:W-:Y:S03]  /*6920*/  MUFU.EX2 R181, R181 ;  /* 0x000000b500b57308 */ /* 0x000fe60000000800 */
[----:B------:R-:W-:Y:S02]  /*6930*/  FMUL.FTZ R91, R0, R91 ;  /* 0x0000005b005b7220 */ /* 0x000fe40000410000 */
[C---:B------:R-:W-:Y:S02]  /*6940*/  FMUL.FTZ R92, R2.reuse, R92 ;  /* 0x0000005c025c7220 */ /* 0x040fe40000410000 */
[----:B------:R-:W-:Y:S03]  /*6950*/  FMUL.FTZ R93, R2, R93 ;  /* 0x0000005d025d7220 */ /* 0x000fe60000410000 */
[C---:B------:R-:W-:Y:S01]  /*6960*/  HMMA.16816.F32 R88, R128.reuse, R110, R88 ;  /* 0x0000006e8058723c */ /* 0x040fe20000001858 */
[----:B------:R-:W1:Y:S01]  /*6970*/  MUFU.EX2 R218, R218 ;  /* 0x000000da00da7308 */ /* 0x000e620000000800 */
[----:B------:R-:W4:Y:S01]  /*6980*/  LDSM.16.MT88.4 R108, [R133+0x900] ;  /* 0x00090000856c783b */ /* 0x000f220000004200 */
[----:B------:R-:W-:Y:S01]  /*6990*/  FMUL.FTZ R94, R0, R94 ;  /* 0x0000005e005e7220 */ /* 0x000fe20000410000 */
[----:B---3--:R-:W-:Y:S01]  /*69a0*/  F2FP.PACK_AB R101, R182, R179 ;  /* 0x000000b3b665723e */ /* 0x008fe200000000ff */
[----:B------:R-:W-:Y:S02]  /*69b0*/  FMUL.FTZ R95, R0, R95 ;  /* 0x0000005f005f7220 */ /* 0x000fe40000410000 */
[C---:B------:R-:W-:Y:S02]  /*69c0*/  FMUL.FTZ R96, R2.reuse, R96 ;  /* 0x0000006002607220 */ /* 0x040fe40000410000 */
[----:B------:R-:W-:Y:S02]  /*69d0*/  FMUL.FTZ R97, R2, R97 ;  /* 0x0000006102617220 */ /* 0x000fe40000410000 */
[----:B------:R-:W-:Y:S01]  /*69e0*/  MUFU.EX2 R183, R183 ;  /* 0x000000b700b77308 */ /* 0x000fe20000000800 */
[C---:B--2---:R-:W-:Y:S03]  /*69f0*/  HMMA.16816.F32 R92, R128.reuse, R104, R92 ;  /* 0x00000068805c723c */ /* 0x044fe6000000185c */
[C---:B------:R-:W-:Y:S02]  /*6a00*/  FMUL.FTZ R98, R0.reuse, R98 ;  /* 0x0000006200627220 */ /* 0x040fe40000410000 */
[----:B------:R-:W-:Y:S02]  /*6a10*/  FMUL.FTZ R99, R0, R99 ;  /* 0x0000006300637220 */ /* 0x000fe40000410000 */
[--C-:B------:R-:W-:Y:S02]  /*6a20*/  FFMA.FTZ R221, R221, c[0x0][0x2d0], -R158.reuse ;  /* 0x0000b400dddd7a23 */ /* 0x100fe4000001089e */
[----:B------:R-:W2:Y:S03]  /*6a30*/  MUFU.EX2 R220, R220 ;  /* 0x000000dc00dc7308 */ /* 0x000ea60000000800 */
[----:B------:R-:W-:Y:S01]  /*6a40*/  HMMA.16816.F32 R96, R128, R106, R96 ;  /* 0x0000006a8060723c */ /* 0x000fe20000001860 */
[----:B------:R-:W3:Y:S02]  /*6a50*/  LDSM.16.MT88.4 R104, [R168+0x2900] ;  /* 0x00290000a868783b */ /* 0x000ee40000004200 */
[----:B-1----:R-:W-:Y:S01]  /*6a60*/  F2FP.PACK_AB R102, R218, R181 ;  /* 0x000000b5da66723e */ /* 0x002fe200000000ff */
[--C-:B------:R-:W-:Y:S02]  /*6a70*/  FFMA.FTZ R226, R219, c[0x0][0x2d0], -R158.reuse ;  /* 0x0000b400dbe27a23 */ /* 0x100fe4000001089e */
[--C-:B------:R-:W-:Y:S01]  /*6a80*/  FFMA.FTZ R219, R224, c[0x0][0x2d0], -R155.reuse ;  /* 0x0000b400e0db7a23 */ /* 0x100fe2000001089b */
[----:B------:R-:W-:Y:S01]  /*6a90*/  MUFU.EX2 R221, R221 ;  /* 0x000000dd00dd7308 */ /* 0x000fe20000000800 */
[--C-:B------:R-:W-:Y:S02]  /*6aa0*/  FFMA.FTZ R224, R165, c[0x0][0x2d0], -R158.reuse ;  /* 0x0000b400a5e07a23 */ /* 0x100fe4000001089e */
[----:B------:R-:W-:Y:S02]  /*6ab0*/  LDSM.16.MT88.4 R164, [R133+0x5900] ;  /* 0x0059000085a4783b */ /* 0x000fe40000004200 */
[----:B------:R-:W-:Y:S02]  /*6ac0*/  FFMA.FTZ R158, R157, c[0x0][0x2d0], -R158 ;  /* 0x0000b4009d9e7a23 */ /* 0x000fe4000001089e */
[--C-:B------:R-:W-:Y:S02]  /*6ad0*/  FFMA.FTZ R222, R222, c[0x0][0x2d0], -R155.reuse ;  /* 0x0000b400dede7a23 */ /* 0x100fe4000001089b */
[----:B------:R-:W-:Y:S01]  /*6ae0*/  FFMA.FTZ R155, R154, c[0x0][0x2d0], -R155 ;  /* 0x0000b4009a9b7a23 */ /* 0x000fe2000001089b */
[----:B------:R1:W5:Y:S01]  /*6af0*/  MUFU.EX2 R234, R158 ;  /* 0x0000009e00ea7308 */ /* 0x0003620000000800 */
[----:B------:R-:W-:Y:S02]  /*6b00*/  FFMA.FTZ R176, R2, R217, R176 ;  /* 0x000000d902b07223 */ /* 0x000fe400000100b0 */
[----:B------:R-:W-:Y:S01]  /*6b10*/  FFMA.FTZ R172, R0, R215, R172 ;  /* 0x000000d700ac7223 */ /* 0x000fe200000100ac */
[----:B--2---:R-:W-:Y:S01]  /*6b20*/  F2FP.PACK_AB R103, R220, R183 ;  /* 0x000000b7dc67723e */ /* 0x004fe200000000ff */
[----:B------:R-:W-:Y:S02]  /*6b30*/  FADD.FTZ R175, R175, R176 ;  /* 0x000000b0afaf7221 */ /* 0x000fe40000010000 */
[----:B------:R-:W-:Y:S02]  /*6b40*/  FADD.FTZ R171, R171, R172 ;  /* 0x000000acabab7221 */ /* 0x000fe40000010000 */
[----:B------:R-:W-:Y:S01]  /*6b50*/  FADD.FTZ R0, R174, R175 ;  /* 0x000000afae007221 */ /* 0x000fe20000010000 */
[----:B------:R2:W2:Y:S01]  /*6b60*/  MUFU.EX2 R236, R155 ;  /* 0x0000009b00ec7308 */ /* 0x0004a20000000800 */
[C---:B------:R-:W-:Y:S05]  /*6b70*/  HMMA.16816.F32 R4, R100.reuse, R112, R4 ;  /* 0x000000706404723c */ /* 0x040fea0000001804 */
[----:B------:R-:W-:Y:S02]  /*6b80*/  FADD.FTZ R170, R170, R171 ;  /* 0x000000abaaaa7221 */ /* 0x000fe40000010000 */
[----:B------:R-:W-:Y:S01]  /*6b90*/  FADD.FTZ R0, R173, R0 ;  /* 0x00000000ad007221 */ /* 0x000fe20000010000 */
[C---:B------:R-:W-:Y:S01]  /*6ba0*/  HMMA.16816.F32 R8, R100.reuse, R114, R8 ;  /* 0x000000726408723c */ /* 0x040fe20000001808 */
[----:B------:R-:W-:Y:S01]  /*6bb0*/  LDSM.16.MT88.4 R112, [R133+0x4900] ;  /* 0x004900008570783b */ /* 0x000fe20000004200 */
[----:B------:R-:W3:Y:S02]  /*6bc0*/  MUFU.EX2 R226, R226 ;  /* 0x000000e200e27308 */ /* 0x000ee40000000800 */
[----:B------:R-:W-:Y:S02]  /*6bd0*/  FADD.FTZ R170, R169, R170 ;  /* 0x000000aaa9aa7221 */ /* 0x000fe40000010000 */
[----:B------:R-:W-:Y:S02]  /*6be0*/  FADD.FTZ R177, R177, R0 ;  /* 0x00000000b1b17221 */ /* 0x000fe40000010000 */
[C---:B----4-:R-:W-:Y:S01]  /*6bf0*/  HMMA.16816.F32 R12, R100.reuse, R108, R12 ;  /* 0x0000006c640c723c */ /* 0x050fe2000000180c */
[----:B-1----:R-:W-:Y:S03]  /*6c00*/  LDSM.16.MT88.4 R156, [R168+0x3900] ;  /* 0x00390000a89c783b */ /* 0x002fe60000004200 */
[----:B------:R-:W-:Y:S01]  /*6c10*/  MUFU.EX2 R219, R219 ;  /* 0x000000db00db7308 */ /* 0x000fe20000000800 */
[----:B------:R-:W-:Y:S02]  /*6c20*/  FADD.FTZ R179, R179, R170 ;  /* 0x000000aab3b37221 */ /* 0x000fe40000010000 */
[----:B------:R-:W-:Y:S01]  /*6c30*/  FADD.FTZ R178, R178, R177 ;  /* 0x000000b1b2b27221 */ /* 0x000fe20000010000 */
[C---:B------:R-:W-:Y:S01]  /*6c40*/  HMMA.16816.F32 R16, R100.reuse, R110, R16 ;  /* 0x0000006e6410723c */ /* 0x040fe20000001810 */
[----:B------:R-:W1:Y:S03]  /*6c50*/  LDSM.16.MT88.4 R108, [R185+UR4+0x4900] ;  /* 0x00490004b96c783b */ /* 0x000e660008004200 */
[----:B------:R-:W-:Y:S02]  /*6c60*/  FADD.FTZ R182, R182, R179 ;  /* 0x000000b3b6b67221 */ /* 0x000fe40000010000 */
[----:B------:R-:W4:Y:S01]  /*6c70*/  MUFU.EX2 R222, R222 ;  /* 0x000000de00de7308 */ /* 0x000f220000000800 */
[----:B------:R-:W-:Y:S01]  /*6c80*/  FADD.FTZ R181, R181, R178 ;  /* 0x000000b2b5b57221 */ /* 0x000fe20000010000 */
[C---:B------:R-:W-:Y:S01]  /*6c90*/  HMMA.16816.F32 R20, R100.reuse, R116, R20 ;  /* 0x000000746414723c */ /* 0x040fe20000001814 */
[----:B--2---:R-:W-:Y:S03]  /*6ca0*/  LDSM.16.MT88.4 R152, [R184+UR4+0x3900] ;  /* 0x00390004b898783b */ /* 0x004fe60008004200 */
[----:B------:R-:W-:Y:S02]  /*6cb0*/  FADD.FTZ R183, R183, R182 ;  /* 0x000000b6b7b77221 */ /* 0x000fe40000010000 */
[----:B------:R-:W-:Y:S02]  /*6cc0*/  FADD.FTZ R218, R218, R181 ;  /* 0x000000b5dada7221 */ /* 0x000fe40000010000 */
[C---:B------:R-:W-:Y:S01]  /*6cd0*/  HMMA.16816.F32 R24, R100.reuse, R118, R24 ;  /* 0x000000766418723c */ /* 0x040fe20000001818 */
[----:B------:R-:W-:Y:S01]  /*6ce0*/  LDSM.16.MT88.4 R116, [R168+0x4900] ;  /* 0x00490000a874783b */ /* 0x000fe20000004200 */
[----:B------:R-:W2:Y:S02]  /*6cf0*/  MUFU.EX2 R224, R224 ;  /* 0x000000e000e07308 */ /* 0x000ea40000000800 */
[----:B------:R-:W-:Y:S04]  /*6d00*/  FADD.FTZ R220, R220, R183 ;  /* 0x000000b7dcdc7221 */ /* 0x000fe80000010000 */
        /* <DEDUP_REMOVED lines=10> */
[----:B-----5:R-:W-:Y:S01]  /*6db0*/  F2FP.PACK_AB R138, R234, R231 ;  /* 0x000000e7ea8a723e */ /* 0x020fe200000000ff */
[C---:B------:R-:W-:Y:S04]  /*6dc0*/  HMMA.16816.F32 R52, R100.reuse, R140, R52 ;  /* 0x0000008c6434723c */ /* 0x040fe80000001834 */
[----:B------:R-:W-:Y:S04]  /*6dd0*/  F2FP.PACK_AB R139, R236, R233 ;  /* 0x000000e9ec8b723e */ /* 0x000fe800000000ff */
[C---:B------:R-:W-:Y:S01]  /*6de0*/  HMMA.16816.F32 R56, R100.reuse, R142, R56 ;  /* 0x0000008e6438723c */ /* 0x040fe20000001838 */
[----:B------:R-:W-:Y:S07]  /*6df0*/  LDSM.16.MT88.4 R140, [R168+0x1900] ;  /* 0x00190000a88c783b */ /* 0x000fee0000004200 */
[C---:B---3--:R-:W-:Y:S08]  /*6e00*/  HMMA.16816.F32 R60, R100.reuse, R104, R60 ;  /* 0x00000068643c723c */ /* 0x048ff0000000183c */
[C---:B------:R-:W-:Y:S01]  /*6e10*/  HMMA.16816.F32 R64, R100.reuse, R106, R64 ;  /* 0x0000006a6440723c */ /* 0x040fe20000001840 */
[----:B------:R-:W3:Y:S07]  /*6e20*/  LDSM.16.MT88.4 R104, [R184+UR4+0x4900] ;  /* 0x00490004b868783b */ /* 0x000eee0008004200 */
[C---:B-1----:R-:W-:Y:S08]  /*6e30*/  HMMA.16816.F32 R68, R100.reuse, R108, R68 ;  /* 0x0000006c6444723c */ /* 0x042ff00000001844 */
[C---:B------:R-:W-:Y:S01]  /*6e40*/  HMMA.16816.F32 R72, R100.reuse, R110, R72 ;  /* 0x0000006e6448723c */ /* 0x040fe20000001848 */
[----:B------:R-:W1:Y:S07]  /*6e50*/  LDSM.16.MT88.4 R108, [R185+UR4+0x1100] ;  /* 0x00110004b96c783b */ /* 0x000e6e0008004200 */
[C---:B------:R-:W-:Y:S08]  /*6e60*/  HMMA.16816.F32 R76, R100.reuse, R112, R76 ;  /* 0x00000070644c723c */ /* 0x040ff0000000184c */
[C---:B------:R-:W-:Y:S01]  /*6e70*/  HMMA.16816.F32 R80, R100.reuse, R114, R80 ;  /* 0x000000726450723c */ /* 0x040fe20000001850 */
[----:B------:R-:W5:Y:S07]  /*6e80*/  LDSM.16.MT88.4 R112, [R184+UR4+0x1100] ;  /* 0x00110004b870783b */ /* 0x000f6e0008004200 */
[C---:B---3--:R-:W-:Y:S08]  /*6e90*/  HMMA.16816.F32 R84, R100.reuse, R104, R84 ;  /* 0x000000686454723c */ /* 0x048ff00000001854 */
[C---:B------:R-:W-:Y:S01]  /*6ea0*/  HMMA.16816.F32 R88, R100.reuse, R106, R88 ;  /* 0x0000006a6458723c */ /* 0x040fe20000001858 */
[----:B------:R-:W3:Y:S07]  /*6eb0*/  LDSM.16.MT88.4 R104, [R185+UR4+0x3100] ;  /* 0x00310004b968783b */ /* 0x000eee0008004200 */
[C---:B------:R-:W-:Y:S08]  /*6ec0*/  HMMA.16816.F32 R92, R100.reuse, R116, R92 ;  /* 0x00000074645c723c */ /* 0x040ff0000000185c */
[----:B------:R-:W-:Y:S01]  /*6ed0*/  HMMA.16816.F32 R96, R100, R118, R96 ;  /* 0x000000766460723c */ /* 0x000fe20000001860 */
[----:B------:R-:W3:Y:S06]  /*6ee0*/  LDSM.16.MT88.4 R116, [R133+0x3100] ;  /* 0x003100008574783b */ /* 0x000eec0000004200 */
[----:B------:R-:W-:Y:S01]  /*6ef0*/  F2FP.PACK_AB R100, R226, R221 ;  /* 0x000000dde264723e */ /* 0x000fe200000000ff */
[----:B------:R-:W-:Y:S01]  /*6f00*/  FADD.FTZ R221, R221, R218 ;  /* 0x000000dadddd7221 */ /* 0x000fe20000010000 */
[----:B----4-:R-:W-:Y:S03]  /*6f10*/  F2FP.PACK_AB R101, R222, R219 ;  /* 0x000000dbde65723e */ /* 0x010fe600000000ff */
[----:B--2---:R-:W-:Y:S01]  /*6f20*/  F2FP.PACK_AB R102, R224, R223 ;  /* 0x000000dfe066723e */ /* 0x004fe200000000ff */
        /* <DEDUP_REMOVED lines=10> */
[----:B------:R-:W1:Y:S03]  /*6fd0*/  LDSM.16.MT88.4 R108, [R184+UR4+0x3100] ;  /* 0x00310004b86c783b */ /* 0x000e660008004200 */
        /* <DEDUP_REMOVED lines=8> */
[C---:B-----5:R-:W-:Y:S04]  /*7060*/  HMMA.16816.F32 R20, R100.reuse, R112, R20 ;  /* 0x000000706414723c */ /* 0x060fe80000001814 */
[----:B------:R-:W-:Y:S02]  /*7070*/  FADD.FTZ R217, R234, R217 ;  /* 0x000000d9ead97221 */ /* 0x000fe40000010000 */
[----:B------:R-:W-:Y:S02]  /*7080*/  FADD.FTZ R215, R236, R215 ;  /* 0x000000d7ecd77221 */ /* 0x000fe40000010000 */
[C---:B------:R-:W-:Y:S01]  /*7090*/  HMMA.16816.F32 R24, R100.reuse, R114, R24 ;  /* 0x000000726418723c */ /* 0x040fe20000001818 */
[----:B------:R-:W2:Y:S07]  /*70a0*/  LDSM.16.MT88.4 R112, [R168+0x3100] ;  /* 0x00310000a870783b */ /* 0x000eae0000004200 */
[C---:B------:R-:W-:Y:S08]  /*70b0*/  HMMA.16816.F32 R28, R100.reuse, R124, R28 ;  /* 0x0000007c641c723c */ /* 0x040ff0000000181c */
[C---:B------:R-:W-:Y:S01]  /*70c0*/  HMMA.16816.F32 R32, R100.reuse, R126, R32 ;  /* 0x0000007e6420723c */ /* 0x040fe20000001820 */
[----:B------:R-:W-:Y:S07]  /*70d0*/  LDSM.16.MT88.4 R124, [R185+UR4+0x1900] ;  /* 0x00190004b97c783b */ /* 0x000fee0008004200 */
[C---:B---3--:R-:W-:Y:S08]  /*70e0*/  HMMA.16816.F32 R36, R100.reuse, R104, R36 ;  /* 0x000000686424723c */ /* 0x048ff00000001824 */
[C---:B------:R-:W-:Y:S01]  /*70f0*/  HMMA.16816.F32 R40, R100.reuse, R106, R40 ;  /* 0x0000006a6428723c */ /* 0x040fe20000001828 */
[----:B------:R-:W3:Y:S07]  /*7100*/  LDSM.16.MT88.4 R104, [R185+UR4+0x5100] ;  /* 0x00510004b968783b */ /* 0x000eee0008004200 */
[C---:B------:R-:W-:Y:S08]  /*7110*/  HMMA.16816.F32 R44, R100.reuse, R116, R44 ;  /* 0x00000074642c723c */ /* 0x040ff0000000182c */
[C---:B------:R-:W-:Y:S01]  /*7120*/  HMMA.16816.F32 R48, R100.reuse, R118, R48 ;  /* 0x000000766430723c */ /* 0x040fe20000001830 */
[----:B------:R-:W4:Y:S07]  /*7130*/  LDSM.16.MT88.4 R116, [R133+0x5100] ;  /* 0x005100008574783b */ /* 0x000f2e0000004200 */
[C---:B-1----:R-:W-:Y:S08]  /*7140*/  HMMA.16816.F32 R52, R100.reuse, R108, R52 ;  /* 0x0000006c6434723c */ /* 0x042ff00000001834 */
[C---:B------:R-:W-:Y:S01]  /*7150*/  HMMA.16816.F32 R56, R100.reuse, R110, R56 ;  /* 0x0000006e6438723c */ /* 0x040fe20000001838 */
[----:B------:R-:W1:Y:S07]  /*7160*/  LDSM.16.MT88.4 R108, [R184+UR4+0x5100] ;  /* 0x00510004b86c783b */ /* 0x000e6e0008004200 */
[C---:B--2---:R-:W-:Y:S08]  /*7170*/  HMMA.16816.F32 R60, R100.reuse, R112, R60 ;  /* 0x00000070643c723c */ /* 0x044ff0000000183c */
[C---:B------:R-:W-:Y:S01]  /*7180*/  HMMA.16816.F32 R64, R100.reuse, R114, R64 ;  /* 0x000000726440723c */ /* 0x040fe20000001840 */
[----:B------:R-:W2:Y:S07]  /*7190*/  LDSM.16.MT88.4 R112, [R168+0x5100] ;  /* 0x00510000a870783b */ /* 0x000eae0000004200 */
[C---:B---3--:R-:W-:Y:S08]  /*71a0*/  HMMA.16816.F32 R68, R100.reuse, R104, R68 ;  /* 0x000000686444723c */ /* 0x048ff00000001844 */
[C---:B------:R-:W-:Y:S01]  /*71b0*/  HMMA.16816.F32 R72, R100.reuse, R106, R72 ;  /* 0x0000006a6448723c */ /* 0x040fe20000001848 */
[----:B------:R-:W-:Y:S07]  /*71c0*/  LDSM.16.MT88.4 R104, [R184+UR4+0x1900] ;  /* 0x00190004b868783b */ /* 0x000fee0008004200 */
[C---:B----4-:R-:W-:Y:S08]  /*71d0*/  HMMA.16816.F32 R76, R100.reuse, R116, R76 ;  /* 0x00000074644c723c */ /* 0x050ff0000000184c */
[C---:B------:R-:W-:Y:S01]  /*71e0*/  HMMA.16816.F32 R80, R100.reuse, R118, R80 ;  /* 0x000000766450723c */ /* 0x040fe20000001850 */
[----:B------:R-:W3:Y:S07]  /*71f0*/  LDSM.16.MT88.4 R116, [R133+0x1900] ;  /* 0x001900008574783b */ /* 0x000eee0000004200 */
[C---:B-1----:R-:W-:Y:S08]  /*7200*/  HMMA.16816.F32 R84, R100.reuse, R108, R84 ;  /* 0x0000006c6454723c */ /* 0x042ff00000001854 */
[C---:B------:R-:W-:Y:S08]  /*7210*/  HMMA.16816.F32 R88, R100.reuse, R110, R88 ;  /* 0x0000006e6458723c */ /* 0x040ff00000001858 */
[C---:B--2---:R-:W-:Y:S08]  /*7220*/  HMMA.16816.F32 R92, R100.reuse, R112, R92 ;  /* 0x00000070645c723c */ /* 0x044ff0000000185c */
[----:B------:R-:W-:Y:S08]  /*7230*/  HMMA.16816.F32 R96, R100, R114, R96 ;  /* 0x000000726460723c */ /* 0x000ff00000001860 */
[C---:B------:R-:W-:Y:S08]  /*7240*/  HMMA.16816.F32 R128, R136.reuse, R124, R4 ;  /* 0x0000007c8880723c */ /* 0x040ff00000001804 */
[C---:B------:R-:W-:Y:S08]  /*7250*/  HMMA.16816.F32 R124, R136.reuse, R126, R8 ;  /* 0x0000007e887c723c */ /* 0x040ff00000001808 */
[C---:B---3--:R-:W-:Y:S08]  /*7260*/  HMMA.16816.F32 R120, R136.reuse, R116, R12 ;  /* 0x000000748878723c */ /* 0x048ff0000000180c */
[C---:B------:R-:W-:Y:S08]  /*7270*/  HMMA.16816.F32 R116, R136.reuse, R118, R16 ;  /* 0x000000768874723c */ /* 0x040ff00000001810 */
[C---:B------:R-:W-:Y:S08]  /*7280*/  HMMA.16816.F32 R112, R136.reuse, R104, R20 ;  /* 0x000000688870723c */ /* 0x040ff00000001814 */
[C---:B------:R-:W-:Y:S08]  /*7290*/  HMMA.16816.F32 R108, R136.reuse, R106, R24 ;  /* 0x0000006a886c723c */ /* 0x040ff00000001818 */
[C---:B------:R-:W-:Y:S08]  /*72a0*/  HMMA.16816.F32 R104, R136.reuse, R140, R28 ;  /* 0x0000008c8868723c */ /* 0x040ff0000000181c */
[C---:B------:R-:W-:Y:S01]  /*72b0*/  HMMA.16816.F32 R100, R136.reuse, R142, R32 ;  /* 0x0000008e8864723c */ /* 0x040fe20000001820 */
[----:B------:R-:W1:Y:S07]  /*72c0*/  LDSM.16.MT88.4 R32, [R184+UR4+0x5900] ;  /* 0x00590004b820783b */ /* 0x000e6e0008004200 */
        /* <DEDUP_REMOVED lines=15> */
[C---:B--2---:R-:W-:Y:S08]  /*73c0*/  HMMA.16816.F32 R92, R136.reuse, R140, R92 ;  /* 0x0000008c885c723c */ /* 0x044ff0000000185c */
[----:B------:R-:W-:Y:S01]  /*73d0*/  HMMA.16816.F32 R96, R136, R142, R96 ;  /* 0x0000008e8860723c */ /* 0x000fe20000001860 */
[----:B------:R-:W-:-:S07]  /*73e0*/  @!P0 BRA `(.L_x_739) ;  /* 0x0000040000008947 */ /* 0x000fce0003800000 */
[----:B------:R-:W-:Y:S01]  /*73f0*/  ISETP.NE.AND P1, PT, R194, 0x1, PT ;  /* 0x00000001c200780c */ /* 0x000fe20003f25270 */
[----:B------:R-:W-:Y:S01]  /*7400*/  IMAD R0, R216, 0x40, R207 ;  /* 0x00000040d8007824 */ /* 0x000fe200078e02cf */
[----:B------:R-:W-:Y:S01]  /*7410*/  SEL R4, RZ, 0x10, P4 ;  /* 0x00000010ff047807 */ /* 0x000fe20002000000 */
[----:B------:R-:W-:Y:S03]  /*7420*/  IMAD.MOV.U32 R196, RZ, RZ, RZ ;  /* 0x000000ffffc47224 */ /* 0x000fe600078e00ff */
[----:B------:R-:W-:Y:S02]  /*7430*/  IADD3 R197, R0, -0x80, R203 ;  /* 0xffffff8000c57810 */ /* 0x000fe40007ffe0cb */
[----:B------:R-:W-:Y:S03]  /*7440*/  IADD3 R10, -R4, 0x10, RZ ;  /* 0x00000010040a7810 */ /* 0x000fe60007ffe1ff */
[--C-:B------:R-:W-:Y:S01]  /*7450*/  IMAD.MOV.U32 R0, RZ, RZ, R197.reuse ;  /* 0x000000ffff007224 */ /* 0x100fe200078e00c5 */
[----:B------:R-:W-:Y:S01]  /*7460*/  LOP3.LUT R10, R10, 0xf, RZ, 0xc0, !PT ;  /* 0x0000000f0a0a7812 */ /* 0x000fe200078ec0ff */
[----:B------:R-:W-:Y:S05]  /*7470*/  @P1 IMAD.HI.U32 R2, R197, c[0x0][0x2bc], RZ ;  /* 0x0000af00c5021a27 */ /* 0x000fea00078e00ff */
[----:B------:R-:W-:Y:S04]  /*7480*/  @P1 SHF.R.U32.HI R0, RZ, c[0x0][0x2c0], R2 ;  /* 0x0000b000ff001a19 */ /* 0x000fe80000011602 */
[C---:B------:R-:W-:Y:S04]  /*7490*/  @!P3 IADD3 R5, P0, R0.reuse, UR8, RZ ;  /* 0x000000080005bc10 */ /* 0x040fe8000ff1e0ff */
[----:B------:R-:W-:Y:S01]  /*74a0*/  @!P3 LEA.HI.X.SX32 R2, R0, UR6, 0x1, P0 ;  /* 0x000000060002bc11 */ /* 0x000fe200080f0eff */
[----:B------:R-:W-:Y:S01]  /*74b0*/  IMAD.MOV R0, RZ, RZ, -R0 ;  /* 0x000000ffff007224 */ /* 0x000fe200078e0a00 */
[C---:B------:R-:W-:Y:S03]  /*74c0*/  @!P3 LEA R8, P0, R5.reuse, c[0x0][0x2a0], 0x2 ;  /* 0x0000a8000508ba11 */ /* 0x040fe600078010ff */
[----:B------:R-:W-:Y:S01]  /*74d0*/  IMAD R197, R0, c[0x0][0x2b8], R197 ;  /* 0x0000ae0000c57a24 */ /* 0x000fe200078e02c5 */
[----:B------:R-:W-:Y:S02]  /*74e0*/  @!P3 LEA.HI.X R9, R5, c[0x0][0x2a4], R2, 0x2, P0 ;  /* 0x0000a9000509ba11 */ /* 0x000fe400000f1402 */
[----:B------:R-:W-:Y:S01]  /*74f0*/  SEL R2, RZ, 0x10, P6 ;  /* 0x00000010ff027807 */ /* 0x000fe20003000000 */
        /* <DEDUP_REMOVED lines=14> */
[----:B------:R-:W1:Y:S01]  /*75e0*/  SHFL.IDX PT, R6, R11, 0x1, 0x181f ;  /* 0x00381f000b067f89 */ /* 0x000e6200000e0000 */
[----:B------:R-:W-:Y:S02]  /*75f0*/  SEL R5, RZ, 0x10, P5 ;  /* 0x00000010ff057807 */ /* 0x000fe40002800000 */
[----:B------:R-:W-:Y:S01]  /*7600*/  IADD3 R0, -R2, 0x10, RZ ;  /* 0x0000001002007810 */ /* 0x000fe20007ffe1ff */
[----:B------:R-:W2:Y:S01]  /*7610*/  SHFL.IDX PT, R7, R14, 0x1, 0x181f ;  /* 0x00381f000e077f89 */ /* 0x000ea200000e0000 */
[C---:B------:R-:W-:Y:S02]  /*7620*/  ISETP.NE.U32.AND P2, PT, R5.reuse, RZ, PT ;  /* 0x000000ff0500720c */ /* 0x040fe40003f45070 */
[----:B------:R-:W-:Y:S01]  /*7630*/  IADD3 R13, -R5, 0x10, RZ ;  /* 0x00000010050d7810 */ /* 0x000fe20007ffe1ff */
[----:B------:R3:W4:Y:S01]  /*7640*/  SHFL.IDX PT, R8, R11, RZ, 0x181f ;  /* 0x00181fff0b087589 */ /* 0x00072200000e0000 */
[----:B------:R-:W-:Y:S02]  /*7650*/  LOP3.LUT R0, R0, 0xf, RZ, 0xc0, !PT ;  /* 0x0000000f00007812 */ /* 0x000fe400078ec0ff */
[----:B------:R-:W-:Y:S01]  /*7660*/  LOP3.LUT R13, R13, 0xf, RZ, 0xc0, !PT ;  /* 0x0000000f0d0d7812 */ /* 0x000fe200078ec0ff */
[----:B------:R5:W4:Y:S03]  /*7670*/  SHFL.IDX PT, R9, R14, RZ, 0x181f ;  /* 0x00181fff0e097589 */ /* 0x000b2600000e0000 */
[-C--:B-1----:R-:W-:Y:S04]  /*7680*/  IADD3 R12, P1, P0, R13, R6.reuse, R208 ;  /* 0x000000060d0c7210 */ /* 0x082fe8000783e0d0 */
[-C--:B--2---:R-:W-:Y:S02]  /*7690*/  IADD3.X R13, RZ, R7.reuse, R209, P1, P0 ;  /* 0x00000007ff0d7210 */ /* 0x084fe40000fe04d1 */
[-C--:B------:R-:W-:Y:S04]  /*76a0*/  IADD3 R10, P1, P0, R10, R6.reuse, R213 ;  /* 0x000000060a0a7210 */ /* 0x080fe8000783e0d5 */
[-C--:B---3--:R-:W-:Y:S02]  /*76b0*/  IADD3.X R11, RZ, R7.reuse, R214, P1, P0 ;  /* 0x00000007ff0b7210 */ /* 0x088fe40000fe04d6 */
[----:B------:R-:W-:Y:S01]  /*76c0*/  IADD3 R6, P1, P0, R0, R6, R211 ;  /* 0x0000000600067210 */ /* 0x000fe2000783e0d3 */
[----:B------:R-:W-:Y:S03]  /*76d0*/  IMAD.U32 R0, RZ, RZ, UR11 ;  /* 0x0000000bff007e24 */ /* 0x000fe6000f8e00ff */
[----:B------:R-:W-:Y:S01]  /*76e0*/  IADD3.X R7, RZ, R7, R212, P1, P0 ;  /* 0x00000007ff077210 */ /* 0x000fe20000fe04d4 */
[----:B------:R-:W-:Y:S01]  /*76f0*/  IMAD R0, R0, 0x3000, R201 ;  /* 0x0000300000007824 */ /* 0x000fe200078e02c9 */
[----:B----4-:R-:W-:Y:S02]  /*7700*/  IADD3 R16, P1, R208, R8, RZ ;  /* 0x00000008d0107210 */ /* 0x010fe40007f3e0ff */
[----:B-----5:R-:W-:Y:S01]  /*7710*/  IADD3 R14, P0, R8, R213, RZ ;  /* 0x000000d5080e7210 */ /* 0x020fe20007f1e0ff */
[----:B------:R-:W-:Y:S02]  /*7720*/  IMAD.SHL.U32 R5, R0, 0x2, RZ ;  /* 0x0000000200057824 */ /* 0x000fe400078e00ff */
[----:B------:R-:W-:Y:S01]  /*7730*/  IMAD.X R17, R209, 0x1, R9, P1 ;  /* 0x00000001d1117824 */ /* 0x000fe200008e0609 */
[----:B------:R-:W-:Y:S01]  /*7740*/  ISETP.NE.U32.AND P1, PT, R4, RZ, PT ;  /* 0x000000ff0400720c */ /* 0x000fe20003f25070 */
[C---:B------:R-:W-:Y:S01]  /*7750*/  IMAD.X R15, R9.reuse, 0x1, R214, P0 ;  /* 0x00000001090f7824 */ /* 0x040fe200000e06d6 */
[----:B------:R-:W-:Y:S02]  /*7760*/  IADD3 R8, P0, R8, R211, RZ ;  /* 0x000000d308087210 */ /* 0x000fe40007f1e0ff */
[----:B------:R1:W-:Y:S03]  /*7770*/  LDGSTS.E.BYPASS.LTC128B.128 [R5+0xc100], [R16.64], !P5 ;  /* 0x0c10000010057fae */ /* 0x0003e6000e901d4c */
[----:B------:R-:W-:Y:S01]  /*7780*/  IMAD.X R9, R9, 0x1, R212, P0 ;  /* 0x0000000109097824 */ /* 0x000fe200000e06d4 */
[----:B------:R1:W-:Y:S01]  /*7790*/  LDGSTS.E.BYPASS.LTC128B.128 [R5+0xe100], [R14.64], !P4 ;  /* 0x0e1000000e057fae */ /* 0x0003e2000e101d4c */
[----:B------:R-:W-:Y:S03]  /*77a0*/  ISETP.NE.U32.AND P0, PT, R2, RZ, PT ;  /* 0x000000ff0200720c */ /* 0x000fe60003f05070 */
[----:B------:R1:W-:Y:S04]  /*77b0*/  LDGSTS.E.BYPASS.LTC128B.128 [R5+0x10100], [R8.64], !P6 ;  /* 0x1010000008057fae */ /* 0x0003e8000f101d4c */
[----:B------:R1:W-:Y:S04]  /*77c0*/  LDGSTS.E.BYPASS.LTC128B.128.ZFILL [R5+0xd100], [R12.64], P2 ;  /* 0x0d1000000c057fae */ /* 0x0003e80009141d4c */
[----:B------:R1:W-:Y:S04]  /*77d0*/  LDGSTS.E.BYPASS.LTC128B.128.ZFILL [R5+0xf100], [R10.64], P1 ;  /* 0x0f1000000a057fae */ /* 0x0003e80008941d4c */
[----:B------:R1:W-:Y:S02]  /*77e0*/  LDGSTS.E.BYPASS.LTC128B.128.ZFILL [R5+0x11100], [R6.64], P0 ;  /* 0x1110000006057fae */ /* 0x0003e40008141d4c */
.L_x_739:
[----:B------:R-:W-:Y:S01]  /*77f0*/  UIADD3 UR4, UR5, 0x1, URZ ;  /* 0x0000000105047890 */ /* 0x000fe2000fffe03f */
[----:B------:R-:W0:Y:S01]  /*7800*/  LDGDEPBAR ;  /* 0x00000000000079af */ /* 0x000e220000000000 */
[----:B------:R-:W-:Y:S01]  /*7810*/  UISETP.GE.AND UP0, UPT, UR5, 0x1, UPT ;  /* 0x000000010500788c */ /* 0x000fe2000bf06270 */
[C---:B------:R-:W-:Y:S01]  /*7820*/  ISETP.GT.AND P0, PT, R216.reuse, RZ, PT ;  /* 0x000000ffd800720c */ /* 0x040fe20003f04270 */
[----:B------:R-:W-:Y:S01]  /*7830*/  IMAD.MOV.U32 R0, RZ, RZ, R3 ;  /* 0x000000ffff007224 */ /* 0x000fe200078e0003 */
[----:B------:R-:W-:Y:S01]  /*7840*/  IADD3 R216, R216, -0x1, RZ ;  /* 0xffffffffd8d87810 */ /* 0x000fe20007ffe0ff */
[----:B------:R-:W-:Y:S01]  /*7850*/  USEL UR5, UR4, URZ, !UP0 ;  /* 0x0000003f04057287 */ /* 0x000fe2000c000000 */
[----:B------:R-:W-:Y:S09]  /*7860*/  IMAD.MOV.U32 R133, RZ, RZ, R132 ;  /* 0x000000ffff857224 */ /* 0x000ff200078e0084 */
[----:B------:R-:W-:-:S05]  /*7870*/  @P0 BRA `(.L_x_740) ;  /* 0xffffd04000000947 */ /* 0x000fca000383ffff */
.L_x_737:
[----:B------:R-:W2:Y:S01]  /*7880*/  SHFL.BFLY PT, R0, R215, 0x2, 0x1f ;  /* 0x0c401f00d7007f89 */ /* 0x000ea200000e0000 */
[----:B-1----:R-:W-:Y:S01]  /*7890*/  MOV R5, c[0x0][0x4e8] ;  /* 0x00013a0000057a02 */ /* 0x002fe20000000f00 */
[----:B------:R-:W1:Y:S01]  /*78a0*/  S2UR UR7, SR_CTAID.Y ;  /* 0x00000000000779c3 */ /* 0x000e620000002600 */
[----:B------:R-:W-:Y:S01]  /*78b0*/  MOV R6, R202 ;  /* 0x000000ca00067202 */ /* 0x000fe20000000f00 */
[----:B------:R-:W3:Y:S01]  /*78c0*/  SHFL.BFLY PT, R2, R217, 0x2, 0x1f ;  /* 0x0c401f00d9027f89 */ /* 0x000ee200000e0000 */
[C---:B------:R-:W-:Y:S01]  /*78d0*/  ISETP.NE.AND P4, PT, R5.reuse, 0x1, PT ;  /* 0x000000010500780c */ /* 0x040fe20003f85270 */
[----:B------:R-:W-:Y:S01]  /*78e0*/  ULDC.64 UR4, c[0x0][0x490] ;  /* 0x0001240000047ab9 */ /* 0x000fe20000000a00 */
[----:B------:R-:W-:Y:S01]  /*78f0*/  MOV R10, RZ ;  /* 0x000000ff000a7202 */ /* 0x000fe20000000f00 */
[----:B------:R-:W4:Y:S01]  /*7900*/  S2R R7, SR_TID.X ;  /* 0x0000000000077919 */ /* 0x000f220000002100 */
[----:B------:R-:W-:Y:S01]  /*7910*/  SHF.R.S32.HI R210, RZ, 0x2, R210 ;  /* 0x00000002ffd27819 */ /* 0x000fe200000114d2 */
[----:B------:R-:W-:Y:S01]  /*7920*/  IMAD R5, R5, c[0x0][0x388], RZ ;  /* 0x0000e20005057a24 */ /* 0x000fe200078e02ff */
[----:B------:R-:W-:Y:S01]  /*7930*/  SHF.L.U32 R201, R201, 0x1, RZ ;  /* 0x00000001c9c97819 */ /* 0x000fe200000006ff */
[----:B------:R-:W-:Y:S01]  /*7940*/  BSSY B0, `(.L_x_741) ;  /* 0x0000168000007945 */ /* 0x000fe20003800000 */
[----:B--2---:R-:W-:Y:S01]  /*7950*/  FADD.FTZ R11, R0, R215 ;  /* 0x000000d7000b7221 */ /* 0x004fe20000010000 */
[----:B-1----:R-:W-:Y:S01]  /*7960*/  USHF.R.S32.HI UR6, URZ, 0x1f, UR7 ;  /* 0x0000001f3f067899 */ /* 0x002fe20008011407 */
[----:B---3--:R-:W-:Y:S01]  /*7970*/  FADD.FTZ R9, R2, R217 ;  /* 0x000000d902097221 */ /* 0x008fe20000010000 */
[----:B------:R-:W-:-:S02]  /*7980*/  UIMAD.WIDE.U32 UR10, UR7, UR4, URZ ;  /* 0x00000004070a72a5 */ /* 0x000fc4000f8e003f */
[----:B------:R-:W1:Y:S01]  /*7990*/  SHFL.BFLY PT, R2, R11, 0x1, 0x1f ;  /* 0x0c201f000b027f89 */ /* 0x000e6200000e0000 */
[----:B------:R-:W-:Y:S01]  /*79a0*/  UIMAD UR8, UR6, UR4, URZ ;  /* 0x00000004060872a4 */ /* 0x000fe2000f8e023f */
[----:B----4-:R-:W-:Y:S02]  /*79b0*/  SHF.R.S32.HI R8, RZ, 0x1f, R7 ;  /* 0x0000001fff087819 */ /* 0x010fe40000011407 */
[----:B------:R-:W2:Y:S01]  /*79c0*/  SHFL.BFLY PT, R4, R9, 0x1, 0x1f ;  /* 0x0c201f0009047f89 */ /* 0x000ea200000e0000 */
[----:B------:R-:W-:Y:S01]  /*79d0*/  UIMAD UR8, UR7, UR5, UR8 ;  /* 0x00000005070872a4 */ /* 0x000fe2000f8e0208 */
[CC--:B------:R-:W-:Y:S02]  /*79e0*/  LEA.HI R0, R8.reuse, R7.reuse, RZ, 0x5 ;  /* 0x0000000708007211 */ /* 0x0c0fe400078f28ff */
[----:B------:R-:W-:Y:S01]  /*79f0*/  LEA.HI R8, R8, R7, RZ, 0x2 ;  /* 0x0000000708087211 */ /* 0x000fe200078f10ff */
[----:B------:R-:W-:Y:S01]  /*7a00*/  ULDC.64 UR4, c[0x0][0x3e8] ;  /* 0x0000fa0000047ab9 */ /* 0x000fe20000000a00 */
[----:B------:R-:W-:Y:S01]  /*7a10*/  LOP3.LUT R14, R0, 0xffffffe0, RZ, 0xc0, !PT ;  /* 0xffffffe0000e7812 */ /* 0x000fe200078ec0ff */
[----:B------:R-:W-:Y:S01]  /*7a20*/  UIMAD UR6, UR6, UR4, URZ ;  /* 0x00000004060672a4 */ /* 0x000fe2000f8e023f */
[----:B------:R-:W-:Y:S01]  /*7a30*/  LOP3.LUT R12, R8, 0xfffffffc, RZ, 0xc0, !PT ;  /* 0xfffffffc080c7812 */ /* 0x000fe200078ec0ff */
[----:B------:R-:W-:Y:S01]  /*7a40*/  UIMAD.WIDE.U32 UR14, UR7, UR4, URZ ;  /* 0x00000004070e72a5 */ /* 0x000fe2000f8e003f */
[----:B------:R-:W-:Y:S01]  /*7a50*/  SHF.R.S32.HI R0, RZ, 0x5, R0 ;  /* 0x00000005ff007819 */ /* 0x000fe20000011400 */
[----:B------:R-:W-:Y:S01]  /*7a60*/  UIMAD UR5, UR7, UR5, UR6 ;  /* 0x00000005070572a4 */ /* 0x000fe2000f8e0206 */
[----:B------:R-:W-:Y:S01]  /*7a70*/  MOV R19, UR11 ;  /* 0x0000000b00137c02 */ /* 0x000fe20008000f00 */
[----:B------:R-:W-:Y:S01]  /*7a80*/  UIADD3 UR8, UR11, UR8, URZ ;  /* 0x000000080b087290 */ /* 0x000fe2000fffe03f */
[----:B------:R-:W-:Y:S01]  /*7a90*/  MOV R18, UR10 ;  /* 0x0000000a00127c02 */ /* 0x000fe20008000f00 */
[----:B------:R-:W-:Y:S01]  /*7aa0*/  UIADD3 UR5, UR15, UR5, URZ ;  /* 0x000000050f057290 */ /* 0x000fe2000fffe03f */
[----:B------:R-:W-:Y:S01]  /*7ab0*/  MOV R17, UR15 ;  /* 0x0000000f00117c02 */ /* 0x000fe20008000f00 */
[----:B------:R-:W-:-:S02]  /*7ac0*/  IMAD.U32 R16, RZ, RZ, UR14 ;  /* 0x0000000eff107e24 */ /* 0x000fc4000f8e00ff */
[----:B------:R-:W-:Y:S01]  /*7ad0*/  MOV R19, UR8 ;  /* 0x0000000800137c02 */ /* 0x000fe20008000f00 */
[----:B-1----:R-:W-:Y:S01]  /*7ae0*/  FADD.FTZ R2, R11, R2 ;  /* 0x000000020b027221 */ /* 0x002fe20000010000 */
[----:B------:R-:W-:Y:S01]  /*7af0*/  IADD3 R11, -R14, R7, RZ ;  /* 0x000000070e0b7210 */ /* 0x000fe20007ffe1ff */
[----:B------:R-:W-:Y:S01]  /*7b00*/  IMAD.IADD R7, R7, 0x1, -R12 ;  /* 0x0000000107077824 */ /* 0x000fe200078e0a0c */
[----:B------:R-:W-:Y:S01]  /*7b10*/  MOV R14, 0xff800000 ;  /* 0xff800000000e7802 */ /* 0x000fe20000000f00 */
[----:B--2---:R-:W-:Y:S01]  /*7b20*/  FADD.FTZ R4, R9, R4 ;  /* 0x0000000409047221 */ /* 0x004fe20000010000 */
[----:B------:R-:W-:Y:S01]  /*7b30*/  BAR.SYNC.DEFER_BLOCKING 0x1, 0x100 ;  /* 0x0044000000007b1d */ /* 0x000fe20000010000 */
[----:B------:R-:W-:Y:S01]  /*7b40*/  FSETP.NE.FTZ.AND P0, PT, R2, RZ, PT ;  /* 0x000000ff0200720b */ /* 0x000fe20003f15000 */
[----:B------:R-:W-:Y:S01]  /*7b50*/  @P4 IMAD.HI.U32 R9, R202, c[0x0][0x4ec], RZ ;  /* 0x00013b00ca094a27 */ /* 0x000fe200078e00ff */
[----:B------:R-:W-:Y:S02]  /*7b60*/  LOP3.LUT P3, RZ, R11, 0x3, RZ, 0xc0, !PT ;  /* 0x000000030bff7812 */ /* 0x000fe4000786c0ff */
[----:B------:R-:W-:-:S02]  /*7b70*/  FSETP.NE.FTZ.AND P1, PT, R4, RZ, PT ;  /* 0x000000ff0400720b */ /* 0x000fc40003f35000 */
[----:B------:R-:W-:Y:S02]  /*7b80*/  @P4 SHF.R.U32.HI R6, RZ, c[0x0][0x4f0], R9 ;  /* 0x00013c00ff064a19 */ /* 0x000fe40000011609 */
[----:B------:R-:W-:Y:S02]  /*7b90*/  MOV R9, RZ ;  /* 0x000000ff00097202 */ /* 0x000fe40000000f00 */
[----:B------:R-:W-:Y:S02]  /*7ba0*/  IADD3 R13, -R6, RZ, RZ ;  /* 0x000000ff060d7210 */ /* 0x000fe40007ffe1ff */
[----:B------:R-:W-:Y:S01]  /*7bb0*/  MOV R17, UR5 ;  /* 0x0000000500117c02 */ /* 0x000fe20008000f00 */
[----:B------:R-:W1:Y:S02]  /*7bc0*/  @P0 MUFU.LG2 R12, R2 ;  /* 0x00000002000c0308 */ /* 0x000e640000000c00 */
[----:B------:R-:W-:Y:S01]  /*7bd0*/  IMAD R11, R13, c[0x0][0x4e8], R202 ;  /* 0x00013a000d0b7a24 */ /* 0x000fe200078e02ca */
[----:B------:R-:W-:-:S02]  /*7be0*/  SHF.R.S32.HI R13, RZ, 0x2, R8 ;  /* 0x00000002ff0d7819 */ /* 0x000fc40000011408 */
[----:B------:R-:W-:-:S03]  /*7bf0*/  SHF.R.S32.HI R8, RZ, 0x1f, R8 ;  /* 0x0000001fff087819 */ /* 0x000fc60000011408 */
[----:B------:R2:W3:Y:S01]  /*7c00*/  @P0 MUFU.RCP R9, R2 ;  /* 0x0000000200090308 */ /* 0x0004e20000001000 */
[----:B------:R-:W-:-:S04]  /*7c10*/  LEA.HI R8, R8, R13, RZ, 0x3 ;  /* 0x0000000d08087211 */ /* 0x000fc800078f18ff */
[----:B------:R-:W-:-:S03]  /*7c20*/  LOP3.LUT R8, R8, 0xfffffff8, RZ, 0xc0, !PT ;  /* 0xfffffff808087812 */ /* 0x000fc600078ec0ff */
[----:B------:R-:W-:Y:S01]  /*7c30*/  @P1 MUFU.RCP R10, R4 ;  /* 0x00000004000a1308 */ /* 0x000fe20000001000 */
[----:B-1----:R-:W-:Y:S01]  /*7c40*/  @P0 FMUL.FTZ R12, R12, 0.69314718246459960938 ;  /* 0x3f3172180c0c0820 */ /* 0x002fe20000410000 */
[----:B--2---:R-:W-:-:S06]  /*7c50*/  @P0 MOV R2, 0x3f317218 ;  /* 0x3f31721800020802 */ /* 0x004fcc0000000f00 */
[----:B------:R-:W1:Y:S01]  /*7c60*/  @P1 MUFU.LG2 R4, R4 ;  /* 0x0000000400041308 */ /* 0x000e620000000c00 */
[C---:B---3--:R-:W-:Y:S02]  /*7c70*/  FMUL.FTZ R131, R9.reuse, R131 ;  /* 0x0000008309837220 */ /* 0x048fe40000410000 */
[C---:B------:R-:W-:Y:S02]  /*7c80*/  FMUL.FTZ R130, R9.reuse, R130 ;  /* 0x0000008209827220 */ /* 0x040fe40000410000 */
[----:B------:R-:W-:Y:S02]  /*7c90*/  @P0 FMUL.FTZ R2, R2, c[0x0][0x2d0] ;  /* 0x0000b40002020a20 */ /* 0x000fe40000410000 */
[----:B------:R-:W-:Y:S01]  /*7ca0*/  FMUL.FTZ R127, R9, R127 ;  /* 0x0000007f097f7220 */ /* 0x000fe20000410000 */
[----:B------:R-:W-:Y:S01]  /*7cb0*/  F2FP.PACK_AB R130, R131, R130 ;  /* 0x000000828382723e */ /* 0x000fe200000000ff */
[C---:B------:R-:W-:Y:S02]  /*7cc0*/  FMUL.FTZ R126, R9.reuse, R126 ;  /* 0x0000007e097e7220 */ /* 0x040fe40000410000 */
[----:B------:R-:W-:-:S02]  /*7cd0*/  FMUL.FTZ R123, R9, R123 ;  /* 0x0000007b097b7220 */ /* 0x000fc40000410000 */
[----:B------:R-:W-:Y:S01]  /*7ce0*/  FMUL.FTZ R122, R9, R122 ;  /* 0x0000007a097a7220 */ /* 0x000fe20000410000 */
[----:B------:R-:W-:Y:S01]  /*7cf0*/  F2FP.PACK_AB R126, R127, R126 ;  /* 0x0000007e7f7e723e */ /* 0x000fe200000000ff */
[C---:B------:R-:W-:Y:S02]  /*7d00*/  FMUL.FTZ R119, R9.reuse, R119 ;  /* 0x0000007709777220 */ /* 0x040fe40000410000 */
[----:B------:R-:W-:Y:S01]  /*7d10*/  FMUL.FTZ R118, R9, R118 ;  /* 0x0000007609767220 */ /* 0x000fe20000410000 */
[----:B------:R-:W-:Y:S01]  /*7d20*/  F2FP.PACK_AB R122, R123, R122 ;  /* 0x0000007a7b7a723e */ /* 0x000fe200000000ff */
[C---:B------:R-:W-:Y:S02]  /*7d30*/  FMUL.FTZ R115, R9.reuse, R115 ;  /* 0x0000007309737220 */ /* 0x040fe40000410000 */
[----:B------:R-:W-:Y:S01]  /*7d40*/  FMUL.FTZ R114, R9, R114 ;  /* 0x0000007209727220 */ /* 0x000fe20000410000 */
[----:B------:R-:W-:Y:S01]  /*7d50*/  F2FP.PACK_AB R118, R119, R118 ;  /* 0x000000767776723e */ /* 0x000fe200000000ff */
        /* <DEDUP_REMOVED lines=56> */
[----:B------:R-:W-:Y:S01]  /*80e0*/  IADD3 R9, R13, -R8, RZ ;  /* 0x800000080d097210 */ /* 0x000fe20007ffe0ff */
[----:B-1----:R-:W-:Y:S01]  /*80f0*/  @P1 FMUL.FTZ R15, R4, 0.69314718246459960938 ;  /* 0x3f317218040f1820 */ /* 0x002fe20000410000 */
[----:B------:R-:W-:Y:S01]  /*8100*/  MOV R13, 0xff800000 ;  /* 0xff800000000d7802 */ /* 0x000fe20000000f00 */
[----:B------:R-:W-:Y:S01]  /*8110*/  @P0 FFMA.FTZ R13, R2, R3, R12 ;  /* 0x00000003020d0223 */ /* 0x000fe2000001000c */
[----:B------:R-:W-:Y:S01]  /*8120*/  @P1 MOV R8, 0x3f317218 ;  /* 0x3f31721800081802 */ /* 0x000fe20000000f00 */
[----:B------:R-:W1:Y:S01]  /*8130*/  S2R R3, SR_CTAID.Z ;  /* 0x0000000000037919 */ /* 0x000e620000002700 */
[----:B------:R-:W-:Y:S01]  /*8140*/  LEA.HI R4, R7, R7, RZ, 0x1 ;  /* 0x0000000707047211 */ /* 0x000fe200078f08ff */
[----:B------:R-:W-:Y:S01]  /*8150*/  FMUL.FTZ R129, R10, R129 ;  /* 0x000000810a817220 */ /* 0x000fe20000410000 */
[----:B------:R-:W-:Y:S01]  /*8160*/  F2FP.PACK_AB R94, R95, R94 ;  /* 0x0000005e5f5e723e */ /* 0x000fe200000000ff */
[----:B------:R-:W-:Y:S01]  /*8170*/  @P1 FMUL.FTZ R8, R8, c[0x0][0x2d0] ;  /* 0x0000b40008081a20 */ /* 0x000fe20000410000 */
[----:B------:R-:W-:Y:S01]  /*8180*/  LOP3.LUT R12, R4, 0x1ffffffe, RZ, 0xc0, !PT ;  /* 0x1ffffffe040c7812 */ /* 0x000fe200078ec0ff */
[----:B------:R-:W-:Y:S01]  /*8190*/  FMUL.FTZ R128, R10, R128 ;  /* 0x000000800a807220 */ /* 0x000fe20000410000 */
[----:B------:R-:W-:Y:S01]  /*81a0*/  F2FP.PACK_AB R98, R99, R98 ;  /* 0x000000626362723e */ /* 0x000fe200000000ff */
[----:B------:R-:W-:Y:S01]  /*81b0*/  @P1 FFMA.FTZ R14, R8, R132, R15 ;  /* 0x00000084080e1223 */ /* 0x000fe2000001000f */
[----:B------:R-:W-:Y:S01]  /*81c0*/  SHF.R.S32.HI R15, RZ, 0x1f, R0 ;  /* 0x0000001fff0f7819 */ /* 0x000fe20000011400 */
[----:B------:R-:W2:Y:S01]  /*81d0*/  S2R R8, SR_CTAID.X ;  /* 0x0000000000087919 */ /* 0x000ea20000002500 */
[----:B------:R-:W-:Y:S01]  /*81e0*/  IADD3 R12, R7, -R12, RZ ;  /* 0x8000000c070c7210 */ /* 0x000fe20007ffe0ff */
[C---:B------:R-:W-:Y:S01]  /*81f0*/  FMUL.FTZ R125, R10.reuse, R125 ;  /* 0x0000007d0a7d7220 */ /* 0x040fe20000410000 */
[----:B------:R-:W-:Y:S01]  /*8200*/  LEA.HI R15, R15, R0, RZ, 0x3 ;  /* 0x000000000f0f7211 */ /* 0x000fe200078f18ff */
[C---:B------:R-:W-:Y:S01]  /*8210*/  FMUL.FTZ R124, R10.reuse, R124 ;  /* 0x0000007c0a7c7220 */ /* 0x040fe20000410000 */
[----:B------:R-:W-:Y:S01]  /*8220*/  R2P PR, R9, 0x6 ;  /* 0x0000000609007804 */ /* 0x000fe20000000000 */
[C---:B------:R-:W-:Y:S01]  /*8230*/  FMUL.FTZ R121, R10.reuse, R121 ;  /* 0x000000790a797220 */ /* 0x040fe20000410000 */
[----:B------:R-:W-:Y:S01]  /*8240*/  LOP3.LUT R15, R15, 0xffffff8, RZ, 0xc0, !PT ;  /* 0x0ffffff80f0f7812 */ /* 0x000fe200078ec0ff */
[C---:B------:R-:W-:Y:S01]  /*8250*/  FMUL.FTZ R120, R10.reuse, R120 ;  /* 0x000000780a787220 */ /* 0x040fe20000410000 */
[----:B------:R-:W-:Y:S01]  /*8260*/  F2FP.PACK_AB R128, R129, R128 ;  /* 0x000000808180723e */ /* 0x000fe200000000ff */
[----:B------:R-:W-:Y:S01]  /*8270*/  FMUL.FTZ R117, R10, R117 ;  /* 0x000000750a757220 */ /* 0x000fe20000410000 */
[----:B------:R-:W-:Y:S01]  /*8280*/  F2FP.PACK_AB R124, R125, R124 ;  /* 0x0000007c7d7c723e */ /* 0x000fe200000000ff */
[C---:B------:R-:W-:Y:S01]  /*8290*/  IMAD.IADD R15, R0.reuse, 0x1, -R15 ;  /* 0x00000001000f7824 */ /* 0x040fe200078e0a0f */
[----:B------:R-:W-:Y:S01]  /*82a0*/  LEA R0, R0, R7, 0x9 ;  /* 0x0000000700007211 */ /* 0x000fe200078e48ff */
[----:B-1----:R-:W-:Y:S01]  /*82b0*/  IMAD.WIDE.U32 R16, R3, c[0x0][0x3f0], R16 ;  /* 0x0000fc0003107a25 */ /* 0x002fe200078e0010 */
[----:B------:R-:W-:-:S02]  /*82c0*/  SHF.R.S32.HI R2, RZ, 0x1f, R3 ;  /* 0x0000001fff027819 */ /* 0x000fc40000011403 */
[----:B------:R-:W-:Y:S01]  /*82d0*/  LOP3.LUT R7, R9, 0x1, RZ, 0xc0, !PT ;  /* 0x0000000109077812 */ /* 0x000fe200078ec0ff */
[----:B------:R-:W-:Y:S01]  /*82e0*/  IMAD.WIDE.U32 R18, R3, c[0x0][0x498], R18 ;  /* 0x0001260003127a25 */ /* 0x000fe200078e0012 */
[----:B------:R-:W-:Y:S02]  /*82f0*/  SHF.L.U32 R9, R9, 0x6, RZ ;  /* 0x0000000609097819 */ /* 0x000fe400000006ff */
[----:B------:R-:W-:Y:S01]  /*8300*/  LEA R15, R15, R210, 0x4 ;  /* 0x000000d20f0f7211 */ /* 0x000fe200078e20ff */
[C---:B------:R-:W-:Y:S01]  /*8310*/  IMAD R4, R2.reuse, c[0x0][0x3f0], RZ ;  /* 0x0000fc0002047a24 */ /* 0x040fe200078e02ff */
[----:B------:R-:W-:Y:S01]  /*8320*/  LOP3.LUT R9, R9, 0x1c0, RZ, 0xc0, !PT ;  /* 0x000001c009097812 */ /* 0x000fe200078ec0ff */
[----:B------:R-:W-:Y:S01]  /*8330*/  IMAD R2, R2, c[0x0][0x498], RZ ;  /* 0x0001260002027a24 */ /* 0x000fe200078e02ff */
[----:B------:R-:W-:Y:S01]  /*8340*/  ISETP.NE.U32.AND P0, PT, R7, 0x1, PT ;  /* 0x000000010700780c */ /* 0x000fe20003f05070 */
[----:B------:R-:W-:Y:S01]  /*8350*/  IMAD R4, R3, c[0x0][0x3f4], R4 ;  /* 0x0000fd0003047a24 */ /* 0x000fe200078e0204 */
[----:B------:R-:W-:Y:S01]  /*8360*/  LEA.HI R9, R9, R9, RZ, 0x1d ;  /* 0x0000000909097211 */ /* 0x000fe200078fe8ff */
[----:B------:R-:W-:Y:S01]  /*8370*/  IMAD R7, R12, 0x8, R15 ;  /* 0x000000080c077824 */ /* 0x000fe200078e020f */
[----:B------:R-:W-:Y:S01]  /*8380*/  F2FP.PACK_AB R120, R121, R120 ;  /* 0x000000787978723e */ /* 0x000fe200000000ff */
[----:B------:R-:W-:Y:S01]  /*8390*/  IMAD R2, R3, c[0x0][0x49c], R2 ;  /* 0x0001270003027a24 */ /* 0x000fe200078e0202 */
[----:B------:R-:W-:Y:S01]  /*83a0*/  IADD3 R17, R17, R4, RZ ;  /* 0x0000000411117210 */ /* 0x000fe20007ffe0ff */
[----:B------:R-:W-:Y:S01]  /*83b0*/  FMUL.FTZ R116, R10, R116 ;  /* 0x000000740a747220 */ /* 0x000fe20000410000 */
[----:B--2---:R-:W-:Y:S01]  /*83c0*/  LEA R4, R8, R15, 0x7 ;  /* 0x0000000f08047211 */ /* 0x004fe200078e38ff */
[----:B------:R-:W-:Y:S01]  /*83d0*/  FMUL.FTZ R113, R10, R113 ;  /* 0x000000710a717220 */ /* 0x000fe20000410000 */
[----:B------:R-:W-:Y:S01]  /*83e0*/  LEA R0, R0, R9, 0x1 ;  /* 0x0000000900007211 */ /* 0x000fe200078e08ff */
[----:B------:R-:W-:Y:S01]  /*83f0*/  IMAD.WIDE.U32 R16, R6, c[0x0][0x3e0], R16 ;  /* 0x0000f80006107a25 */ /* 0x000fe200078e0010 */
[----:B------:R-:W-:-:S02]  /*8400*/  LEA R7, R8, R7, 0x7 ;  /* 0x0000000708077211 */ /* 0x000fc400078e38ff */
[----:B------:R-:W-:Y:S01]  /*8410*/  ISETP.GE.OR P5, PT, R4, R5, P3 ;  /* 0x000000050400720c */ /* 0x000fe20001fa6670 */
[C---:B------:R-:W-:Y:S01]  /*8420*/  FMUL.FTZ R112, R10.reuse, R112 ;  /* 0x000000700a707220 */ /* 0x040fe20000410000 */
[----:B------:R-:W-:Y:S01]  /*8430*/  SHF.R.S32.HI R3, RZ, 0x1f, R6 ;  /* 0x0000001fff037819 */ /* 0x000fe20000011406 */
[----:B------:R-:W-:Y:S01]  /*8440*/  FMUL.FTZ R109, R10, R109 ;  /* 0x0000006d0a6d7220 */ /* 0x000fe20000410000 */
[----:B------:R-:W-:Y:S01]  /*8450*/  IADD3 R4, R4, 0x8, RZ ;  /* 0x0000000804047810 */ /* 0x000fe20007ffe0ff */
[----:B------:R-:W-:Y:S01]  /*8460*/  FMUL.FTZ R108, R10, R108 ;  /* 0x0000006c0a6c7220 */ /* 0x000fe20000410000 */
[----:B------:R-:W-:Y:S01]  /*8470*/  SHF.L.U32 R9, R0, 0x1, RZ ;  /* 0x0000000100097819 */ /* 0x000fe200000006ff */
[----:B------:R-:W-:Y:S01]  /*8480*/  @P4 IMAD.HI.U32 R0, R7, c[0x0][0x4ec], RZ ;  /* 0x00013b0007004a27 */ /* 0x000fe200078e00ff */
[----:B------:R-:W-:Y:S02]  /*8490*/  ISETP.GE.OR P3, PT, R4, R5, P3 ;  /* 0x000000050400720c */ /* 0x000fe40001f66670 */
[----:B------:R-:W-:Y:S01]  /*84a0*/  MOV R15, R7 ;  /* 0x00000007000f7202 */ /* 0x000fe20000000f00 */
[----:B------:R-:W-:Y:S01]  /*84b0*/  IMAD R3, R3, c[0x0][0x3e0], RZ ;  /* 0x0000f80003037a24 */ /* 0x000fe200078e02ff */
[C---:B------:R-:W-:Y:S01]  /*84c0*/  IADD3 R4, R9.reuse, 0x80, RZ ;  /* 0x0000008009047810 */ /* 0x040fe20007ffe0ff */
[----:B------:R-:W-:Y:S01]  /*84d0*/  FMUL.FTZ R105, R10, R105 ;  /* 0x000000690a697220 */ /* 0x000fe20000410000 */
[----:B------:R-:W-:Y:S01]  /*84e0*/  @P4 SHF.R.U32.HI R15, RZ, c[0x0][0x4f0], R0 ;  /* 0x00013c00ff0f4a19 */ /* 0x000fe20000011600 */
[----:B------:R-:W-:Y:S01]  /*84f0*/  IMAD R3, R6, c[0x0][0x3e4], R3 ;  /* 0x0000f90006037a24 */ /* 0x000fe200078e0203 */
[----:B------:R-:W-:Y:S01]  /*8500*/  IADD3 R21, R9, 0x70, RZ ;  /* 0x0000007009157810 */ /* 0x000fe20007ffe0ff */
[----:B------:R-:W-:Y:S01]  /*8510*/  FMUL.FTZ R104, R10, R104 ;  /* 0x000000680a687220 */ /* 0x000fe20000410000 */
[----:B------:R-:W-:Y:S01]  /*8520*/  @P0 IADD3 R21, R4, 0x10, RZ ;  /* 0x0000001004150810 */ /* 0x000fe20007ffe0ff */
[----:B------:R-:W-:Y:S01]  /*8530*/  IMAD.IADD R17, R17, 0x1, R3 ;  /* 0x0000000111117824 */ /* 0x000fe200078e0203 */
[C---:B------:R-:W-:Y:S01]  /*8540*/  IADD3 R4, -R15.reuse, RZ, RZ ;  /* 0x000000ff0f047210 */ /* 0x040fe20007ffe1ff */
[C---:B------:R-:W-:Y:S01]  /*8550*/  FMUL.FTZ R101, R10.reuse, R101 ;  /* 0x000000650a657220 */ /* 0x040fe20000410000 */
[----:B------:R-:W-:Y:S01]  /*8560*/  SHF.R.S32.HI R3, RZ, 0x1f, R15 ;  /* 0x0000001fff037819 */ /* 0x000fe2000001140f */
[----:B------:R-:W-:Y:S01]  /*8570*/  FMUL.FTZ R100, R10, R100 ;  /* 0x000000640a647220 */ /* 0x000fe20000410000 */
[----:B------:R-:W-:Y:S01]  /*8580*/  IADD3 R18, P0, R15, R18, RZ ;  /* 0x000000120f127210 */ /* 0x000fe20007f1e0ff */
[----:B------:R-:W-:Y:S01]  /*8590*/  IMAD R7, R4, c[0x0][0x4e8], R7 ;  /* 0x00013a0004077a24 */ /* 0x000fe200078e0207 */
[----:B------:R-:W-:Y:S01]  /*85a0*/  SEL R0, R135, 0xffffffe0, !P1 ;  /* 0xffffffe087007807 */ /* 0x000fe20004800000 */
[C---:B------:R-:W-:Y:S01]  /*85b0*/  FMUL.FTZ R37, R10.reuse, R37 ;  /* 0x000000250a257220 */ /* 0x040fe20000410000 */
[----:B------:R-:W-:Y:S01]  /*85c0*/  IADD3.X R19, R3, R19, R2, P0, !PT ;  /* 0x0000001303137210 */ /* 0x000fe200007fe402 */
[C---:B------:R-:W-:Y:S01]  /*85d0*/  FMUL.FTZ R36, R10.reuse, R36 ;  /* 0x000000240a247220 */ /* 0x040fe20000410000 */
[----:B------:R-:W-:Y:S01]  /*85e0*/  IADD3 R3, R9, R0, RZ ;  /* 0x0000000009037210 */ /* 0x000fe20007ffe0ff */
[----:B------:R-:W-:Y:S01]  /*85f0*/  FMUL.FTZ R41, R10, R41 ;  /* 0x000000290a297220 */ /* 0x000fe20000410000 */
[----:B------:R-:W-:Y:S01]  /*8600*/  IADD3 R15, R0, R21, RZ ;  /* 0x00000015000f7210 */ /* 0x000fe20007ffe0ff */
[----:B------:R-:W-:Y:S01]  /*8610*/  FMUL.FTZ R40, R10, R40 ;  /* 0x000000280a287220 */ /* 0x000fe20000410000 */
[----:B------:R-:W-:Y:S01]  /*8620*/  SHF.R.S32.HI R0, RZ, 0x1f, R7 ;  /* 0x0000001fff007819 */ /* 0x000fe20000011407 */
[----:B------:R-:W-:Y:S01]  /*8630*/  IMAD.WIDE.U32 R18, R7, c[0x0][0x488], R18 ;  /* 0x0001220007127a25 */ /* 0x000fe200078e0012 */
[----:B------:R-:W-:Y:S01]  /*8640*/  MOV R2, 0x40 ;  /* 0x0000004000027802 */ /* 0x000fe20000000f00 */
[----:B------:R-:W-:Y:S01]  /*8650*/  STS [R9+0x80], R128 ;  /* 0x0000808009007388 */ /* 0x000fe20000000800 */
[----:B------:R-:W-:Y:S01]  /*8660*/  F2FP.PACK_AB R116, R117, R116 ;  /* 0x000000747574723e */ /* 0x000fe200000000ff */
[----:B------:R-:W-:Y:S01]  /*8670*/  IMAD R0, R0, c[0x0][0x488], RZ ;  /* 0x0001220000007a24 */ /* 0x000fe200078e02ff */
[----:B------:R-:W-:Y:S01]  /*8680*/  SEL R2, R2, 0xffffffc0, !P2 ;  /* 0xffffffc002027807 */ /* 0x000fe20005000000 */
[C---:B------:R-:W-:Y:S01]  /*8690*/  FMUL.FTZ R45, R10.reuse, R45 ;  /* 0x0000002d0a2d7220 */ /* 0x040fe20000410000 */
[----:B------:R-:W-:Y:S01]  /*86a0*/  F2FP.PACK_AB R112, R113, R112 ;  /* 0x000000707170723e */ /* 0x000fe200000000ff */
[----:B------:R-:W-:Y:S01]  /*86b0*/  IMAD R0, R7, c[0x0][0x48c], R0 ;  /* 0x0001230007007a24 */ /* 0x000fe200078e0200 */
[----:B------:R-:W-:Y:S01]  /*86c0*/  IADD3 R23, R9, R2, RZ ;  /* 0x0000000209177210 */ /* 0x000fe20007ffe0ff */
[----:B------:R-:W-:Y:S01]  /*86d0*/  FMUL.FTZ R44, R10, R44 ;  /* 0x0000002c0a2c7220 */ /* 0x000fe20000410000 */
[----:B------:R-:W-:Y:S01]  /*86e0*/  F2FP.PACK_AB R108, R109, R108 ;  /* 0x0000006c6d6c723e */ /* 0x000fe200000000ff */
[----:B------:R-:W-:Y:S01]  /*86f0*/  STS [R9+0x480], R130 ;  /* 0x0004808209007388 */ /* 0x000fe20000000800 */
[----:B------:R-:W-:Y:S01]  /*8700*/  IMAD.IADD R7, R2, 0x1, R21 ;  /* 0x0000000102077824 */ /* 0x000fe200078e0215 */
[----:B------:R-:W-:Y:S01]  /*8710*/  F2FP.PACK_AB R104, R105, R104 ;  /* 0x000000686968723e */ /* 0x000fe200000000ff */
[C---:B------:R-:W-:Y:S01]  /*8720*/  FMUL.FTZ R49, R10.reuse, R49 ;  /* 0x000000310a317220 */ /* 0x040fe20000410000 */
[----:B------:R-:W-:Y:S01]  /*8730*/  STS [R21], R124 ;  /* 0x0000007c15007388 */ /* 0x000fe20000000800 */
[----:B------:R-:W-:Y:S01]  /*8740*/  FMUL.FTZ R48, R10, R48 ;  /* 0x000000300a307220 */ /* 0x000fe20000410000 */
[----:B------:R-:W-:Y:S01]  /*8750*/  IADD3 R25, R2, R3, RZ ;  /* 0x0000000302197210 */ /* 0x000fe20007ffe0ff */
[C---:B------:R-:W-:Y:S01]  /*8760*/  FMUL.FTZ R53, R10.reuse, R53 ;  /* 0x000000350a357220 */ /* 0x040fe20000410000 */
[----:B------:R-:W-:Y:S01]  /*8770*/  STS [R21+0x400], R126 ;  /* 0x0004007e15007388 */ /* 0x000fe20000000800 */
[C---:B------:R-:W-:Y:S01]  /*8780*/  FMUL.FTZ R52, R10.reuse, R52 ;  /* 0x000000340a347220 */ /* 0x040fe20000410000 */
[----:B------:R-:W-:Y:S01]  /*8790*/  F2FP.PACK_AB R100, R101, R100 ;  /* 0x000000646564723e */ /* 0x000fe200000000ff */
[C---:B------:R-:W-:Y:S01]  /*87a0*/  FMUL.FTZ R57, R10.reuse, R57 ;  /* 0x000000390a397220 */ /* 0x040fe20000410000 */
[----:B------:R-:W-:Y:S01]  /*87b0*/  STS [R3+0x80], R120 ;  /* 0x0000807803007388 */ /* 0x000fe20000000800 */
[----:B------:R-:W-:Y:S01]  /*87c0*/  IADD3 R27, R15, R2, RZ ;  /* 0x000000020f1b7210 */ /* 0x000fe20007ffe0ff */
[C---:B------:R-:W-:Y:S01]  /*87d0*/  FMUL.FTZ R56, R10.reuse, R56 ;  /* 0x000000380a387220 */ /* 0x040fe20000410000 */
[----:B------:R-:W-:Y:S01]  /*87e0*/  F2FP.PACK_AB R36, R37, R36 ;  /* 0x000000242524723e */ /* 0x000fe200000000ff */
        /* <DEDUP_REMOVED lines=39> */
[----:B------:R-:W-:Y:S01]  /*8a60*/  FMUL.FTZ R10, R10, R96 ;  /* 0x000000600a0a7220 */ /* 0x000fe20000410000 */
[----:B------:R-:W-:Y:S01]  /*8a70*/  STS [R27+0x400], R102 ;  /* 0x000400661b007388 */ /* 0x000fe20000000800 */
[----:B------:R-:W-:-:S02]  /*8a80*/  F2FP.PACK_AB R80, R81, R80 ;  /* 0x000000505150723e */ /* 0x000fc400000000ff */
[----:B------:R-:W-:Y:S01]  /*8a90*/  F2FP.PACK_AB R84, R85, R84 ;  /* 0x000000545554723e */ /* 0x000fe200000000ff */
[----:B------:R-:W-:Y:S01]  /*8aa0*/  STS [R9+0x4080], R36 ;  /* 0x0040802409007388 */ /* 0x000fe20000000800 */
[----:B------:R-:W-:Y:S02]  /*8ab0*/  LEA R4, P0, R18, c[0x0][0x450], 0x2 ;  /* 0x0001140012047a11 */ /* 0x000fe400078010ff */
[----:B------:R-:W-:Y:S01]  /*8ac0*/  IADD3 R19, R19, R0, RZ ;  /* 0x0000000013137210 */ /* 0x000fe20007ffe0ff */
[----:B------:R-:W-:Y:S01]  /*8ad0*/  STS [R9+0x4480], R38 ;  /* 0x0044802609007388 */ /* 0x000fe20000000800 */
[----:B------:R-:W-:Y:S02]  /*8ae0*/  F2FP.PACK_AB R88, R89, R88 ;  /* 0x000000585958723e */ /* 0x000fe400000000ff */
[----:B------:R-:W-:Y:S01]  /*8af0*/  F2FP.PACK_AB R92, R93, R92 ;  /* 0x0000005c5d5c723e */ /* 0x000fe200000000ff */
[----:B------:R-:W-:Y:S01]  /*8b00*/  STS [R21+0x4000], R40 ;  /* 0x0040002815007388 */ /* 0x000fe20000000800 */
[----:B------:R-:W-:-:S02]  /*8b10*/  F2FP.PACK_AB R10, R97, R10 ;  /* 0x0000000a610a723e */ /* 0x000fc400000000ff */
[----:B------:R-:W-:Y:S01]  /*8b20*/  LEA.HI.X R19, R18, c[0x0][0x454], R19, 0x2, P0 ;  /* 0x0001150012137a11 */ /* 0x000fe200000f1413 */
[----:B------:R-:W-:Y:S01]  /*8b30*/  STS [R21+0x4400], R42 ;  /* 0x0044002a15007388 */ /* 0x000fe20000000800 */
[----:B------:R-:W-:-:S03]  /*8b40*/  SHF.R.S32.HI R0, RZ, 0x1f, R11 ;  /* 0x0000001fff007819 */ /* 0x000fc6000001140b */
[----:B------:R-:W-:Y:S02]  /*8b50*/  STS [R3+0x4080], R44 ;  /* 0x0040802c03007388 */ /* 0x000fe40000000800 */
[----:B------:R-:W-:Y:S02]  /*8b60*/  IMAD R0, R0, c[0x0][0x3d8], RZ ;  /* 0x0000f60000007a24 */ /* 0x000fe400078e02ff */
[----:B------:R-:W-:Y:S02]  /*8b70*/  STS [R3+0x4480], R46 ;  /* 0x0044802e03007388 */ /* 0x000fe40000000800 */
[C---:B------:R-:W-:Y:S02]  /*8b80*/  IMAD R0, R11.reuse, c[0x0][0x3dc], R0 ;  /* 0x0000f7000b007a24 */ /* 0x040fe400078e0200 */
        /* <DEDUP_REMOVED lines=22> */
[----:B-1----:R-:W-:-:S03]  /*8cf0*/  IMAD.WIDE.U32 R2, R11, c[0x0][0x3d8], R16 ;  /* 0x0000f6000b027a25 */ /* 0x002fc600078e0010 */
[----:B------:R-:W-:Y:S02]  /*8d00*/  STS [R25+0x8080], R92 ;  /* 0x0080805c19007388 */ /* 0x000fe40000000800 */
[----:B------:R-:W-:Y:S02]  /*8d10*/  IADD3 R0, R3, R0, RZ ;  /* 0x0000000003007210 */ /* 0x000fe40007ffe0ff */
[----:B------:R-:W-:Y:S01]  /*8d20*/  STS [R25+0x8480], R94 ;  /* 0x0084805e19007388 */ /* 0x000fe20000000800 */
[----:B------:R-:W-:-:S03]  /*8d30*/  SHF.R.S32.HI R3, RZ, 0x1f, R198 ;  /* 0x0000001fff037819 */ /* 0x000fc600000114c6 */
[----:B------:R-:W-:Y:S04]  /*8d40*/  STS [R27+0x8000], R10 ;  /* 0x0080000a1b007388 */ /* 0x000fe80000000800 */
[----:B------:R-:W-:Y:S04]  /*8d50*/  STS [R27+0x8400], R98 ;  /* 0x008400621b007388 */ /* 0x000fe80000000800 */
[----:B------:R-:W-:Y:S04]  /*8d60*/  SHFL.IDX PT, R96, R4, RZ, 0x1c1f ;  /* 0x001c1fff04607589 */ /* 0x000fe800000e0000 */
[----:B------:R-:W1:Y:S04]  /*8d70*/  SHFL.IDX PT, R97, R19, RZ, 0x1c1f ;  /* 0x001c1fff13617589 */ /* 0x000e6800000e0000 */
[----:B------:R-:W-:Y:S06]  /*8d80*/  BAR.SYNC.DEFER_BLOCKING 0x1, 0x100 ;  /* 0x0044000000007b1d */ /* 0x000fec0000010000 */
[----:B------:R2:W-:Y:S04]  /*8d90*/  SHFL.IDX PT, R100, R4, 0x1, 0x1c1f ;  /* 0x003c1f0004647f89 */ /* 0x0005e800000e0000 */
[----:B------:R-:W3:Y:S04]  /*8da0*/  SHFL.IDX PT, R101, R19, 0x1, 0x1c1f ;  /* 0x003c1f0013657f89 */ /* 0x000ee800000e0000 */
[----:B-1----:R1:W-:Y:S01]  /*8db0*/  @!P5 ST.E [R96.64], R14 ;  /* 0x0000000e6000d985 */ /* 0x0023e2000c10190c */
[----:B--2---:R-:W-:-:S04]  /*8dc0*/  LEA R4, P0, R2, c[0x0][0x380], 0x1 ;  /* 0x0000e00002047a11 */ /* 0x004fc800078008ff */
[----:B------:R-:W-:Y:S01]  /*8dd0*/  LEA.HI.X R2, R2, c[0x0][0x384], R0, 0x1, P0 ;  /* 0x0000e10002027a11 */ /* 0x000fe200000f0c00 */
[----:B---3--:R1:W-:Y:S01]  /*8de0*/  @!P3 ST.E [R100.64], R13 ;  /* 0x0000000d6400b985 */ /* 0x0083e2000c10190c */
[----:B------:R-:W-:Y:S02]  /*8df0*/  ISETP.GE.AND P0, PT, R200, R5, PT ;  /* 0x00000005c800720c */ /* 0x000fe40003f06270 */
[----:B------:R-:W-:Y:S01]  /*8e00*/  SHF.R.S32.HI R0, RZ, 0x1f, R199 ;  /* 0x0000001fff007819 */ /* 0x000fe200000114c7 */
[----:B------:R1:W2:Y:S04]  /*8e10*/  LDS.128 R52, [R201+0x1080] ;  /* 0x00108000c9347984 */ /* 0x0002a80000000c00 */
[----:B------:R1:W3:Y:S04]  /*8e20*/  LDS.128 R48, [R201+0x2080] ;  /* 0x00208000c9307984 */ /* 0x0002e80000000c00 */
        /* <DEDUP_REMOVED lines=11> */
[----:B------:R-:W-:-:S02]  /*8ee0*/  ISETP.GE.AND P2, PT, R206, c[0x0][0x3c8], PT ;  /* 0x0000f200ce007a0c */ /* 0x000fc40003f46270 */
[----:B------:R-:W-:Y:S01]  /*8ef0*/  ISETP.GE.AND P1, PT, R205, c[0x0][0x3c8], PT ;  /* 0x0000f200cd007a0c */ /* 0x000fe20003f26270 */
[----:B-1----:R-:W1:Y:S01]  /*8f00*/  LDS.128 R12, [R201+0x4080] ;  /* 0x00408000c90c7984 */ /* 0x002e620000000c00 */
[----:B------:R-:W-:-:S03]  /*8f10*/  ISETP.GE.AND P0, PT, R204, c[0x0][0x3c8], PT ;  /* 0x0000f200cc007a0c */ /* 0x000fc60003f06270 */
[----:B------:R-:W5:Y:S06]  /*8f20*/  LDS.128 R8, [R201+0x8080] ;  /* 0x00808000c9087984 */ /* 0x000f6c0000000c00 */
[-C--:B------:R-:W-:Y:S02]  /*8f30*/  @!P2 IADD3 R58, P5, R208, R7.reuse, RZ ;  /* 0x00000007d03aa210 */ /* 0x080fe40007fbe0ff */
[-C--:B------:R-:W-:Y:S02]  /*8f40*/  @!P1 LEA R6, P4, R199, R7.reuse, 0x1 ;  /* 0x00000007c7069211 */ /* 0x080fe400078808ff */
[----:B------:R-:W-:Y:S01]  /*8f50*/  @!P0 LEA R56, P3, R198, R7, 0x1 ;  /* 0x00000007c6388211 */ /* 0x000fe200078608ff */
[----:B------:R-:W-:Y:S01]  /*8f60*/  @!P2 IMAD.X R59, R209, 0x1, R57, P5 ;  /* 0x00000001d13ba824 */ /* 0x000fe200028e0639 */
[----:B------:R-:W-:-:S02]  /*8f70*/  @!P1 LEA.HI.X R7, R199, R57, R0, 0x1, P4 ;  /* 0x00000039c7079211 */ /* 0x000fc400020f0c00 */
[----:B------:R-:W-:Y:S02]  /*8f80*/  @!P0 LEA.HI.X R57, R198, R57, R3, 0x1, P3 ;  /* 0x00000039c6398211 */ /* 0x000fe400018f0c03 */
[----:B--2---:R2:W-:Y:S04]  /*8f90*/  @!P2 ST.E.128 [R58.64], R16 ;  /* 0x000000103a00a985 */ /* 0x0045e8000c101d0c */
[----:B-1----:R2:W-:Y:S04]  /*8fa0*/  @!P1 ST.E.128 [R6.64], R12 ;  /* 0x0000000c06009985 */ /* 0x0025e8000c101d0c */
[----:B-----5:R2:W-:Y:S02]  /*8fb0*/  @!P0 ST.E.128 [R56.64], R8 ;  /* 0x0000000838008985 */ /* 0x0205e4000c101d0c */
.L_x_742:
[----:B--2---:R-:W-:Y:S05]  /*8fc0*/  BSYNC B0 ;  /* 0x0000000000007941 */ /* 0x004fea0003800000 */
.L_x_741:
[----:B------:R-:W-:Y:S01]  /*8fd0*/  IADD3 R6, R200, 0x20, RZ ;  /* 0x00000020c8067810 */ /* 0x000fe20007ffe0ff */
[----:B------:R2:W4:Y:S01]  /*8fe0*/  SHFL.IDX PT, R9, R2, 0x1, 0x181f ;  /* 0x00381f0002097f89 */ /* 0x00052200000e0000 */
[----:B------:R-:W-:Y:S02]  /*8ff0*/  BSSY B0, `(.L_x_743) ;  /* 0x0000010000007945 */ /* 0x000fe40003800000 */
[----:B------:R-:W-:Y:S01]  /*9000*/  ISETP.GE.AND P0, PT, R6, R5, PT ;  /* 0x000000050600720c */ /* 0x000fe20003f06270 */
[----:B-1----:R2:W1:-:S12]  /*9010*/  SHFL.IDX PT, R7, R4, 0x1, 0x181f ;  /* 0x00381f0004077f89 */ /* 0x00245800000e0000 */
[----:B------:R-:W-:Y:S05]  /*9020*/  @P0 BRA `(.L_x_744) ;  /* 0x000000c000000947 */ /* 0x000fea0003800000 */
[----:B------:R-:W-:Y:S02]  /*9030*/  ISETP.GE.AND P2, PT, R206, c[0x0][0x3c8], PT ;  /* 0x0000f200ce007a0c */ /* 0x000fe40003f46270 */
[----:B------:R-:W-:Y:S02]  /*9040*/  ISETP.GE.AND P1, PT, R205, c[0x0][0x3c8], PT ;  /* 0x0000f200cd007a0c */ /* 0x000fe40003f26270 */
[----:B------:R-:W-:-:S09]  /*9050*/  ISETP.GE.AND P0, PT, R204, c[0x0][0x3c8], PT ;  /* 0x0000f200cc007a0c */ /* 0x000fd20003f06270 */
[-C--:B-1----:R-:W-:Y:S02]  /*9060*/  @!P2 IADD3 R10, P5, R208, R7.reuse, RZ ;  /* 0x00000007d00aa210 */ /* 0x082fe40007fbe0ff */
[-C--:B------:R-:W-:Y:S02]  /*9070*/  @!P1 LEA R6, P4, R199, R7.reuse, 0x1 ;  /* 0x00000007c7069211 */ /* 0x080fe400078808ff */
[C---:B------:R-:W-:Y:S01]  /*9080*/  @!P0 LEA R8, P3, R198.reuse, R7, 0x1 ;  /* 0x00000007c6088211 */ /* 0x040fe200078608ff */
[----:B----4-:R-:W-:Y:S01]  /*9090*/  @!P2 IMAD.X R11, R209, 0x1, R9, P5 ;  /* 0x00000001d10ba824 */ /* 0x010fe200028e0609 */
[-C--:B------:R-:W-:Y:S02]  /*90a0*/  @!P1 LEA.HI.X R7, R199, R9.reuse, R0, 0x1, P4 ;  /* 0x00000009c7079211 */ /* 0x080fe400020f0c00 */
[----:B------:R-:W-:Y:S02]  /*90b0*/  @!P0 LEA.HI.X R9, R198, R9, R3, 0x1, P3 ;  /* 0x00000009c6098211 */ /* 0x000fe400018f0c03 */
[----:B------:R1:W-:Y:S04]  /*90c0*/  @!P2 ST.E.128 [R10.64], R52 ;  /* 0x000000340a00a985 */ /* 0x0003e8000c101d0c */
[----:B------:R1:W-:Y:S04]  /*90d0*/  @!P1 ST.E.128 [R6.64], R40 ;  /* 0x0000002806009985 */ /* 0x0003e8000c101d0c */
[----:B------:R1:W-:Y:S02]  /*90e0*/  @!P0 ST.E.128 [R8.64], R28 ;  /* 0x0000001c08008985 */ /* 0x0003e4000c101d0c */
.L_x_744:
[----:B------:R-:W-:Y:S05]  /*90f0*/  BSYNC B0 ;  /* 0x0000000000007941 */ /* 0x000fea0003800000 */
.L_x_743:
[----:B-1----:R-:W-:Y:S01]  /*9100*/  IADD3 R6, R200, 0x40, RZ ;  /* 0x00000040c8067810 */ /* 0x002fe20007ffe0ff */
[----:B----4-:R1:W4:Y:S01]  /*9110*/  SHFL.IDX PT, R9, R2, 0x2, 0x181f ;  /* 0x00581f0002097f89 */ /* 0x01032200000e0000 */
[----:B------:R-:W-:Y:S02]  /*9120*/  BSSY B0, `(.L_x_745) ;  /* 0x0000010000007945 */ /* 0x000fe40003800000 */
[----:B------:R-:W-:Y:S01]  /*9130*/  ISETP.GE.AND P0, PT, R6, R5, PT ;  /* 0x000000050600720c */ /* 0x000fe20003f06270 */
[----:B------:R1:W2:-:S12]  /*9140*/  SHFL.IDX PT, R7, R4, 0x2, 0x181f ;  /* 0x00581f0004077f89 */ /* 0x00029800000e0000 */
[----:B------:R-:W-:Y:S05]  /*9150*/  @P0 BRA `(.L_x_746) ;  /* 0x000000c000000947 */ /* 0x000fea0003800000 */
[----:B------:R-:W-:Y:S02]  /*9160*/  ISETP.GE.AND P2, PT, R206, c[0x0][0x3c8], PT ;  /* 0x0000f200ce007a0c */ /* 0x000fe40003f46270 */
[----:B------:R-:W-:Y:S02]  /*9170*/  ISETP.GE.AND P1, PT, R205, c[0x0][0x3c8], PT ;  /* 0x0000f200cd007a0c */ /* 0x000fe40003f26270 */
[----:B------:R-:W-:-:S09]  /*9180*/  ISETP.GE.AND P0, PT, R204, c[0x0][0x3c8], PT ;  /* 0x0000f200cc007a0c */ /* 0x000fd20003f06270 */
[-C--:B--2---:R-:W-:Y:S02]  /*9190*/  @!P2 IADD3 R10, P5, R208, R7.reuse, RZ ;  /* 0x00000007d00aa210 */ /* 0x084fe40007fbe0ff */
[-C--:B------:R-:W-:Y:S02]  /*91a0*/  @!P1 LEA R6, P4, R199, R7.reuse, 0x1 ;  /* 0x00000007c7069211 */ /* 0x080fe400078808ff */
[C---:B------:R-:W-:Y:S01]  /*91b0*/  @!P0 LEA R8, P3, R198.reuse, R7, 0x1 ;  /* 0x00000007c6088211 */ /* 0x040fe200078608ff */
[----:B----4-:R-:W-:Y:S01]  /*91c0*/  @!P2 IMAD.X R11, R209, 0x1, R9, P5 ;  /* 0x00000001d10ba824 */ /* 0x010fe200028e0609 */
[-C--:B------:R-:W-:Y:S02]  /*91d0*/  @!P1 LEA.HI.X R7, R199, R9.reuse, R0, 0x1, P4 ;  /* 0x00000009c7079211 */ /* 0x080fe400020f0c00 */
[----:B------:R-:W-:Y:S02]  /*91e0*/  @!P0 LEA.HI.X R9, R198, R9, R3, 0x1, P3 ;  /* 0x00000009c6098211 */ /* 0x000fe400018f0c03 */
[----:B---3--:R2:W-:Y:S04]  /*91f0*/  @!P2 ST.E.128 [R10.64], R48 ;  /* 0x000000300a00a985 */ /* 0x0085e8000c101d0c */
[----:B------:R2:W-:Y:S04]  /*9200*/  @!P1 ST.E.128 [R6.64], R36 ;  /* 0x0000002406009985 */ /* 0x0005e8000c101d0c */
[----:B------:R2:W-:Y:S02]  /*9210*/  @!P0 ST.E.128 [R8.64], R24 ;  /* 0x0000001808008985 */ /* 0x0005e4000c101d0c */
.L_x_746:
[----:B------:R-:W-:Y:S05]  /*9220*/  BSYNC B0 ;  /* 0x0000000000007941 */ /* 0x000fea0003800000 */
.L_x_745:
[----:B------:R-:W-:Y:S01]  /*9230*/  IADD3 R200, R200, 0x60, RZ ;  /* 0x00000060c8c87810 */ /* 0x000fe20007ffe0ff */
[----:B--2---:R2:W1:Y:S03]  /*9240*/  SHFL.IDX PT, R7, R2, 0x3, 0x181f ;  /* 0x00781f0002077f89 */ /* 0x00446600000e0000 */
[----:B------:R-:W-:Y:S01]  /*9250*/  ISETP.GE.AND P0, PT, R200, R5, PT ;  /* 0x00000005c800720c */ /* 0x000fe20003f06270 */
[----:B----4-:R2:W4:-:S12]  /*9260*/  SHFL.IDX PT, R9, R4, 0x3, 0x181f ;  /* 0x00781f0004097f89 */ /* 0x01051800000e0000 */
[----:B------:R-:W-:Y:S05]  /*9270*/  @P0 EXIT ;  /* 0x000000000000094d */ /* 0x000fea0003800000 */
[----:B------:R-:W-:Y:S02]  /*9280*/  ISETP.GE.AND P1, PT, R206, c[0x0][0x3c8], PT ;  /* 0x0000f200ce007a0c */ /* 0x000fe40003f26270 */
[----:B------:R-:W-:-:S11]  /*9290*/  ISETP.GE.AND P0, PT, R205, c[0x0][0x3c8], PT ;  /* 0x0000f200cd007a0c */ /* 0x000fd60003f06270 */
[-C--:B----4-:R-:W-:Y:S02]  /*92a0*/  @!P1 IADD3 R10, P3, R208, R9.reuse, RZ ;  /* 0x00000009d00a9210 */ /* 0x090fe40007f7e0ff */
[----:B-12---:R-:W-:-:S03]  /*92b0*/  @!P0 LEA R4, P2, R199, R9, 0x1 ;  /* 0x00000009c7048211 */ /* 0x006fc600078408ff */
[----:B------:R-:W-:Y:S01]  /*92c0*/  @!P1 IMAD.X R11, R209, 0x1, R7, P3 ;  /* 0x00000001d10b9824 */ /* 0x000fe200018e0607 */
[----:B------:R-:W-:-:S04]  /*92d0*/  @!P0 LEA.HI.X R5, R199, R7, R0, 0x1, P2 ;  /* 0x00000007c7058211 */ /* 0x000fc800010f0c00 */
[----:B------:R1:W-:Y:S04]  /*92e0*/  @!P1 ST.E.128 [R10.64], R44 ;  /* 0x0000002c0a009985 */ /* 0x0003e8000c101d0c */
[----:B------:R1:W-:Y:S01]  /*92f0*/  @!P0 ST.E.128 [R4.64], R32 ;  /* 0x0000002004008985 */ /* 0x0003e2000c101d0c */
[----:B------:R-:W-:-:S13]  /*9300*/  ISETP.GE.AND P0, PT, R204, c[0x0][0x3c8], PT ;  /* 0x0000f200cc007a0c */ /* 0x000fda0003f06270 */
[----:B------:R-:W-:Y:S05]  /*9310*/  @P0 EXIT ;  /* 0x000000000000094d */ /* 0x000fea0003800000 */
[----:B------:R-:W-:-:S04]  /*9320*/  LEA R2, P0, R198, R9, 0x1 ;  /* 0x00000009c6027211 */ /* 0x000fc800078008ff */
[----:B------:R-:W-:-:S05]  /*9330*/  LEA.HI.X R3, R198, R7, R3, 0x1, P0 ;  /* 0x00000007c6037211 */ /* 0x000fca00000f0c03 */
[----:B------:R-:W-:Y:S01]  /*9340*/  ST.E.128 [R2.64], R20 ;  /* 0x0000001402007985 */ /* 0x000fe2000c101d0c */
[----:B------:R-:W-:Y:S05]  /*9350*/  EXIT ;  /* 0x000000000000794d */ /* 0x000fea0003800000 */
.L_x_747:
        /* <DEDUP_REMOVED lines=10> */
.L_x_1505:


//--------------------- .text._ZN7cutlass13device_kernelIN5flash19enable_sm80_to_sm89INS1_16FlashAttnFwdSm80INS1_25CollectiveMainloopFwdSm80ILi8ELi2ELb0EN4cute5tupleIJNS5_1CILi128EEENS7_ILi64EEENS7_ILi192EEEEEELi192ENS_6half_tEfNS_4arch4Sm80ELb0ELb0ELb1ELb1ELb1ELb0ELb1ELb0EEENS1_21CollectiveEpilogueFwdINS6_IJS8_SA_S9_EEENS6_IJNS7_ILi1EEESI_SI_EEESC_SE_Li256ELb1ELb1ELb0ELb0EEENS1_19SingleTileSchedulerILb1ELb0ELb1ELi128EEEEEEEEEvNT_6ParamsE --------------------------
	.section	.text._ZN7cutlass13device_kernelIN5flash19enable_sm80_to_sm89INS1_16FlashAttnFwdSm80INS1_25CollectiveMainloopFwdSm80ILi8ELi2ELb0EN4cute5tupleIJNS5_1CILi128EEENS7_ILi64EEENS7_ILi192EEEEEELi192ENS_6half_tEfNS_4arch4Sm80ELb0ELb0ELb1ELb1ELb1ELb0ELb1ELb0EEENS1_21CollectiveEpilogueFwdINS6_IJS8_SA_S9_EEENS6_IJNS7_ILi1EEESI_SI_EEESC_SE_Li256ELb1ELb1ELb0ELb0EEENS1_19SingleTileSchedulerILb1ELb0ELb1ELi128EEEEEEEEEvNT_6ParamsE,"ax",@progbits
	.sectioninfo	@"SHI_REGISTERS=241"
	.align	128
.text._ZN7cutlass13device_kernelIN5flash19enable_sm80_to_sm89INS1_16FlashAttnFwdSm80INS1_25CollectiveMainloopFwdSm80ILi8ELi2ELb0EN4cute5tupleIJNS5_1CILi128EEENS7_ILi64EEENS7_ILi192EEEEEELi192ENS_6half_tEfNS_4arch4Sm80ELb0ELb0ELb1ELb1ELb1ELb0ELb1ELb0EEENS1_21CollectiveEpilogueFwdINS6_IJS8_SA_S9_EEENS6_IJNS7_ILi1EEESI_SI_EEESC_SE_Li256ELb1ELb1ELb0ELb0EEENS1_19SingleTileSchedulerILb1ELb0ELb1ELi128EEEEEEEEEvNT_6ParamsE:
        .type           _ZN7cutlass13device_kernelIN5flash19enable_sm80_to_sm89INS1_16FlashAttnFwdSm80INS1_25CollectiveMainloopFwdSm80ILi8ELi2ELb0EN4cute5tupleIJNS5_1CILi128EEENS7_ILi64EEENS7_ILi192EEEEEELi192ENS_6half_tEfNS_4arch4Sm80ELb0ELb0ELb1ELb1ELb1ELb0ELb1ELb0EEENS1_21CollectiveEpilogueFwdINS6_IJS8_SA_S9_EEENS6_IJNS7_ILi1EEESI_SI_EEESC_SE_Li256ELb1ELb1ELb0ELb0EEENS1_19SingleTileSchedulerILb1ELb0ELb1ELi128EEEEEEEEEvNT_6ParamsE,@function
        .size           _ZN7cutlass13device_kernelIN5flash19enable_sm80_to_sm89INS1_16FlashAttnFwdSm80INS1_25CollectiveMainloopFwdSm80ILi8ELi2ELb0EN4cute5tupleIJNS5_1CILi128EEENS7_ILi64EEENS7_ILi192EEEEEELi192ENS_6half_tEfNS_4arch4Sm80ELb0ELb0ELb1ELb1ELb1ELb0ELb1ELb0EEENS1_21CollectiveEpilogueFwdINS6_IJS8_SA_S9_EEENS6_IJNS7_ILi1EEESI_SI_EEESC_SE_Li256ELb1ELb1ELb0ELb0EEENS1_19SingleTileSchedulerILb1ELb0ELb1ELi128EEEEEEEEEvNT_6ParamsE,(.L_x_1506 - _ZN7cutlass13device_kernelIN5flash19enable_sm80_to_sm89INS1_16FlashAttnFwdSm80INS1_25CollectiveMainloopFwdSm80ILi8ELi2ELb0EN4cute5tupleIJNS5_1CILi128EEENS7_ILi64EEENS7_ILi192EEEEEELi192ENS_6half_tEfNS_4arch4Sm80ELb0ELb0ELb1ELb1ELb1ELb0ELb1ELb0EEENS1_21CollectiveEpilogueFwdINS6_IJS8_SA_S9_EEENS6_IJNS7_ILi1EEESI_SI_EEESC_SE_Li256ELb1ELb1ELb0ELb0EEENS1_19SingleTileSchedulerILb1ELb0ELb1ELi128EEEEEEEEEvNT_6ParamsE)
        .other          _ZN7cutlass13device_kernelIN5flash19enable_sm80_to_sm89INS1_16FlashAttnFwdSm80INS1_25CollectiveMainloopFwdSm80ILi8ELi2ELb0EN4cute5tupleIJNS5_1CILi128EEENS7_ILi64EEENS7_ILi192EEEEEELi192ENS_6half_tEfNS_4arch4Sm80ELb0ELb0ELb1ELb1ELb1ELb0ELb1ELb0EEENS1_21CollectiveEpilogueFwdINS6_IJS8_SA_S9_EEENS6_IJNS7_ILi1EEESI_SI_EEESC_SE_Li256ELb1ELb1ELb0ELb0EEENS1_19SingleTileSchedulerILb1ELb0ELb1ELi128EEEEEEEEEvNT_6ParamsE,@"STO_CUDA_ENTRY STV_DEFAULT"
_ZN7cutlass13device_kernelIN5flash19enable_sm80_to_sm89INS1_16FlashAttnFwdSm80INS1_25CollectiveMainloopFwdSm80ILi8ELi2ELb0EN4cute5tupleIJNS5_1CILi128EEENS7_ILi64EEENS7_ILi192EEEEEELi192ENS_6half_tEfNS_4arch4Sm80ELb0ELb0ELb1ELb1ELb1ELb0ELb1ELb0EEENS1_21CollectiveEpilogueFwdINS6_IJS8_SA_S9_EEENS6_IJNS7_ILi1EEESI_SI_EEESC_SE_Li256ELb1ELb1ELb0ELb0EEENS1_19SingleTileSchedulerILb1ELb0ELb1ELi128EEEEEEEEEvNT_6ParamsE:
        /* <DEDUP_REMOVED lines=16> */
.L_x_749:
        /* <DEDUP_REMOVED lines=8> */
.L_x_751:
[----:B------:R-:W-:-:S05]  /*0180*/  MOV R7, c[0x0][0x54c] ;  /* 0x0001530000077a02 */ /* 0x000fca0000000f00 */
.L_x_750:
[----:B-----5:R-:W-:Y:S01]  /*0190*/  IMAD R7, R7, c[0x0][0x548], RZ ;  /* 0x0001520007077a24 */ /* 0x020fe200078e02ff */
[----:B------:R-:W-:-:S04]  /*01a0*/  SHF.L.U32 R0, R3, 0x7, RZ ;  /* 0x0000000703007819 */ /* 0x000fc800000006ff */
[----:B------:R-:W-:-:S04]  /*01b0*/  ISETP.GE.AND P0, PT, R0, R7, PT ;  /* 0x000000070000720c */ /* 0x000fc80003f06270 */
[----:B------:R-:W-:Y:S01]  /*01c0*/  SEL R204, R204, 0xffffffff, !P0 ;  /* 0xffffffffcccc7807 */ /* 0x000fe20004000000 */
[----:B------:R-:W-:Y:S05]  /*01d0*/  BRA `(.L_x_752) ;  /* 0x0000012000007947 */ /* 0x000fea0003800000 */
.L_x_748:
[----:B---3--:R-:W-:-:S04]  /*01e0*/  ISETP.NE.U32.AND P0, PT, RZ, c[0x0][0x568], PT ;  /* 0x00015a00ff007a0c */ /* 0x008fc80003f05070 */
[----:B------:R-:W-:-:S13]  /*01f0*/  ISETP.NE.AND.EX P0, PT, RZ, c[0x0][0x56c], PT, P0 ;  /* 0x00015b00ff007a0c */ /* 0x000fda0003f05300 */
[----:B------:R-:W-:Y:S05]  /*0200*/  @!P0 BRA `(.L_x_753) ;  /* 0x0000002000008947 */ /* 0x000fea0003800000 */
[----:B------:R1:W5:Y:S01]  /*0210*/  LDG.E R7, [R8.64] ;  /* 0x0000000608077981 */ /* 0x000362000c1e1900 */
[----:B------:R-:W-:Y:S05]  /*0220*/  BRA `(.L_x_754) ;  /* 0x0000009000007947 */ /* 0x000fea0003800000 */
.L_x_753:
        /* <DEDUP_REMOVED lines=8> */
.L_x_755:
[----:B------:R-:W-:-:S05]  /*02b0*/  MOV R7, c[0x0][0x54c] ;  /* 0x0001530000077a02 */ /* 0x000fca0000000f00 */
.L_x_754:
[----:B-----5:R-:W-:Y:S01]  /*02c0*/  IMAD R7, R7, c[0x0][0x548], RZ ;  /* 0x0001520007077a24 */ /* 0x020fe200078e02ff */
[----:B------:R-:W-:-:S04]  /*02d0*/  SHF.L.U32 R0, R3, 0x7, RZ ;  /* 0x0000000703007819 */ /* 0x000fc800000006ff */
[----:B------:R-:W-:-:S04]  /*02e0*/  ISETP.GE.AND P0, PT, R0, R7, PT ;  /* 0x000000070000720c */ /* 0x000fc80003f06270 */
[----:B------:R-:W-:-:S04]  /*02f0*/  SEL R204, R204, 0xffffffff, !P0 ;  /* 0xffffffffcccc7807 */ /* 0x000fc80004000000 */
.L_x_752:
[----:B------:R-:W-:-:S13]  /*0300*/  ISETP.GE.AND P0, PT, R204, RZ, PT ;  /* 0x000000ffcc00720c */ /* 0x000fda0003f06270 */
[----:B------:R-:W-:Y:S05]  /*0310*/  @!P0 EXIT ;  /* 0x000000000000894d */ /* 0x000fea0003800000 */
[----:B------:R-:W-:Y:S01]  /*0320*/  ISETP.NE.U32.AND P0, PT, RZ, c[0x0][0x370], PT ;  /* 0x0000dc00ff007a0c */ /* 0x000fe20003f05070 */
[----:B------:R-:W-:Y:S01]  /*0330*/  IMAD.MOV.U32 R203, RZ, RZ, RZ ;  /* 0x000000ffffcb7224 */ /* 0x000fe200078e00ff */
[----:B------:R-:W-:Y:S01]  /*0340*/  ISETP.NE.U32.AND P2, PT, RZ, c[0x0][0x360], PT ;  /* 0x0000d800ff007a0c */ /* 0x000fe20003f45070 */
[----:B------:R-:W-:Y:S01]  /*0350*/  IMAD.MOV.U32 R2, RZ, RZ, c[0x0][0x168] ;  /* 0x00005a00ff027624 */ /* 0x000fe200078e00ff */
[----:B------:R-:W-:Y:S01]  /*0360*/  ISETP.NE.AND.EX P1, PT, RZ, c[0x0][0x374], PT, P0 ;  /* 0x0000dd00ff007a0c */ /* 0x000fe20003f25300 */
[----:B-1----:R-:W-:Y:S01]  /*0370*/  IMAD.MOV.U32 R8, RZ, RZ, RZ ;  /* 0x000000ffff087224 */ /* 0x002fe200078e00ff */
[----:B------:R-:W-:Y:S01]  /*0380*/  ISETP.NE.AND.EX P0, PT, RZ, c[0x0][0x364], PT, P2 ;  /* 0x0000d900ff007a0c */ /* 0x000fe20003f05320 */
[----:B------:R-:W-:Y:S01]  /*0390*/  IMAD.WIDE R10, R204, R5, c[0x0][0x348] ;  /* 0x0000d200cc0a7625 */ /* 0x000fe200078e0205 */
[----:B------:R-:W-:-:S04]  /*03a0*/  ISETP.NE.U32.AND P3, PT, RZ, c[0x0][0x348], PT ;  /* 0x0000d200ff007a0c */ /* 0x000fc80003f65070 */
[----:B------:R-:W-:-:S05]  /*03b0*/  ISETP.NE.AND.EX P3, PT, RZ, c[0x0][0x34c], PT, P3 ;  /* 0x0000d300ff007a0c */ /* 0x000fca0003f65330 */
[----:B------:R-:W-:-:S04]  /*03c0*/  @P1 IMAD.WIDE R14, R204, R5, c[0x0][0x370] ;  /* 0x0000dc00cc0e1625 */ /* 0x000fc800078e0205 */
[----:B------:R-:W-:Y:S01]  /*03d0*/  @P0 IMAD.WIDE R12, R204, R5, c[0x0][0x360] ;  /* 0x0000d800cc0c0625 */ /* 0x000fe200078e0205 */
[----:B------:R1:W5:Y:S04]  /*03e0*/  @P1 LDG.E R203, [R14.64] ;  /* 0x000000060ecb1981 */ /* 0x000368000c1e1900 */
[----:B------:R1:W5:Y:S04]  /*03f0*/  @P3 LDG.E R8, [R10.64] ;  /* 0x000000060a083981 */ /* 0x000368000c1e1900 */
[----:B------:R1:W5:Y:S01]  /*0400*/  @P0 LDG.E R2, [R12.64] ;  /* 0x000000060c020981 */ /* 0x000362000c1e1900 */
[----:B------:R-:W-:-:S02]  /*0410*/  ULDC UR5, c[0x0][0x2ac] ;  /* 0x0000ab0000057ab9 */ /* 0x000fc40000000800 */
[----:B------:R-:W-:Y:S01]  /*0420*/  ULDC UR4, c[0x0][0x1d0] ;  /* 0x0000740000047ab9 */ /* 0x000fe20000000800 */
[----:B------:R-:W2:Y:S01]  /*0430*/  S2R R197, SR_CTAID.Y ;  /* 0x0000000000c57919 */ /* 0x000ea20000002600 */
[----:B------:R-:W-:-:S06]  /*0440*/  UIMAD UR4, UR5, UR4, URZ ;  /* 0x00000004050472a4 */ /* 0x000fcc000f8e023f */
[----:B------:R-:W-:Y:S01]  /*0450*/  IMAD.U32 R150, RZ, RZ, UR4 ;  /* 0x00000004ff967e24 */ /* 0x000fe2000f8e00ff */
[----:B--2---:R-:W-:Y:S01]  /*0460*/  SHF.R.S32.HI R0, RZ, 0x1f, R197 ;  /* 0x0000001fff007819 */ /* 0x004fe200000114c5 */
[----:B------:R-:W-:Y:S05]  /*0470*/  @P0 BRA `(.L_x_756) ;  /* 0x0000004000000947 */ /* 0x000fea0003800000 */
[----:B-1----:R-:W-:Y:S05]  /*0480*/  @!P3 BRA `(.L_x_756) ;  /* 0x000000300000b947 */ /* 0x002fea0003800000 */
[----:B-----5:R-:W2:Y:S04]  /*0490*/  LDG.E R2, [R10.64] ;  /* 0x000000060a027981 */ /* 0x020ea8000c1e1900 */
[----:B------:R-:W2:Y:S02]  /*04a0*/  LDG.E R7, [R10.64+0x4] ;  /* 0x000004060a077981 */ /* 0x000ea4000c1e1900 */
[----:B--2---:R-:W-:Y:S02]  /*04b0*/  IADD3 R2, -R2, R7, RZ ;  /* 0x0000000702027210 */ /* 0x004fe40007ffe1ff */
.L_x_756:
[----:B-1----:R-:W-:-:S04]  /*04c0*/  ISETP.NE.U32.AND P0, PT, RZ, c[0x0][0x368], PT ;  /* 0x0000da00ff007a0c */ /* 0x002fc80003f05070 */
[----:B------:R-:W-:-:S13]  /*04d0*/  ISETP.NE.AND.EX P0, PT, RZ, c[0x0][0x36c], PT, P0 ;  /* 0x0000db00ff007a0c */ /* 0x000fda0003f05300 */
[----:B------:R-:W-:Y:S05]  /*04e0*/  @!P0 BRA `(.L_x_757) ;  /* 0x0000003000008947 */ /* 0x000fea0003800000 */
[----:B------:R-:W-:-:S06]  /*04f0*/  IMAD.WIDE R150, R204, R5, c[0x0][0x368] ;  /* 0x0000da00cc967625 */ /* 0x000fcc00078e0205 */
[----:B------:R1:W5:Y:S01]  /*0500*/  LDG.E R150, [R150.64] ;  /* 0x0000000696967981 */ /* 0x000362000c1e1900 */
[----:B------:R-:W-:Y:S05]  /*0510*/  BRA `(.L_x_758) ;  /* 0x0000007000007947 */ /* 0x000fea0003800000 */
.L_x_757:
[----:B------:R-:W-:-:S04]  /*0520*/  ISETP.NE.U32.AND P0, PT, RZ, c[0x0][0x350], PT ;  /* 0x0000d400ff007a0c */ /* 0x000fc80003f05070 */
[----:B------:R-:W-:-:S13]  /*0530*/  ISETP.NE.AND.EX P0, PT, RZ, c[0x0][0x354], PT, P0 ;  /* 0x0000d500ff007a0c */ /* 0x000fda0003f05300 */
[----:B------:R-:W-:Y:S05]  /*0540*/  @!P0 BRA `(.L_x_758) ;  /* 0x0000004000008947 */ /* 0x000fea0003800000 */
[----:B------:R-:W-:-:S05]  /*0550*/  IMAD.WIDE R10, R204, R5, c[0x0][0x350] ;  /* 0x0000d400cc0a7625 */ /* 0x000fca00078e0205 */
[----:B------:R-:W2:Y:S04]  /*0560*/  LDG.E R7, [R10.64] ;  /* 0x000000060a077981 */ /* 0x000ea8000c1e1900 */
[----:B------:R-:W2:Y:S02]  /*0570*/  LDG.E R150, [R10.64+0x4] ;  /* 0x000004060a967981 */ /* 0x000ea4000c1e1900 */
[----:B--2---:R-:W-:-:S05]  /*0580*/  IADD3 R150, -R7, R150, RZ ;  /* 0x0000009607967210 */ /* 0x004fca0007ffe1ff */
.L_x_758:
[----:B-----5:R-:W-:Y:S01]  /*0590*/  IMAD.IADD R144, R150, 0x1, -R203 ;  /* 0x0000000196907824 */ /* 0x020fe200078e0acb */
[----:B------:R-:W-:Y:S01]  /*05a0*/  PLOP3.LUT P2, PT, PT, PT, PT, 0x80, 0x0 ;  /* 0x000000000000781c */ /* 0x000fe20003f4f070 */
[----:B------:R-:W-:Y:S01]  /*05b0*/  CS2R R98, SRZ ;  /* 0x0000000000627805 */ /* 0x000fe2000001ff00 */
[----:B------:R-:W-:Y:S01]  /*05c0*/  CS2R R96, SRZ ;  /* 0x0000000000607805 */ /* 0x000fe2000001ff00 */
[----:B------:R-:W-:Y:S01]  /*05d0*/  CS2R R94, SRZ ;  /* 0x00000000005e7805 */ /* 0x000fe2000001ff00 */
[----:B------:R-:W-:Y:S01]  /*05e0*/  ISETP.GE.AND P0, PT, R144, 0x1, PT ;  /* 0x000000019000780c */ /* 0x000fe20003f06270 */
        /* <DEDUP_REMOVED lines=48> */
[----:B------:R-:W-:-:S04]  /*08f0*/  ISETP.NE.U32.AND P2, PT, RZ, c[0x0][0x340], PT ;  /* 0x0000d000ff007a0c */ /* 0x000fc80003f45070 */
[----:B------:R-:W-:-:S13]  /*0900*/  ISETP.NE.AND.EX P2, PT, RZ, c[0x0][0x344], PT, P2 ;  /* 0x0000d100ff007a0c */ /* 0x000fda0003f45320 */
[----:B------:R-:W-:-:S06]  /*0910*/  @P2 IMAD.WIDE R206, R204, R5, c[0x0][0x340] ;  /* 0x0000d000ccce2625 */ /* 0x000fcc00078e0205 */
[----:B------:R2:W5:Y:S01]  /*0920*/  @P2 LDG.E R206, [R206.64] ;  /* 0x00000006cece2981 */ /* 0x000562000c1e1900 */
[----:B------:R-:W-:Y:S01]  /*0930*/  SHF.R.S32.HI R9, RZ, 0x1f, R8 ;  /* 0x0000001fff097819 */ /* 0x000fe20000011408 */
[----:B------:R-:W-:Y:S01]  /*0940*/  IMAD.WIDE.U32 R16, R8, c[0x0][0x178], RZ ;  /* 0x00005e0008107a25 */ /* 0x000fe200078e00ff */
[----:B------:R-:W-:Y:S01]  /*0950*/  SHF.R.S32.HI R7, RZ, 0x1f, R6 ;  /* 0x0000001fff077819 */ /* 0x000fe20000011406 */
[----:B------:R-:W-:Y:S01]  /*0960*/  BSSY B0, `(.L_x_760) ;  /* 0x0000054000007945 */ /* 0x000fe20003800000 */
[----:B------:R-:W-:Y:S01]  /*0970*/  SHF.R.S32.HI R13, RZ, 0x1f, R204 ;  /* 0x0000001fff0d7819 */ /* 0x000fe200000114cc */
[----:B------:R-:W-:Y:S01]  /*0980*/  IMAD R9, R9, c[0x0][0x178], RZ ;  /* 0x00005e0009097a24 */ /* 0x000fe200078e02ff */
[----:B------:R-:W-:Y:S01]  /*0990*/  LEA.HI R4, R7, R6, RZ, 0x3 ;  /* 0x0000000607047211 */ /* 0x000fe200078f18ff */
[----:B------:R-:W-:Y:S01]  /*09a0*/  IMAD R10, R0, c[0x0][0x1b8], RZ ;  /* 0x00006e00000a7a24 */ /* 0x000fe200078e02ff */
[----:B------:R-:W-:Y:S01]  /*09b0*/  SEL R13, R13, RZ, !P3 ;  /* 0x000000ff0d0d7207 */ /* 0x000fe20005800000 */
[----:B------:R-:W-:Y:S01]  /*09c0*/  IMAD R9, R8, c[0x0][0x17c], R9 ;  /* 0x00005f0008097a24 */ /* 0x000fe200078e0209 */
[----:B------:R-:W-:Y:S01]  /*09d0*/  LOP3.LUT R5, R4, 0xfffffff8, RZ, 0xc0, !PT ;  /* 0xfffffff804057812 */ /* 0x000fe200078ec0ff */
[----:B------:R-:W-:Y:S01]  /*09e0*/  IMAD.MOV.U32 R8, RZ, RZ, c[0x0][0x2c4] ;  /* 0x0000b100ff087624 */ /* 0x000fe200078e00ff */
[----:B------:R-:W-:Y:S01]  /*09f0*/  SHF.R.S32.HI R4, RZ, 0x3, R4 ;  /* 0x00000003ff047819 */ /* 0x000fe20000011404 */
[----:B------:R-:W-:Y:S01]  /*0a00*/  IMAD.IADD R17, R17, 0x1, R9 ;  /* 0x0000000111117824 */ /* 0x000fe200078e0209 */
[----:B------:R-:W-:Y:S01]  /*0a10*/  SEL R14, R204, RZ, !P3 ;  /* 0x000000ffcc0e7207 */ /* 0x000fe20005800000 */
[----:B------:R-:W-:Y:S01]  /*0a20*/  IMAD R13, R13, c[0x0][0x1c0], RZ ;  /* 0x000070000d0d7a24 */ /* 0x000fe200078e02ff */
[----:B------:R-:W-:Y:S01]  /*0a30*/  ISETP.NE.AND P0, PT, R8, 0x1, PT ;  /* 0x000000010800780c */ /* 0x000fe20003f05270 */
[----:B------:R-:W-:Y:S01]  /*0a40*/  IMAD.IADD R8, R6, 0x1, -R5 ;  /* 0x0000000106087824 */ /* 0x000fe200078e0a05 */
[----:B------:R-:W-:Y:S01]  /*0a50*/  SHF.L.U32 R201, R4, 0x6, RZ ;  /* 0x0000000604c97819 */ /* 0x000fe200000006ff */
[----:B------:R-:W-:-:S02]  /*0a60*/  IMAD R5, R197, c[0x0][0x1bc], R10 ;  /* 0x00006f00c5057a24 */ /* 0x000fc400078e020a */
[----:B------:R-:W-:Y:S01]  /*0a70*/  IMAD R202, R8, 0x20, R4 ;  /* 0x0000002008ca7824 */ /* 0x000fe200078e0204 */
[----:B------:R-:W-:Y:S01]  /*0a80*/  LOP3.LUT R201, R201, 0x1c0, RZ, 0xc0, !PT ;  /* 0x000001c0c9c97812 */ /* 0x000fe200078ec0ff */
[----:B------:R-:W-:-:S04]  /*0a90*/  IMAD.WIDE.U32 R16, R197, c[0x0][0x1b8], R16 ;  /* 0x00006e00c5107a25 */ /* 0x000fc800078e0010 */
[----:B------:R-:W-:Y:S02]  /*0aa0*/  IMAD R12, R3, 0x80, R202 ;  /* 0x00000080030c7824 */ /* 0x000fe400078e02ca */
[----:B------:R-:W-:Y:S02]  /*0ab0*/  IMAD.IADD R17, R17, 0x1, R5 ;  /* 0x0000000111117824 */ /* 0x000fe400078e0205 */
[----:B------:R-:W-:Y:S01]  /*0ac0*/  @P0 IMAD.HI.U32 R5, R12, c[0x0][0x2c8], RZ ;  /* 0x0000b2000c050a27 */ /* 0x000fe200078e00ff */
[----:B------:R-:W-:-:S03]  /*0ad0*/  MOV R10, R12 ;  /* 0x0000000c000a7202 */ /* 0x000fc60000000f00 */
[C---:B------:R-:W-:Y:S01]  /*0ae0*/  IMAD R13, R14.reuse, c[0x0][0x1c4], R13 ;  /* 0x000071000e0d7a24 */ /* 0x040fe200078e020d */
[----:B------:R-:W-:Y:S01]  /*0af0*/  @P0 SHF.R.U32.HI R10, RZ, c[0x0][0x2cc], R5 ;  /* 0x0000b300ff0a0a19 */ /* 0x000fe20000011605 */
[----:B------:R-:W-:-:S03]  /*0b00*/  IMAD.WIDE.U32 R14, R14, c[0x0][0x1c0], R16 ;  /* 0x000070000e0e7a25 */ /* 0x000fc600078e0010 */
[--C-:B------:R-:W-:Y:S01]  /*0b10*/  SHF.R.S32.HI R9, RZ, 0x1f, R10.reuse ;  /* 0x0000001fff097819 */ /* 0x100fe2000001140a */
[----:B------:R-:W-:Y:S02]  /*0b20*/  IMAD.MOV R5, RZ, RZ, -R10 ;  /* 0x000000ffff057224 */ /* 0x000fe400078e0a0a */
[----:B------:R-:W-:Y:S02]  /*0b30*/  IMAD.IADD R13, R15, 0x1, R13 ;  /* 0x000000010f0d7824 */ /* 0x000fe400078e020d */
[----:B------:R-:W-:Y:S02]  /*0b40*/  IMAD R5, R5, c[0x0][0x2c4], R12 ;  /* 0x0000b10005057a24 */ /* 0x000fe400078e020c */
[----:B------:R-:W-:Y:S02]  /*0b50*/  IMAD R9, R9, c[0x0][0x1b0], RZ ;  /* 0x00006c0009097a24 */ /* 0x000fe400078e02ff */
[----:B------:R-:W-:Y:S01]  /*0b60*/  IMAD.MOV.U32 R12, RZ, RZ, R14 ;  /* 0x000000ffff0c7224 */ /* 0x000fe200078e000e */
[----:B------:R-:W-:Y:S01]  /*0b70*/  SHF.R.S32.HI R11, RZ, 0x1f, R5 ;  /* 0x0000001fff0b7819 */ /* 0x000fe20000011405 */
[----:B------:R-:W-:-:S02]  /*0b80*/  IMAD R9, R10, c[0x0][0x1b4], R9 ;  /* 0x00006d000a097a24 */ /* 0x000fc400078e0209 */
[----:B------:R-:W-:-:S04]  /*0b90*/  IMAD.WIDE.U32 R12, R10, c[0x0][0x1b0], R12 ;  /* 0x00006c000a0c7a25 */ /* 0x000fc800078e000c */
[----:B------:R-:W-:Y:S02]  /*0ba0*/  IMAD R10, R11, c[0x0][0x1a8], RZ ;  /* 0x00006a000b0a7a24 */ /* 0x000fe400078e02ff */
[----:B------:R-:W-:Y:S02]  /*0bb0*/  IMAD.IADD R13, R13, 0x1, R9 ;  /* 0x000000010d0d7824 */ /* 0x000fe400078e0209 */
[C---:B------:R-:W-:Y:S02]  /*0bc0*/  IMAD R15, R5.reuse, c[0x0][0x1ac], R10 ;  /* 0x00006b00050f7a24 */ /* 0x040fe400078e020a */
[----:B------:R-:W-:Y:S01]  /*0bd0*/  IMAD.WIDE.U32 R10, R5, c[0x0][0x1a8], R12 ;  /* 0x00006a00050a7a25 */ /* 0x000fe200078e000c */
[----:B------:R-:W-:-:S03]  /*0be0*/  LEA.HI R12, R7, R6, RZ, 0x6 ;  /* 0x00000006070c7211 */ /* 0x000fc600078f30ff */
[----:B------:R-:W-:Y:S01]  /*0bf0*/  IMAD.IADD R15, R11, 0x1, R15 ;  /* 0x000000010b0f7824 */ /* 0x000fe200078e020f */
[----:B------:R-:W-:Y:S01]  /*0c00*/  LEA.HI R11, R7, R6, RZ, 0x4 ;  /* 0x00000006070b7211 */ /* 0x000fe200078f20ff */
[----:B------:R-:W-:Y:S01]  /*0c10*/  IMAD.SHL.U32 R148, R8, 0x8, RZ ;  /* 0x0000000808947824 */ /* 0x000fe200078e00ff */
[----:B------:R-:W-:Y:S01]  /*0c20*/  LEA R9, P0, R10, c[0x0][0x160], 0x1 ;  /* 0x000058000a097a11 */ /* 0x000fe200078008ff */
[----:B------:R-:W-:Y:S01]  /*0c30*/  IMAD R2, R2, c[0x0][0x2c4], RZ ;  /* 0x0000b10002027a24 */ /* 0x000fe200078e02ff */
[----:B------:R-:W-:Y:S01]  /*0c40*/  LOP3.LUT R5, R11, 0xfffffff0, RZ, 0xc0, !PT ;  /* 0xfffffff00b057812 */ /* 0x000fe200078ec0ff */
[----:B------:R-:W-:Y:S01]  /*0c50*/  IMAD R3, R3, 0x80, R4 ;  /* 0x0000008003037824 */ /* 0x000fe200078e0204 */
[----:B------:R-:W-:Y:S01]  /*0c60*/  LEA.HI.X R15, R10, c[0x0][0x164], R15, 0x1, P0 ;  /* 0x000059000a0f7a11 */ /* 0x000fe200000f0c0f */
[----:B------:R2:W3:Y:S01]  /*0c70*/  SHFL.IDX PT, R16, R9, RZ, 0x181f ;  /* 0x00181fff09107589 */ /* 0x0004e200000e0000 */
[----:B------:R-:W-:Y:S01]  /*0c80*/  SHF.R.U32.HI R10, RZ, 0x3, R201 ;  /* 0x00000003ff0a7819 */ /* 0x000fe200000116c9 */
[----:B------:R-:W-:Y:S01]  /*0c90*/  IMAD.IADD R5, R6, 0x1, -R5 ;  /* 0x0000000106057824 */ /* 0x000fe200078e0a05 */
[----:B------:R-:W-:Y:S01]  /*0ca0*/  LOP3.LUT R201, R201, 0x38, R148, 0xf8, !PT ;  /* 0x00000038c9c97812 */ /* 0x000fe200078ef894 */
[----:B------:R2:W4:Y:S01]  /*0cb0*/  SHFL.IDX PT, R17, R15, RZ, 0x181f ;  /* 0x00181fff0f117589 */ /* 0x00052200000e0000 */
[----:B------:R-:W-:-:S02]  /*0cc0*/  ISETP.GE.AND P1, PT, R3, R2, PT ;  /* 0x000000020300720c */ /* 0x000fc40003f26270 */
[----:B------:R-:W-:Y:S02]  /*0cd0*/  LOP3.LUT R201, R201, R10, RZ, 0x3c, !PT ;  /* 0x0000000ac9c97212 */ /* 0x000fe400078e3cff */
[----:B------:R-:W-:Y:S02]  /*0ce0*/  SHF.R.S32.HI R10, RZ, 0x1f, R5 ;  /* 0x0000001fff0a7819 */ /* 0x000fe40000011405 */
[----:B------:R-:W-:Y:S02]  /*0cf0*/  IADD3 R14, R148, 0x40, RZ ;  /* 0x00000040940e7810 */ /* 0x000fe40007ffe0ff */
[----:B------:R-:W-:Y:S02]  /*0d00*/  LEA.HI R10, R10, R5, RZ, 0x3 ;  /* 0x000000050a0a7211 */ /* 0x000fe400078f18ff */
[----:B------:R-:W-:Y:S02]  /*0d10*/  IADD3 R13, R148, 0x80, RZ ;  /* 0x00000080940d7810 */ /* 0x000fe40007ffe0ff */
[----:B------:R-:W-:-:S02]  /*0d20*/  LOP3.LUT R18, R10, 0xfffffff8, RZ, 0xc0, !PT ;  /* 0xfffffff80a127812 */ /* 0x000fc400078ec0ff */
[----:B------:R-:W-:Y:S02]  /*0d30*/  SHF.L.U32 R12, R12, 0x3, RZ ;  /* 0x000000030c0c7819 */ /* 0x000fe400000006ff */
[----:B------:R-:W-:Y:S01]  /*0d40*/  LOP3.LUT P0, RZ, R8, 0x2, RZ, 0xc0, !PT ;  /* 0x0000000208ff7812 */ /* 0x000fe2000780c0ff */
[----:B------:R-:W-:Y:S01]  /*0d50*/  IMAD.IADD R5, R5, 0x1, -R18 ;  /* 0x0000000105057824 */ /* 0x000fe200078e0a12 */
[----:B------:R-:W-:Y:S02]  /*0d60*/  ISETP.GE.AND P5, PT, R148, c[0x0][0x198], PT ;  /* 0x0000660094007a0c */ /* 0x000fe40003fa6270 */
[----:B------:R-:W-:Y:S02]  /*0d70*/  ISETP.GE.AND P4, PT, R14, c[0x0][0x198], PT ;  /* 0x000066000e007a0c */ /* 0x000fe40003f86270 */
[----:B------:R-:W-:Y:S02]  /*0d80*/  ISETP.GE.AND P3, PT, R13, c[0x0][0x198], PT ;  /* 0x000066000d007a0c */ /* 0x000fe40003f66270 */
[----:B------:R-:W-:Y:S01]  /*0d90*/  LOP3.LUT R201, R201, 0xfffffe00, R12, 0xf8, !PT ;  /* 0xfffffe00c9c97812 */ /* 0x000fe200078ef80c */
[----:B------:R-:W-:Y:S01]  /*0da0*/  @!P2 IMAD.MOV.U32 R206, RZ, RZ, R204 ;  /* 0x000000ffffcea224 */ /* 0x000fe200078e00cc */
[----:B------:R-:W-:Y:S05]  /*0db0*/  @P1 BRA `(.L_x_761) ;  /* 0x000000e000001947 */ /* 0x000fea0003800000 */
[----:B--234-:R-:W-:Y:S01]  /*0dc0*/  SHF.R.S32.HI R21, RZ, 0x1f, R14 ;  /* 0x0000001fff157819 */ /* 0x01cfe2000001140e */
[----:B------:R-:W-:Y:S01]  /*0dd0*/  IMAD.WIDE R22, R148, 0x2, R16 ;  /* 0x0000000294167825 */ /* 0x000fe200078e0210 */
[----:B------:R-:W-:-:S02]  /*0de0*/  SHF.R.S32.HI R12, RZ, 0x1f, R13 ;  /* 0x0000001fff0c7819 */ /* 0x000fc4000001140d */
[----:B------:R-:W-:Y:S02]  /*0df0*/  LEA.HI R21, R21, R14, RZ, 0x3 ;  /* 0x0000000e15157211 */ /* 0x000fe400078f18ff */
[----:B------:R-:W-:Y:S01]  /*0e00*/  LEA.HI R19, R12, R13, RZ, 0x3 ;  /* 0x0000000d0c137211 */ /* 0x000fe200078f18ff */
[----:B------:R-:W-:Y:S01]  /*0e10*/  IMAD.SHL.U32 R12, R201, 0x2, RZ ;  /* 0x00000002c90c7824 */ /* 0x000fe200078e00ff */
[----:B------:R-:W-:Y:S02]  /*0e20*/  LOP3.LUT R21, R21, 0xfffffff8, RZ, 0xc0, !PT ;  /* 0xfffffff815157812 */ /* 0x000fe400078ec0ff */
[----:B------:R-:W-:Y:S02]  /*0e30*/  LOP3.LUT R19, R19, 0xfffffff8, RZ, 0xc0, !PT ;  /* 0xfffffff813137812 */ /* 0x000fe400078ec0ff */
[----:B------:R-:W-:Y:S01]  /*0e40*/  @!PT LDS RZ, [RZ] ;  /* 0x00000000fffff984 */ /* 0x000fe20000000800 */
[----:B------:R2:W-:Y:S01]  /*0e50*/  LDGSTS.E.BYPASS.LTC128B.128 [R12+0x18100], [R22.64], !P5 ;  /* 0x18100000160c7fae */ /* 0x0005e2000e901d46 */
[----:B------:R-:W-:-:S04]  /*0e60*/  IMAD.WIDE R20, R21, 0x2, R16 ;  /* 0x0000000215147825 */ /* 0x000fc800078e0210 */
[----:B------:R-:W-:Y:S01]  /*0e70*/  IMAD.WIDE R16, R19, 0x2, R16 ;  /* 0x0000000213107825 */ /* 0x000fe200078e0210 */
[----:B------:R2:W-:Y:S04]  /*0e80*/  LDGSTS.E.BYPASS.LTC128B.128 [R12+0x1c100], [R20.64], !P4 ;  /* 0x1c100000140c7fae */ /* 0x0005e8000e101d46 */
[----:B------:R2:W-:Y:S02]  /*0e90*/  LDGSTS.E.BYPASS.LTC128B.128 [R12+0x20100], [R16.64], !P3 ;  /* 0x20100000100c7fae */ /* 0x0005e4000d901d46 */
.L_x_761:
[----:B--234-:R-:W-:Y:S05]  /*0ea0*/  BSYNC B0 ;  /* 0x0000000000007941 */ /* 0x01cfea0003800000 */
.L_x_760:
[----:B------:R-:W-:Y:S01]  /*0eb0*/  IADD3 R17, R3, 0x20, RZ ;  /* 0x0000002003117810 */ /* 0x000fe20007ffe0ff */
[----:B------:R2:W3:Y:S01]  /*0ec0*/  SHFL.IDX PT, R19, R15, 0x1, 0x181f ;  /* 0x00381f000f137f89 */ /* 0x0004e200000e0000 */
[----:B------:R-:W-:Y:S02]  /*0ed0*/  BSSY B0, `(.L_x_762) ;  /* 0x0000012000007945 */ /* 0x000fe40003800000 */
[----:B------:R-:W-:Y:S01]  /*0ee0*/  ISETP.GE.AND P1, PT, R17, R2, PT ;  /* 0x000000021100720c */ /* 0x000fe20003f26270 */
[----:B------:R2:W4:-:S12]  /*0ef0*/  SHFL.IDX PT, R18, R9, 0x1, 0x181f ;  /* 0x00381f0009127f89 */ /* 0x00051800000e0000 */
        /* <DEDUP_REMOVED lines=15> */
.L_x_763:
[----:B------:R-:W-:Y:S05]  /*0ff0*/  BSYNC B0 ;  /* 0x0000000000007941 */ /* 0x000fea0003800000 */
.L_x_762:
[----:B---3--:R-:W-:Y:S01]  /*1000*/  IADD3 R17, R3, 0x40, RZ ;  /* 0x0000004003117810 */ /* 0x008fe20007ffe0ff */
[----:B------:R3:W1:Y:S01]  /*1010*/  SHFL.IDX PT, R19, R15, 0x2, 0x181f ;  /* 0x00581f000f137f89 */ /* 0x00066200000e0000 */
[----:B------:R-:W-:Y:S02]  /*1020*/  BSSY B0, `(.L_x_764) ;  /* 0x0000012000007945 */ /* 0x000fe40003800000 */
[----:B------:R-:W-:Y:S01]  /*1030*/  ISETP.GE.AND P1, PT, R17, R2, PT ;  /* 0x000000021100720c */ /* 0x000fe20003f26270 */
[----:B----4-:R3:W4:-:S12]  /*1040*/  SHFL.IDX PT, R18, R9, 0x2, 0x181f ;  /* 0x00581f0009127f89 */ /* 0x01071800000e0000 */
[----:B------:R-:W-:Y:S05]  /*1050*/  @P1 BRA `(.L_x_765) ;  /* 0x000000e000001947 */ /* 0x000fea0003800000 */
[----:B------:R-:W-:Y:S01]  /*1060*/  SHF.R.S32.HI R17, RZ, 0x1f, R14 ;  /* 0x0000001fff117819 */ /* 0x000fe2000001140e */
[----:B-1--4-:R-:W-:Y:S01]  /*1070*/  IMAD.WIDE R20, R148, 0x2, R18 ;  /* 0x0000000294147825 */ /* 0x012fe200078e0212 */
        /* <DEDUP_REMOVED lines=12> */
.L_x_765:
[----:B------:R-:W-:Y:S05]  /*1140*/  BSYNC B0 ;  /* 0x0000000000007941 */ /* 0x000fea0003800000 */
.L_x_764:
[----:B-1--4-:R1:W-:Y:S01]  /*1150*/  SHFL.IDX PT, R18, R9, 0x3, 0x181f ;  /* 0x00781f0009127f89 */ /* 0x0123e200000e0000 */
[----:B------:R-:W-:Y:S01]  /*1160*/  IADD3 R12, R144, 0x3f, RZ ;  /* 0x0000003f900c7810 */ /* 0x000fe20007ffe0ff */
[----:B------:R-:W-:Y:S01]  /*1170*/  IMAD.MOV.U32 R194, RZ, RZ, c[0x0][0x2b8] ;  /* 0x0000ae00ffc27624 */ /* 0x000fe200078e00ff */
[----:B------:R-:W-:Y:S01]  /*1180*/  IADD3 R3, R3, 0x60, RZ ;  /* 0x0000006003037810 */ /* 0x000fe20007ffe0ff */
[----:B------:R-:W4:Y:S01]  /*1190*/  SHFL.IDX PT, R19, R15, 0x3, 0x181f ;  /* 0x00781f000f137f89 */ /* 0x000f2200000e0000 */
[----:B------:R-:W-:Y:S01]  /*11a0*/  SHF.R.S32.HI R17, RZ, 0x1f, R12 ;  /* 0x0000001fff117819 */ /* 0x000fe2000001140c */
[----:B------:R-:W-:Y:S01]  /*11b0*/  IMAD.MOV.U32 R199, RZ, RZ, RZ ;  /* 0x000000ffffc77224 */ /* 0x000fe200078e00ff */
[----:B------:R-:W-:-:S02]  /*11c0*/  ISETP.NE.AND P6, PT, R194, 0x1, PT ;  /* 0x00000001c200780c */ /* 0x000fc40003fc5270 */
[----:B------:R-:W-:Y:S02]  /*11d0*/  LEA.HI R12, R17, R12, RZ, 0x6 ;  /* 0x0000000c110c7211 */ /* 0x000fe400078f30ff */
[----:B------:R-:W-:Y:S02]  /*11e0*/  ISETP.GE.AND P1, PT, R3, R2, PT ;  /* 0x000000020300720c */ /* 0x000fe40003f26270 */
[----:B------:R-:W-:Y:S02]  /*11f0*/  SHF.R.S32.HI R3, RZ, 0x1f, R14 ;  /* 0x0000001fff037819 */ /* 0x000fe4000001140e */
[----:B------:R-:W-:Y:S02]  /*1200*/  P2R R2, PR, RZ, 0x40 ;  /* 0x00000040ff027803 */ /* 0x000fe40000000000 */
[----:B------:R-:W-:Y:S02]  /*1210*/  SHF.R.S32.HI R12, RZ, 0x6, R12 ;  /* 0x00000006ff0c7819 */ /* 0x000fe4000001140c */
[----:B------:R-:W-:-:S02]  /*1220*/  SHF.R.S32.HI R2, RZ, 0x1f, R13 ;  /* 0x0000001fff027819 */ /* 0x000fc4000001140d */
[----:B------:R-:W-:Y:S01]  /*1230*/  LEA.HI R134, R3, R14, RZ, 0x3 ;  /* 0x0000000e03867211 */ /* 0x000fe200078f18ff */
[----:B------:R-:W-:Y:S01]  /*1240*/  IMAD R200, R12, 0x40, R202 ;  /* 0x000000400cc87824 */ /* 0x000fe200078e02ca */
[----:B------:R-:W-:Y:S01]  /*1250*/  LEA.HI R2, R2, R13, RZ, 0x3 ;  /* 0x0000000d02027211 */ /* 0x000fe200078f18ff */
[----:B-123--:R-:W-:Y:S01]  /*1260*/  IMAD.SHL.U32 R9, R201, 0x2, RZ ;  /* 0x00000002c9097824 */ /* 0x00efe200078e00ff */
[----:B------:R-:W-:Y:S02]  /*1270*/  LOP3.LUT R134, R134, 0xfffffff8, RZ, 0xc0, !PT ;  /* 0xfffffff886867812 */ /* 0x000fe400078ec0ff */
[----:B------:R-:W-:Y:S01]  /*1280*/  LOP3.LUT R2, R2, 0xfffffff8, RZ, 0xc0, !PT ;  /* 0xfffffff802027812 */ /* 0x000fe200078ec0ff */
[----:B----4-:R-:W-:Y:S01]  /*1290*/  @!P1 IMAD.WIDE R22, R148, 0x2, R18 ;  /* 0x0000000294169825 */ /* 0x010fe200078e0212 */
[----:B------:R-:W-:Y:S02]  /*12a0*/  IADD3 R200, R200, -0x40, RZ ;  /* 0xffffffc0c8c87810 */ /* 0x000fe40007ffe0ff */
[----:B-----5:R-:W-:Y:S01]  /*12b0*/  SHF.R.S32.HI R193, RZ, 0x1f, R206 ;  /* 0x0000001fffc17819 */ /* 0x020fe200000114ce */
[--C-:B------:R-:W-:Y:S01]  /*12c0*/  @!P1 IMAD.WIDE R20, R134, 0x2, R18.reuse ;  /* 0x0000000286149825 */ /* 0x100fe200078e0212 */
[----:B------:R-:W-:Y:S01]  /*12d0*/  ISETP.GE.AND P2, PT, R200, R144, PT ;  /* 0x00000090c800720c */ /* 0x000fe20003f46270 */
[----:B------:R-:W-:Y:S01]  /*12e0*/  @!PT LDS RZ, [RZ] ;  /* 0x00000000fffff984 */ /* 0x000fe20000000800 */
[----:B------:R1:W-:Y:S02]  /*12f0*/  @!P1 LDGSTS.E.BYPASS.LTC128B.128 [R9+0x1b100], [R22.64], !P5 ;  /* 0x1b10000016099fae */ /* 0x0003e4000e901d46 */
[----:B------:R-:W-:Y:S01]  /*1300*/  @!P1 IMAD.WIDE R18, R2, 0x2, R18 ;  /* 0x0000000202129825 */ /* 0x000fe200078e0212 */
[----:B------:R-:W-:Y:S01]  /*1310*/  ISETP.GT.OR P2, PT, R202, 0x3f, P2 ;  /* 0x0000003fca00780c */ /* 0x000fe20001744670 */
[----:B------:R2:W-:Y:S02]  /*1320*/  @!P1 LDGSTS.E.BYPASS.LTC128B.128 [R9+0x1f100], [R20.64], !P4 ;  /* 0x1f10000014099fae */ /* 0x0005e4000e101d46 */
[----:B------:R-:W-:-:S02]  /*1330*/  IMAD.IADD R200, R200, 0x1, R203 ;  /* 0x00000001c8c87824 */ /* 0x000fc400078e02cb */
[----:B------:R3:W-:Y:S01]  /*1340*/  @!P1 LDGSTS.E.BYPASS.LTC128B.128 [R9+0x23100], [R18.64], !P3 ;  /* 0x2310000012099fae */ /* 0x0007e2000d901d46 */
[----:B------:R-:W-:Y:S02]  /*1350*/  IMAD R193, R193, c[0x0][0x2b0], RZ ;  /* 0x0000ac00c1c17a24 */ /* 0x000fe400078e02ff */
[----:B------:R-:W-:Y:S01]  /*1360*/  @P6 IMAD.HI.U32 R15, R200, c[0x0][0x2bc], RZ ;  /* 0x0000af00c80f6a27 */ /* 0x000fe200078e00ff */
[----:B------:R-:W0:Y:S03]  /*1370*/  LDGDEPBAR ;  /* 0x00000000000079af */ /* 0x000e260000000000 */
[C---:B------:R-:W-:Y:S02]  /*1380*/  IMAD R193, R206.reuse, c[0x0][0x2b4], R193 ;  /* 0x0000ad00cec17a24 */ /* 0x040fe400078e02c1 */
[----:B------:R-:W-:Y:S01]  /*1390*/  IMAD.MOV.U32 R3, RZ, RZ, R200 ;  /* 0x000000ffff037224 */ /* 0x000fe200078e00c8 */
[----:B------:R-:W-:Y:S01]  /*13a0*/  @P6 SHF.R.U32.HI R3, RZ, c[0x0][0x2c0], R15 ;  /* 0x0000b000ff036a19 */ /* 0x000fe2000001160f */
[----:B------:R-:W-:-:S04]  /*13b0*/  IMAD.WIDE.U32 R206, R206, c[0x0][0x2b0], RZ ;  /* 0x0000ac00cece7a25 */ /* 0x000fc800078e00ff */
[----:B------:R-:W-:Y:S01]  /*13c0*/  IMAD.IADD R193, R207, 0x1, R193 ;  /* 0x00000001cfc17824 */ /* 0x000fe200078e02c1 */
[----:B------:R-:W-:-:S04]  /*13d0*/  @!P2 IADD3 R16, P5, R3, R206, RZ ;  /* 0x000000ce0310a210 */ /* 0x000fc80007fbe0ff */
[----:B------:R-:W-:Y:S02]  /*13e0*/  @!P2 LEA.HI.X.SX32 R15, R3, R193, 0x1, P5 ;  /* 0x000000c1030fa211 */ /* 0x000fe400028f0eff */
[----:B------:R-:W-:-:S04]  /*13f0*/  @!P2 LEA R24, P4, R16, c[0x0][0x2a0], 0x2 ;  /* 0x0000a8001018aa11 */ /* 0x000fc800078810ff */
[----:B------:R-:W-:Y:S01]  /*1400*/  @!P2 LEA.HI.X R25, R16, c[0x0][0x2a4], R15, 0x2, P4 ;  /* 0x0000a9001019aa11 */ /* 0x000fe200020f140f */
[----:B------:R-:W-:Y:S06]  /*1410*/  BAR.SYNC.DEFER_BLOCKING 0x0 ;  /* 0x0000000000007b1d */ /* 0x000fec0000010000 */
[----:B------:R-:W4:Y:S01]  /*1420*/  @!P2 LDG.E R199, [R24.64] ;  /* 0x0000000618c7a981 */ /* 0x000f22000c1e1900 */
[----:B------:R-:W-:Y:S01]  /*1430*/  IMAD.MOV R3, RZ, RZ, -R3 ;  /* 0x000000ffff037224 */ /* 0x000fe200078e0a03 */
[----:B------:R-:W-:Y:S01]  /*1440*/  ISETP.GE.AND P5, PT, R148, c[0x0][0x1d4], PT ;  /* 0x0000750094007a0c */ /* 0x000fe20003fa6270 */
[----:B---3--:R-:W-:Y:S01]  /*1450*/  IMAD R18, R0, c[0x0][0x1e8], RZ ;  /* 0x00007a0000127a24 */ /* 0x008fe200078e02ff */
[----:B------:R-:W-:Y:S01]  /*1460*/  ISETP.GE.AND P4, PT, R14, c[0x0][0x1d4], PT ;  /* 0x000075000e007a0c */ /* 0x000fe20003f86270 */
[----:B------:R-:W-:Y:S01]  /*1470*/  IMAD R200, R3, c[0x0][0x2b8], R200 ;  /* 0x0000ae0003c87a24 */ /* 0x000fe200078e02c8 */
[----:B------:R-:W-:Y:S01]  /*1480*/  ISETP.GE.AND P6, PT, R13, c[0x0][0x1d4], PT ;  /* 0x000075000d007a0c */ /* 0x000fe20003fc6270 */
[----:B------:R-:W-:Y:S01]  /*1490*/  IMAD R195, R197, c[0x0][0x1ec], R18 ;  /* 0x00007b00c5c37a24 */ /* 0x000fe200078e0212 */
[----:B------:R-:W-:Y:S01]  /*14a0*/  ISETP.GE.AND P3, PT, R148, c[0x0][0x1d4], PT ;  /* 0x0000750094007a0c */ /* 0x000fe20003f66270 */
[----:B--2---:R-:W-:Y:S01]  /*14b0*/  IMAD.WIDE.U32 R20, R200, c[0x0][0x1e0], RZ ;  /* 0x00007800c8147a25 */ /* 0x004fe200078e00ff */
[----:B------:R-:W-:-:S02]  /*14c0*/  SHF.R.S32.HI R3, RZ, 0x1f, R200 ;  /* 0x0000001fff037819 */ /* 0x000fc400000114c8 */
[----:B------:R-:W-:Y:S01]  /*14d0*/  SHF.R.S32.HI R145, RZ, 0x1f, R148 ;  /* 0x0000001fff917819 */ /* 0x000fe20000011494 */
[----:B------:R-:W-:Y:S01]  /*14e0*/  IMAD.WIDE.U32 R210, R197, c[0x0][0x1e8], RZ ;  /* 0x00007a00c5d27a25 */ /* 0x000fe200078e00ff */
[----:B------:R-:W-:Y:S02]  /*14f0*/  SEL R146, RZ, 0x10, P6 ;  /* 0x00000010ff927807 */ /* 0x000fe40003000000 */
[----:B------:R-:W-:Y:S01]  /*1500*/  IADD3 R198, R9, 0x100, RZ ;  /* 0x0000010009c67810 */ /* 0x000fe20007ffe0ff */
[----:B------:R-:W-:Y:S01]  /*1510*/  IMAD R15, R3, c[0x0][0x1e0], RZ ;  /* 0x00007800030f7a24 */ /* 0x000fe200078e02ff */
[----:B------:R-:W-:Y:S01]  /*1520*/  SHF.R.S32.HI R147, RZ, 0x1f, R134 ;  /* 0x0000001fff937819 */ /* 0x000fe20000011486 */
[----:B------:R-:W-:Y:S01]  /*1530*/  IMAD.IADD R195, R211, 0x1, R195 ;  /* 0x00000001d3c37824 */ /* 0x000fe200078e02c3 */
[----:B------:R-:W-:Y:S01]  /*1540*/  SHF.R.S32.HI R133, RZ, 0x1f, R2 ;  /* 0x0000001fff857819 */ /* 0x000fe20000011402 */
[----:B-1----:R-:W-:Y:S02]  /*1550*/  IMAD R22, R200, c[0x0][0x1e4], R15 ;  /* 0x00007900c8167a24 */ /* 0x002fe400078e020f */
[----:B------:R-:W-:-:S02]  /*1560*/  IMAD R3, R3, c[0x0][0x208], RZ ;  /* 0x0000820003037a24 */ /* 0x000fc400078e02ff */
[----:B------:R-:W-:Y:S02]  /*1570*/  IMAD.IADD R23, R21, 0x1, R22 ;  /* 0x0000000115177824 */ /* 0x000fe400078e0216 */
[----:B------:R-:W-:Y:S02]  /*1580*/  IMAD.MOV.U32 R22, RZ, RZ, R20 ;  /* 0x000000ffff167224 */ /* 0x000fe400078e0014 */
[----:B------:R-:W-:-:S04]  /*1590*/  IMAD.WIDE.U32 R20, R200, c[0x0][0x208], RZ ;  /* 0x00008200c8147a25 */ /* 0x000fc800078e00ff */
[----:B------:R-:W-:Y:S01]  /*15a0*/  IMAD R26, R200, c[0x0][0x20c], R3 ;  /* 0x00008300c81a7a24 */ /* 0x000fe200078e0203 */
[----:B------:R-:W-:Y:S01]  /*15b0*/  LEA R3, R12, 0xffffffc0, 0x6 ;  /* 0xffffffc00c037811 */ /* 0x000fe200078e30ff */
[----:B------:R-:W-:Y:S02]  /*15c0*/  IMAD R0, R0, c[0x0][0x210], RZ ;  /* 0x0000840000007a24 */ /* 0x000fe400078e02ff */
[----:B------:R-:W-:Y:S02]  /*15d0*/  IMAD.IADD R27, R21, 0x1, R26 ;  /* 0x00000001151b7824 */ /* 0x000fe400078e021a */
[----:B------:R-:W-:Y:S02]  /*15e0*/  IMAD.MOV.U32 R26, RZ, RZ, R20 ;  /* 0x000000ffff1a7224 */ /* 0x000fe400078e0014 */
[----:B------:R-:W-:-:S04]  /*15f0*/  IMAD.WIDE.U32 R208, R197, c[0x0][0x210], RZ ;  /* 0x00008400c5d07a25 */ /* 0x000fc800078e00ff */
[----:B------:R-:W-:Y:S02]  /*1600*/  IMAD.IADD R3, R144, 0x1, -R3 ;  /* 0x0000000190037824 */ /* 0x000fe400078e0a03 */
[----:B------:R-:W-:-:S04]  /*1610*/  IMAD.WIDE R212, R148, 0x2, RZ ;  /* 0x0000000294d47825 */ /* 0x000fc800078e02ff */
[----:B------:R-:W-:Y:S01]  /*1620*/  IMAD.MOV.U32 R189, RZ, RZ, 0x10 ;  /* 0x00000010ffbd7424 */ /* 0x000fe200078e00ff */
[----:B----4-:R-:W-:Y:S01]  /*1630*/  SHF.R.S32.HI R16, RZ, 0x1f, R199 ;  /* 0x0000001fff107819 */ /* 0x010fe200000114c7 */
[----:B------:R-:W-:-:S04]  /*1640*/  IMAD.WIDE.U32 R22, R199, c[0x0][0x1f0], R22 ;  /* 0x00007c00c7167a25 */ /* 0x000fc800078e0016 */
[----:B------:R-:W-:Y:S01]  /*1650*/  IMAD R18, R16, c[0x0][0x1f0], RZ ;  /* 0x00007c0010127a24 */ /* 0x000fe200078e02ff */
[----:B------:R-:W-:Y:S01]  /*1660*/  IADD3 R15, P1, R210, R22, RZ ;  /* 0x00000016d20f7210 */ /* 0x000fe20007f3e0ff */
[----:B------:R-:W-:Y:S02]  /*1670*/  IMAD R16, R16, c[0x0][0x218], RZ ;  /* 0x0000860010107a24 */ /* 0x000fe400078e02ff */
[C---:B------:R-:W-:Y:S02]  /*1680*/  IMAD R18, R199.reuse, c[0x0][0x1f4], R18 ;  /* 0x00007d00c7127a24 */ /* 0x040fe400078e0212 */
[----:B------:R-:W-:-:S03]  /*1690*/  IMAD.WIDE.U32 R26, R199, c[0x0][0x218], R26 ;  /* 0x00008600c71a7a25 */ /* 0x000fc600078e001a */
[----:B------:R-:W-:Y:S01]  /*16a0*/  IADD3.X R18, R195, R23, R18, P1, !PT ;  /* 0x00000017c3127210 */ /* 0x000fe20000ffe412 */
[----:B------:R-:W-:Y:S01]  /*16b0*/  IMAD R17, R199, c[0x0][0x21c], R16 ;  /* 0x00008700c7117a24 */ /* 0x000fe200078e0210 */
[----:B------:R-:W-:-:S04]  /*16c0*/  LEA R24, P1, R15, c[0x0][0x1c8], 0x1 ;  /* 0x000072000f187a11 */ /* 0x000fc800078208ff */
[----:B------:R-:W-:Y:S01]  /*16d0*/  LEA.HI.X R18, R15, c[0x0][0x1cc], R18, 0x1, P1 ;  /* 0x000073000f127a11 */ /* 0x000fe200008f0c12 */
[----:B------:R-:W-:Y:S01]  /*16e0*/  IMAD R15, R197, c[0x0][0x214], R0 ;  /* 0x00008500c50f7a24 */ /* 0x000fe200078e0200 */
[----:B------:R-:W-:Y:S01]  /*16f0*/  SHFL.IDX PT, R22, R24, RZ, 0x181f ;  /* 0x00181fff18167589 */ /* 0x000fe200000e0000 */
[----:B------:R-:W-:Y:S02]  /*1700*/  IMAD.IADD R0, R3, 0x1, -R4 ;  /* 0x0000000103007824 */ /* 0x000fe400078e0a04 */
[----:B------:R-:W-:Y:S01]  /*1710*/  IMAD.IADD R196, R209, 0x1, R15 ;  /* 0x00000001d1c47824 */ /* 0x000fe200078e020f */
[----:B------:R-:W1:Y:S01]  /*1720*/  SHFL.IDX PT, R23, R18, RZ, 0x181f ;  /* 0x00181fff12177589 */ /* 0x000e6200000e0000 */
[----:B------:R-:W-:Y:S02]  /*1730*/  IADD3 R15, P1, R208, R26, RZ ;  /* 0x0000001ad00f7210 */ /* 0x000fe40007f3e0ff */
[----:B------:R-:W-:Y:S01]  /*1740*/  ISETP.GE.AND P2, PT, R0, 0x1, PT ;  /* 0x000000010000780c */ /* 0x000fe20003f46270 */
[----:B------:R-:W-:Y:S01]  /*1750*/  SHFL.IDX PT, R20, R24, 0x1, 0x181f ;  /* 0x00381f0018147f89 */ /* 0x000fe200000e0000 */
[----:B------:R-:W-:-:S02]  /*1760*/  IADD3.X R26, R196, R27, R17, P1, !PT ;  /* 0x0000001bc41a7210 */ /* 0x000fc40000ffe411 */
[C---:B------:R-:W-:Y:S01]  /*1770*/  LEA R16, P1, R15.reuse, c[0x0][0x1f8], 0x1 ;  /* 0x00007e000f107a11 */ /* 0x040fe200078208ff */
[----:B------:R-:W2:Y:S03]  /*1780*/  SHFL.IDX PT, R21, R18, 0x1, 0x181f ;  /* 0x00381f0012157f89 */ /* 0x000ea600000e0000 */
[----:B------:R-:W-:Y:S01]  /*1790*/  LEA.HI.X R15, R15, c[0x0][0x1fc], R26, 0x1, P1 ;  /* 0x00007f000f0f7a11 */ /* 0x000fe200008f0c1a */
[----:B------:R-:W3:Y:S01]  /*17a0*/  SHFL.IDX PT, R17, R16, RZ, 0x181f ;  /* 0x00181fff10117589 */ /* 0x000ee200000e0000 */
[----:B------:R-:W-:-:S03]  /*17b0*/  ISETP.GT.AND P1, PT, R0, 0x20, PT ;  /* 0x000000200000780c */ /* 0x000fc60003f24270 */
[----:B------:R-:W4:Y:S04]  /*17c0*/  SHFL.IDX PT, R19, R15, RZ, 0x181f ;  /* 0x00181fff0f137589 */ /* 0x000f2800000e0000 */
[----:B------:R-:W-:Y:S01]  /*17d0*/  SHFL.IDX PT, R15, R15, 0x1, 0x181f ;  /* 0x00381f000f0f7f89 */ /* 0x000fe200000e0000 */
[----:B-1----:R-:W-:-:S04]  /*17e0*/  @P2 IMAD.WIDE R34, R148, 0x2, R22 ;  /* 0x0000000294222825 */ /* 0x002fc800078e0216 */
[--C-:B------:R-:W-:Y:S01]  /*17f0*/  @P2 IMAD.WIDE R32, R134, 0x2, R22.reuse ;  /* 0x0000000286202825 */ /* 0x100fe200078e0216 */
[----:B------:R1:W-:Y:S03]  /*1800*/  @P2 LDGSTS.E.BYPASS.LTC128B.128 [R9+0xc100], [R34.64], !P5 ;  /* 0x0c10000022092fae */ /* 0x0003e6000e901d46 */
[----:B------:R-:W-:Y:S01]  /*1810*/  @P2 IMAD.WIDE R26, R2, 0x2, R22 ;  /* 0x00000002021a2825 */ /* 0x000fe200078e0216 */
[----:B------:R1:W-:Y:S03]  /*1820*/  @P2 LDGSTS.E.BYPASS.LTC128B.128 [R9+0xe100], [R32.64], !P4 ;  /* 0x0e10000020092fae */ /* 0x0003e6000e101d46 */
[----:B--2---:R-:W-:Y:S01]  /*1830*/  @P1 IMAD.WIDE R24, R148, 0x2, R20 ;  /* 0x0000000294181825 */ /* 0x004fe200078e0214 */
[----:B------:R2:W-:Y:S01]  /*1840*/  @P2 LDGSTS.E.BYPASS.LTC128B.128 [R9+0x10100], [R26.64], !P6 ;  /* 0x101000001a092fae */ /* 0x0005e2000f101d46 */
[----:B---3--:R-:W-:-:S02]  /*1850*/  IADD3 R30, P2, R17, R212, RZ ;  /* 0x000000d4111e7210 */ /* 0x008fc40007f5e0ff */
[--C-:B------:R-:W-:Y:S01]  /*1860*/  @P1 IMAD.WIDE R22, R134, 0x2, R20.reuse ;  /* 0x0000000286161825 */ /* 0x100fe200078e0214 */
[----:B------:R3:W-:Y:S03]  /*1870*/  @P1 LDGSTS.E.BYPASS.LTC128B.128 [R9+0xd100], [R24.64], !P5 ;  /* 0x0d10000018091fae */ /* 0x0007e6000e901d46 */
[----:B------:R-:W-:Y:S01]  /*1880*/  @P1 IMAD.WIDE R28, R2, 0x2, R20 ;  /* 0x00000002021c1825 */ /* 0x000fe200078e0214 */
[----:B------:R2:W-:Y:S03]  /*1890*/  @P1 LDGSTS.E.BYPASS.LTC128B.128 [R9+0xf100], [R22.64], !P4 ;  /* 0x0f10000016091fae */ /* 0x0005e6000e101d46 */
[----:B----4-:R-:W-:Y:S01]  /*18a0*/  IMAD.X R31, R19, 0x1, R213, P2 ;  /* 0x00000001131f7824 */ /* 0x010fe200010e06d5 */
[----:B------:R4:W-:Y:S01]  /*18b0*/  @P1 LDGSTS.E.BYPASS.LTC128B.128 [R9+0x11100], [R28.64], !P6 ;  /* 0x111000001c091fae */ /* 0x0009e2000f101d46 */
[----:B------:R-:W-:-:S02]  /*18c0*/  ISETP.LT.OR P1, PT, R0, 0x1, P3 ;  /* 0x000000010000780c */ /* 0x000fc40001f21670 */
[----:B------:R-:W-:Y:S01]  /*18d0*/  ISETP.GE.AND P3, PT, R14, c[0x0][0x1d4], PT ;  /* 0x000075000e007a0c */ /* 0x000fe20003f66270 */
[----:B------:R-:W4:Y:S04]  /*18e0*/  SHFL.IDX PT, R21, R16, 0x1, 0x181f ;  /* 0x00381f0010157f89 */ /* 0x000f2800000e0000 */
[----:B------:R-:W0:Y:S01]  /*18f0*/  LDGDEPBAR ;  /* 0x00000000000079af */ /* 0x000e220000000000 */
[----:B-1----:R-:W-:-:S05]  /*1900*/  IMAD.WIDE R32, R134, 0x2, RZ ;  /* 0x0000000286207825 */ /* 0x002fca00078e02ff */
[----:B------:R1:W-:Y:S01]  /*1910*/  LDGSTS.E.BYPASS.LTC128B.128 [R9+0x100], [R30.64], !P1 ;  /* 0x001000001e097fae */ /* 0x0003e2000c901d46 */
[----:B---3--:R-:W-:Y:S01]  /*1920*/  IMAD.WIDE R24, R2, 0x2, RZ ;  /* 0x0000000202187825 */ /* 0x008fe200078e02ff */
[----:B--2---:R-:W-:-:S05]  /*1930*/  IADD3 R22, P1, R17, R32, RZ ;  /* 0x0000002011167210 */ /* 0x004fca0007f3e0ff */
[----:B------:R-:W-:Y:S01]  /*1940*/  IMAD.X R23, R19, 0x1, R33, P1 ;  /* 0x0000000113177824 */ /* 0x000fe200008e0621 */
[----:B------:R-:W-:-:S05]  /*1950*/  IADD3 R18, P1, R17, R24, RZ ;  /* 0x0000001811127210 */ /* 0x000fca0007f3e0ff */
[----:B------:R-:W-:Y:S01]  /*1960*/  IMAD.X R19, R19, 0x1, R25, P1 ;  /* 0x0000000113137824 */ /* 0x000fe200008e0619 */
[----:B----4-:R-:W-:-:S05]  /*1970*/  IADD3 R26, P1, R32, R21, RZ ;  /* 0x00000015201a7210 */ /* 0x010fca0007f3e0ff */
[----:B------:R-:W-:Y:S01]  /*1980*/  IMAD.X R27, R33, 0x1, R15, P1 ;  /* 0x00000001211b7824 */ /* 0x000fe200008e060f */
[----:B------:R-:W-:-:S05]  /*1990*/  IADD3 R16, P1, R24, R21, RZ ;  /* 0x0000001518107210 */ /* 0x000fca0007f3e0ff */
[----:B------:R-:W-:Y:S01]  /*19a0*/  IMAD.X R17, R25, 0x1, R15, P1 ;  /* 0x0000000119117824 */ /* 0x000fe200008e060f */
[----:B------:R-:W-:-:S13]  /*19b0*/  ISETP.LT.OR P1, PT, R0, 0x1, P3 ;  /* 0x000000010000780c */ /* 0x000fda0001f21670 */
[----:B------:R1:W-:Y:S01]  /*19c0*/  LDGSTS.E.BYPASS.LTC128B.128 [R9+0x2100], [R22.64], !P1 ;  /* 0x0210000016097fae */ /* 0x0003e2000c901d46 */
[----:B------:R-:W-:-:S04]  /*19d0*/  ISETP.GE.AND P1, PT, R13, c[0x0][0x1d4], PT ;  /* 0x000075000d007a0c */ /* 0x000fc80003f26270 */
[C---:B------:R-:W-:Y:S02]  /*19e0*/  ISETP.LT.OR P2, PT, R0.reuse, 0x1, P1 ;  /* 0x000000010000780c */ /* 0x040fe40000f41670 */
[----:B------:R-:W-:-:S11]  /*19f0*/  ISETP.LT.OR P1, PT, R0, 0x21, P1 ;  /* 0x000000210000780c */ /* 0x000fd60000f21670 */
[----:B------:R1:W-:Y:S01]  /*1a00*/  LDGSTS.E.BYPASS.LTC128B.128 [R9+0x4100], [R18.64], !P2 ;  /* 0x0410000012097fae */ /* 0x0003e2000d101d46 */
[----:B------:R-:W-:-:S05]  /*1a10*/  IADD3 R14, P2, R212, R21, RZ ;  /* 0x00000015d40e7210 */ /* 0x000fca0007f5e0ff */
[----:B------:R-:W-:Y:S01]  /*1a20*/  IMAD.X R15, R213, 0x1, R15, P2 ;  /* 0x00000001d50f7824 */ /* 0x000fe200010e060f */
[----:B------:R-:W-:-:S04]  /*1a30*/  ISETP.GE.AND P2, PT, R148, c[0x0][0x1d4], PT ;  /* 0x0000750094007a0c */ /* 0x000fc80003f46270 */
[----:B------:R-:W-:-:S13]  /*1a40*/  ISETP.LT.OR P2, PT, R0, 0x21, P2 ;  /* 0x000000210000780c */ /* 0x000fda0001741670 */
[----:B------:R1:W-:Y:S01]  /*1a50*/  LDGSTS.E.BYPASS.LTC128B.128 [R9+0x1100], [R14.64], !P2 ;  /* 0x011000000e097fae */ /* 0x0003e2000d101d46 */
[----:B------:R-:W-:Y:S02]  /*1a60*/  ISETP.LT.OR P2, PT, R0, 0x21, P3 ;  /* 0x000000210000780c */ /* 0x000fe40001f41670 */
[----:B------:R-:W-:-:S11]  /*1a70*/  ISETP.GT.AND P3, PT, R202, 0x3f, PT ;  /* 0x0000003fca00780c */ /* 0x000fd60003f64270 */
[----:B------:R1:W-:Y:S01]  /*1a80*/  LDGSTS.E.BYPASS.LTC128B.128 [R9+0x3100], [R26.64], !P2 ;  /* 0x031000001a097fae */ /* 0x0003e2000d101d46 */
[----:B------:R-:W-:-:S03]  /*1a90*/  ISETP.GE.AND P2, PT, R144, 0x41, PT ;  /* 0x000000419000780c */ /* 0x000fc60003f46270 */
[----:B------:R1:W-:Y:S01]  /*1aa0*/  LDGSTS.E.BYPASS.LTC128B.128 [R9+0x5100], [R16.64], !P1 ;  /* 0x0510000010097fae */ /* 0x0003e2000c901d46 */
[----:B------:R-:W-:Y:S02]  /*1ab0*/  LOP3.LUT P1, RZ, R5, 0x2, RZ, 0xc0, !PT ;  /* 0x0000000205ff7812 */ /* 0x000fe4000782c0ff */
[----:B------:R-:W-:Y:S01]  /*1ac0*/  P2R R24, PR, RZ, 0x4 ;  /* 0x00000004ff187803 */ /* 0x000fe20000000000 */
[----:B------:R-:W0:Y:S01]  /*1ad0*/  LDGDEPBAR ;  /* 0x00000000000079af */ /* 0x000e220000000000 */
[----:B------:R-:W-:-:S05]  /*1ae0*/  SEL R189, R189, 0xfffffff0, !P1 ;  /* 0xfffffff0bdbd7807 */ /* 0x000fca0004800000 */
[----:B------:R-:W-:Y:S05]  /*1af0*/  @!P2 BRA `(.L_x_766) ;  /* 0x000004200000a947 */ /* 0x000fea0003800000 */
[----:B------:R-:W-:Y:S01]  /*1b00*/  ISETP.NE.AND P2, PT, R194, 0x1, PT ;  /* 0x00000001c200780c */ /* 0x000fe20003f45270 */
[----:B------:R-:W-:Y:S02]  /*1b10*/  IMAD R13, R12, 0x40, R203 ;  /* 0x000000400c0d7824 */ /* 0x000fe400078e02cb */
[----:B------:R-:W-:-:S03]  /*1b20*/  IMAD.MOV.U32 R199, RZ, RZ, RZ ;  /* 0x000000ffffc77224 */ /* 0x000fc600078e00ff */
[----:B------:R-:W-:-:S05]  /*1b30*/  IADD3 R200, R13, -0x80, R202 ;  /* 0xffffff800dc87810 */ /* 0x000fca0007ffe0ca */
[----:B------:R-:W-:Y:S02]  /*1b40*/  IMAD.MOV.U32 R0, RZ, RZ, R200 ;  /* 0x000000ffff007224 */ /* 0x000fe400078e00c8 */
[----:B------:R-:W-:-:S05]  /*1b50*/  @P2 IMAD.HI.U32 R12, R200, c[0x0][0x2bc], RZ ;  /* 0x0000af00c80c2a27 */ /* 0x000fca00078e00ff */
[----:B------:R-:W-:-:S04]  /*1b60*/  @P2 SHF.R.U32.HI R0, RZ, c[0x0][0x2c0], R12 ;  /* 0x0000b000ff002a19 */ /* 0x000fc8000001160c */
[----:B------:R-:W-:-:S04]  /*1b70*/  @!P3 IADD3 R13, P1, R0, R206, RZ ;  /* 0x000000ce000db210 */ /* 0x000fc80007f3e0ff */
[----:B------:R-:W-:Y:S02]  /*1b80*/  @!P3 LEA.HI.X.SX32 R12, R0, R193, 0x1, P1 ;  /* 0x000000c1000cb211 */ /* 0x000fe400008f0eff */
[----:B-1----:R-:W-:-:S04]  /*1b90*/  @!P3 LEA R16, P1, R13, c[0x0][0x2a0], 0x2 ;  /* 0x0000a8000d10ba11 */ /* 0x002fc800078210ff */
[----:B------:R-:W-:-:S05]  /*1ba0*/  @!P3 LEA.HI.X R17, R13, c[0x0][0x2a4], R12, 0x2, P1 ;  /* 0x0000a9000d11ba11 */ /* 0x000fca00008f140c */
[----:B------:R1:W2:Y:S01]  /*1bb0*/  @!P3 LDG.E R199, [R16.64] ;  /* 0x0000000610c7b981 */ /* 0x0002a2000c1e1900 */
        /* <DEDUP_REMOVED lines=8> */
[----:B------:R-:W-:Y:S01]  /*1c40*/  IMAD R0, R200, c[0x0][0x1e4], R13 ;  /* 0x00007900c8007a24 */ /* 0x000fe200078e020d */
[----:B------:R-:W-:-:S03]  /*1c50*/  SEL R13, RZ, 0x10, P4 ;  /* 0x00000010ff0d7807 */ /* 0x000fc60002000000 */
[----:B------:R-:W-:Y:S01]  /*1c60*/  IMAD.IADD R15, R15, 0x1, R0 ;  /* 0x000000010f0f7824 */ /* 0x000fe200078e0200 */
[----:B------:R-:W-:Y:S01]  /*1c70*/  IADD3 R27, -R13, 0x10, RZ ;  /* 0x000000100d1b7810 */ /* 0x000fe20007ffe1ff */
[----:B-1----:R-:W-:Y:S01]  /*1c80*/  IMAD.SHL.U32 R17, R148, 0x2, RZ ;  /* 0x0000000294117824 */ /* 0x002fe200078e00ff */
[----:B------:R-:W-:Y:S02]  /*1c90*/  SEL R16, RZ, 0x10, P5 ;  /* 0x00000010ff107807 */ /* 0x000fe40002800000 */
[----:B------:R-:W-:Y:S02]  /*1ca0*/  LOP3.LUT R27, R27, 0xf, RZ, 0xc0, !PT ;  /* 0x0000000f1b1b7812 */ /* 0x000fe400078ec0ff */
[----:B------:R-:W-:-:S04]  /*1cb0*/  IADD3 R28, -R16, 0x10, RZ ;  /* 0x00000010101c7810 */ /* 0x000fc80007ffe1ff */
[----:B------:R-:W-:Y:S02]  /*1cc0*/  LOP3.LUT R28, R28, 0xf, RZ, 0xc0, !PT ;  /* 0x0000000f1c1c7812 */ /* 0x000fe400078ec0ff */
[----:B--2---:R-:W-:Y:S01]  /*1cd0*/  SHF.R.S32.HI R0, RZ, 0x1f, R199 ;  /* 0x0000001fff007819 */ /* 0x004fe200000114c7 */
[----:B------:R-:W-:-:S04]  /*1ce0*/  IMAD.WIDE.U32 R14, R199, c[0x0][0x1f0], R14 ;  /* 0x00007c00c70e7a25 */ /* 0x000fc800078e000e */
[----:B------:R-:W-:-:S04]  /*1cf0*/  IMAD R0, R0, c[0x0][0x1f0], RZ ;  /* 0x00007c0000007a24 */ /* 0x000fc800078e02ff */
[----:B------:R-:W-:Y:S01]  /*1d00*/  IMAD R12, R199, c[0x0][0x1f4], R0 ;  /* 0x00007d00c70c7a24 */ /* 0x000fe200078e0200 */
[----:B------:R-:W-:Y:S01]  /*1d10*/  IADD3 R0, P1, R210, R14, RZ ;  /* 0x0000000ed2007210 */ /* 0x000fe20007f3e0ff */
[----:B------:R-:W-:-:S03]  /*1d20*/  IMAD.SHL.U32 R14, R134, 0x2, RZ ;  /* 0x00000002860e7824 */ /* 0x000fc600078e00ff */
[----:B------:R-:W-:Y:S02]  /*1d30*/  IADD3.X R19, R195, R15, R12, P1, !PT ;  /* 0x0000000fc3137210 */ /* 0x000fe40000ffe40c */
[----:B------:R-:W-:Y:S02]  /*1d40*/  LEA R20, P1, R0, c[0x0][0x1c8], 0x1 ;  /* 0x0000720000147a11 */ /* 0x000fe400078208ff */
[----:B------:R-:W-:Y:S02]  /*1d50*/  SHF.L.U64.HI R15, R134, 0x1, R147 ;  /* 0x00000001860f7819 */ /* 0x000fe40000010293 */
[----:B------:R-:W-:Y:S01]  /*1d60*/  LEA.HI.X R19, R0, c[0x0][0x1cc], R19, 0x1, P1 ;  /* 0x0000730000137a11 */ /* 0x000fe200008f0c13 */
[----:B------:R-:W1:Y:S01]  /*1d70*/  SHFL.IDX PT, R22, R20, 0x1, 0x181f ;  /* 0x00381f0014167f89 */ /* 0x000e6200000e0000 */
[C---:B------:R-:W-:Y:S01]  /*1d80*/  IMAD.SHL.U32 R0, R2.reuse, 0x2, RZ ;  /* 0x0000000202007824 */ /* 0x040fe200078e00ff */
[----:B------:R-:W-:Y:S02]  /*1d90*/  SHF.L.U64.HI R12, R2, 0x1, R133 ;  /* 0x00000001020c7819 */ /* 0x000fe40000010285 */
[----:B------:R-:W2:Y:S04]  /*1da0*/  SHFL.IDX PT, R23, R19, 0x1, 0x181f ;  /* 0x00381f0013177f89 */ /* 0x000ea800000e0000 */
[----:B------:R-:W-:Y:S01]  /*1db0*/  SHFL.IDX PT, R19, R19, RZ, 0x181f ;  /* 0x00181fff13137589 */ /* 0x000fe200000e0000 */
[----:B-1----:R-:W-:-:S04]  /*1dc0*/  IADD3 R28, P2, P1, R28, R22, R17 ;  /* 0x000000161c1c7210 */ /* 0x002fc8000795e011 */
[----:B--2---:R-:W-:Y:S02]  /*1dd0*/  IADD3.X R29, RZ, R23, R18, P2, P1 ;  /* 0x00000017ff1d7210 */ /* 0x004fe400017e2412 */
[----:B------:R-:W-:-:S04]  /*1de0*/  IADD3 R26, P2, P1, R27, R22, R14 ;  /* 0x000000161b1a7210 */ /* 0x000fc8000795e00e */
[-C--:B------:R-:W-:Y:S02]  /*1df0*/  IADD3.X R27, RZ, R23.reuse, R15, P2, P1 ;  /* 0x00000017ff1b7210 */ /* 0x080fe400017e240f */
[----:B------:R-:W-:Y:S02]  /*1e00*/  IADD3 R22, P2, P1, R21, R22, R0 ;  /* 0x0000001615167210 */ /* 0x000fe4000795e000 */
[----:B------:R-:W1:Y:S02]  /*1e10*/  SHFL.IDX PT, R21, R20, RZ, 0x181f ;  /* 0x00181fff14157589 */ /* 0x000e6400000e0000 */
[----:B------:R-:W-:Y:S02]  /*1e20*/  IADD3.X R23, RZ, R23, R12, P2, P1 ;  /* 0x00000017ff177210 */ /* 0x000fe400017e240c */
[----:B-1----:R-:W-:-:S05]  /*1e30*/  IADD3 R30, P1, R21, R17, RZ ;  /* 0x00000011151e7210 */ /* 0x002fca0007f3e0ff */
[----:B------:R-:W-:Y:S01]  /*1e40*/  IMAD.X R31, R19, 0x1, R18, P1 ;  /* 0x00000001131f7824 */ /* 0x000fe200008e0612 */
        /* <DEDUP_REMOVED lines=13> */
.L_x_766:
[----:B------:R-:W0:Y:S01]  /*1f20*/  LDGDEPBAR ;  /* 0x00000000000079af */ /* 0x000e220000000000 */
[----:B------:R-:W-:Y:S01]  /*1f30*/  SHF.R.S32.HI R0, RZ, 0x4, R11 ;  /* 0x00000004ff007819 */ /* 0x000fe2000001140b */
[----:B------:R-:W-:Y:S01]  /*1f40*/  IMAD.SHL.U32 R4, R4, 0x8, RZ ;  /* 0x0000000804047824 */ /* 0x000fe200078e00ff */
[----:B------:R-:W-:Y:S01]  /*1f50*/  LEA.HI R96, R7, R6, RZ, 0x5 ;  /* 0x0000000607607211 */ /* 0x000fe200078f28ff */
[----:B------:R-:W-:Y:S01]  /*1f60*/  IMAD.SHL.U32 R12, R5, 0x40, RZ ;  /* 0x00000040050c7824 */ /* 0x000fe200078e00ff */
[----:B------:R-:W-:Y:S01]  /*1f70*/  LEA.HI R13, R11, R0, RZ, 0x1 ;  /* 0x000000000b0d7211 */ /* 0x000fe200078f08ff */
[----:B------:R-:W-:Y:S01]  /*1f80*/  IMAD.SHL.U32 R11, R8, 0x40, RZ ;  /* 0x00000040080b7824 */ /* 0x000fe200078e00ff */
[----:B------:R-:W-:Y:S01]  /*1f90*/  ISETP.NE.AND P1, PT, R24, RZ, PT ;  /* 0x000000ff1800720c */ /* 0x000fe20003f25270 */
[----:B------:R-:W-:Y:S01]  /*1fa0*/  IMAD.SHL.U32 R10, R10, 0x40, RZ ;  /* 0x000000400a0a7824 */ /* 0x000fe200078e00ff */
[----:B------:R-:W-:Y:S01]  /*1fb0*/  LOP3.LUT R13, R13, 0xfffffffe, RZ, 0xc0, !PT ;  /* 0xfffffffe0d0d7812 */ /* 0x000fe200078ec0ff */
[----:B------:R-:W-:Y:S01]  /*1fc0*/  IMAD.SHL.U32 R189, R189, 0x2, RZ ;  /* 0x00000002bdbd7824 */ /* 0x000fe200078e00ff */
[----:B------:R-:W-:-:S02]  /*1fd0*/  LOP3.LUT R11, R11, 0x1c0, RZ, 0xc0, !PT ;  /* 0x000001c00b0b7812 */ /* 0x000fc400078ec0ff */
[----:B------:R-:W-:Y:S01]  /*1fe0*/  LOP3.LUT R12, R12, 0x1c0, RZ, 0xc0, !PT ;  /* 0x000001c00c0c7812 */ /* 0x000fe200078ec0ff */
[----:B------:R-:W-:Y:S01]  /*1ff0*/  IMAD.IADD R13, R0, 0x1, -R13 ;  /* 0x00000001000d7824 */ /* 0x000fe200078e0a0d */
[----:B------:R-:W-:Y:S01]  /*2000*/  LOP3.LUT R4, R11, 0x8, R4, 0xf8, !PT ;  /* 0x000000080b047812 */ /* 0x000fe200078ef804 */
[----:B------:R-:W-:Y:S01]  /*2010*/  IMAD.SHL.U32 R0, R96, 0x20, RZ ;  /* 0x0000002060007824 */ /* 0x000fe200078e00ff */
[----:B------:R-:W-:Y:S01]  /*2020*/  SHF.R.U32.HI R11, RZ, 0x3, R11 ;  /* 0x00000003ff0b7819 */ /* 0x000fe2000001160b */
[----:B-1----:R-:W-:Y:S01]  /*2030*/  IMAD.SHL.U32 R15, R13, 0x8, RZ ;  /* 0x000000080d0f7824 */ /* 0x002fe200078e00ff */
[----:B------:R-:W-:Y:S02]  /*2040*/  LOP3.LUT R7, R10, 0xfffffe00, RZ, 0xc0, !PT ;  /* 0xfffffe000a077812 */ /* 0x000fe400078ec0ff */
[----:B------:R-:W-:Y:S01]  /*2050*/  LOP3.LUT R4, R4, R11, RZ, 0x3c, !PT ;  /* 0x0000000b04047212 */ /* 0x000fe200078e3cff */
[----:B------:R-:W-:Y:S01]  /*2060*/  IMAD.MOV.U32 R11, RZ, RZ, 0x20 ;  /* 0x00000020ff0b7424 */ /* 0x000fe200078e00ff */
[----:B------:R-:W-:Y:S01]  /*2070*/  LOP3.LUT R15, R12, 0x8, R15, 0xf8, !PT ;  /* 0x000000080c0f7812 */ /* 0x000fe200078ef80f */
[----:B------:R-:W-:-:S04]  /*2080*/  DEPBAR.LE SB0, 0x3 ;  /* 0x000080c00000791a */ /* 0x000fc80000000000 */
[----:B------:R-:W-:-:S04]  /*2090*/  DEPBAR.LE SB0, 0x2 ;  /* 0x000080800000791a */ /* 0x000fc80000000000 */
[----:B------:R-:W-:Y:S01]  /*20a0*/  SHF.R.U32.HI R12, RZ, 0x3, R12 ;  /* 0x00000003ff0c7819 */ /* 0x000fe2000001160c */
[----:B------:R-:W-:Y:S01]  /*20b0*/  IMAD R190, R13, 0x200, R4 ;  /* 0x000002000dbe7824 */ /* 0x000fe200078e0204 */
[----:B------:R-:W-:Y:S02]  /*20c0*/  LOP3.LUT R0, R0, 0x7ffffc00, RZ, 0xc0, !PT ;  /* 0x7ffffc0000007812 */ /* 0x000fe400078ec0ff */
[----:B------:R-:W-:Y:S01]  /*20d0*/  LOP3.LUT R4, R15, R12, RZ, 0x3c, !PT ;  /* 0x0000000c0f047212 */ /* 0x000fe200078e3cff */
[----:B------:R-:W-:Y:S01]  /*20e0*/  IMAD.SHL.U32 R190, R190, 0x2, RZ ;  /* 0x00000002bebe7824 */ /* 0x000fe200078e00ff */
[----:B------:R-:W-:Y:S01]  /*20f0*/  BAR.SYNC.DEFER_BLOCKING 0x0 ;  /* 0x0000000000007b1d */ /* 0x000fe20000010000 */
[----:B------:R-:W-:Y:S02]  /*2100*/  SEL R11, R11, 0xffffffe0, !P0 ;  /* 0xffffffe00b0b7807 */ /* 0x000fe40004000000 */
[----:B------:R-:W-:-:S03]  /*2110*/  IADD3 R0, R4, R7, R0 ;  /* 0x0000000704007210 */ /* 0x000fc60007ffe000 */
[----:B------:R-:W-:Y:S01]  /*2120*/  IMAD.IADD R98, R190, 0x1, R11 ;  /* 0x00000001be627824 */ /* 0x000fe200078e020b */
[C---:B------:R-:W-:Y:S01]  /*2130*/  LEA R192, R0.reuse, 0x18100, 0x1 ;  /* 0x0001810000c07811 */ /* 0x040fe200078e08ff */
[----:B------:R-:W-:-:S04]  /*2140*/  IMAD.SHL.U32 R48, R0, 0x2, RZ ;  /* 0x0000000200307824 */ /* 0x000fc800078e00ff */
        /* <DEDUP_REMOVED lines=12> */
[----:B------:R-:W-:Y:S01]  /*2210*/  SHF.R.S32.HI R0, RZ, 0x1f, R200 ;  /* 0x0000001fff007819 */ /* 0x000fe200000114c8 */
[----:B------:R-:W-:Y:S01]  /*2220*/  IMAD.WIDE.U32 R20, R200, c[0x0][0x208], RZ ;  /* 0x00008200c8147a25 */ /* 0x000fe200078e00ff */
[----:B------:R-:W-:-:S02]  /*2230*/  SEL R22, RZ, 0x10, P5 ;  /* 0x00000010ff167807 */ /* 0x000fc40002800000 */
[----:B------:R-:W-:Y:S01]  /*2240*/  SHF.L.U64.HI R32, R148, 0x1, R145 ;  /* 0x0000000194207819 */ /* 0x000fe20000010291 */
[----:B------:R-:W-:Y:S01]  /*2250*/  IMAD R11, R0, c[0x0][0x208], RZ ;  /* 0x00008200000b7a24 */ /* 0x000fe200078e02ff */
[----:B------:R-:W-:Y:S01]  /*2260*/  SHF.R.S32.HI R0, RZ, 0x1f, R199 ;  /* 0x0000001fff007819 */ /* 0x000fe200000114c7 */
[----:B------:R-:W-:Y:S01]  /*2270*/  IMAD.SHL.U32 R23, R148, 0x2, RZ ;  /* 0x0000000294177824 */ /* 0x000fe200078e00ff */
[----:B------:R-:W-:Y:S01]  /*2280*/  IADD3 R40, -R22, 0x10, RZ ;  /* 0x0000001016287810 */ /* 0x000fe20007ffe1ff */
[----:B------:R-:W-:Y:S01]  /*2290*/  IMAD R10, R200, c[0x0][0x20c], R11 ;  /* 0x00008300c80a7a24 */ /* 0x000fe200078e020b */
[----:B------:R-:W-:Y:S01]  /*22a0*/  IADD3 R35, -R146, 0x10, RZ ;  /* 0x0000001092237810 */ /* 0x000fe20007ffe1ff */
[----:B------:R-:W-:Y:S01]  /*22b0*/  IMAD R0, R0, c[0x0][0x218], RZ ;  /* 0x0000860000007a24 */ /* 0x000fe200078e02ff */
[----:B------:R-:W-:Y:S01]  /*22c0*/  LOP3.LUT R40, R40, 0xf, RZ, 0xc0, !PT ;  /* 0x0000000f28287812 */ /* 0x000fe200078ec0ff */
[----:B------:R-:W-:Y:S01]  /*22d0*/  IMAD.IADD R21, R21, 0x1, R10 ;  /* 0x0000000115157824 */ /* 0x000fe200078e020a */
[----:B------:R-:W-:Y:S01]  /*22e0*/  LOP3.LUT R35, R35, 0xf, RZ, 0xc0, !PT ;  /* 0x0000000f23237812 */ /* 0x000fe200078ec0ff */
[----:B------:R-:W-:-:S02]  /*22f0*/  IMAD R33, R199, c[0x0][0x21c], R0 ;  /* 0x00008700c7217a24 */ /* 0x000fc400078e0200 */
[----:B------:R-:W-:Y:S01]  /*2300*/  IMAD.WIDE.U32 R10, R199, c[0x0][0x218], R20 ;  /* 0x00008600c70a7a25 */ /* 0x000fe200078e0014 */
[----:B------:R-:W-:-:S03]  /*2310*/  SHF.L.U64.HI R21, R134, 0x1, R147 ;  /* 0x0000000186157819 */ /* 0x000fc60000010293 */
[----:B------:R-:W-:Y:S01]  /*2320*/  IMAD.SHL.U32 R20, R134, 0x2, RZ ;  /* 0x0000000286147824 */ /* 0x000fe200078e00ff */
[----:B------:R-:W-:Y:S02]  /*2330*/  IADD3 R0, P1, R208, R10, RZ ;  /* 0x0000000ad0007210 */ /* 0x000fe40007f3e0ff */
[----:B------:R-:W-:Y:S02]  /*2340*/  SHF.L.U64.HI R10, R2, 0x1, R133 ;  /* 0x00000001020a7819 */ /* 0x000fe40000010285 */
[----:B------:R-:W-:Y:S02]  /*2350*/  IADD3.X R33, R196, R11, R33, P1, !PT ;  /* 0x0000000bc4217210 */ /* 0x000fe40000ffe421 */
[C---:B------:R-:W-:Y:S02]  /*2360*/  LEA R34, P1, R0.reuse, c[0x0][0x1f8], 0x1 ;  /* 0x00007e0000227a11 */ /* 0x040fe400078208ff */
[----:B------:R-:W-:Y:S02]  /*2370*/  SEL R11, RZ, 0x10, P4 ;  /* 0x00000010ff0b7807 */ /* 0x000fe40002000000 */
[----:B------:R-:W-:Y:S01]  /*2380*/  LEA.HI.X R33, R0, c[0x0][0x1fc], R33, 0x1, P1 ;  /* 0x00007f0000217a11 */ /* 0x000fe200008f0c21 */
[----:B------:R-:W5:Y:S01]  /*2390*/  SHFL.IDX PT, R36, R34, 0x1, 0x181f ;  /* 0x00381f0022247f89 */ /* 0x000f6200000e0000 */
[----:B------:R-:W-:Y:S01]  /*23a0*/  IADD3 R39, -R11, 0x10, RZ ;  /* 0x000000100b277810 */ /* 0x000fe20007ffe1ff */
[----:B------:R-:W-:-:S02]  /*23b0*/  IMAD.SHL.U32 R0, R2, 0x2, RZ ;  /* 0x0000000202007824 */ /* 0x000fc400078e00ff */
[----:B------:R-:W4:Y:S01]  /*23c0*/  SHFL.IDX PT, R37, R33, 0x1, 0x181f ;  /* 0x00381f0021257f89 */ /* 0x000f2200000e0000 */
[----:B------:R-:W-:-:S03]  /*23d0*/  LOP3.LUT R39, R39, 0xf, RZ, 0xc0, !PT ;  /* 0x0000000f27277812 */ /* 0x000fc600078ec0ff */
[----:B------:R-:W-:Y:S01]  /*23e0*/  SHFL.IDX PT, R33, R33, RZ, 0x181f ;  /* 0x00181fff21217589 */ /* 0x000fe200000e0000 */
[----:B-----5:R-:W-:-:S04]  /*23f0*/  IADD3 R40, P2, P1, R40, R36, R23 ;  /* 0x0000002428287210 */ /* 0x020fc8000795e017 */
[----:B----4-:R-:W-:Y:S02]  /*2400*/  IADD3.X R41, RZ, R37, R32, P2, P1 ;  /* 0x00000025ff297210 */ /* 0x010fe400017e2420 */
[----:B------:R-:W-:-:S04]  /*2410*/  IADD3 R38, P2, P1, R39, R36, R20 ;  /* 0x0000002427267210 */ /* 0x000fc8000795e014 */
[-C--:B------:R-:W-:Y:S02]  /*2420*/  IADD3.X R39, RZ, R37.reuse, R21, P2, P1 ;  /* 0x00000025ff277210 */ /* 0x080fe400017e2415 */
[----:B------:R-:W-:Y:S02]  /*2430*/  IADD3 R36, P2, P1, R35, R36, R0 ;  /* 0x0000002423247210 */ /* 0x000fe4000795e000 */
[----:B------:R-:W4:Y:S02]  /*2440*/  SHFL.IDX PT, R35, R34, RZ, 0x181f ;  /* 0x00181fff22237589 */ /* 0x000f2400000e0000 */
[----:B------:R-:W-:Y:S02]  /*2450*/  IADD3.X R37, RZ, R37, R10, P2, P1 ;  /* 0x00000025ff257210 */ /* 0x000fe400017e240a */
[----:B----4-:R-:W-:-:S05]  /*2460*/  IADD3 R42, P1, R35, R23, RZ ;  /* 0x00000017232a7210 */ /* 0x010fca0007f3e0ff */
        /* <DEDUP_REMOVED lines=14> */
.L_x_767:
[----:B------:R-:W-:Y:S01]  /*2550*/  IMAD.MOV.U32 R0, RZ, RZ, 0x40 ;  /* 0x00000040ff007424 */ /* 0x000fe200078e00ff */
[----:B------:R-:W-:Y:S01]  /*2560*/  LOP3.LUT P1, RZ, R5, 0x4, RZ, 0xc0, !PT ;  /* 0x0000000405ff7812 */ /* 0x000fe2000782c0ff */
[C---:B-12-4-:R-:W-:Y:S01]  /*2570*/  HMMA.16816.F32 R20, R48.reuse, R16, RZ ;  /* 0x000000103014723c */ /* 0x056fe200000018ff */
[----:B------:R-:W-:Y:S01]  /*2580*/  LDSM.16.M88.4 R84, [R190+0x10900] ;  /* 0x01090000be54783b */ /* 0x000fe20000000200 */
[----:B------:R-:W-:Y:S01]  /*2590*/  IMAD.IADD R184, R7, 0x1, R4 ;  /* 0x0000000107b87824 */ /* 0x000fe200078e0204 */
[----:B------:R-:W-:Y:S02]  /*25a0*/  SEL R5, R0, 0xffffffc0, !P1 ;  /* 0xffffffc000057807 */ /* 0x000fe40004800000 */
[----:B------:R-:W-:Y:S01]  /*25b0*/  LOP3.LUT P1, RZ, R8, 0x4, RZ, 0xc0, !PT ;  /* 0x0000000408ff7812 */ /* 0x000fe2000782c0ff */
[----:B------:R-:W0:Y:S01]  /*25c0*/  LDGDEPBAR ;  /* 0x00000000000079af */ /* 0x000e220000000000 */
[----:B------:R-:W-:Y:S01]  /*25d0*/  IMAD.SHL.U32 R184, R184, 0x2, RZ ;  /* 0x00000002b8b87824 */ /* 0x000fe200078e00ff */
[----:B------:R-:W-:Y:S01]  /*25e0*/  HMMA.16816.F32 R16, R48, R18, RZ ;  /* 0x000000123010723c */ /* 0x000fe200000018ff */
[----:B------:R-:W-:Y:S01]  /*25f0*/  SEL R187, R0, 0xffffffc0, !P1 ;  /* 0xffffffc000bb7807 */ /* 0x000fe20004800000 */
[----:B------:R-:W-:-:S02]  /*2600*/  IMAD.IADD R186, R192, 0x1, R5 ;  /* 0x00000001c0ba7824 */ /* 0x000fc400078e0205 */
[----:B------:R-:W-:Y:S02]  /*2610*/  IMAD.IADD R185, R188, 0x1, R5 ;  /* 0x00000001bcb97824 */ /* 0x000fe400078e0205 */
[----:B------:R-:W-:Y:S01]  /*2620*/  IMAD.IADD R97, R190, 0x1, R187 ;  /* 0x00000001be617824 */ /* 0x000fe200078e02bb */
[----:B------:R-:W-:Y:S01]  /*2630*/  LDSM.16.M88.4 R52, [R186] ;  /* 0x00000000ba34783b */ /* 0x000fe20000000200 */
[C---:B---3--:R-:W-:Y:S01]  /*2640*/  HMMA.16816.F32 R32, R48.reuse, R44, RZ ;  /* 0x0000002c3020723c */ /* 0x048fe200000018ff */
[----:B------:R-:W-:Y:S02]  /*2650*/  IMAD.IADD R0, R187, 0x1, R98 ;  /* 0x00000001bb007824 */ /* 0x000fe400078e0262 */
[----:B------:R-:W1:Y:S01]  /*2660*/  LDSM.16.M88.4 R36, [R97+0xc100] ;  /* 0x00c100006124783b */ /* 0x000e620000000200 */
[--C-:B------:R-:W-:Y:S02]  /*2670*/  IMAD.IADD R135, R5, 0x1, R184.reuse ;  /* 0x0000000105877824 */ /* 0x100fe400078e02b8 */
[C---:B------:R-:W-:Y:S01]  /*2680*/  IMAD.IADD R174, R189.reuse, 0x1, R184 ;  /* 0x00000001bdae7824 */ /* 0x040fe200078e02b8 */
[----:B------:R-:W2:Y:S01]  /*2690*/  LDSM.16.M88.4 R8, [R97+0xc900] ;  /* 0x00c900006108783b */ /* 0x000ea20000000200 */
[----:B------:R-:W-:Y:S01]  /*26a0*/  HMMA.16816.F32 R44, R48, R46, RZ ;  /* 0x0000002e302c723c */ /* 0x000fe200000018ff */
[----:B------:R-:W-:-:S02]  /*26b0*/  IMAD.IADD R165, R189, 0x1, R135 ;  /* 0x00000001bda57824 */ /* 0x000fc400078e0287 */
[----:B------:R-:W-:Y:S01]  /*26c0*/  LDSM.16.M88.4 R40, [R97+0xd100] ;  /* 0x00d100006128783b */ /* 0x000fe20000000200 */
[----:B------:R-:W-:-:S03]  /*26d0*/  IMAD.IADD R5, R5, 0x1, R174 ;  /* 0x0000000105057824 */ /* 0x000fc600078e02ae */
[----:B------:R-:W-:Y:S01]  /*26e0*/  LDSM.16.M88.4 R80, [R97+0xd900] ;  /* 0x00d900006150783b */ /* 0x000fe20000000200 */
[C---:B------:R-:W-:Y:S03]  /*26f0*/  HMMA.16816.F32 R20, R76.reuse, R24, R20 ;  /* 0x000000184c14723c */ /* 0x040fe60000001814 */
[----:B------:R-:W-:Y:S04]  /*2700*/  LDSM.16.M88.4 R92, [R0+0xe900] ;  /* 0x00e90000005c783b */ /* 0x000fe80000000200 */
[----:B------:R-:W-:Y:S01]  /*2710*/  LDSM.16.M88.4 R88, [R97+0xf900] ;  /* 0x00f900006158783b */ /* 0x000fe20000000200 */
[----:B------:R-:W-:Y:S03]  /*2720*/  HMMA.16816.F32 R16, R76, R26, R16 ;  /* 0x0000001a4c10723c */ /* 0x000fe60000001810 */
[----:B------:R-:W-:Y:S05]  /*2730*/  LDSM.16.M88.4 R24, [R0+0xc100] ;  /* 0x00c100000018783b */ /* 0x000fea0000000200 */
[C---:B------:R-:W-:Y:S08]  /*2740*/  HMMA.16816.F32 R64, R48.reuse, R60, RZ ;  /* 0x0000003c3040723c */ /* 0x040ff000000018ff */
[C---:B------:R-:W-:Y:S08]  /*2750*/  HMMA.16816.F32 R60, R48.reuse, R62, RZ ;  /* 0x0000003e303c723c */ /* 0x040ff000000018ff */
[C---:B------:R-:W-:Y:S08]  /*2760*/  HMMA.16816.F32 R56, R48.reuse, R68, RZ ;  /* 0x000000443038723c */ /* 0x040ff000000018ff */
[----:B------:R-:W-:Y:S01]  /*2770*/  HMMA.16816.F32 R48, R48, R70, RZ ;  /* 0x000000463030723c */ /* 0x000fe200000018ff */
[----:B------:R-:W3:Y:S07]  /*2780*/  LDSM.16.M88.4 R68, [R185] ;  /* 0x00000000b944783b */ /* 0x000eee0000000200 */
[C---:B------:R-:W-:Y:S08]  /*2790*/  HMMA.16816.F32 R32, R76.reuse, R12, R32 ;  /* 0x0000000c4c20723c */ /* 0x040ff00000001820 */
[----:B------:R-:W-:Y:S01]  /*27a0*/  HMMA.16816.F32 R44, R76, R14, R44 ;  /* 0x0000000e4c2c723c */ /* 0x000fe2000000182c */
[----:B------:R-:W4:Y:S07]  /*27b0*/  LDSM.16.M88.4 R12, [R0+0xc900] ;  /* 0x00c90000000c783b */ /* 0x000f2e0000000200 */
[C---:B-1----:R-:W-:Y:S08]  /*27c0*/  HMMA.16816.F32 R20, R52.reuse, R36, R20 ;  /* 0x000000243414723c */ /* 0x042ff00000001814 */
[----:B------:R-:W-:Y:S01]  /*27d0*/  HMMA.16816.F32 R16, R52, R38, R16 ;  /* 0x000000263410723c */ /* 0x000fe20000001810 */
[----:B------:R-:W-:Y:S07]  /*27e0*/  LDSM.16.M88.4 R36, [R190+0xe100] ;  /* 0x00e10000be24783b */ /* 0x000fee0000000200 */
[C---:B------:R-:W-:Y:S08]  /*27f0*/  HMMA.16816.F32 R64, R76.reuse, R28, R64 ;  /* 0x0000001c4c40723c */ /* 0x040ff00000001840 */
[C---:B------:R-:W-:Y:S01]  /*2800*/  HMMA.16816.F32 R60, R76.reuse, R30, R60 ;  /* 0x0000001e4c3c723c */ /* 0x040fe2000000183c */
[----:B------:R-:W-:Y:S07]  /*2810*/  LDSM.16.M88.4 R28, [R0+0xd100] ;  /* 0x00d10000001c783b */ /* 0x000fee0000000200 */
[C---:B------:R-:W-:Y:S08]  /*2820*/  HMMA.16816.F32 R56, R76.reuse, R72, R56 ;  /* 0x000000484c38723c */ /* 0x040ff00000001838 */
[----:B------:R-:W-:Y:S01]  /*2830*/  HMMA.16816.F32 R76, R76, R74, R48 ;  /* 0x0000004a4c4c723c */ /* 0x000fe20000001830 */
[----:B------:R-:W1:Y:S04]  /*2840*/  LDSM.16.M88.4 R48, [R192+0x4000] ;  /* 0x00400000c030783b */ /* 0x000e680000000200 */
[----:B------:R-:W-:Y:S03]  /*2850*/  LDSM.16.M88.4 R72, [R0+0xd900] ;  /* 0x00d900000048783b */ /* 0x000fe60000000200 */
        /* <DEDUP_REMOVED lines=8> */
[----:B------:R-:W-:Y:S07]  /*28e0*/  LDSM.16.M88.4 R40, [R190+0xf100] ;  /* 0x00f10000be28783b */ /* 0x000fee0000000200 */
[C---:B----4-:R-:W-:Y:S08]  /*28f0*/  HMMA.16816.F32 R32, R68.reuse, R12, R32 ;  /* 0x0000000c4420723c */ /* 0x050ff00000001820 */
[----:B------:R-:W-:Y:S01]  /*2900*/  HMMA.16816.F32 R44, R68, R14, R44 ;  /* 0x0000000e442c723c */ /* 0x000fe2000000182c */
[----:B------:R-:W3:Y:S07]  /*2910*/  LDSM.16.M88.4 R12, [R188+0x4000] ;  /* 0x00400000bc0c783b */ /* 0x000eee0000000200 */
[C---:B------:R-:W-:Y:S08]  /*2920*/  HMMA.16816.F32 R56, R52.reuse, R80, R56 ;  /* 0x000000503438723c */ /* 0x040ff00000001838 */
[----:B------:R-:W-:Y:S01]  /*2930*/  HMMA.16816.F32 R76, R52, R82, R76 ;  /* 0x00000052344c723c */ /* 0x000fe2000000184c */
[----:B------:R-:W4:Y:S04]  /*2940*/  LDSM.16.M88.4 R52, [R190+0xf900] ;  /* 0x00f90000be34783b */ /* 0x000f280000000200 */
[----:B------:R-:W-:Y:S03]  /*2950*/  LDSM.16.M88.4 R80, [R186+0x4000] ;  /* 0x00400000ba50783b */ /* 0x000fe60000000200 */
[C---:B-1----:R-:W-:Y:S08]  /*2960*/  HMMA.16816.F32 R20, R48.reuse, R36, R20 ;  /* 0x000000243014723c */ /* 0x042ff00000001814 */
[----:B------:R-:W-:Y:S01]  /*2970*/  HMMA.16816.F32 R16, R48, R38, R16 ;  /* 0x000000263010723c */ /* 0x000fe20000001810 */
[----:B------:R-:W-:Y:S07]  /*2980*/  LDSM.16.M88.4 R36, [R97+0xe100] ;  /* 0x00e100006124783b */ /* 0x000fee0000000200 */
[C---:B------:R-:W-:Y:S08]  /*2990*/  HMMA.16816.F32 R64, R68.reuse, R28, R64 ;  /* 0x0000001c4440723c */ /* 0x040ff00000001840 */
[----:B------:R-:W-:Y:S01]  /*29a0*/  HMMA.16816.F32 R60, R68, R30, R60 ;  /* 0x0000001e443c723c */ /* 0x000fe2000000183c */
[----:B------:R-:W1:Y:S07]  /*29b0*/  LDSM.16.M88.4 R28, [R98+0xe900] ;  /* 0x00e90000621c783b */ /* 0x000e6e0000000200 */
[C---:B--2---:R-:W-:Y:S08]  /*29c0*/  HMMA.16816.F32 R32, R48.reuse, R8, R32 ;  /* 0x000000083020723c */ /* 0x044ff00000001820 */
[----:B------:R-:W-:Y:S01]  /*29d0*/  HMMA.16816.F32 R44, R48, R10, R44 ;  /* 0x0000000a302c723c */ /* 0x000fe2000000182c */
[----:B------:R-:W2:Y:S07]  /*29e0*/  LDSM.16.M88.4 R8, [R98+0xf100] ;  /* 0x00f100006208783b */ /* 0x000eae0000000200 */
[C---:B------:R-:W-:Y:S08]  /*29f0*/  HMMA.16816.F32 R56, R68.reuse, R72, R56 ;  /* 0x000000484438723c */ /* 0x040ff00000001838 */
[----:B------:R-:W-:Y:S01]  /*2a00*/  HMMA.16816.F32 R76, R68, R74, R76 ;  /* 0x0000004a444c723c */ /* 0x000fe2000000184c */
[----:B------:R-:W-:Y:S04]  /*2a10*/  LDSM.16.M88.4 R72, [R185+0x4000] ;  /* 0x00400000b948783b */ /* 0x000fe80000000200 */
[----:B------:R-:W-:Y:S03]  /*2a20*/  LDSM.16.M88.4 R68, [R0+0xf100] ;  /* 0x00f100000044783b */ /* 0x000fe60000000200 */
[C---:B---3--:R-:W-:Y:S08]  /*2a30*/  HMMA.16816.F32 R20, R12.reuse, R24, R20 ;  /* 0x000000180c14723c */ /* 0x048ff00000001814 */
[----:B------:R-:W-:Y:S01]  /*2a40*/  HMMA.16816.F32 R16, R12, R26, R16 ;  /* 0x0000001a0c10723c */ /* 0x000fe20000001810 */
[----:B------:R-:W-:Y:S07]  /*2a50*/  LDSM.16.M88.4 R24, [R0+0xe100] ;  /* 0x00e100000018783b */ /* 0x000fee0000000200 */
[C---:B------:R-:W-:Y:S08]  /*2a60*/  HMMA.16816.F32 R64, R48.reuse, R40, R64 ;  /* 0x000000283040723c */ /* 0x040ff00000001840 */
[C---:B------:R-:W-:Y:S01]  /*2a70*/  HMMA.16816.F32 R60, R48.reuse, R42, R60 ;  /* 0x0000002a303c723c */ /* 0x040fe2000000183c */
[----:B------:R-:W3:Y:S07]  /*2a80*/  LDSM.16.M88.4 R40, [R98+0xf900] ;  /* 0x00f900006228783b */ /* 0x000eee0000000200 */
[C---:B----4-:R-:W-:Y:S08]  /*2a90*/  HMMA.16816.F32 R56, R48.reuse, R52, R56 ;  /* 0x000000343038723c */ /* 0x050ff00000001838 */
[----:B------:R-:W-:Y:S01]  /*2aa0*/  HMMA.16816.F32 R76, R48, R54, R76 ;  /* 0x00000036304c723c */ /* 0x000fe2000000184c */
[----:B------:R-:W-:Y:S04]  /*2ab0*/  LDSM.16.M88.4 R52, [R192+0x8000] ;  /* 0x00800000c034783b */ /* 0x000fe80000000200 */
[----:B------:R-:W-:Y:S03]  /*2ac0*/  LDSM.16.M88.4 R48, [R98+0x10100] ;  /* 0x010100006230783b */ /* 0x000fe60000000200 */
[C---:B-1----:R-:W-:Y:S08]  /*2ad0*/  HMMA.16816.F32 R32, R12.reuse, R28, R32 ;  /* 0x0000001c0c20723c */ /* 0x042ff00000001820 */
[----:B------:R-:W-:Y:S01]  /*2ae0*/  HMMA.16816.F32 R44, R12, R30, R44 ;  /* 0x0000001e0c2c723c */ /* 0x000fe2000000182c */
[----:B------:R-:W1:Y:S07]  /*2af0*/  LDSM.16.M88.4 R28, [R97+0xe900] ;  /* 0x00e90000611c783b */ /* 0x000e6e0000000200 */
[C---:B------:R-:W-:Y:S08]  /*2b00*/  HMMA.16816.F32 R20, R80.reuse, R36, R20 ;  /* 0x000000245014723c */ /* 0x040ff00000001814 */
[----:B------:R-:W-:Y:S01]  /*2b10*/  HMMA.16816.F32 R16, R80, R38, R16 ;  /* 0x000000265010723c */ /* 0x000fe20000001810 */
[----:B------:R-:W-:Y:S07]  /*2b20*/  LDSM.16.M88.4 R36, [R98+0x10900] ;  /* 0x010900006224783b */ /* 0x000fee0000000200 */
[C---:B--2---:R-:W-:Y:S08]  /*2b30*/  HMMA.16816.F32 R64, R12.reuse, R8, R64 ;  /* 0x000000080c40723c */ /* 0x044ff00000001840 */
[C---:B------:R-:W-:Y:S01]  /*2b40*/  HMMA.16816.F32 R60, R12.reuse, R10, R60 ;  /* 0x0000000a0c3c723c */ /* 0x040fe2000000183c */
[----:B------:R-:W2:Y:S07]  /*2b50*/  LDSM.16.M88.4 R8, [R190+0x10100] ;  /* 0x01010000be08783b */ /* 0x000eae0000000200 */
[C---:B---3--:R-:W-:Y:S08]  /*2b60*/  HMMA.16816.F32 R56, R12.reuse, R40, R56 ;  /* 0x000000280c38723c */ /* 0x048ff00000001838 */
[----:B------:R-:W-:Y:S01]  /*2b70*/  HMMA.16816.F32 R76, R12, R42, R76 ;  /* 0x0000002a0c4c723c */ /* 0x000fe2000000184c */
[----:B------:R-:W3:Y:S04]  /*2b80*/  LDSM.16.M88.4 R12, [R97+0xf100] ;  /* 0x00f10000610c783b */ /* 0x000ee80000000200 */
[----:B------:R-:W4:Y:S03]  /*2b90*/  LDSM.16.M88.4 R40, [R188+0x8000] ;  /* 0x00800000bc28783b */ /* 0x000f260000000200 */
[C---:B------:R-:W-:Y:S08]  /*2ba0*/  HMMA.16816.F32 R20, R72.reuse, R24, R20 ;  /* 0x000000184814723c */ /* 0x040ff00000001814 */
[----:B------:R-:W-:Y:S01]  /*2bb0*/  HMMA.16816.F32 R16, R72, R26, R16 ;  /* 0x0000001a4810723c */ /* 0x000fe20000001810 */
[----:B------:R-:W-:Y:S07]  /*2bc0*/  LDSM.16.M88.4 R24, [R97+0x10100] ;  /* 0x010100006118783b */ /* 0x000fee0000000200 */
[C---:B-1----:R-:W-:Y:S08]  /*2bd0*/  HMMA.16816.F32 R32, R80.reuse, R28, R32 ;  /* 0x0000001c5020723c */ /* 0x042ff00000001820 */
[----:B------:R-:W-:Y:S01]  /*2be0*/  HMMA.16816.F32 R44, R80, R30, R44 ;  /* 0x0000001e502c723c */ /* 0x000fe2000000182c */
[----:B------:R-:W1:Y:S07]  /*2bf0*/  LDSM.16.M88.4 R28, [R186+0x8000] ;  /* 0x00800000ba1c783b */ /* 0x000e6e0000000200 */
[C---:B--2---:R-:W-:Y:S08]  /*2c00*/  HMMA.16816.F32 R20, R52.reuse, R8, R20 ;  /* 0x000000083414723c */ /* 0x044ff00000001814 */
[----:B------:R-:W-:Y:S01]  /*2c10*/  HMMA.16816.F32 R16, R52, R10, R16 ;  /* 0x0000000a3410723c */ /* 0x000fe20000001810 */
[----:B------:R-:W-:Y:S07]  /*2c20*/  LDSM.16.M88.4 R8, [R0+0x10100] ;  /* 0x010100000008783b */ /* 0x000fee0000000200 */
[C---:B---3--:R-:W-:Y:S08]  /*2c30*/  HMMA.16816.F32 R64, R80.reuse, R12, R64 ;  /* 0x0000000c5040723c */ /* 0x048ff00000001840 */
[----:B------:R-:W-:Y:S01]  /*2c40*/  HMMA.16816.F32 R60, R80, R14, R60 ;  /* 0x0000000e503c723c */ /* 0x000fe2000000183c */
[----:B------:R-:W-:Y:S07]  /*2c50*/  LDSM.16.M88.4 R12, [R185+0x8000] ;  /* 0x00800000b90c783b */ /* 0x000fee0000000200 */
[C---:B------:R-:W-:Y:S08]  /*2c60*/  HMMA.16816.F32 R32, R72.reuse, R92, R32 ;  /* 0x0000005c4820723c */ /* 0x040ff00000001820 */
[----:B------:R-:W-:Y:S08]  /*2c70*/  HMMA.16816.F32 R44, R72, R94, R44 ;  /* 0x0000005e482c723c */ /* 0x000ff0000000182c */
[C---:B----4-:R-:W-:Y:S08]  /*2c80*/  HMMA.16816.F32 R20, R40.reuse, R48, R20 ;  /* 0x000000302814723c */ /* 0x050ff00000001814 */
[----:B------:R-:W-:Y:S01]  /*2c90*/  HMMA.16816.F32 R16, R40, R50, R16 ;  /* 0x000000322810723c */ /* 0x000fe20000001810 */
[----:B------:R-:W2:Y:S07]  /*2ca0*/  LDSM.16.M88.4 R48, [R190+0x11100] ;  /* 0x01110000be30783b */ /* 0x000eae0000000200 */
[----:B------:R-:W-:Y:S08]  /*2cb0*/  HMMA.16816.F32 R64, R72, R68, R64 ;  /* 0x000000444840723c */ /* 0x000ff00000001840 */
[C---:B------:R-:W-:Y:S08]  /*2cc0*/  HMMA.16816.F32 R32, R52.reuse, R84, R32 ;  /* 0x000000543420723c */ /* 0x040ff00000001820 */
[----:B------:R-:W-:Y:S01]  /*2cd0*/  HMMA.16816.F32 R44, R52, R86, R44 ;  /* 0x00000056342c723c */ /* 0x000fe2000000182c */
[----:B------:R-:W3:Y:S07]  /*2ce0*/  LDSM.16.M88.4 R84, [R0+0xf900] ;  /* 0x00f900000054783b */ /* 0x000eee0000000200 */
[----:B------:R-:W-:Y:S01]  /*2cf0*/  HMMA.16816.F32 R68, R72, R70, R60 ;  /* 0x000000464844723c */ /* 0x000fe2000000183c */
[----:B------:R-:W-:Y:S07]  /*2d00*/  LDSM.16.M88.4 R60, [R0+0x10900] ;  /* 0x01090000003c783b */ /* 0x000fee0000000200 */
[C---:B-1----:R-:W-:Y:S08]  /*2d10*/  HMMA.16816.F32 R20, R28.reuse, R24, R20 ;  /* 0x000000181c14723c */ /* 0x042ff00000001814 */
[----:B------:R-:W-:Y:S01]  /*2d20*/  HMMA.16816.F32 R16, R28, R26, R16 ;  /* 0x0000001a1c10723c */ /* 0x000fe20000001810 */
[----:B------:R-:W1:Y:S07]  /*2d30*/  LDSM.16.M88.4 R24, [R98+0x11100] ;  /* 0x011100006218783b */ /* 0x000e6e0000000200 */
[C---:B------:R-:W-:Y:S08]  /*2d40*/  HMMA.16816.F32 R56, R80.reuse, R88, R56 ;  /* 0x000000585038723c */ /* 0x040ff00000001838 */
[----:B------:R-:W-:Y:S01]  /*2d50*/  HMMA.16816.F32 R80, R80, R90, R76 ;  /* 0x0000005a5050723c */ /* 0x000fe2000000184c */
[----:B------:R-:W4:Y:S07]  /*2d60*/  LDSM.16.M88.4 R76, [R97+0x10900] ;  /* 0x01090000614c783b */ /* 0x000f2e0000000200 */
[----:B------:R-:W-:Y:S08]  /*2d70*/  HMMA.16816.F32 R32, R40, R36, R32 ;  /* 0x000000242820723c */ /* 0x000ff00000001820 */
[----:B--2---:R-:W-:Y:S08]  /*2d80*/  HMMA.16816.F32 R64, R52, R48, R64 ;  /* 0x000000303440723c */ /* 0x004ff00000001840 */
[----:B------:R-:W-:Y:S01]  /*2d90*/  HMMA.16816.F32 R44, R40, R38, R44 ;  /* 0x00000026282c723c */ /* 0x000fe2000000182c */
[----:B------:R-:W2:Y:S07]  /*2da0*/  LDSM.16.M88.4 R36, [R190+0x11900] ;  /* 0x01190000be24783b */ /* 0x000eae0000000200 */
[----:B------:R-:W-:Y:S08]  /*2db0*/  HMMA.16816.F32 R68, R52, R50, R68 ;  /* 0x000000323444723c */ /* 0x000ff00000001844 */
[----:B---3--:R-:W-:Y:S08]  /*2dc0*/  HMMA.16816.F32 R56, R72, R84, R56 ;  /* 0x000000544838723c */ /* 0x008ff00000001838 */
[----:B------:R-:W-:Y:S08]  /*2dd0*/  HMMA.16816.F32 R16, R12, R10, R16 ;  /* 0x0000000a0c10723c */ /* 0x000ff00000001810 */
[C---:B-1----:R-:W-:Y:S08]  /*2de0*/  HMMA.16816.F32 R64, R40.reuse, R24, R64 ;  /* 0x000000182840723c */ /* 0x042ff00000001840 */
[----:B------:R-:W-:Y:S01]  /*2df0*/  HMMA.16816.F32 R68, R40, R26, R68 ;  /* 0x0000001a2844723c */ /* 0x000fe20000001844 */
[----:B------:R-:W1:Y:S07]  /*2e00*/  LDSM.16.M88.4 R24, [R98+0x11900] ;  /* 0x011900006218783b */ /* 0x000e6e0000000200 */
[----:B------:R-:W-:Y:S01]  /*2e10*/  HMMA.16816.F32 R80, R72, R86, R80 ;  /* 0x000000564850723c */ /* 0x000fe20000001850 */
[----:B------:R-:W-:-:S02]  /*2e20*/  FMUL.FTZ R16, R16, c[0x0][0x320] ;  /* 0x0000c80010107a20 */ /* 0x000fc40000410000 */
[----:B------:R-:W-:Y:S02]  /*2e30*/  FMUL.FTZ R17, R17, c[0x0][0x320] ;  /* 0x0000c80011117a20 */ /* 0x000fe40000410000 */
[----:B------:R-:W-:-:S03]  /*2e40*/  FMUL.FTZ R18, R18, c[0x0][0x320] ;  /* 0x0000c80012127a20 */ /* 0x000fc60000410000 */
[----:B------:R-:W-:Y:S01]  /*2e50*/  HMMA.16816.F32 R20, R12, R8, R20 ;  /* 0x000000080c14723c */ /* 0x000fe20000001814 */
[----:B------:R-:W3:Y:S07]  /*2e60*/  LDSM.16.M88.4 R8, [R97+0x11100] ;  /* 0x011100006108783b */ /* 0x000eee0000000200 */
[----:B----4-:R-:W-:Y:S01]  /*2e70*/  HMMA.16816.F32 R32, R28, R76, R32 ;  /* 0x0000004c1c20723c */ /* 0x010fe20000001820 */
[----:B------:R-:W-:Y:S06]  /*2e80*/  MUFU.TANH R76, R18 ;  /* 0x00000012004c7308 */ /* 0x000fec0000002400 */
[----:B------:R-:W-:Y:S01]  /*2e90*/  FMUL.FTZ R77, R19, c[0x0][0x320] ;  /* 0x0000c800134d7a20 */ /* 0x000fe20000410000 */
[C---:B--2---:R-:W-:Y:S05]  /*2ea0*/  HMMA.16816.F32 R56, R52.reuse, R36, R56 ;  /* 0x000000243438723c */ /* 0x044fea0000001838 */
[----:B------:R-:W-:Y:S03]  /*2eb0*/  MUFU.TANH R77, R77 ;  /* 0x0000004d004d7308 */ /* 0x000fe60000002400 */
[----:B------:R-:W-:Y:S01]  /*2ec0*/  HMMA.16816.F32 R80, R52, R38, R80 ;  /* 0x000000263450723c */ /* 0x000fe20000001850 */
[----:B------:R-:W-:-:S02]  /*2ed0*/  FMUL.FTZ R20, R20, c[0x0][0x320] ;  /* 0x0000c80014147a20 */ /* 0x000fc40000410000 */
[----:B------:R-:W-:Y:S02]  /*2ee0*/  FMUL.FTZ R21, R21, c[0x0][0x320] ;  /* 0x0000c80015157a20 */ /* 0x000fe40000410000 */
[----:B------:R-:W-:Y:S01]  /*2ef0*/  MUFU.TANH R48, R20 ;  /* 0x0000001400307308 */ /* 0x000fe20000002400 */
[----:B------:R-:W-:Y:S02]  /*2f00*/  FMUL.FTZ R50, R22, c[0x0][0x320] ;  /* 0x0000c80016327a20 */ /* 0x000fe40000410000 */
[----:B------:R-:W-:Y:S01]  /*2f10*/  HMMA.16816.F32 R32, R12, R60, R32 ;  /* 0x0000003c0c20723c */ /* 0x000fe20000001820 */
[----:B------:R-:W-:-:S04]  /*2f20*/  FMUL.FTZ R51, R23, c[0x0][0x320] ;  /* 0x0000c80017337a20 */ /* 0x000fc80000410000 */
[----:B------:R-:W-:Y:S03]  /*2f30*/  MUFU.TANH R60, R16 ;  /* 0x00000010003c7308 */ /* 0x000fe60000002400 */
[----:B------:R-:W-:Y:S05]  /*2f40*/  HMMA.16816.F32 R44, R28, R78, R44 ;  /* 0x0000004e1c2c723c */ /* 0x000fea000000182c */
[----:B------:R2:W-:Y:S03]  /*2f50*/  MUFU.TANH R61, R17 ;  /* 0x00000011003d7308 */ /* 0x0005e60000002400 */
[C---:B-1----:R-:W-:Y:S05]  /*2f60*/  HMMA.16816.F32 R56, R40.reuse, R24, R56 ;  /* 0x000000182838723c */ /* 0x042fea0000001838 */
[----:B------:R1:W-:Y:S02]  /*2f70*/  MUFU.TANH R49, R21 ;  /* 0x0000001500317308 */ /* 0x0003e40000002400 */
[----:B------:R-:W-:Y:S01]  /*2f80*/  LOP3.LUT R25, R96, 0xffffffe0, RZ, 0xc0, !PT ;  /* 0xffffffe060197812 */ /* 0x000fe200078ec0ff */
[----:B------:R-:W-:Y:S01]  /*2f90*/  HMMA.16816.F32 R80, R40, R26, R80 ;  /* 0x0000001a2850723c */ /* 0x000fe20000001850 */
[----:B------:R-:W-:-:S02]  /*2fa0*/  FMUL.FTZ R32, R32, c[0x0][0x320] ;  /* 0x0000c80020207a20 */ /* 0x000fc40000410000 */
[----:B------:R-:W-:Y:S01]  /*2fb0*/  FMUL.FTZ R34, R34, c[0x0][0x320] ;  /* 0x0000c80022227a20 */ /* 0x000fe20000410000 */
[----:B--2---:R-:W2:Y:S01]  /*2fc0*/  LDSM.16.M88.4 R16, [R97+0x11900] ;  /* 0x011900006110783b */ /* 0x004ea20000000200 */
[----:B------:R-:W-:Y:S01]  /*2fd0*/  IMAD.IADD R25, R6, 0x1, -R25 ;  /* 0x0000000106197824 */ /* 0x000fe200078e0a19 */
[----:B------:R-:W4:Y:S02]  /*2fe0*/  MUFU.TANH R50, R50 ;  /* 0x0000003200327308 */ /* 0x000f240000002400 */
[C---:B---3--:R-:W-:Y:S01]  /*2ff0*/  HMMA.16816.F32 R64, R28.reuse, R8, R64 ;  /* 0x000000081c40723c */ /* 0x048fe20000001840 */
[----:B------:R-:W-:Y:S01]  /*3000*/  FMUL.FTZ R33, R33, c[0x0][0x320] ;  /* 0x0000c80021217a20 */ /* 0x000fe20000410000 */
[----:B------:R-:W-:Y:S01]  /*3010*/  SHF.R.S32.HI R6, RZ, 0x1f, R25 ;  /* 0x0000001fff067819 */ /* 0x000fe20000011419 */
[----:B------:R-:W-:Y:S01]  /*3020*/  FMUL.FTZ R35, R35, c[0x0][0x320] ;  /* 0x0000c80023237a20 */ /* 0x000fe20000410000 */
[----:B-1----:R-:W1:Y:S02]  /*3030*/  LDSM.16.M88.4 R20, [R0+0x11100] ;  /* 0x011100000014783b */ /* 0x002e640000000200 */
[----:B------:R-:W3:Y:S02]  /*3040*/  MUFU.TANH R51, R51 ;  /* 0x0000003300337308 */ /* 0x000ee40000002400 */
[----:B------:R-:W-:Y:S01]  /*3050*/  HMMA.16816.F32 R68, R28, R10, R68 ;  /* 0x0000000a1c44723c */ /* 0x000fe20000001844 */
[----:B------:R5:W1:Y:S01]  /*3060*/  LDSM.16.M88.4 R8, [R0+0x11900] ;  /* 0x011900000008783b */ /* 0x000a620000000200 */
[----:B------:R-:W-:-:S04]  /*3070*/  DEPBAR.LE SB0, 0x2 ;  /* 0x000080800000791a */ /* 0x000fc80000000000 */
[----:B------:R-:W-:Y:S02]  /*3080*/  BAR.SYNC.DEFER_BLOCKING 0x0 ;  /* 0x0000000000007b1d */ /* 0x000fe40000010000 */
[----:B------:R-:W-:Y:S04]  /*3090*/  HMMA.16816.F32 R44, R12, R62, R44 ;  /* 0x0000003e0c2c723c */ /* 0x000fe8000000182c */
[----:B------:R-:W-:Y:S08]  /*30a0*/  MUFU.TANH R32, R32 ;  /* 0x0000002000207308 */ /* 0x000ff00000002400 */
[----:B------:R-:W1:Y:S01]  /*30b0*/  MUFU.TANH R34, R34 ;  /* 0x0000002200227308 */ /* 0x000e620000002400 */
[----:B-----5:R-:W-:-:S04]  /*30c0*/  LEA.HI R0, R6, R25, RZ, 0x2 ;  /* 0x0000001906007211 */ /* 0x020fc800078f10ff */
[----:B------:R-:W-:Y:S01]  /*30d0*/  LOP3.LUT R0, R0, 0x7ffffffc, RZ, 0xc0, !PT ;  /* 0x7ffffffc00007812 */ /* 0x000fe200078ec0ff */
[C---:B--2---:R-:W-:Y:S02]  /*30e0*/  HMMA.16816.F32 R56, R28.reuse, R16, R56 ;  /* 0x000000101c38723c */ /* 0x044fe40000001838 */
[----:B------:R-:W-:Y:S01]  /*30f0*/  MUFU.TANH R33, R33 ;  /* 0x0000002100217308 */ /* 0x000fe20000002400 */
[----:B------:R-:W-:Y:S03]  /*3100*/  LDSM.16.MT88.4 R40, [R184+0x2100] ;  /* 0x00210000b828783b */ /* 0x000fe60000004200 */
[----:B------:R-:W-:Y:S02]  /*3110*/  FMUL.FTZ R24, R46, c[0x0][0x320] ;  /* 0x0000c8002e187a20 */ /* 0x000fe40000410000 */
[----:B------:R-:W-:Y:S01]  /*3120*/  IMAD.IADD R0, R25, 0x1, -R0 ;  /* 0x0000000119007824 */ /* 0x000fe200078e0a00 */
[----:B------:R-:W-:Y:S01]  /*3130*/  LDSM.16.MT88.4 R124, [R184+0x100] ;  /* 0x00010000b87c783b */ /* 0x000fe20000004200 */
[----:B------:R-:W-:Y:S01]  /*3140*/  FMUL.FTZ R47, R47, c[0x0][0x320] ;  /* 0x0000c8002f2f7a20 */ /* 0x000fe20000410000 */
[----:B------:R-:W-:Y:S01]  /*3150*/  HMMA.16816.F32 R80, R28, R18, R80 ;  /* 0x000000121c50723c */ /* 0x000fe20000001850 */
[----:B------:R-:W-:Y:S01]  /*3160*/  IMAD R3, R0, -0x2, R3 ;  /* 0xfffffffe00037824 */ /* 0x000fe200078e0203 */
[----:B------:R-:W2:Y:S01]  /*3170*/  MUFU.TANH R35, R35 ;  /* 0x0000002300237308 */ /* 0x000ea20000002400 */
[----:B------:R-:W-:Y:S03]  /*3180*/  LDSM.16.MT88.4 R116, [R174+0x100] ;  /* 0x00010000ae74783b */ /* 0x000fe60000004200 */
[----:B------:R-:W-:Y:S01]  /*3190*/  ISETP.GT.AND P1, PT, R3, RZ, PT ;  /* 0x000000ff0300720c */ /* 0x000fe20003f24270 */
[----:B------:R-:W-:Y:S01]  /*31a0*/  LDSM.16.MT88.4 R108, [R135+0x100] ;  /* 0x00010000876c783b */ /* 0x000fe20000004200 */
[C---:B-1----:R-:W-:Y:S02]  /*31b0*/  HMMA.16816.F32 R64, R12.reuse, R20, R64 ;  /* 0x000000140c40723c */ /* 0x042fe40000001840 */
[----:B----4-:R-:W-:Y:S01]  /*31c0*/  FSEL R50, R50, -INF , P1 ;  /* 0xff80000032327808 */ /* 0x010fe20000800000 */
[----:B------:R-:W1:Y:S01]  /*31d0*/  MUFU.TANH R24, R24 ;  /* 0x0000001800187308 */ /* 0x000e620000002400 */
[----:B------:R-:W-:Y:S03]  /*31e0*/  LDSM.16.MT88.4 R100, [R5+0x100] ;  /* 0x000100000564783b */ /* 0x000fe60000004200 */
[----:B------:R-:W-:Y:S01]  /*31f0*/  FMUL.FTZ R20, R44, c[0x0][0x320] ;  /* 0x0000c8002c147a20 */ /* 0x000fe20000410000 */
[C---:B------:R-:W-:Y:S01]  /*3200*/  HMMA.16816.F32 R68, R12.reuse, R22, R68 ;  /* 0x000000160c44723c */ /* 0x040fe20000001844 */
[----:B------:R-:W-:Y:S01]  /*3210*/  FMUL.FTZ R21, R45, c[0x0][0x320] ;  /* 0x0000c8002d157a20 */ /* 0x000fe20000410000 */
[----:B------:R-:W-:Y:S01]  /*3220*/  LDSM.16.MT88.4 R72, [R184+0x4100] ;  /* 0x00410000b848783b */ /* 0x000fe20000004200 */
[----:B------:R-:W-:Y:S03]  /*3230*/  MUFU.TANH R22, R47 ;  /* 0x0000002f00167308 */ /* 0x000fe60000002400 */
[----:B------:R-:W-:Y:S01]  /*3240*/  LDSM.16.MT88.4 R88, [R135+0x4100] ;  /* 0x004100008758783b */ /* 0x000fe20000004200 */
[----:B------:R-:W-:Y:S01]  /*3250*/  FSEL R23, R48, -INF , P1 ;  /* 0xff80000030177808 */ /* 0x000fe20000800000 */
[C---:B------:R-:W-:Y:S01]  /*3260*/  HMMA.16816.F32 R56, R12.reuse, R8, R56 ;  /* 0x000000080c38723c */ /* 0x040fe20000001838 */
[----:B------:R-:W-:Y:S01]  /*3270*/  ISETP.GT.AND P1, PT, R3, 0x1, PT ;  /* 0x000000010300780c */ /* 0x000fe20003f24270 */
[----:B------:R-:W-:Y:S01]  /*3280*/  LDSM.16.MT88.4 R136, [R174+0x900] ;  /* 0x00090000ae88783b */ /* 0x000fe20000004200 */
[----:B------:R-:W4:Y:S02]  /*3290*/  MUFU.TANH R20, R20 ;  /* 0x0000001400147308 */ /* 0x000f240000002400 */
[----:B---3--:R-:W-:Y:S01]  /*32a0*/  FSEL R26, R51, -INF , P1 ;  /* 0xff800000331a7808 */ /* 0x008fe20000800000 */
[----:B------:R-:W-:Y:S01]  /*32b0*/  LDSM.16.MT88.4 R28, [R165+0x900] ;  /* 0x00090000a51c783b */ /* 0x000fe20000004200 */
[----:B------:R-:W-:Y:S01]  /*32c0*/  FSEL R49, R49, -INF , P1 ;  /* 0xff80000031317808 */ /* 0x000fe20000800000 */
[----:B------:R-:W-:Y:S01]  /*32d0*/  HMMA.16816.F32 R8, R12, R10, R80 ;  /* 0x0000000a0c08723c */ /* 0x000fe20000001850 */
[----:B------:R-:W-:Y:S01]  /*32e0*/  ISETP.GT.AND P1, PT, R3, 0x8, PT ;  /* 0x000000080300780c */ /* 0x000fe20003f24270 */
[----:B------:R-:W-:Y:S01]  /*32f0*/  FMUL.FTZ R64, R64, c[0x0][0x320] ;  /* 0x0000c80040407a20 */ /* 0x000fe20000410000 */
[----:B------:R-:W3:Y:S01]  /*3300*/  MUFU.TANH R21, R21 ;  /* 0x0000001500157308 */ /* 0x000ee20000002400 */
[----:B------:R-:W-:Y:S01]  /*3310*/  FMUL.FTZ R66, R66, c[0x0][0x320] ;  /* 0x0000c80042427a20 */ /* 0x000fe20000410000 */
[----:B------:R-:W-:Y:S01]  /*3320*/  FSEL R76, R76, -INF , P1 ;  /* 0xff8000004c4c7808 */ /* 0x000fe20000800000 */
[----:B------:R-:W-:Y:S01]  /*3330*/  FMUL.FTZ R65, R65, c[0x0][0x320] ;  /* 0x0000c80041417a20 */ /* 0x000fe20000410000 */
[----:B------:R-:W-:Y:S01]  /*3340*/  FSEL R25, R60, -INF , P1 ;  /* 0xff8000003c197808 */ /* 0x000fe20000800000 */
[----:B------:R-:W-:Y:S01]  /*3350*/  FMUL.FTZ R67, R67, c[0x0][0x320] ;  /* 0x0000c80043437a20 */ /* 0x000fe20000410000 */
[----:B------:R-:W-:Y:S01]  /*3360*/  ISETP.GT.AND P1, PT, R3, 0x9, PT ;  /* 0x000000090300780c */ /* 0x000fe20003f24270 */
[----:B------:R-:W-:Y:S01]  /*3370*/  FMUL.FTZ R68, R68, c[0x0][0x320] ;  /* 0x0000c80044447a20 */ /* 0x000fe20000410000 */
[----:B------:R-:W-:Y:S01]  /*3380*/  MUFU.TANH R175, R64 ;  /* 0x0000004000af7308 */ /* 0x000fe20000002400 */
[----:B------:R-:W-:Y:S01]  /*3390*/  FMUL.FTZ R70, R70, c[0x0][0x320] ;  /* 0x0000c80046467a20 */ /* 0x000fe20000410000 */
[----:B------:R-:W-:Y:S01]  /*33a0*/  FSEL R6, R77, -INF , P1 ;  /* 0xff8000004d067808 */ /* 0x000fe20000800000 */
[----:B------:R-:W-:Y:S01]  /*33b0*/  FMUL.FTZ R69, R69, c[0x0][0x320] ;  /* 0x0000c80045457a20 */ /* 0x000fe20000410000 */
[----:B------:R-:W-:Y:S01]  /*33c0*/  FSEL R61, R61, -INF , P1 ;  /* 0xff8000003d3d7808 */ /* 0x000fe20000800000 */
[----:B------:R-:W-:Y:S01]  /*33d0*/  FMUL.FTZ R71, R71, c[0x0][0x320] ;  /* 0x0000c80047477a20 */ /* 0x000fe20000410000 */
[----:B------:R-:W-:Y:S01]  /*33e0*/  ISETP.GT.AND P1, PT, R3, 0x10, PT ;  /* 0x000000100300780c */ /* 0x000fe20003f24270 */
[----:B------:R-:W-:Y:S01]  /*33f0*/  FMUL.FTZ R56, R56, c[0x0][0x320] ;  /* 0x0000c80038387a20 */ /* 0x000fe20000410000 */
[----:B------:R-:W5:Y:S01]  /*3400*/  MUFU.TANH R172, R66 ;  /* 0x0000004200ac7308 */ /* 0x000f620000002400 */
[----:B------:R-:W-:Y:S01]  /*3410*/  FMNMX.FTZ R14, R23, R49, !PT ;  /* 0x00000031170e7209 */ /* 0x000fe20007810000 */
[----:B------:R-:W-:Y:S01]  /*3420*/  FMUL.FTZ R58, R58, c[0x0][0x320] ;  /* 0x0000c8003a3a7a20 */ /* 0x000fe20000410000 */
[----:B------:R-:W-:Y:S01]  /*3430*/  FSEL R18, R34, -INF , P1 ;  /* 0xff80000022127808 */ /* 0x000fe20000800000 */
[----:B------:R-:W-:Y:S01]  /*3440*/  FMUL.FTZ R57, R57, c[0x0][0x320] ;  /* 0x0000c80039397a20 */ /* 0x000fe20000410000 */
[----:B------:R-:W-:Y:S01]  /*3450*/  FSEL R19, R32, -INF , P1 ;  /* 0xff80000020137808 */ /* 0x000fe20000800000 */
[----:B------:R-:W-:Y:S01]  /*3460*/  FMUL.FTZ R141, R9, c[0x0][0x320] ;  /* 0x0000c800098d7a20 */ /* 0x000fe20000410000 */
[----:B------:R-:W-:Y:S01]  /*3470*/  ISETP.GT.AND P1, PT, R3, 0x11, PT ;  /* 0x000000110300780c */ /* 0x000fe20003f24270 */
[----:B------:R-:W-:Y:S01]  /*3480*/  MUFU.TANH R169, R65 ;  /* 0x0000004100a97308 */ /* 0x000fe20000002400 */
[----:B------:R-:W-:Y:S01]  /*3490*/  FMNMX.FTZ R14, R25, R14, !PT ;  /* 0x0000000e190e7209 */ /* 0x000fe20007810000 */
[----:B------:R-:W-:Y:S01]  /*34a0*/  FMUL.FTZ R59, R59, c[0x0][0x320] ;  /* 0x0000c8003b3b7a20 */ /* 0x000fe20000410000 */
[----:B--2---:R-:W-:Y:S01]  /*34b0*/  FSEL R16, R35, -INF , P1 ;  /* 0xff80000023107808 */ /* 0x004fe20000800000 */
[----:B------:R-:W-:Y:S01]  /*34c0*/  FMUL.FTZ R143, R8, c[0x0][0x320] ;  /* 0x0000c800088f7a20 */ /* 0x000fe20000410000 */
[----:B------:R-:W-:Y:S01]  /*34d0*/  FSEL R17, R33, -INF , P1 ;  /* 0xff80000021117808 */ /* 0x000fe20000800000 */
[----:B------:R-:W-:Y:S01]  /*34e0*/  FMUL.FTZ R10, R10, c[0x0][0x320] ;  /* 0x0000c8000a0a7a20 */ /* 0x000fe20000410000 */
[----:B------:R-:W-:Y:S01]  /*34f0*/  ISETP.GT.AND P1, PT, R3, 0x18, PT ;  /* 0x000000180300780c */ /* 0x000fe20003f24270 */
[----:B------:R2:W2:Y:S01]  /*3500*/  MUFU.TANH R214, R67 ;  /* 0x0000004300d67308 */ /* 0x0004a20000002400 */
[----:B------:R-:W-:Y:S01]  /*3510*/  FMNMX.FTZ R9, R50, R26, !PT ;  /* 0x0000001a32097209 */ /* 0x000fe20007810000 */
[----:B------:R-:W-:Y:S01]  /*3520*/  LDSM.16.MT88.4 R80, [R174+0x4100] ;  /* 0x00410000ae50783b */ /* 0x000fe20000004200 */
[----:B-1----:R-:W-:-:S02]  /*3530*/  FSEL R12, R24, -INF , P1 ;  /* 0xff800000180c7808 */ /* 0x002fc40000800000 */
[----:B----4-:R-:W-:Y:S01]  /*3540*/  FSEL R15, R20, -INF , P1 ;  /* 0xff800000140f7808 */ /* 0x010fe20000800000 */
[----:B------:R-:W-:Y:S01]  /*3550*/  LDSM.16.MT88.4 R32, [R135+0x900] ;  /* 0x000900008720783b */ /* 0x000fe20000004200 */
[----:B------:R-:W-:Y:S01]  /*3560*/  ISETP.GT.AND P1, PT, R3, 0x19, PT ;  /* 0x000000190300780c */ /* 0x000fe20003f24270 */
[----:B------:R-:W-:Y:S01]  /*3570*/  MUFU.TANH R167, R68 ;  /* 0x0000004400a77308 */ /* 0x000fe20000002400 */
[----:B------:R-:W-:Y:S02]  /*3580*/  FMNMX.FTZ R14, R61, R14, !PT ;  /* 0x0000000e3d0e7209 */ /* 0x000fe40007810000 */
[----:B------:R-:W-:Y:S02]  /*3590*/  FSEL R0, R22, -INF , P1 ;  /* 0xff80000016007808 */ /* 0x000fe40000800000 */
[----:B---3--:R-:W-:Y:S02]  /*35a0*/  FSEL R13, R21, -INF , P1 ;  /* 0xff800000150d7808 */ /* 0x008fe40000800000 */
[----:B------:R-:W-:Y:S01]  /*35b0*/  ISETP.GT.AND P1, PT, R3, 0x20, PT ;  /* 0x000000200300780c */ /* 0x000fe20003f24270 */
[----:B------:R-:W1:Y:S01]  /*35c0*/  MUFU.TANH R182, R70 ;  /* 0x0000004600b67308 */ /* 0x000e620000002400 */
[----:B------:R-:W-:Y:S01]  /*35d0*/  FMNMX.FTZ R9, R76, R9, !PT ;  /* 0x000000094c097209 */ /* 0x000fe20007810000 */
[----:B--2---:R-:W-:Y:S01]  /*35e0*/  LDSM.16.MT88.4 R64, [R165+0x2100] ;  /* 0x00210000a540783b */ /* 0x004fe20000004200 */
[----:B-----5:R-:W-:-:S02]  /*35f0*/  FSEL R172, R172, -INF , P1 ;  /* 0xff800000acac7808 */ /* 0x020fc40000800000 */
[----:B------:R-:W-:Y:S02]  /*3600*/  FSEL R175, R175, -INF , P1 ;  /* 0xff800000afaf7808 */ /* 0x000fe40000800000 */
[----:B------:R-:W-:Y:S01]  /*3610*/  ISETP.GT.AND P1, PT, R3, 0x21, PT ;  /* 0x000000210300780c */ /* 0x000fe20003f24270 */
[----:B------:R-:W2:Y:S01]  /*3620*/  MUFU.TANH R173, R69 ;  /* 0x0000004500ad7308 */ /* 0x000ea20000002400 */
[----:B------:R-:W-:Y:S01]  /*3630*/  FMNMX.FTZ R8, R19, R14, !PT ;  /* 0x0000000e13087209 */ /* 0x000fe20007810000 */
[----:B------:R-:W-:Y:S01]  /*3640*/  FMUL.FTZ R14, R11, c[0x0][0x320] ;  /* 0x0000c8000b0e7a20 */ /* 0x000fe20000410000 */
[----:B------:R-:W-:Y:S02]  /*3650*/  FSEL R214, R214, -INF , P1 ;  /* 0xff800000d6d67808 */ /* 0x000fe40000800000 */
[----:B------:R-:W-:Y:S02]  /*3660*/  FSEL R169, R169, -INF , P1 ;  /* 0xff800000a9a97808 */ /* 0x000fe40000800000 */
[----:B------:R-:W-:Y:S01]  /*3670*/  ISETP.GT.AND P1, PT, R3, 0x28, PT ;  /* 0x000000280300780c */ /* 0x000fe20003f24270 */
[----:B------:R-:W3:Y:S01]  /*3680*/  MUFU.TANH R176, R71 ;  /* 0x0000004700b07308 */ /* 0x000ee20000002400 */
[----:B------:R-:W-:-:S02]  /*3690*/  FMNMX.FTZ R9, R6, R9, !PT ;  /* 0x0000000906097209 */ /* 0x000fc40007810000 */
[----:B-1----:R-:W-:Y:S02]  /*36a0*/  FSEL R182, R182, -INF , P1 ;  /* 0xff800000b6b67808 */ /* 0x002fe40000800000 */
[----:B------:R-:W-:Y:S02]  /*36b0*/  FSEL R167, R167, -INF , P1 ;  /* 0xff800000a7a77808 */ /* 0x000fe40000800000 */
[----:B------:R-:W-:Y:S01]  /*36c0*/  ISETP.GT.AND P1, PT, R3, 0x29, PT ;  /* 0x000000290300780c */ /* 0x000fe20003f24270 */
[----:B------:R-:W1:Y:S01]  /*36d0*/  MUFU.TANH R179, R56 ;  /* 0x0000003800b37308 */ /* 0x000e620000002400 */
[----:B------:R-:W-:Y:S02]  /*36e0*/  FMNMX.FTZ R8, R17, R8, !PT ;  /* 0x0000000811087209 */ /* 0x000fe40007810000 */
[----:B--2---:R-:W-:Y:S02]  /*36f0*/  FSEL R173, R173, -INF , P1 ;  /* 0xff800000adad7808 */ /* 0x004fe40000800000 */
[----:B------:R-:W-:-:S02]  /*3700*/  FMNMX.FTZ R9, R18, R9, !PT ;  /* 0x0000000912097209 */ /* 0x000fc40007810000 */
[----:B------:R-:W-:Y:S01]  /*3710*/  FMNMX.FTZ R8, R15, R8, !PT ;  /* 0x000000080f087209 */ /* 0x000fe20007810000 */
[----:B------:R-:W2:Y:S01]  /*3720*/  MUFU.TANH R178, R58 ;  /* 0x0000003a00b27308 */ /* 0x000ea20000002400 */
[----:B---3--:R-:W-:Y:S02]  /*3730*/  FSEL R176, R176, -INF , P1 ;  /* 0xff800000b0b07808 */ /* 0x008fe40000800000 */
[----:B------:R-:W-:Y:S02]  /*3740*/  ISETP.GT.AND P1, PT, R3, 0x30, PT ;  /* 0x000000300300780c */ /* 0x000fe40003f24270 */
[----:B------:R-:W-:Y:S02]  /*3750*/  FMNMX.FTZ R9, R16, R9, !PT ;  /* 0x0000000910097209 */ /* 0x000fe40007810000 */
[----:B------:R-:W-:Y:S01]  /*3760*/  FMNMX.FTZ R8, R13, R8, !PT ;  /* 0x000000080d087209 */ /* 0x000fe20007810000 */
[----:B------:R-:W3:Y:S01]  /*3770*/  MUFU.TANH R177, R57 ;  /* 0x0000003900b17308 */ /* 0x000ee20000002400 */
[----:B-1----:R-:W-:-:S02]  /*3780*/  FSEL R179, R179, -INF , P1 ;  /* 0xff800000b3b37808 */ /* 0x002fc40000800000 */
[----:B------:R-:W-:Y:S02]  /*3790*/  FMNMX.FTZ R9, R12, R9, !PT ;  /* 0x000000090c097209 */ /* 0x000fe40007810000 */
[----:B------:R-:W-:Y:S02]  /*37a0*/  FMNMX.FTZ R8, R175, R8, !PT ;  /* 0x00000008af087209 */ /* 0x000fe40007810000 */
[----:B------:R-:W-:Y:S01]  /*37b0*/  FMNMX.FTZ R9, R0, R9, !PT ;  /* 0x0000000900097209 */ /* 0x000fe20007810000 */
[----:B------:R-:W1:Y:S01]  /*37c0*/  MUFU.TANH R142, R59 ;  /* 0x0000003b008e7308 */ /* 0x000e620000002400 */
[----:B--2---:R-:W-:Y:S02]  /*37d0*/  FSEL R178, R178, -INF , P1 ;  /* 0xff800000b2b27808 */ /* 0x004fe40000800000 */
[----:B------:R-:W-:Y:S02]  /*37e0*/  ISETP.GT.AND P1, PT, R3, 0x31, PT ;  /* 0x000000310300780c */ /* 0x000fe40003f24270 */
[----:B------:R-:W-:-:S03]  /*37f0*/  FMNMX.FTZ R8, R169, R8, !PT ;  /* 0x00000008a9087209 */ /* 0x000fc60007810000 */
        /* <DEDUP_REMOVED lines=8> */
[----:B------:R-:W-:Y:S02]  /*3880*/  FMNMX.FTZ R8, R179, R8, !PT ;  /* 0x00000008b3087209 */ /* 0x000fe40007810000 */
[----:B--2---:R-:W-:Y:S01]  /*3890*/  FSEL R143, R143, -INF , P1 ;  /* 0xff8000008f8f7808 */ /* 0x004fe20000800000 */
[----:B------:R-:W1:Y:S01]  /*38a0*/  MUFU.TANH R141, R141 ;  /* 0x0000008d008d7308 */ /* 0x000e620000002400 */
[----:B------:R-:W-:-:S04]  /*38b0*/  FMNMX.FTZ R8, R177, R8, !PT ;  /* 0x00000008b1087209 */ /* 0x000fc80007810000 */
[----:B------:R-:W-:Y:S02]  /*38c0*/  FMNMX.FTZ R8, R143, R8, !PT ;  /* 0x000000088f087209 */ /* 0x000fe40007810000 */
[----:B---3--:R-:W-:Y:S01]  /*38d0*/  FSEL R140, R140, -INF , P1 ;  /* 0xff8000008c8c7808 */ /* 0x008fe20000800000 */
[----:B------:R-:W2:Y:S01]  /*38e0*/  MUFU.TANH R170, R14 ;  /* 0x0000000e00aa7308 */ /* 0x000ea20000002400 */
[----:B------:R-:W-:Y:S02]  /*38f0*/  ISETP.GT.AND P1, PT, R3, 0x39, PT ;  /* 0x000000390300780c */ /* 0x000fe40003f24270 */
[----:B------:R-:W-:-:S04]  /*3900*/  FMNMX.FTZ R3, R172, R9, !PT ;  /* 0x00000009ac037209 */ /* 0x000fc80007810000 */
[----:B------:R-:W-:Y:S02]  /*3910*/  FMNMX.FTZ R3, R214, R3, !PT ;  /* 0x00000003d6037209 */ /* 0x000fe40007810000 */
[----:B-1----:R-:W-:Y:S02]  /*3920*/  FSEL R141, R141, -INF , P1 ;  /* 0xff8000008d8d7808 */ /* 0x002fe40000800000 */
[----:B------:R-:W-:Y:S02]  /*3930*/  FMNMX.FTZ R3, R182, R3, !PT ;  /* 0x00000003b6037209 */ /* 0x000fe40007810000 */
[----:B------:R-:W-:Y:S02]  /*3940*/  FMNMX.FTZ R11, R141, R8, !PT ;  /* 0x000000088d0b7209 */ /* 0x000fe40007810000 */
[----:B------:R-:W-:Y:S02]  /*3950*/  FMNMX.FTZ R3, R176, R3, !PT ;  /* 0x00000003b0037209 */ /* 0x000fe40007810000 */
[----:B--2---:R-:W-:Y:S01]  /*3960*/  FSEL R170, R170, -INF , P1 ;  /* 0xff800000aaaa7808 */ /* 0x004fe20000800000 */
        /* <DEDUP_REMOVED lines=27> */
[--C-:B------:R-:W-:Y:S01]  /*3b20*/  FFMA.FTZ R154, R15, c[0x0][0x2d0], -R180.reuse ;  /* 0x0000b4000f9a7a23 */ /* 0x100fe200000108b4 */
[----:B------:R-:W-:Y:S01]  /*3b30*/  ISETP.GE.AND P1, PT, R144, 0x81, PT ;  /* 0x000000819000780c */ /* 0x000fe20003f26270 */
[----:B------:R-:W-:Y:S01]  /*3b40*/  FFMA.FTZ R149, R13, c[0x0][0x2d0], -R180 ;  /* 0x0000b4000d957a23 */ /* 0x000fe200000108b4 */
[----:B------:R-:W1:Y:S01]  /*3b50*/  MUFU.EX2 R159, R159 ;  /* 0x0000009f009f7308 */ /* 0x000e620000000800 */
[----:B------:R-:W-:-:S02]  /*3b60*/  FFMA.FTZ R164, R50, c[0x0][0x2d0], -R171 ;  /* 0x0000b40032a47a23 */ /* 0x000fc400000108ab */
[--C-:B------:R-:W-:Y:S01]  /*3b70*/  FFMA.FTZ R161, R26, c[0x0][0x2d0], -R171.reuse ;  /* 0x0000b4001aa17a23 */ /* 0x100fe200000108ab */
[----:B------:R-:W2:Y:S01]  /*3b80*/  LDSM.16.MT88.4 R48, [R174+0x2100] ;  /* 0x00210000ae30783b */ /* 0x000ea20000004200 */
[--C-:B------:R-:W-:Y:S02]  /*3b90*/  FFMA.FTZ R163, R76, c[0x0][0x2d0], -R171.reuse ;  /* 0x0000b4004ca37a23 */ /* 0x100fe400000108ab */
[--C-:B------:R-:W-:Y:S01]  /*3ba0*/  FFMA.FTZ R156, R6, c[0x0][0x2d0], -R171.reuse ;  /* 0x0000b400069c7a23 */ /* 0x100fe200000108ab */
[----:B------:R-:W-:Y:S01]  /*3bb0*/  MUFU.EX2 R160, R160 ;  /* 0x000000a000a07308 */ /* 0x000fe20000000800 */
[----:B------:R-:W3:Y:S01]  /*3bc0*/  LDSM.16.MT88.4 R4, [R5+0x4100] ;  /* 0x004100000504783b */ /* 0x000ee20000004200 */
[--C-:B------:R-:W-:Y:S02]  /*3bd0*/  FFMA.FTZ R157, R18, c[0x0][0x2d0], -R171.reuse ;  /* 0x0000b400129d7a23 */ /* 0x100fe400000108ab */
[--C-:B------:R-:W-:Y:S01]  /*3be0*/  FFMA.FTZ R152, R16, c[0x0][0x2d0], -R171.reuse ;  /* 0x0000b40010987a23 */ /* 0x100fe200000108ab */
[----:B------:R-:W-:Y:S01]  /*3bf0*/  LDSM.16.MT88.4 R24, [R174+0x2900] ;  /* 0x00290000ae18783b */ /* 0x000fe20000004200 */
[----:B------:R-:W-:-:S02]  /*3c00*/  FFMA.FTZ R151, R12, c[0x0][0x2d0], -R171 ;  /* 0x0000b4000c977a23 */ /* 0x000fc400000108ab */
[----:B------:R-:W4:Y:S01]  /*3c10*/  MUFU.EX2 R155, R155 ;  /* 0x0000009b009b7308 */ /* 0x000f220000000800 */
[----:B------:R-:W5:Y:S01]  /*3c20*/  LDSM.16.MT88.4 R16, [R135+0x2900] ;  /* 0x002900008710783b */ /* 0x000f620000004200 */
[----:B-1----:R-:W-:Y:S01]  /*3c30*/  F2FP.PACK_AB R96, R159, R162 ;  /* 0x000000a29f60723e */ /* 0x002fe200000000ff */
[----:B------:R-:W-:Y:S02]  /*3c40*/  FFMA.FTZ R0, R0, c[0x0][0x2d0], -R171 ;  /* 0x0000b40000007a23 */ /* 0x000fe400000108ab */
[----:B------:R-:W1:Y:S01]  /*3c50*/  LDSM.16.MT88.4 R12, [R165+0x2900] ;  /* 0x00290000a50c783b */ /* 0x000e620000004200 */
[--C-:B------:R-:W-:Y:S02]  /*3c60*/  FFMA.FTZ R166, R175, c[0x0][0x2d0], -R180.reuse ;  /* 0x0000b400afa67a23 */ /* 0x100fe400000108b4 */
[----:B------:R-:W-:Y:S01]  /*3c70*/  MUFU.EX2 R164, R164 ;  /* 0x000000a400a47308 */ /* 0x000fe20000000800 */
[--C-:B------:R-:W-:Y:S02]  /*3c80*/  FFMA.FTZ R168, R173, c[0x0][0x2d0], -R180.reuse ;  /* 0x0000b400ada87a23 */ /* 0x100fe400000108b4 */
[----:B------:R-:W-:-:S02]  /*3c90*/  FFMA.FTZ R169, R169, c[0x0][0x2d0], -R180 ;  /* 0x0000b400a9a97a23 */ /* 0x000fc400000108b4 */
[--C-:B------:R-:W-:Y:S02]  /*3ca0*/  FFMA.FTZ R167, R167, c[0x0][0x2d0], -R180.reuse ;  /* 0x0000b400a7a77a23 */ /* 0x100fe400000108b4 */
[--C-:B------:R-:W-:Y:S01]  /*3cb0*/  FFMA.FTZ R172, R172, c[0x0][0x2d0], -R171.reuse ;  /* 0x0000b400acac7a23 */ /* 0x100fe200000108ab */
[----:B------:R-:W2:Y:S01]  /*3cc0*/  MUFU.EX2 R161, R161 ;  /* 0x000000a100a17308 */ /* 0x000ea20000000800 */
[----:B----4-:R-:W-:Y:S01]  /*3cd0*/  F2FP.PACK_AB R98, R155, R160 ;  /* 0x000000a09b62723e */ /* 0x010fe200000000ff */
[--C-:B------:R-:W-:Y:S02]  /*3ce0*/  FFMA.FTZ R173, R214, c[0x0][0x2d0], -R171.reuse ;  /* 0x0000b400d6ad7a23 */ /* 0x100fe400000108ab */
[--C-:B------:R-:W-:Y:S02]  /*3cf0*/  FFMA.FTZ R175, R182, c[0x0][0x2d0], -R171.reuse ;  /* 0x0000b400b6af7a23 */ /* 0x100fe400000108ab */
[----:B------:R-:W-:Y:S02]  /*3d00*/  FFMA.FTZ R176, R176, c[0x0][0x2d0], -R171 ;  /* 0x0000b400b0b07a23 */ /* 0x000fe400000108ab */
[----:B------:R-:W-:Y:S01]  /*3d10*/  MUFU.EX2 R163, R163 ;  /* 0x000000a300a37308 */ /* 0x000fe20000000800 */
[----:B------:R-:W-:-:S02]  /*3d20*/  FFMA.FTZ R182, R177, c[0x0][0x2d0], -R180 ;  /* 0x0000b400b1b67a23 */ /* 0x000fc400000108b4 */
[--C-:B------:R-:W-:Y:S02]  /*3d30*/  FFMA.FTZ R179, R179, c[0x0][0x2d0], -R180.reuse ;  /* 0x0000b400b3b37a23 */ /* 0x100fe400000108b4 */
[--C-:B------:R-:W-:Y:S02]  /*3d40*/  FFMA.FTZ R177, R143, c[0x0][0x2d0], -R180.reuse ;  /* 0x0000b4008fb17a23 */ /* 0x100fe400000108b4 */
[----:B------:R-:W-:Y:S01]  /*3d50*/  FFMA.FTZ R180, R141, c[0x0][0x2d0], -R180 ;  /* 0x0000b4008db47a23 */ /* 0x000fe200000108b4 */
[----:B------:R-:W4:Y:S01]  /*3d60*/  MUFU.EX2 R156, R156 ;  /* 0x0000009c009c7308 */ /* 0x000f220000000800 */
[----:B--2---:R-:W-:Y:S01]  /*3d70*/  F2FP.PACK_AB R97, R161, R164 ;  /* 0x000000a4a161723e */ /* 0x004fe200000000ff */
        /* <DEDUP_REMOVED lines=9> */
[----:B----4-:R-:W-:Y:S01]  /*3e10*/  F2FP.PACK_AB R99, R156, R163 ;  /* 0x000000a39c63723e */ /* 0x010fe200000000ff */
[----:B------:R-:W2:Y:S01]  /*3e20*/  MUFU.EX2 R153, R153 ;  /* 0x0000009900997308 */ /* 0x000ea20000000800 */
        /* <DEDUP_REMOVED lines=10> */
[----:B------:R-:W4:Y:S06]  /*3ed0*/  MUFU.EX2 R152, R152 ;  /* 0x0000009800987308 */ /* 0x000f2c0000000800 */
        /* <DEDUP_REMOVED lines=36> */
[C---:B---3--:R-:W-:Y:S07]  /*4120*/  HMMA.16816.F32 R92, R96.reuse, R4, RZ ;  /* 0x00000004605c723c */ /* 0x048fee00000018ff */
[----:B--2---:R-:W-:Y:S01]  /*4130*/  F2FP.PACK_AB R4, R153, R158 ;  /* 0x0000009e9904723e */ /* 0x004fe200000000ff */
[----:B------:R-:W-:Y:S01]  /*4140*/  HMMA.16816.F32 R96, R96, R6, RZ ;  /* 0x000000066060723c */ /* 0x000fe200000018ff */
[----:B----4-:R-:W-:Y:S01]  /*4150*/  F2FP.PACK_AB R5, R152, R157 ;  /* 0x0000009d9805723e */ /* 0x010fe200000000ff */
        /* <DEDUP_REMOVED lines=9> */
[----:B------:R-:W-:Y:S01]  /*41f0*/  HMMA.16816.F32 R36, R4, R8, R36 ;  /* 0x000000080424723c */ /* 0x000fe20000001824 */
[----:B------:R-:W-:-:S07]  /*4200*/  FADD.FTZ R151, R0, R151 ;  /* 0x0000009700977221 */ /* 0x000fce0000010000 */
[C---:B------:R-:W-:Y:S01]  /*4210*/  HMMA.16816.F32 R40, R4.reuse, R10, R40 ;  /* 0x0000000a0428723c */ /* 0x040fe20000001828 */
[----:B------:R-:W1:Y:S07]  /*4220*/  LDSM.16.MT88.4 R8, [R174+0x4900] ;  /* 0x00490000ae08783b */ /* 0x000e6e0000004200 */
[C---:B-----5:R-:W-:Y:S08]  /*4230*/  HMMA.16816.F32 R52, R4.reuse, R16, R52 ;  /* 0x000000100434723c */ /* 0x060ff00000001834 */
        /* <DEDUP_REMOVED lines=120> */
[----:B------:R-:W-:Y:S01]  /*49c0*/  IADD3 R5, R144, 0x3f, RZ ;  /* 0x0000003f90057810 */ /* 0x000fe20007ffe0ff */
[----:B------:R-:W-:Y:S01]  /*49d0*/  IMAD.MOV.U32 R199, RZ, RZ, RZ ;  /* 0x000000ffffc77224 */ /* 0x000fe200078e00ff */
[----:B------:R-:W-:-:S02]  /*49e0*/  ISETP.NE.AND P2, PT, R194, 0x1, PT ;  /* 0x00000001c200780c */ /* 0x000fc40003f45270 */
[----:B------:R-:W-:-:S04]  /*49f0*/  SHF.R.S32.HI R0, RZ, 0x1f, R5 ;  /* 0x0000001fff007819 */ /* 0x000fc80000011405 */
[----:B------:R-:W-:-:S04]  /*4a00*/  LEA.HI R0, R0, R5, RZ, 0x6 ;  /* 0x0000000500007211 */ /* 0x000fc800078f30ff */
[----:B------:R-:W-:-:S05]  /*4a10*/  SHF.R.S32.HI R0, RZ, 0x6, R0 ;  /* 0x00000006ff007819 */ /* 0x000fca0000011400 */
[----:B------:R-:W-:-:S05]  /*4a20*/  IMAD R5, R0, 0x40, R203 ;  /* 0x0000004000057824 */ /* 0x000fca00078e02cb */
[----:B------:R-:W-:-:S05]  /*4a30*/  IADD3 R200, R5, -0xc0, R202 ;  /* 0xffffff4005c87810 */ /* 0x000fca0007ffe0ca */
[----:B------:R-:W-:-:S04]  /*4a40*/  @P2 IMAD.HI.U32 R4, R200, c[0x0][0x2bc], RZ ;  /* 0x0000af00c8042a27 */ /* 0x000fc800078e00ff */
[----:B------:R-:W-:Y:S01]  /*4a50*/  IMAD.MOV.U32 R0, RZ, RZ, R200 ;  /* 0x000000ffff007224 */ /* 0x000fe200078e00c8 */
[----:B------:R-:W-:-:S04]  /*4a60*/  @P2 SHF.R.U32.HI R0, RZ, c[0x0][0x2c0], R4 ;  /* 0x0000b000ff002a19 */ /* 0x000fc80000011604 */
[----:B------:R-:W-:-:S04]  /*4a70*/  @!P3 IADD3 R5, P1, R0, R206, RZ ;  /* 0x000000ce0005b210 */ /* 0x000fc80007f3e0ff */
[----:B------:R-:W-:Y:S02]  /*4a80*/  @!P3 LEA.HI.X.SX32 R4, R0, R193, 0x1, P1 ;  /* 0x000000c10004b211 */ /* 0x000fe400008f0eff */
[----:B------:R-:W-:-:S04]  /*4a90*/  @!P3 LEA R8, P1, R5, c[0x0][0x2a0], 0x2 ;  /* 0x0000a8000508ba11 */ /* 0x000fc800078210ff */
[----:B------:R-:W-:-:S05]  /*4aa0*/  @!P3 LEA.HI.X R9, R5, c[0x0][0x2a4], R4, 0x2, P1 ;  /* 0x0000a9000509ba11 */ /* 0x000fca00008f1404 */
[----:B------:R1:W2:Y:S01]  /*4ab0*/  @!P3 LDG.E R199, [R8.64] ;  /* 0x0000000608c7b981 */ /* 0x0002a2000c1e1900 */
[----:B------:R-:W-:Y:S01]  /*4ac0*/  IMAD.MOV R5, RZ, RZ, -R0 ;  /* 0x000000ffff057224 */ /* 0x000fe200078e0a00 */
[----:B------:R-:W-:Y:S01]  /*4ad0*/  SEL R11, RZ, 0x10, P4 ;  /* 0x00000010ff0b7807 */ /* 0x000fe20002000000 */
[----:B------:R-:W-:Y:S01]  /*4ae0*/  IMAD.SHL.U32 R12, R134, 0x2, RZ ;  /* 0x00000002860c7824 */ /* 0x000fe200078e00ff */
[----:B------:R-:W-:Y:S01]  /*4af0*/  SHF.L.U64.HI R145, R148, 0x1, R145 ;  /* 0x0000000194917819 */ /* 0x000fe20000010291 */
[----:B------:R-:W-:Y:S01]  /*4b00*/  IMAD R200, R5, c[0x0][0x2b8], R200 ;  /* 0x0000ae0005c87a24 */ /* 0x000fe200078e02c8 */
[----:B------:R-:W-:Y:S01]  /*4b10*/  IADD3 R16, -R11, 0x10, RZ ;  /* 0x000000100b107810 */ /* 0x000fe20007ffe1ff */
[----:B------:R-:W-:Y:S01]  /*4b20*/  IMAD.SHL.U32 R10, R2, 0x2, RZ ;  /* 0x00000002020a7824 */ /* 0x000fe200078e00ff */
[----:B------:R-:W-:Y:S01]  /*4b30*/  IADD3 R14, -R146, 0x10, RZ ;  /* 0x00000010920e7810 */ /* 0x000fe20007ffe1ff */
[----:B------:R-:W-:Y:S01]  /*4b40*/  IMAD.WIDE.U32 R6, R200, c[0x0][0x1e0], RZ ;  /* 0x00007800c8067a25 */ /* 0x000fe200078e00ff */
[----:B------:R-:W-:-:S02]  /*4b50*/  SHF.R.S32.HI R5, RZ, 0x1f, R200 ;  /* 0x0000001fff057819 */ /* 0x000fc400000114c8 */
[----:B------:R-:W-:Y:S02]  /*4b60*/  LOP3.LUT R16, R16, 0xf, RZ, 0xc0, !PT ;  /* 0x0000000f10107812 */ /* 0x000fe400078ec0ff */
[----:B------:R-:W-:Y:S01]  /*4b70*/  SHF.L.U64.HI R13, R134, 0x1, R147 ;  /* 0x00000001860d7819 */ /* 0x000fe20000010293 */
[----:B------:R-:W-:Y:S01]  /*4b80*/  IMAD R5, R5, c[0x0][0x1e0], RZ ;  /* 0x0000780005057a24 */ /* 0x000fe200078e02ff */
[----:B------:R-:W-:-:S03]  /*4b90*/  LOP3.LUT R14, R14, 0xf, RZ, 0xc0, !PT ;  /* 0x0000000f0e0e7812 */ /* 0x000fc600078ec0ff */
[----:B------:R-:W-:-:S04]  /*4ba0*/  IMAD R0, R200, c[0x0][0x1e4], R5 ;  /* 0x00007900c8007a24 */ /* 0x000fc800078e0205 */
[----:B------:R-:W-:Y:S01]  /*4bb0*/  IMAD.IADD R7, R7, 0x1, R0 ;  /* 0x0000000107077824 */ /* 0x000fe200078e0200 */
[----:B-1----:R-:W-:Y:S02]  /*4bc0*/  SHF.L.U64.HI R9, R2, 0x1, R133 ;  /* 0x0000000102097819 */ /* 0x002fe40000010285 */
[----:B--2---:R-:W-:Y:S01]  /*4bd0*/  SHF.R.S32.HI R4, RZ, 0x1f, R199 ;  /* 0x0000001fff047819 */ /* 0x004fe200000114c7 */
[----:B------:R-:W-:-:S04]  /*4be0*/  IMAD.WIDE.U32 R6, R199, c[0x0][0x1f0], R6 ;  /* 0x00007c00c7067a25 */ /* 0x000fc800078e0006 */
[----:B------:R-:W-:Y:S01]  /*4bf0*/  IMAD R4, R4, c[0x0][0x1f0], RZ ;  /* 0x00007c0004047a24 */ /* 0x000fe200078e02ff */
[----:B------:R-:W-:-:S03]  /*4c00*/  IADD3 R0, P1, R210, R6, RZ ;  /* 0x00000006d2007210 */ /* 0x000fc60007f3e0ff */
[----:B------:R-:W-:-:S05]  /*4c10*/  IMAD R4, R199, c[0x0][0x1f4], R4 ;  /* 0x00007d00c7047a24 */ /* 0x000fca00078e0204 */
[----:B------:R-:W-:Y:S01]  /*4c20*/  IADD3.X R5, R195, R7, R4, P1, !PT ;  /* 0x00000007c3057210 */ /* 0x000fe20000ffe404 */
[----:B------:R-:W-:Y:S01]  /*4c30*/  IMAD.SHL.U32 R4, R148, 0x2, RZ ;  /* 0x0000000294047824 */ /* 0x000fe200078e00ff */
[----:B------:R-:W-:-:S04]  /*4c40*/  LEA R6, P1, R0, c[0x0][0x1c8], 0x1 ;  /* 0x0000720000067a11 */ /* 0x000fc800078208ff */
[----:B------:R-:W-:Y:S01]  /*4c50*/  LEA.HI.X R5, R0, c[0x0][0x1cc], R5, 0x1, P1 ;  /* 0x0000730000057a11 */ /* 0x000fe200008f0c05 */
[----:B------:R-:W1:Y:S01]  /*4c60*/  SHFL.IDX PT, R7, R6, 0x1, 0x181f ;  /* 0x00381f0006077f89 */ /* 0x000e6200000e0000 */
[----:B------:R-:W-:-:S03]  /*4c70*/  SEL R0, RZ, 0x10, P5 ;  /* 0x00000010ff007807 */ /* 0x000fc60002800000 */
[----:B------:R-:W2:Y:S01]  /*4c80*/  SHFL.IDX PT, R8, R5, 0x1, 0x181f ;  /* 0x00381f0005087f89 */ /* 0x000ea200000e0000 */
[----:B------:R-:W-:-:S04]  /*4c90*/  IADD3 R18, -R0, 0x10, RZ ;  /* 0x0000001000127810 */ /* 0x000fc80007ffe1ff */
[----:B------:R-:W-:-:S04]  /*4ca0*/  LOP3.LUT R18, R18, 0xf, RZ, 0xc0, !PT ;  /* 0x0000000f12127812 */ /* 0x000fc800078ec0ff */
        /* <DEDUP_REMOVED lines=10> */
[----:B------:R-:W-:-:S05]  /*4d50*/  IADD3 R12, P1, R7, R12, RZ ;  /* 0x0000000c070c7210 */ /* 0x000fca0007f3e0ff */
[----:B------:R-:W-:Y:S01]  /*4d60*/  IMAD.X R13, R8, 0x1, R13, P1 ;  /* 0x00000001080d7824 */ /* 0x000fe200008e060d */
[----:B------:R-:W-:Y:S01]  /*4d70*/  IADD3 R22, P1, R7, R10, RZ ;  /* 0x0000000a07167210 */ /* 0x000fe20007f3e0ff */
[----:B------:R-:W-:-:S04]  /*4d80*/  IMAD.SHL.U32 R7, R201, 0x2, RZ ;  /* 0x00000002c9077824 */ /* 0x000fc800078e00ff */
[----:B------:R-:W-:Y:S01]  /*4d90*/  IMAD.X R23, R8, 0x1, R9, P1 ;  /* 0x0000000108177824 */ /* 0x000fe200008e0609 */
[----:B------:R-:W-:Y:S01]  /*4da0*/  ISETP.NE.U32.AND P1, PT, R0, RZ, PT ;  /* 0x000000ff0000720c */ /* 0x000fe20003f25070 */
[----:B------:R1:W-:Y:S04]  /*4db0*/  LDGSTS.E.BYPASS.LTC128B.128 [R7+0xc100], [R20.64], !P5 ;  /* 0x0c10000014077fae */ /* 0x0003e8000e901d46 */
[----:B------:R1:W-:Y:S04]  /*4dc0*/  LDGSTS.E.BYPASS.LTC128B.128 [R7+0xe100], [R12.64], !P4 ;  /* 0x0e1000000c077fae */ /* 0x0003e8000e101d46 */
[----:B------:R1:W-:Y:S04]  /*4dd0*/  LDGSTS.E.BYPASS.LTC128B.128 [R7+0x10100], [R22.64], !P6 ;  /* 0x1010000016077fae */ /* 0x0003e8000f101d46 */
[----:B------:R1:W-:Y:S01]  /*4de0*/  LDGSTS.E.BYPASS.LTC128B.128.ZFILL [R7+0xd100], [R18.64], P1 ;  /* 0x0d10000012077fae */ /* 0x0003e20008941d46 */
[----:B------:R-:W-:-:S13]  /*4df0*/  ISETP.NE.U32.AND P1, PT, R11, RZ, PT ;  /* 0x000000ff0b00720c */ /* 0x000fda0003f25070 */
[----:B------:R1:W-:Y:S01]  /*4e00*/  LDGSTS.E.BYPASS.LTC128B.128.ZFILL [R7+0xf100], [R16.64], P1 ;  /* 0x0f10000010077fae */ /* 0x0003e20008941d46 */
[----:B------:R-:W-:-:S13]  /*4e10*/  ISETP.NE.U32.AND P1, PT, R146, RZ, PT ;  /* 0x000000ff9200720c */ /* 0x000fda0003f25070 */
[----:B------:R1:W-:Y:S02]  /*4e20*/  LDGSTS.E.BYPASS.LTC128B.128.ZFILL [R7+0x11100], [R14.64], P1 ;  /* 0x111000000e077fae */ /* 0x0003e40008941d46 */
.L_x_768:
[----:B------:R-:W-:Y:S01]  /*4e30*/  IADD3 R150, -R203, R150, RZ ;  /* 0x00000096cb967210 */ /* 0x000fe20007ffe1ff */
[----:B------:R-:W0:Y:S03]  /*4e40*/  LDGDEPBAR ;  /* 0x00000000000079af */ /* 0x000e260000000000 */
[----:B------:R-:W-:-:S13]  /*4e50*/  ISETP.GE.AND P1, PT, R150, 0x41, PT ;  /* 0x000000419600780c */ /* 0x000fda0003f26270 */
[----:B------:R-:W-:Y:S05]  /*4e60*/  @!P1 BRA `(.L_x_769) ;  /* 0x0000308000009947 */ /* 0x000fea0003800000 */
[----:B------:R-:W-:Y:S01]  /*4e70*/  IADD3 R5, R144, 0x3f, RZ ;  /* 0x0000003f90057810 */ /* 0x000fe20007ffe0ff */
[C---:B------:R-:W-:Y:S01]  /*4e80*/  IMAD.SHL.U32 R215, R134.reuse, 0x2, RZ ;  /* 0x0000000286d77824 */ /* 0x040fe200078e00ff */
[----:B------:R-:W-:Y:S01]  /*4e90*/  SHF.L.U64.HI R216, R134, 0x1, R147 ;  /* 0x0000000186d87819 */ /* 0x000fe20000010293 */
[----:B------:R-:W-:Y:S01]  /*4ea0*/  IMAD.MOV.U32 R134, RZ, RZ, 0x20 ;  /* 0x00000020ff867424 */ /* 0x000fe200078e00ff */
[----:B------:R-:W-:Y:S01]  /*4eb0*/  SHF.R.S32.HI R218, RZ, 0x1f, R5 ;  /* 0x0000001fffda7819 */ /* 0x000fe20000011405 */
[C---:B------:R-:W-:Y:S01]  /*4ec0*/  IMAD.SHL.U32 R205, R2.reuse, 0x2, RZ ;  /* 0x0000000202cd7824 */ /* 0x040fe200078e00ff */
[----:B------:R-:W-:Y:S01]  /*4ed0*/  SHF.L.U64.HI R214, R2, 0x1, R133 ;  /* 0x0000000102d67819 */ /* 0x000fe20000010285 */
[----:B------:R-:W-:Y:S01]  /*4ee0*/  IMAD.MOV.U32 R0, RZ, RZ, R3 ;  /* 0x000000ffff007224 */ /* 0x000fe200078e0003 */
[----:B------:R-:W-:Y:S01]  /*4ef0*/  LEA.HI R218, R218, R5, RZ, 0x6 ;  /* 0x00000005dada7211 */ /* 0x000fe200078f30ff */
[----:B------:R-:W-:Y:S01]  /*4f00*/  IMAD.MOV.U32 R133, RZ, RZ, R132 ;  /* 0x000000ffff857224 */ /* 0x000fe200078e0084 */
[----:B------:R-:W-:Y:S01]  /*4f10*/  SEL R134, R134, 0xffffffe0, !P0 ;  /* 0xffffffe086867807 */ /* 0x000fe20004000000 */
[----:B------:R-:W-:Y:S01]  /*4f20*/  IMAD.MOV.U32 R217, RZ, RZ, RZ ;  /* 0x000000ffffd97224 */ /* 0x000fe200078e00ff */
[----:B------:R-:W-:Y:S01]  /*4f30*/  LEA.HI.SX32 R218, R218, 0xfffffffe, 0x1a ;  /* 0xfffffffedada7811 */ /* 0x000fe200078fd2ff */
[----:B------:R-:W-:-:S02]  /*4f40*/  UMOV UR5, 0x1 ;  /* 0x0000000100057882 */ /* 0x000fc40000000000 */
.L_x_772:
        /* <DEDUP_REMOVED lines=18> */
[----:B-1----:R-:W-:Y:S01]  /*5070*/  IMAD.WIDE.U32 R6, R200, c[0x0][0x208], RZ ;  /* 0x00008200c8067a25 */ /* 0x002fe200078e00ff */
[----:B------:R-:W-:Y:S02]  /*5080*/  SHF.R.S32.HI R5, RZ, 0x1f, R199 ;  /* 0x0000001fff057819 */ /* 0x000fe400000114c7 */
[----:B------:R-:W-:Y:S01]  /*5090*/  SEL R4, RZ, 0x10, P5 ;  /* 0x00000010ff047807 */ /* 0x000fe20002800000 */
[----:B------:R-:W-:Y:S02]  /*50a0*/  IMAD R2, R2, c[0x0][0x208], RZ ;  /* 0x0000820002027a24 */ /* 0x000fe400078e02ff */
[----:B------:R-:W-:Y:S01]  /*50b0*/  IMAD R5, R5, c[0x0][0x218], RZ ;  /* 0x0000860005057a24 */ /* 0x000fe200078e02ff */
[----:B------:R-:W-:Y:S01]  /*50c0*/  ISETP.NE.U32.AND P2, PT, R4, RZ, PT ;  /* 0x000000ff0400720c */ /* 0x000fe20003f45070 */
[----:B------:R-:W-:Y:S02]  /*50d0*/  IMAD R2, R200, c[0x0][0x20c], R2 ;  /* 0x00008300c8027a24 */ /* 0x000fe400078e0202 */
[----:B------:R-:W-:Y:S02]  /*50e0*/  IMAD R5, R199, c[0x0][0x21c], R5 ;  /* 0x00008700c7057a24 */ /* 0x000fe400078e0205 */
[----:B------:R-:W-:Y:S04]  /*50f0*/  IMAD.IADD R7, R7, 0x1, R2 ;  /* 0x0000000107077824 */ /* 0x000fe800078e0202 */
[----:B------:R-:W-:Y:S05]  /*5100*/  IMAD.WIDE.U32 R6, R199, c[0x0][0x218], R6 ;  /* 0x00008600c7067a25 */ /* 0x000fea00078e0006 */
[----:B------:R-:W-:Y:S04]  /*5110*/  IADD3 R3, P0, R208, R6, RZ ;  /* 0x00000006d0037210 */ /* 0x000fe80007f1e0ff */
[----:B------:R-:W-:Y:S02]  /*5120*/  IADD3.X R2, R196, R7, R5, P0, !PT ;  /* 0x00000007c4027210 */ /* 0x000fe400007fe405 */
[C---:B------:R-:W-:Y:S02]  /*5130*/  LEA R14, P0, R3.reuse, c[0x0][0x1f8], 0x1 ;  /* 0x00007e00030e7a11 */ /* 0x040fe400078008ff */
[----:B------:R-:W-:Y:S02]  /*5140*/  IADD3 R5, -R4, 0x10, RZ ;  /* 0x0000001004057810 */ /* 0x000fe40007ffe1ff */
[----:B------:R-:W-:Y:S01]  /*5150*/  LEA.HI.X R10, R3, c[0x0][0x1fc], R2, 0x1, P0 ;  /* 0x00007f00030a7a11 */ /* 0x000fe200000f0c02 */
[----:B------:R-:W1:Y:S01]  /*5160*/  SHFL.IDX PT, R7, R14, 0x1, 0x181f ;  /* 0x00381f000e077f89 */ /* 0x000e6200000e0000 */
[----:B------:R-:W-:Y:S02]  /*5170*/  SEL R3, RZ, 0x10, P4 ;  /* 0x00000010ff037807 */ /* 0x000fe40002000000 */
[----:B------:R-:W-:Y:S01]  /*5180*/  LOP3.LUT R5, R5, 0xf, RZ, 0xc0, !PT ;  /* 0x0000000f05057812 */ /* 0x000fe200078ec0ff */
[----:B------:R-:W5:Y:S01]  /*5190*/  SHFL.IDX PT, R9, R10, 0x1, 0x181f ;  /* 0x00381f000a097f89 */ /* 0x000f6200000e0000 */
[----:B------:R-:W-:Y:S02]  /*51a0*/  SEL R2, RZ, 0x10, P6 ;  /* 0x00000010ff027807 */ /* 0x000fe40003000000 */
[----:B------:R-:W-:Y:S01]  /*51b0*/  IADD3 R6, -R3, 0x10, RZ ;  /* 0x0000001003067810 */ /* 0x000fe20007ffe1ff */
[----:B------:R2:W4:Y:S03]  /*51c0*/  SHFL.IDX PT, R8, R14, RZ, 0x181f ;  /* 0x00181fff0e087589 */ /* 0x00052600000e0000 */
[----:B------:R-:W-:Y:S01]  /*51d0*/  LOP3.LUT R6, R6, 0xf, RZ, 0xc0, !PT ;  /* 0x0000000f06067812 */ /* 0x000fe200078ec0ff */
[----:B------:R-:W3:Y:S01]  /*51e0*/  SHFL.IDX PT, R11, R10, RZ, 0x181f ;  /* 0x00181fff0a0b7589 */ /* 0x000ee200000e0000 */
[----:B-1----:R-:W-:Y:S02]  /*51f0*/  IADD3 R12, P1, P0, R5, R7, R212 ;  /* 0x00000007050c7210 */ /* 0x002fe4000783e0d4 */
[----:B------:R-:W-:Y:S02]  /*5200*/  IADD3 R5, -R2, 0x10, RZ ;  /* 0x0000001002057810 */ /* 0x000fe40007ffe1ff */
[----:B-----5:R-:W-:Y:S02]  /*5210*/  IADD3.X R13, RZ, R9, R213, P1, P0 ;  /* 0x00000009ff0d7210 */ /* 0x020fe40000fe04d5 */
[----:B--2---:R-:W-:Y:S02]  /*5220*/  IADD3 R14, P1, P0, R6, R7, R215 ;  /* 0x00000007060e7210 */ /* 0x004fe4000783e0d7 */
[----:B------:R-:W-:Y:S01]  /*5230*/  LOP3.LUT R6, R5, 0xf, RZ, 0xc0, !PT ;  /* 0x0000000f05067812 */ /* 0x000fe200078ec0ff */
[----:B------:R-:W-:Y:S01]  /*5240*/  IMAD R5, R217, 0x6000, R198 ;  /* 0x00006000d9057824 */ /* 0x000fe200078e02c6 */
[----:B------:R-:W-:Y:S02]  /*5250*/  IADD3.X R15, RZ, R9, R216, P1, P0 ;  /* 0x00000009ff0f7210 */ /* 0x000fe40000fe04d8 */
[----:B------:R-:W-:Y:S04]  /*5260*/  IADD3 R6, P1, P0, R6, R7, R205 ;  /* 0x0000000706067210 */ /* 0x000fe8000783e0cd */
[----:B------:R-:W-:Y:S02]  /*5270*/  IADD3.X R7, RZ, R9, R214, P1, P0 ;  /* 0x00000009ff077210 */ /* 0x000fe40000fe04d6 */
[----:B----4-:R-:W-:Y:S02]  /*5280*/  IADD3 R18, P1, R212, R8, RZ ;  /* 0x00000008d4127210 */ /* 0x010fe40007f3e0ff */
[C---:B------:R-:W-:Y:S03]  /*5290*/  IADD3 R16, P0, R8.reuse, R215, RZ ;  /* 0x000000d708107210 */ /* 0x040fe60007f1e0ff */
[----:B---3--:R-:W-:Y:S01]  /*52a0*/  IMAD.X R19, R213, 0x1, R11, P1 ;  /* 0x00000001d5137824 */ /* 0x008fe200008e060b */
        /* <DEDUP_REMOVED lines=11> */
.L_x_770:
[C---:B-1-34-:R-:W-:Y:S01]  /*5360*/  HMMA.16816.F32 R4, R136.reuse, R140, RZ ;  /* 0x0000008c8804723c */ /* 0x05afe200000018ff */
[----:B------:R-:W0:Y:S02]  /*5370*/  LDGDEPBAR ;  /* 0x00000000000079af */ /* 0x000e240000000000 */
[----:B------:R-:W-:Y:S02]  /*5380*/  ISETP.GE.AND P0, PT, R218, 0x2, PT ;  /* 0x00000002da00780c */ /* 0x000fe40003f06270 */
[C---:B------:R-:W-:Y:S02]  /*5390*/  IADD3 R191, R187.reuse, R180, RZ ;  /* 0x000000b4bbbf7210 */ /* 0x040fe40007ffe0ff */
[----:B------:R-:W-:Y:S01]  /*53a0*/  IADD3 R2, R187, R132, RZ ;  /* 0x00000084bb027210 */ /* 0x000fe20007ffe0ff */
[C---:B------:R-:W-:Y:S01]  /*53b0*/  HMMA.16816.F32 R8, R136.reuse, R142, RZ ;  /* 0x0000008e8808723c */ /* 0x040fe200000018ff */
[----:B------:R-:W-:Y:S01]  /*53c0*/  LDSM.16.M88.4 R140, [R186] ;  /* 0x00000000ba8c783b */ /* 0x000fe20000000200 */
[C---:B------:R-:W-:Y:S02]  /*53d0*/  ISETP.GE.AND P1, PT, R217.reuse, 0x1, PT ;  /* 0x00000001d900780c */ /* 0x040fe40003f26270 */
[----:B------:R-:W-:Y:S02]  /*53e0*/  IADD3 R3, R134, R180, R187 ;  /* 0x000000b486037210 */ /* 0x000fe40007ffe0bb */
[----:B------:R-:W-:Y:S02]  /*53f0*/  IADD3 R217, R217, 0x1, RZ ;  /* 0x00000001d9d97810 */ /* 0x000fe40007ffe0ff */
[C---:B------:R-:W-:Y:S01]  /*5400*/  HMMA.16816.F32 R12, R136.reuse, R144, RZ ;  /* 0x00000090880c723c */ /* 0x040fe200000018ff */
[----:B------:R-:W-:Y:S03]  /*5410*/  LDSM.16.M88.4 R176, [R191+0xe100] ;  /* 0x00e10000bfb0783b */ /* 0x000fe60000000200 */
[----:B------:R-:W-:Y:S04]  /*5420*/  SEL R217, R217, RZ, !P1 ;  /* 0x000000ffd9d97207 */ /* 0x000fe80004800000 */
        /* <DEDUP_REMOVED lines=249> */
[C---:B------:R-:W-:Y:S01]  /*63c0*/  FADD.FTZ R4, -R132.reuse, R133 ;  /* 0x0000008584047221 */ /* 0x040fe20000010100 */
        /* <DEDUP_REMOVED lines=282> */
[----:B------:R-:W-:Y:S02]  /*7570*/  F2FP.PACK_AB R100, R228, R225 ;  /* 0x000000e1e464723e */ /* 0x000fe400000000ff */
[----:B----4-:R-:W-:Y:S03]  /*7580*/  F2FP.PACK_AB R101, R224, R223 ;  /* 0x000000dfe065723e */ /* 0x010fe600000000ff */
[----:B--2---:R-:W-:Y:S01]  /*7590*/  F2FP.PACK_AB R102, R227, R226 ;  /* 0x000000e2e366723e */ /* 0x004fe200000000ff */
[----:B------:R-:W-:Y:S01]  /*75a0*/  FADD.FTZ R223, R223, R222 ;  /* 0x000000dedfdf7221 */ /* 0x000fe20000010000 */
[----:B------:R-:W-:Y:S03]  /*75b0*/  F2FP.PACK_AB R103, R230, R229 ;  /* 0x000000e5e667723e */ /* 0x000fe600000000ff */
[----:B------:R-:W-:Y:S04]  /*75c0*/  FADD.FTZ R224, R224, R223 ;  /* 0x000000dfe0e07221 */ /* 0x000fe80000010000 */
[C---:B-1----:R-:W-:Y:S03]  /*75d0*/  HMMA.16816.F32 R4, R100.reuse, R108, R4 ;  /* 0x0000006c6404723c */ /* 0x042fe60000001804 */
[----:B------:R-:W-:Y:S04]  /*75e0*/  FADD.FTZ R229, R229, R224 ;  /* 0x000000e0e5e57221 */ /* 0x000fe80000010000 */
[----:B------:R-:W-:Y:S01]  /*75f0*/  FADD.FTZ R230, R230, R229 ;  /* 0x000000e5e6e67221 */ /* 0x000fe20000010000 */
[C---:B------:R-:W-:Y:S01]  /*7600*/  HMMA.16816.F32 R8, R100.reuse, R110, R8 ;  /* 0x0000006e6408723c */ /* 0x040fe20000001808 */
[----:B------:R-:W1:Y:S03]  /*7610*/  LDSM.16.MT88.4 R108, [R135+UR4+0x3100] ;  /* 0x00310004876c783b */ /* 0x000e660008004200 */
[----:B------:R-:W-:Y:S04]  /*7620*/  FADD.FTZ R233, R233, R230 ;  /* 0x000000e6e9e97221 */ /* 0x000fe80000010000 */
[C---:B------:R-:W-:Y:S04]  /*7630*/  HMMA.16816.F32 R12, R100.reuse, R120, R12 ;  /* 0x00000078640c723c */ /* 0x040fe8000000180c */
[----:B------:R-:W-:Y:S04]  /*7640*/  FADD.FTZ R234, R234, R233 ;  /* 0x000000e9eaea7221 */ /* 0x000fe80000010000 */
[C---:B------:R-:W-:Y:S04]  /*7650*/  HMMA.16816.F32 R16, R100.reuse, R122, R16 ;  /* 0x0000007a6410723c */ /* 0x040fe80000001810 */
[----:B------:R-:W-:Y:S04]  /*7660*/  FADD.FTZ R219, R237, R234 ;  /* 0x000000eaeddb7221 */ /* 0x000fe80000010000 */
[C---:B-----5:R-:W-:Y:S04]  /*7670*/  HMMA.16816.F32 R20, R100.reuse, R112, R20 ;  /* 0x000000706414723c */ /* 0x060fe80000001814 */
[----:B------:R-:W-:Y:S04]  /*7680*/  FADD.FTZ R219, R238, R219 ;  /* 0x000000dbeedb7221 */ /* 0x000fe80000010000 */
        /* <DEDUP_REMOVED lines=53> */
[C---:B--2---:R-:W-:Y:S04]  /*79e0*/  HMMA.16816.F32 R92, R136.reuse, R140, R92 ;  /* 0x0000008c885c723c */ /* 0x044fe8000000185c */
[----:B------:R-:W-:Y:S04]  /*79f0*/  FADD.FTZ R0, R226, R33 ;  /* 0x00000021e2007221 */ /* 0x000fe80000010000 */
[----:B------:R-:W-:Y:S01]  /*7a00*/  FADD.FTZ R0, R227, R0 ;  /* 0x00000000e3007221 */ /* 0x000fe20000010000 */
[----:B------:R-:W-:Y:S03]  /*7a10*/  HMMA.16816.F32 R96, R136, R142, R96 ;  /* 0x0000008e8860723c */ /* 0x000fe60000001860 */
[----:B------:R-:W-:Y:S04]  /*7a20*/  FADD.FTZ R231, R231, R0 ;  /* 0x00000000e7e77221 */ /* 0x000fe80000010000 */
[----:B------:R-:W-:Y:S05]  /*7a30*/  FADD.FTZ R232, R232, R231 ;  /* 0x000000e7e8e87221 */ /* 0x000fea0000010000 */
[----:B------:R-:W-:Y:S04]  /*7a40*/  FADD.FTZ R221, R235, R232 ;  /* 0x000000e8ebdd7221 */ /* 0x000fe80000010000 */
[----:B------:R-:W-:Y:S01]  /*7a50*/  FADD.FTZ R221, R236, R221 ;  /* 0x000000ddecdd7221 */ /* 0x000fe20000010000 */
[----:B------:R-:W-:-:S05]  /*7a60*/  @!P0 BRA `(.L_x_771) ;  /* 0x000003f000008947 */ /* 0x000fca0003800000 */
[----:B------:R-:W-:Y:S01]  /*7a70*/  ISETP.NE.AND P2, PT, R194, 0x1, PT ;  /* 0x00000001c200780c */ /* 0x000fe20003f45270 */
[----:B------:R-:W-:Y:S01]  /*7a80*/  IMAD R5, R218, 0x40, R203 ;  /* 0x00000040da057824 */ /* 0x000fe200078e02cb */
[----:B------:R-:W-:Y:S01]  /*7a90*/  SEL R4, RZ, 0x10, P5 ;  /* 0x00000010ff047807 */ /* 0x000fe20002800000 */
[----:B------:R-:W-:Y:S03]  /*7aa0*/  IMAD.MOV.U32 R199, RZ, RZ, RZ ;  /* 0x000000ffffc77224 */ /* 0x000fe600078e00ff */
[----:B------:R-:W-:Y:S05]  /*7ab0*/  IADD3 R200, R5, -0x80, R202 ;  /* 0xffffff8005c87810 */ /* 0x000fea0007ffe0ca */
[----:B------:R-:W-:Y:S02]  /*7ac0*/  IMAD.MOV.U32 R0, RZ, RZ, R200 ;  /* 0x000000ffff007224 */ /* 0x000fe400078e00c8 */
[----:B------:R-:W-:Y:S05]  /*7ad0*/  @P2 IMAD.HI.U32 R2, R200, c[0x0][0x2bc], RZ ;  /* 0x0000af00c8022a27 */ /* 0x000fea00078e00ff */
[----:B------:R-:W-:Y:S02]  /*7ae0*/  @P2 SHF.R.U32.HI R0, RZ, c[0x0][0x2c0], R2 ;  /* 0x0000b000ff002a19 */ /* 0x000fe40000011602 */
[----:B------:R-:W-:Y:S02]  /*7af0*/  ISETP.NE.U32.AND P2, PT, R4, RZ, PT ;  /* 0x000000ff0400720c */ /* 0x000fe40003f45070 */
[C---:B------:R-:W-:Y:S04]  /*7b00*/  @!P3 IADD3 R5, P0, R0.reuse, R206, RZ ;  /* 0x000000ce0005b210 */ /* 0x040fe80007f1e0ff */
[----:B------:R-:W-:Y:S02]  /*7b10*/  @!P3 LEA.HI.X.SX32 R2, R0, R193, 0x1, P0 ;  /* 0x000000c10002b211 */ /* 0x000fe400000f0eff */
[C---:B------:R-:W-:Y:S04]  /*7b20*/  @!P3 LEA R8, P0, R5.reuse, c[0x0][0x2a0], 0x2 ;  /* 0x0000a8000508ba11 */ /* 0x040fe800078010ff */
[----:B------:R-:W-:Y:S01]  /*7b30*/  @!P3 LEA.HI.X R9, R5, c[0x0][0x2a4], R2, 0x2, P0 ;  /* 0x0000a9000509ba11 */ /* 0x000fe200000f1402 */
[----:B------:R-:W-:Y:S01]  /*7b40*/  IMAD.MOV R5, RZ, RZ, -R0 ;  /* 0x000000ffff057224 */ /* 0x000fe200078e0a00 */
[----:B------:R-:W-:Y:S03]  /*7b50*/  SEL R2, RZ, 0x10, P4 ;  /* 0x00000010ff027807 */ /* 0x000fe60002000000 */
[----:B------:R-:W2:Y:S01]  /*7b60*/  @!P3 LDG.E R199, [R8.64] ;  /* 0x0000000608c7b981 */ /* 0x000ea2000c1e1900 */
[----:B------:R-:W-:Y:S04]  /*7b70*/  IMAD R200, R5, c[0x0][0x2b8], R200 ;  /* 0x0000ae0005c87a24 */ /* 0x000fe800078e02c8 */
[----:B------:R-:W-:Y:S01]  /*7b80*/  IMAD.WIDE.U32 R6, R200, c[0x0][0x1e0], RZ ;  /* 0x00007800c8067a25 */ /* 0x000fe200078e00ff */
[----:B------:R-:W-:Y:S05]  /*7b90*/  SHF.R.S32.HI R0, RZ, 0x1f, R200 ;  /* 0x0000001fff007819 */ /* 0x000fea00000114c8 */
[----:B------:R-:W-:Y:S04]  /*7ba0*/  IMAD R0, R0, c[0x0][0x1e0], RZ ;  /* 0x0000780000007a24 */ /* 0x000fe800078e02ff */
[----:B------:R-:W-:Y:S04]  /*7bb0*/  IMAD R0, R200, c[0x0][0x1e4], R0 ;  /* 0x00007900c8007a24 */ /* 0x000fe800078e0200 */
[----:B------:R-:W-:Y:S01]  /*7bc0*/  IMAD.IADD R7, R7, 0x1, R0 ;  /* 0x0000000107077824 */ /* 0x000fe200078e0200 */
[----:B--2---:R-:W-:Y:S03]  /*7bd0*/  SHF.R.S32.HI R0, RZ, 0x1f, R199 ;  /* 0x0000001fff007819 */ /* 0x004fe600000114c7 */
[C---:B------:R-:W-:Y:S04]  /*7be0*/  IMAD.WIDE.U32 R6, R199.reuse, c[0x0][0x1f0], R6 ;  /* 0x00007c00c7067a25 */ /* 0x040fe800078e0006 */
[----:B------:R-:W-:Y:S01]  /*7bf0*/  IMAD R0, R0, c[0x0][0x1f0], RZ ;  /* 0x00007c0000007a24 */ /* 0x000fe200078e02ff */
[----:B------:R-:W-:Y:S02]  /*7c00*/  IADD3 R5, P0, R210, R6, RZ ;  /* 0x00000006d2057210 */ /* 0x000fe40007f1e0ff */
[----:B------:R-:W-:Y:S01]  /*7c10*/  IADD3 R6, -R2, 0x10, RZ ;  /* 0x0000001002067810 */ /* 0x000fe20007ffe1ff */
[----:B------:R-:W-:Y:S03]  /*7c20*/  IMAD R0, R199, c[0x0][0x1f4], R0 ;  /* 0x00007d00c7007a24 */ /* 0x000fe600078e0200 */
[----:B------:R-:W-:Y:S02]  /*7c30*/  LOP3.LUT R6, R6, 0xf, RZ, 0xc0, !PT ;  /* 0x0000000f06067812 */ /* 0x000fe400078ec0ff */
[----:B------:R-:W-:Y:S02]  /*7c40*/  IADD3.X R0, R195, R7, R0, P0, !PT ;  /* 0x00000007c3007210 */ /* 0x000fe400007fe400 */
[C---:B------:R-:W-:Y:S04]  /*7c50*/  LEA R14, P0, R5.reuse, c[0x0][0x1c8], 0x1 ;  /* 0x00007200050e7a11 */ /* 0x040fe800078008ff */
[----:B------:R-:W-:Y:S01]  /*7c60*/  LEA.HI.X R10, R5, c[0x0][0x1cc], R0, 0x1, P0 ;  /* 0x00007300050a7a11 */ /* 0x000fe200000f0c00 */
[----:B------:R-:W1:Y:S01]  /*7c70*/  SHFL.IDX PT, R7, R14, 0x1, 0x181f ;  /* 0x00381f000e077f89 */ /* 0x000e6200000e0000 */
[----:B------:R-:W-:Y:S02]  /*7c80*/  SEL R0, RZ, 0x10, P6 ;  /* 0x00000010ff007807 */ /* 0x000fe40003000000 */
[----:B------:R-:W-:Y:S01]  /*7c90*/  IADD3 R5, -R4, 0x10, RZ ;  /* 0x0000001004057810 */ /* 0x000fe20007ffe1ff */
[----:B------:R-:W2:Y:S03]  /*7ca0*/  SHFL.IDX PT, R9, R10, 0x1, 0x181f ;  /* 0x00381f000a097f89 */ /* 0x000ea600000e0000 */
[----:B------:R-:W-:Y:S01]  /*7cb0*/  LOP3.LUT R5, R5, 0xf, RZ, 0xc0, !PT ;  /* 0x0000000f05057812 */ /* 0x000fe200078ec0ff */
[----:B------:R3:W4:Y:S04]  /*7cc0*/  SHFL.IDX PT, R8, R14, RZ, 0x181f ;  /* 0x00181fff0e087589 */ /* 0x00072800000e0000 */
[----:B------:R-:W5:Y:S01]  /*7cd0*/  SHFL.IDX PT, R11, R10, RZ, 0x181f ;  /* 0x00181fff0a0b7589 */ /* 0x000f6200000e0000 */
[----:B-1----:R-:W-:Y:S02]  /*7ce0*/  IADD3 R12, P1, P0, R5, R7, R212 ;  /* 0x00000007050c7210 */ /* 0x002fe4000783e0d4 */
[----:B------:R-:W-:Y:S02]  /*7cf0*/  IADD3 R5, -R0, 0x10, RZ ;  /* 0x0000001000057810 */ /* 0x000fe40007ffe1ff */
[----:B--2---:R-:W-:Y:S02]  /*7d00*/  IADD3.X R13, RZ, R9, R213, P1, P0 ;  /* 0x00000009ff0d7210 */ /* 0x004fe40000fe04d5 */
[----:B---3--:R-:W-:Y:S02]  /*7d10*/  IADD3 R14, P1, P0, R6, R7, R215 ;  /* 0x00000007060e7210 */ /* 0x008fe4000783e0d7 */
[----:B------:R-:W-:Y:S01]  /*7d20*/  LOP3.LUT R6, R5, 0xf, RZ, 0xc0, !PT ;  /* 0x0000000f05067812 */ /* 0x000fe200078ec0ff */
[----:B------:R-:W-:Y:S01]  /*7d30*/  IMAD R5, R217, 0x3000, R201 ;  /* 0x00003000d9057824 */ /* 0x000fe200078e02c9 */
[----:B------:R-:W-:Y:S02]  /*7d40*/  IADD3.X R15, RZ, R9, R216, P1, P0 ;  /* 0x00000009ff0f7210 */ /* 0x000fe40000fe04d8 */
[----:B------:R-:W-:Y:S01]  /*7d50*/  IADD3 R16, P1, P0, R6, R7, R205 ;  /* 0x0000000706107210 */ /* 0x000fe2000783e0cd */
[----:B------:R-:W-:Y:S03]  /*7d60*/  IMAD.SHL.U32 R7, R5, 0x2, RZ ;  /* 0x0000000205077824 */ /* 0x000fe600078e00ff */
[----:B------:R-:W-:Y:S02]  /*7d70*/  IADD3.X R17, RZ, R9, R214, P1, P0 ;  /* 0x00000009ff117210 */ /* 0x000fe40000fe04d6 */
[----:B----4-:R-:W-:Y:S02]  /*7d80*/  IADD3 R20, P1, R212, R8, RZ ;  /* 0x00000008d4147210 */ /* 0x010fe40007f3e0ff */
[----:B------:R-:W-:Y:S03]  /*7d90*/  IADD3 R18, P0, R8, R215, RZ ;  /* 0x000000d708127210 */ /* 0x000fe60007f1e0ff */
[----:B-----5:R-:W-:Y:S01]  /*7da0*/  IMAD.X R21, R213, 0x1, R11, P1 ;  /* 0x00000001d5157824 */ /* 0x020fe200008e060b */
        /* <DEDUP_REMOVED lines=11> */
.L_x_771:
        /* <DEDUP_REMOVED lines=9> */
.L_x_769:
[----:B------:R-:W2:Y:S01]  /*7ef0*/  SHFL.BFLY PT, R0, R219, 0x2, 0x1f ;  /* 0x0c401f00db007f89 */ /* 0x000ea200000e0000 */
[----:B------:R-:W-:-:S02]  /*7f00*/  MOV R2, RZ ;  /* 0x000000ff00027202 */ /* 0x000fc40000000f00 */
[----:B------:R-:W-:Y:S01]  /*7f10*/  MOV R4, RZ ;  /* 0x000000ff00047202 */ /* 0x000fe20000000f00 */
[----:B------:R-:W3:Y:S01]  /*7f20*/  SHFL.BFLY PT, R6, R221, 0x2, 0x1f ;  /* 0x0c401f00dd067f89 */ /* 0x000ee200000e0000 */
[----:B------:R-:W-:Y:S01]  /*7f30*/  PLOP3.LUT P2, PT, PT, PT, PT, 0x8, 0x0 ;  /* 0x000000000000781c */ /* 0x000fe20003f4e170 */
[----:B-12---:R-:W-:Y:S02]  /*7f40*/  FADD.FTZ R7, R0, R219 ;  /* 0x000000db00077221 */ /* 0x006fe40000010000 */
[----:B---3--:R-:W-:-:S03]  /*7f50*/  FADD.FTZ R6, R6, R221 ;  /* 0x000000dd06067221 */ /* 0x008fc60000010000 */
        /* <DEDUP_REMOVED lines=8> */
[----:B------:R-:W-:Y:S02]  /*7fe0*/  @P0 MOV R9, 0x3f317218 ;  /* 0x3f31721800090802 */ /* 0x000fe40000000f00 */
[----:B------:R-:W-:-:S05]  /*7ff0*/  @P1 MOV R6, 0x3f317218 ;  /* 0x3f31721800061802 */ /* 0x000fca0000000f00 */
[----:B------:R-:W2:Y:S01]  /*8000*/  @P1 MUFU.RCP R4, R5 ;  /* 0x0000000500041308 */ /* 0x000ea20000001000 */
[----:B------:R-:W-:-:S07]  /*8010*/  @P1 FMUL.FTZ R6, R6, c[0x0][0x2d0] ;  /* 0x0000b40006061a20 */ /* 0x000fce0000410000 */
[----:B------:R-:W3:Y:S01]  /*8020*/  @P0 MUFU.LG2 R0, R0 ;  /* 0x0000000000000308 */ /* 0x000ee20000000c00 */
[C---:B-1----:R-:W-:Y:S02]  /*8030*/  FMUL.FTZ R130, R2.reuse, R130 ;  /* 0x0000008202827220 */ /* 0x042fe40000410000 */
[C---:B------:R-:W-:Y:S02]  /*8040*/  FMUL.FTZ R131, R2.reuse, R131 ;  /* 0x0000008302837220 */ /* 0x040fe40000410000 */
[C---:B------:R-:W-:Y:S02]  /*8050*/  FMUL.FTZ R126, R2.reuse, R126 ;  /* 0x0000007e027e7220 */ /* 0x040fe40000410000 */
[----:B------:R-:W-:Y:S01]  /*8060*/  FMUL.FTZ R127, R2, R127 ;  /* 0x0000007f027f7220 */ /* 0x000fe20000410000 */
[----:B------:R-:W1:Y:S01]  /*8070*/  @P1 MUFU.LG2 R5, R5 ;  /* 0x0000000500051308 */ /* 0x000e620000000c00 */
[C---:B--2---:R-:W-:Y:S02]  /*8080*/  FMUL.FTZ R128, R4.reuse, R128 ;  /* 0x0000008004807220 */ /* 0x044fe40000410000 */
[----:B------:R-:W-:-:S02]  /*8090*/  FMUL.FTZ R129, R4, R129 ;  /* 0x0000008104817220 */ /* 0x000fc40000410000 */
[C---:B------:R-:W-:Y:S02]  /*80a0*/  FMUL.FTZ R124, R4.reuse, R124 ;  /* 0x0000007c047c7220 */ /* 0x040fe40000410000 */
[----:B------:R-:W-:Y:S02]  /*80b0*/  FMUL.FTZ R125, R4, R125 ;  /* 0x0000007d047d7220 */ /* 0x000fe40000410000 */
[----:B---3--:R-:W-:Y:S02]  /*80c0*/  @P0 FMUL.FTZ R8, R0, 0.69314718246459960938 ;  /* 0x3f31721800080820 */ /* 0x008fe40000410000 */
[----:B------:R-:W-:Y:S02]  /*80d0*/  @P0 FMUL.FTZ R0, R9, c[0x0][0x2d0] ;  /* 0x0000b40009000a20 */ /* 0x000fe40000410000 */
        /* <DEDUP_REMOVED lines=44> */
[----:B------:R-:W-:Y:S01]  /*83a0*/  FMUL.FTZ R97, R4, R97 ;  /* 0x0000006104617220 */ /* 0x000fe20000410000 */
[----:B------:R-:W-:Y:S01]  /*83b0*/  MOV R4, 0xff800000 ;  /* 0xff80000000047802 */ /* 0x000fe20000000f00 */
        /* <DEDUP_REMOVED lines=43> */
[----:B------:R-:W-:Y:S02]  /*8670*/  FMUL.FTZ R99, R2, R99 ;  /* 0x0000006302637220 */ /* 0x000fe40000410000 */
[----:B------:R-:W-:Y:S02]  /*8680*/  @P1 FFMA.FTZ R4, R6, R132, R5 ;  /* 0x0000008406041223 */ /* 0x000fe40000010005 */
[----:B------:R-:W-:Y:S02]  /*8690*/  @P0 FFMA.FTZ R7, R0, R3, R8 ;  /* 0x0000000300070223 */ /* 0x000fe40000010008 */
.L_x_759:
[----:B------:R-:W-:Y:S01]  /*86a0*/  SHF.R.S32.HI R0, RZ, 0x1f, R197 ;  /* 0x0000001fff007819 */ /* 0x000fe200000114c5 */
[----:B------:R-:W-:Y:S05]  /*86b0*/  @P2 BRA `(.L_x_773) ;  /* 0x0000168000002947 */ /* 0x000fea0003800000 */
[----:B------:R-:W2:Y:S01]  /*86c0*/  S2R R2, SR_TID.X ;  /* 0x0000000000027919 */ /* 0x000ea20000002100 */
[----:B------:R-:W-:-:S02]  /*86d0*/  F2FP.PACK_AB R128, R129, R128 ;  /* 0x000000808180723e */ /* 0x000fc400000000ff */
[----:B------:R-:W-:Y:S01]  /*86e0*/  F2FP.PACK_AB R130, R131, R130 ;  /* 0x000000828382723e */ /* 0x000fe200000000ff */
[----:B------:R-:W-:Y:S01]  /*86f0*/  BAR.SYNC.DEFER_BLOCKING 0x1, 0x100 ;  /* 0x0044000000007b1d */ /* 0x000fe20000010000 */
        /* <DEDUP_REMOVED lines=10> */
[----:B--2---:R-:W-:-:S02]  /*87a0*/  SHF.R.S32.HI R3, RZ, 0x1f, R2 ;  /* 0x0000001fff037819 */ /* 0x004fc40000011402 */
[----:B------:R-:W-:Y:S02]  /*87b0*/  F2FP.PACK_AB R104, R105, R104 ;  /* 0x000000686968723e */ /* 0x000fe400000000ff */
[----:B------:R-:W-:Y:S02]  /*87c0*/  LEA.HI R5, R3, R2, RZ, 0x2 ;  /* 0x0000000203057211 */ /* 0x000fe400078f10ff */
[----:B------:R-:W-:Y:S02]  /*87d0*/  F2FP.PACK_AB R106, R107, R106 ;  /* 0x0000006a6b6a723e */ /* 0x000fe400000000ff */
[--C-:B------:R-:W-:Y:S02]  /*87e0*/  SHF.R.S32.HI R9, RZ, 0x2, R5.reuse ;  /* 0x00000002ff097819 */ /* 0x100fe40000011405 */
[----:B------:R-:W-:Y:S02]  /*87f0*/  SHF.R.S32.HI R6, RZ, 0x1f, R5 ;  /* 0x0000001fff067819 */ /* 0x000fe40000011405 */
[----:B------:R-:W-:-:S02]  /*8800*/  LOP3.LUT R5, R5, 0xfffffffc, RZ, 0xc0, !PT ;  /* 0xfffffffc05057812 */ /* 0x000fc400078ec0ff */
[----:B------:R-:W-:Y:S02]  /*8810*/  LEA.HI R6, R6, R9, RZ, 0x3 ;  /* 0x0000000906067211 */ /* 0x000fe400078f18ff */
[----:B------:R-:W-:Y:S01]  /*8820*/  F2FP.PACK_AB R100, R101, R100 ;  /* 0x000000646564723e */ /* 0x000fe200000000ff */
[----:B------:R-:W-:Y:S01]  /*8830*/  IMAD.IADD R5, R2, 0x1, -R5 ;  /* 0x0000000102057824 */ /* 0x000fe200078e0a05 */
[----:B------:R-:W-:Y:S02]  /*8840*/  LOP3.LUT R6, R6, 0xfffffff8, RZ, 0xc0, !PT ;  /* 0xfffffff806067812 */ /* 0x000fe400078ec0ff */
[----:B------:R-:W-:Y:S02]  /*8850*/  F2FP.PACK_AB R102, R103, R102 ;  /* 0x000000666766723e */ /* 0x000fe400000000ff */
[----:B------:R-:W-:Y:S01]  /*8860*/  F2FP.PACK_AB R36, R37, R36 ;  /* 0x000000242524723e */ /* 0x000fe200000000ff */
[----:B------:R-:W-:Y:S01]  /*8870*/  IMAD.IADD R9, R9, 0x1, -R6 ;  /* 0x0000000109097824 */ /* 0x000fe200078e0a06 */
[----:B------:R-:W-:-:S02]  /*8880*/  LEA.HI R6, R3, R2, RZ, 0x5 ;  /* 0x0000000203067211 */ /* 0x000fc400078f28ff */
[----:B------:R-:W-:Y:S01]  /*8890*/  F2FP.PACK_AB R38, R39, R38 ;  /* 0x000000262726723e */ /* 0x000fe200000000ff */
[C---:B------:R-:W-:Y:S01]  /*88a0*/  IMAD.SHL.U32 R10, R9.reuse, 0x40, RZ ;  /* 0x00000040090a7824 */ /* 0x040fe200078e00ff */
[----:B------:R-:W-:Y:S02]  /*88b0*/  SHF.R.S32.HI R8, RZ, 0x5, R6 ;  /* 0x00000005ff087819 */ /* 0x000fe40000011406 */
[----:B------:R-:W-:Y:S02]  /*88c0*/  LOP3.LUT R12, R9, 0x1, RZ, 0xc0, !PT ;  /* 0x00000001090c7812 */ /* 0x000fe400078ec0ff */
[----:B------:R-:W-:Y:S01]  /*88d0*/  LOP3.LUT R10, R10, 0x1c0, RZ, 0xc0, !PT ;  /* 0x000001c00a0a7812 */ /* 0x000fe200078ec0ff */
[----:B------:R-:W-:Y:S01]  /*88e0*/  IMAD R11, R8, 0x200, R5 ;  /* 0x00000200080b7824 */ /* 0x000fe200078e0205 */
[----:B------:R-:W-:Y:S02]  /*88f0*/  ISETP.NE.U32.AND P0, PT, R12, 0x1, PT ;  /* 0x000000010c00780c */ /* 0x000fe40003f05070 */
[----:B------:R-:W-:-:S02]  /*8900*/  LEA.HI R10, R10, R10, RZ, 0x1d ;  /* 0x0000000a0a0a7211 */ /* 0x000fc400078fe8ff */
[----:B------:R-:W-:Y:S01]  /*8910*/  R2P PR, R9, 0x6 ;  /* 0x0000000609007804 */ /* 0x000fe20000000000 */
[----:B------:R-:W-:Y:S01]  /*8920*/  IMAD.MOV.U32 R9, RZ, RZ, 0x20 ;  /* 0x00000020ff097424 */ /* 0x000fe200078e00ff */
[----:B------:R-:W-:Y:S01]  /*8930*/  F2FP.PACK_AB R40, R41, R40 ;  /* 0x000000282928723e */ /* 0x000fe200000000ff */
[----:B------:R-:W-:Y:S01]  /*8940*/  IMAD.U32 R10, R11, 0x2, R10 ;  /* 0x000000020b0a7824 */ /* 0x000fe200078e000a */
[----:B------:R-:W-:Y:S02]  /*8950*/  F2FP.PACK_AB R42, R43, R42 ;  /* 0x0000002a2b2a723e */ /* 0x000fe400000000ff */
[----:B------:R-:W-:Y:S01]  /*8960*/  F2FP.PACK_AB R44, R45, R44 ;  /* 0x0000002c2d2c723e */ /* 0x000fe200000000ff */
[----:B------:R-:W-:Y:S01]  /*8970*/  IMAD.SHL.U32 R11, R10, 0x2, RZ ;  /* 0x000000020a0b7824 */ /* 0x000fe200078e00ff */
[----:B------:R-:W-:Y:S02]  /*8980*/  F2FP.PACK_AB R46, R47, R46 ;  /* 0x0000002e2f2e723e */ /* 0x000fe400000000ff */
[----:B------:R-:W-:-:S02]  /*8990*/  F2FP.PACK_AB R48, R49, R48 ;  /* 0x000000303130723e */ /* 0x000fc400000000ff */
[C---:B------:R-:W-:Y:S01]  /*89a0*/  IADD3 R10, R11.reuse, 0x80, RZ ;  /* 0x000000800b0a7810 */ /* 0x040fe20007ffe0ff */
[----:B------:R-:W-:Y:S01]  /*89b0*/  STS [R11+0x80], R128 ;  /* 0x000080800b007388 */ /* 0x000fe20000000800 */
[----:B------:R-:W-:Y:S02]  /*89c0*/  IADD3 R13, R11, 0x70, RZ ;  /* 0x000000700b0d7810 */ /* 0x000fe40007ffe0ff */
[----:B------:R-:W-:Y:S01]  /*89d0*/  @P0 IADD3 R13, R10, 0x10, RZ ;  /* 0x000000100a0d0810 */ /* 0x000fe20007ffe0ff */
[----:B------:R-:W-:Y:S01]  /*89e0*/  STS [R11+0x480], R130 ;  /* 0x000480820b007388 */ /* 0x000fe20000000800 */
[----:B------:R-:W-:Y:S01]  /*89f0*/  SEL R10, R9, 0xffffffe0, !P1 ;  /* 0xffffffe0090a7807 */ /* 0x000fe20004800000 */
[----:B------:R-:W-:Y:S01]  /*8a00*/  IMAD.MOV.U32 R9, RZ, RZ, 0x40 ;  /* 0x00000040ff097424 */ /* 0x000fe200078e00ff */
[----:B------:R-:W-:Y:S01]  /*8a10*/  F2FP.PACK_AB R50, R51, R50 ;  /* 0x000000323332723e */ /* 0x000fe200000000ff */
[----:B------:R-:W-:Y:S01]  /*8a20*/  STS [R13], R124 ;  /* 0x0000007c0d007388 */ /* 0x000fe20000000800 */
[----:B------:R-:W-:Y:S01]  /*8a30*/  F2FP.PACK_AB R52, R53, R52 ;  /* 0x000000343534723e */ /* 0x000fe200000000ff */
[----:B------:R-:W-:Y:S01]  /*8a40*/  IMAD.IADD R15, R11, 0x1, R10 ;  /* 0x000000010b0f7824 */ /* 0x000fe200078e020a */
[----:B------:R-:W-:Y:S01]  /*8a50*/  SEL R12, R9, 0xffffffc0, !P2 ;  /* 0xffffffc0090c7807 */ /* 0x000fe20005000000 */
[----:B------:R-:W-:Y:S01]  /*8a60*/  IMAD.IADD R9, R10, 0x1, R13 ;  /* 0x000000010a097824 */ /* 0x000fe200078e020d */
[----:B------:R-:W-:Y:S01]  /*8a70*/  STS [R13+0x400], R126 ;  /* 0x0004007e0d007388 */ /* 0x000fe20000000800 */
[----:B------:R-:W-:-:S02]  /*8a80*/  F2FP.PACK_AB R54, R55, R54 ;  /* 0x000000363736723e */ /* 0x000fc400000000ff */
[--C-:B------:R-:W-:Y:S01]  /*8a90*/  IMAD.IADD R17, R11, 0x1, R12.reuse ;  /* 0x000000010b117824 */ /* 0x100fe200078e020c */
[----:B------:R-:W-:Y:S01]  /*8aa0*/  STS [R15+0x80], R120 ;  /* 0x000080780f007388 */ /* 0x000fe20000000800 */
[C---:B------:R-:W-:Y:S01]  /*8ab0*/  IMAD.IADD R19, R12.reuse, 0x1, R13 ;  /* 0x000000010c137824 */ /* 0x040fe200078e020d */
[----:B------:R-:W-:Y:S01]  /*8ac0*/  F2FP.PACK_AB R56, R57, R56 ;  /* 0x000000383938723e */ /* 0x000fe200000000ff */
[----:B------:R-:W-:Y:S01]  /*8ad0*/  IMAD.IADD R21, R12, 0x1, R15 ;  /* 0x000000010c157824 */ /* 0x000fe200078e020f */
[----:B------:R-:W-:Y:S01]  /*8ae0*/  STS [R15+0x480], R122 ;  /* 0x0004807a0f007388 */ /* 0x000fe20000000800 */
[----:B------:R-:W-:Y:S01]  /*8af0*/  IMAD.IADD R23, R9, 0x1, R12 ;  /* 0x0000000109177824 */ /* 0x000fe200078e020c */
[----:B------:R-:W-:Y:S02]  /*8b00*/  F2FP.PACK_AB R58, R59, R58 ;  /* 0x0000003a3b3a723e */ /* 0x000fe400000000ff */
        /* <DEDUP_REMOVED lines=31> */
[----:B------:R-:W-:Y:S02]  /*8d00*/  ISETP.NE.U32.AND P1, PT, RZ, c[0x0][0x508], PT ;  /* 0x00014200ff007a0c */ /* 0x000fe40003f25070 */
[----:B------:R-:W-:Y:S01]  /*8d10*/  ISETP.NE.U32.AND P0, PT, RZ, c[0x0][0x500], PT ;  /* 0x00014000ff007a0c */ /* 0x000fe20003f05070 */
[----:B------:R-:W-:Y:S01]  /*8d20*/  STS [R11+0x4480], R38 ;  /* 0x004480260b007388 */ /* 0x000fe20000000800 */
[----:B------:R-:W-:Y:S02]  /*8d30*/  ISETP.NE.AND.EX P1, PT, RZ, c[0x0][0x50c], PT, P1 ;  /* 0x00014300ff007a0c */ /* 0x000fe40003f25310 */
[----:B------:R-:W-:Y:S01]  /*8d40*/  ISETP.NE.AND.EX P0, PT, RZ, c[0x0][0x504], PT, P0 ;  /* 0x00014100ff007a0c */ /* 0x000fe20003f05300 */
        /* <DEDUP_REMOVED lines=18> */
[----:B------:R-:W-:Y:S04]  /*8e70*/  STS [R15+0x8080], R76 ;  /* 0x0080804c0f007388 */ /* 0x000fe80000000800 */
[----:B------:R-:W-:Y:S04]  /*8e80*/  STS [R15+0x8480], R78 ;  /* 0x0084804e0f007388 */ /* 0x000fe80000000800 */
[----:B------:R-:W-:Y:S04]  /*8e90*/  STS [R9+0x8000], R80 ;  /* 0x0080005009007388 */ /* 0x000fe80000000800 */
[----:B------:R4:W-:Y:S01]  /*8ea0*/  STS [R9+0x8400], R82 ;  /* 0x0084005209007388 */ /* 0x0009e20000000800 */
[----:B--2---:R-:W-:-:S03]  /*8eb0*/  IMAD.MOV.U32 R11, RZ, RZ, 0x4 ;  /* 0x00000004ff0b7424 */ /* 0x004fc600078e00ff */
[----:B------:R-:W-:Y:S04]  /*8ec0*/  STS [R17+0x8080], R84 ;  /* 0x0080805411007388 */ /* 0x000fe80000000800 */
[----:B------:R2:W-:Y:S01]  /*8ed0*/  STS [R17+0x8480], R86 ;  /* 0x0084805611007388 */ /* 0x0005e20000000800 */
[----:B---3--:R-:W-:-:S03]  /*8ee0*/  IMAD.WIDE R12, R204, R11, c[0x0][0x500] ;  /* 0x00014000cc0c7625 */ /* 0x008fc600078e020b */
[----:B------:R3:W-:Y:S04]  /*8ef0*/  STS [R19+0x8000], R88 ;  /* 0x0080005813007388 */ /* 0x0007e80000000800 */
[----:B------:R3:W-:Y:S04]  /*8f00*/  STS [R19+0x8400], R90 ;  /* 0x0084005a13007388 */ /* 0x0007e80000000800 */
[----:B------:R3:W-:Y:S04]  /*8f10*/  STS [R21+0x8080], R92 ;  /* 0x0080805c15007388 */ /* 0x0007e80000000800 */
[----:B------:R3:W-:Y:S04]  /*8f20*/  STS [R21+0x8480], R94 ;  /* 0x0084805e15007388 */ /* 0x0007e80000000800 */
[----:B------:R3:W-:Y:S04]  /*8f30*/  STS [R23+0x8000], R96 ;  /* 0x0080006017007388 */ /* 0x0007e80000000800 */
[----:B------:R3:W-:Y:S04]  /*8f40*/  STS [R23+0x8400], R98 ;  /* 0x0084006217007388 */ /* 0x0007e80000000800 */
[----:B------:R-:W-:Y:S01]  /*8f50*/  BAR.SYNC.DEFER_BLOCKING 0x1, 0x100 ;  /* 0x0044000000007b1d */ /* 0x000fe20000010000 */
[----:B----4-:R-:W-:-:S02]  /*8f60*/  IMAD.MOV.U32 R9, RZ, RZ, c[0x0][0x388] ;  /* 0x0000e200ff097624 */ /* 0x010fc400078e00ff */
[----:B------:R-:W-:-:S03]  /*8f70*/  @P1 IMAD.WIDE R10, R204, R11, c[0x0][0x508] ;  /* 0x00014200cc0a1625 */ /* 0x000fc600078e020b */
[----:B--2---:R-:W2:Y:S04]  /*8f80*/  @P0 LDG.E R17, [R12.64] ;  /* 0x000000060c110981 */ /* 0x004ea8000c1e1900 */
[----:B------:R3:W5:Y:S01]  /*8f90*/  @P1 LDG.E R9, [R10.64] ;  /* 0x000000060a091981 */ /* 0x000762000c1e1900 */
[----:B------:R-:W-:Y:S02]  /*8fa0*/  CS2R R14, SRZ ;  /* 0x00000000000e7805 */ /* 0x000fe4000001ff00 */
[--C-:B--2---:R-:W-:Y:S01]  /*8fb0*/  @P0 SHF.R.S32.HI R15, RZ, 0x1f, R17.reuse ;  /* 0x0000001fff0f0819 */ /* 0x104fe20000011411 */
[----:B------:R-:W-:Y:S01]  /*8fc0*/  @P0 IMAD.MOV.U32 R14, RZ, RZ, R17 ;  /* 0x000000ffff0e0224 */ /* 0x000fe200078e0011 */
[----:B------:R-:W-:Y:S05]  /*8fd0*/  @P1 BRA `(.L_x_774) ;  /* 0x0000004000001947 */ /* 0x000fea0003800000 */
[----:B---3--:R-:W-:Y:S05]  /*8fe0*/  @!P0 BRA `(.L_x_774) ;  /* 0x0000003000008947 */ /* 0x008fea0003800000 */
[----:B-----5:R-:W2:Y:S04]  /*8ff0*/  LDG.E R9, [R12.64] ;  /* 0x000000060c097981 */ /* 0x020ea8000c1e1900 */
[----:B------:R-:W2:Y:S02]  /*9000*/  LDG.E R10, [R12.64+0x4] ;  /* 0x000004060c0a7981 */ /* 0x000ea4000c1e1900 */
[----:B--2---:R-:W-:-:S02]  /*9010*/  IADD3 R9, -R9, R10, RZ ;  /* 0x0000000a09097210 */ /* 0x004fc40007ffe1ff */
.L_x_774:
[----:B---3--:R-:W-:Y:S01]  /*9020*/  LOP3.LUT R11, R6, 0xffffffe0, RZ, 0xc0, !PT ;  /* 0xffffffe0060b7812 */ /* 0x008fe200078ec0ff */
[----:B------:R-:W2:Y:S01]  /*9030*/  S2R R55, SR_CTAID.X ;  /* 0x0000000000377919 */ /* 0x000ea20000002500 */
[----:B------:R-:W-:Y:S01]  /*9040*/  SHF.R.S32.HI R13, RZ, 0x1f, R8 ;  /* 0x0000001fff0d7819 */ /* 0x000fe20000011408 */
[----:B------:R-:W-:Y:S01]  /*9050*/  IMAD.MOV.U32 R19, RZ, RZ, R15 ;  /* 0x000000ffff137224 */ /* 0x000fe200078e000f */
[----:B------:R-:W-:Y:S01]  /*9060*/  LEA.HI R12, R5, R5, RZ, 0x1 ;  /* 0x00000005050c7211 */ /* 0x000fe200078f08ff */
[----:B------:R-:W-:Y:S01]  /*9070*/  IMAD.IADD R10, R2, 0x1, -R11 ;  /* 0x00000001020a7824 */ /* 0x000fe200078e0a0b */
[----:B------:R-:W-:Y:S01]  /*9080*/  LEA.HI R13, R13, R8, RZ, 0x3 ;  /* 0x000000080d0d7211 */ /* 0x000fe200078f18ff */
[----:B------:R-:W-:Y:S01]  /*9090*/  BSSY B0, `(.L_x_775) ;  /* 0x0000082000007945 */ /* 0x000fe20003800000 */
[----:B------:R-:W-:-:S02]  /*90a0*/  LOP3.LUT R12, R12, 0x1ffffffe, RZ, 0xc0, !PT ;  /* 0x1ffffffe0c0c7812 */ /* 0x000fc400078ec0ff */
[----:B------:R-:W-:Y:S02]  /*90b0*/  SHF.R.S32.HI R11, RZ, 0x1f, R10 ;  /* 0x0000001fff0b7819 */ /* 0x000fe4000001140a */
[----:B------:R-:W-:Y:S01]  /*90c0*/  LOP3.LUT R13, R13, 0xffffff8, RZ, 0xc0, !PT ;  /* 0x0ffffff80d0d7812 */ /* 0x000fe200078ec0ff */
[----:B------:R-:W-:Y:S01]  /*90d0*/  IMAD.IADD R5, R5, 0x1, -R12 ;  /* 0x0000000105057824 */ /* 0x000fe200078e0a0c */
[----:B------:R-:W-:Y:S01]  /*90e0*/  LEA.HI R6, R11, R10, RZ, 0x2 ;  /* 0x0000000a0b067211 */ /* 0x000fe200078f10ff */
[----:B------:R-:W-:Y:S01]  /*90f0*/  IMAD.MOV.U32 R11, RZ, RZ, c[0x0][0x4e8] ;  /* 0x00013a00ff0b7624 */ /* 0x000fe200078e00ff */
[----:B------:R-:W-:Y:S02]  /*9100*/  IADD3 R8, R8, -R13, RZ ;  /* 0x8000000d08087210 */ /* 0x000fe40007ffe0ff */
[----:B------:R-:W-:Y:S02]  /*9110*/  SHF.R.S32.HI R13, RZ, 0x2, R6 ;  /* 0x00000002ff0d7819 */ /* 0x000fe40000011406 */
[----:B------:R-:W-:Y:S01]  /*9120*/  LOP3.LUT P2, RZ, R10, 0x3, RZ, 0xc0, !PT ;  /* 0x000000030aff7812 */ /* 0x000fe2000784c0ff */
[----:B------:R-:W-:Y:S01]  /*9130*/  IMAD R10, R0, c[0x0][0x490], RZ ;  /* 0x00012400000a7a24 */ /* 0x000fe200078e02ff */
[----:B------:R-:W-:Y:S01]  /*9140*/  ISETP.NE.AND P1, PT, R11, 0x1, PT ;  /* 0x000000010b00780c */ /* 0x000fe20003f25270 */
[----:B------:R-:W-:Y:S01]  /*9150*/  IMAD R8, R8, 0x10, R13 ;  /* 0x0000001008087824 */ /* 0x000fe200078e020d */
[----:B------:R-:W-:Y:S01]  /*9160*/  LEA.HI R6, R3, R2, RZ, 0x3 ;  /* 0x0000000203067211 */ /* 0x000fe200078f18ff */
[----:B------:R-:W-:Y:S01]  /*9170*/  IMAD R17, R197, c[0x0][0x494], R10 ;  /* 0x00012500c5117a24 */ /* 0x000fe200078e020a */
[----:B------:R-:W-:Y:S01]  /*9180*/  MOV R18, R14 ;  /* 0x0000000e00127202 */ /* 0x000fe20000000f00 */
[----:B------:R-:W-:Y:S01]  /*9190*/  IMAD R10, R5, 0x8, R8 ;  /* 0x00000008050a7824 */ /* 0x000fe200078e0208 */
[----:B------:R-:W-:Y:S01]  /*91a0*/  LOP3.LUT R5, R6, 0xfffffff8, RZ, 0xc0, !PT ;  /* 0xfffffff806057812 */ /* 0x000fe200078ec0ff */
[----:B------:R-:W-:Y:S01]  /*91b0*/  IMAD R13, R15, c[0x0][0x3a0], RZ ;  /* 0x0000e8000f0d7a24 */ /* 0x000fe200078e02ff */
[----:B------:R-:W-:Y:S01]  /*91c0*/  LEA.HI R3, R3, R2, RZ, 0x6 ;  /* 0x0000000203037211 */ /* 0x000fe200078f30ff */
[----:B------:R-:W-:Y:S01]  /*91d0*/  IMAD.WIDE.U32 R18, R197, c[0x0][0x490], R18 ;  /* 0x00012400c5127a25 */ /* 0x000fe200078e0012 */
[----:B--2---:R-:W-:-:S02]  /*91e0*/  LEA R11, R55, R10, 0x7 ;  /* 0x0000000a370b7211 */ /* 0x004fc400078e38ff */
[----:B------:R-:W-:Y:S01]  /*91f0*/  SHF.R.S32.HI R6, RZ, 0x3, R6 ;  /* 0x00000003ff067819 */ /* 0x000fe20000011406 */
[----:B------:R-:W-:Y:S02]  /*9200*/  IMAD R13, R14, c[0x0][0x3a4], R13 ;  /* 0x0000e9000e0d7a24 */ /* 0x000fe400078e020d */
[----:B------:R-:W-:-:S04]  /*9210*/  @P1 IMAD.HI.U32 R12, R11, c[0x0][0x4ec], RZ ;  /* 0x00013b000b0c1a27 */ /* 0x000fc800078e00ff */
[----:B------:R-:W-:-:S04]  /*9220*/  IMAD.WIDE.U32 R14, R14, c[0x0][0x3a0], RZ ;  /* 0x0000e8000e0e7a25 */ /* 0x000fc800078e00ff */
[----:B------:R-:W-:Y:S01]  /*9230*/  IMAD.MOV.U32 R10, RZ, RZ, R11 ;  /* 0x000000ffff0a7224 */ /* 0x000fe200078e000b */
[----:B------:R-:W-:Y:S01]  /*9240*/  @P1 SHF.R.U32.HI R10, RZ, c[0x0][0x4f0], R12 ;  /* 0x00013c00ff0a1a19 */ /* 0x000fe2000001160c */
[----:B------:R-:W-:Y:S01]  /*9250*/  IMAD.IADD R5, R2, 0x1, -R5 ;  /* 0x0000000102057824 */ /* 0x000fe200078e0a05 */
[----:B------:R-:W-:Y:S01]  /*9260*/  SHF.R.S32.HI R2, RZ, 0x1f, R204 ;  /* 0x0000001fff027819 */ /* 0x000fe200000114cc */
[----:B------:R-:W-:Y:S01]  /*9270*/  IMAD R0, R0, c[0x0][0x3e8], RZ ;  /* 0x0000fa0000007a24 */ /* 0x000fe200078e02ff */
[----:B------:R-:W-:Y:S01]  /*9280*/  IADD3 R15, R15, R13, RZ ;  /* 0x0000000d0f0f7210 */ /* 0x000fe20007ffe0ff */
[----:B------:R-:W-:Y:S01]  /*9290*/  IMAD.IADD R19, R19, 0x1, R17 ;  /* 0x0000000113137824 */ /* 0x000fe200078e0211 */
[----:B------:R-:W-:Y:S01]  /*92a0*/  SEL R204, R204, RZ, !P0 ;  /* 0x000000ffcccc7207 */ /* 0x000fe20004000000 */
[----:B------:R-:W-:Y:S01]  /*92b0*/  IMAD R17, R197, c[0x0][0x3ec], R0 ;  /* 0x0000fb00c5117a24 */ /* 0x000fe200078e0200 */
[----:B------:R-:W-:Y:S01]  /*92c0*/  SEL R2, R2, RZ, !P0 ;  /* 0x000000ff02027207 */ /* 0x000fe20004000000 */
[----:B------:R-:W-:Y:S01]  /*92d0*/  IMAD.MOV R12, RZ, RZ, -R10 ;  /* 0x000000ffff0c7224 */ /* 0x000fe200078e0a0a */
[----:B------:R-:W-:Y:S01]  /*92e0*/  LEA R0, R5, R6, 0x5 ;  /* 0x0000000605007211 */ /* 0x000fe200078e28ff */
[----:B------:R-:W-:Y:S01]  /*92f0*/  IMAD.WIDE.U32 R14, R197, c[0x0][0x3e8], R14 ;  /* 0x0000fa00c50e7a25 */ /* 0x000fe200078e000e */
[----:B------:R-:W-:-:S03]  /*9300*/  SHF.R.S32.HI R16, RZ, 0x1f, R10 ;  /* 0x0000001fff107819 */ /* 0x000fc6000001140a */
[----:B------:R-:W-:Y:S01]  /*9310*/  IMAD R12, R12, c[0x0][0x4e8], R11 ;  /* 0x00013a000c0c7a24 */ /* 0x000fe200078e020b */
[----:B------:R-:W-:Y:S01]  /*9320*/  IADD3 R15, R15, R17, RZ ;  /* 0x000000110f0f7210 */ /* 0x000fe20007ffe0ff */
[----:B------:R-:W-:-:S04]  /*9330*/  IMAD.WIDE.U32 R18, R204, c[0x0][0x498], R18 ;  /* 0x00012600cc127a25 */ /* 0x000fc800078e0012 */
[----:B------:R-:W-:Y:S01]  /*9340*/  IMAD R13, R2, c[0x0][0x498], RZ ;  /* 0x00012600020d7a24 */ /* 0x000fe200078e02ff */
[----:B------:R-:W-:Y:S01]  /*9350*/  IADD3 R20, P0, R10, R18, RZ ;  /* 0x000000120a147210 */ /* 0x000fe20007f1e0ff */
[----:B------:R-:W-:Y:S01]  /*9360*/  IMAD R11, R55, 0x80, R0 ;  /* 0x00000080370b7824 */ /* 0x000fe200078e0200 */
[----:B------:R-:W-:Y:S01]  /*9370*/  SHF.R.S32.HI R18, RZ, 0x1f, R12 ;  /* 0x0000001fff127819 */ /* 0x000fe2000001140c */
[----:B------:R-:W-:Y:S02]  /*9380*/  IMAD R13, R204, c[0x0][0x49c], R13 ;  /* 0x00012700cc0d7a24 */ /* 0x000fe400078e020d */
[----:B------:R-:W-:-:S03]  /*9390*/  @P1 IMAD.HI.U32 R17, R11, c[0x0][0x4ec], RZ ;  /* 0x00013b000b111a27 */ /* 0x000fc600078e00ff */
[----:B------:R-:W-:Y:S01]  /*93a0*/  IADD3.X R21, R16, R19, R13, P0, !PT ;  /* 0x0000001310157210 */ /* 0x000fe200007fe40d */
[----:B------:R-:W-:Y:S01]  /*93b0*/  IMAD.MOV.U32 R10, RZ, RZ, R11 ;  /* 0x000000ffff0a7224 */ /* 0x000fe200078e000b */
[----:B------:R-:W-:Y:S01]  /*93c0*/  @P1 SHF.R.U32.HI R10, RZ, c[0x0][0x4f0], R17 ;  /* 0x00013c00ff0a1a19 */ /* 0x000fe20000011611 */
[----:B------:R-:W-:Y:S02]  /*93d0*/  IMAD R17, R18, c[0x0][0x488], RZ ;  /* 0x0001220012117a24 */ /* 0x000fe400078e02ff */
[----:B------:R-:W-:Y:S01]  /*93e0*/  IMAD.SHL.U32 R0, R6, 0x40, RZ ;  /* 0x0000004006007824 */ /* 0x000fe200078e00ff */
[----:B------:R-:W-:Y:S01]  /*93f0*/  SHF.R.S32.HI R16, RZ, 0x1f, R10 ;  /* 0x0000001fff107819 */ /* 0x000fe2000001140a */
[----:B------:R-:W-:-:S03]  /*9400*/  IMAD.WIDE.U32 R20, R12, c[0x0][0x488], R20 ;  /* 0x000122000c147a25 */ /* 0x000fc600078e0014 */
[----:B------:R-:W-:Y:S01]  /*9410*/  LOP3.LUT R13, R0, 0x1c0, RZ, 0xc0, !PT ;  /* 0x000001c0000d7812 */ /* 0x000fe200078ec0ff */
[----:B------:R-:W-:Y:S01]  /*9420*/  IMAD R17, R12, c[0x0][0x48c], R17 ;  /* 0x000123000c117a24 */ /* 0x000fe200078e0211 */
[----:B------:R-:W-:Y:S01]  /*9430*/  LEA R12, P0, R20, c[0x0][0x450], 0x2 ;  /* 0x00011400140c7a11 */ /* 0x000fe200078010ff */
[----:B------:R-:W-:Y:S02]  /*9440*/  IMAD.SHL.U32 R0, R5, 0x8, RZ ;  /* 0x0000000805007824 */ /* 0x000fe400078e00ff */
[----:B------:R-:W-:Y:S01]  /*9450*/  IMAD R5, R2, c[0x0][0x3f0], RZ ;  /* 0x0000fc0002057a24 */ /* 0x000fe200078e02ff */
[----:B------:R-:W-:Y:S01]  /*9460*/  IADD3 R17, R21, R17, RZ ;  /* 0x0000001115117210 */ /* 0x000fe20007ffe0ff */
[----:B------:R-:W-:Y:S01]  /*9470*/  IMAD.WIDE.U32 R14, R204, c[0x0][0x3f0], R14 ;  /* 0x0000fc00cc0e7a25 */ /* 0x000fe200078e000e */
[----:B------:R-:W-:Y:S01]  /*9480*/  SHF.R.U32.HI R2, RZ, 0x3, R13 ;  /* 0x00000003ff027819 */ /* 0x000fe2000001160d */
[----:B------:R-:W-:Y:S01]  /*9490*/  SHFL.IDX PT, R32, R12, RZ, 0x1c1f ;  /* 0x001c1fff0c207589 */ /* 0x000fe200000e0000 */
[----:B------:R-:W-:Y:S01]  /*94a0*/  LEA.HI.X R17, R20, c[0x0][0x454], R17, 0x2, P0 ;  /* 0x0001150014117a11 */ /* 0x000fe200000f1411 */
[----:B------:R-:W-:Y:S01]  /*94b0*/  IMAD R5, R204, c[0x0][0x3f4], R5 ;  /* 0x0000fd00cc057a24 */ /* 0x000fe200078e0205 */
[----:B------:R-:W-:Y:S01]  /*94c0*/  LOP3.LUT R13, R13, 0x38, R0, 0xf8, !PT ;  /* 0x000000380d0d7812 */ /* 0x000fe200078ef800 */
[----:B------:R-:W-:Y:S03]  /*94d0*/  SHFL.IDX PT, R34, R12, 0x1, 0x1c1f ;  /* 0x003c1f000c227f89 */ /* 0x000fe600000e0000 */
[----:B------:R-:W-:Y:S01]  /*94e0*/  LOP3.LUT R13, R13, R2, RZ, 0x3c, !PT ;  /* 0x000000020d0d7212 */ /* 0x000fe200078e3cff */
[----:B------:R-:W2:Y:S01]  /*94f0*/  SHFL.IDX PT, R33, R17, RZ, 0x1c1f ;  /* 0x001c1fff11217589 */ /* 0x000ea200000e0000 */
[----:B------:R-:W-:Y:S01]  /*9500*/  IMAD.MOV R2, RZ, RZ, -R10 ;  /* 0x000000ffff027224 */ /* 0x000fe200078e0a0a */
[----:B------:R-:W-:Y:S01]  /*9510*/  IADD3 R15, R15, R5, RZ ;  /* 0x000000050f0f7210 */ /* 0x000fe20007ffe0ff */
[----:B------:R-:W-:Y:S01]  /*9520*/  IMAD R5, R55, 0x80, R8 ;  /* 0x0000008037057824 */ /* 0x000fe200078e0208 */
[----:B------:R-:W3:Y:S01]  /*9530*/  SHFL.IDX PT, R35, R17, 0x1, 0x1c1f ;  /* 0x003c1f0011237f89 */ /* 0x000ee200000e0000 */
[----:B------:R-:W-:Y:S01]  /*9540*/  IMAD R56, R2, c[0x0][0x4e8], R11 ;  /* 0x00013a0002387a24 */ /* 0x000fe200078e020b */
[----:B------:R-:W-:Y:S01]  /*9550*/  SHF.L.U32 R8, R3, 0x3, RZ ;  /* 0x0000000303087819 */ /* 0x000fe200000006ff */
[----:B-----5:R-:W-:Y:S01]  /*9560*/  IMAD R2, R9, c[0x0][0x4e8], RZ ;  /* 0x00013a0009027a24 */ /* 0x020fe200078e02ff */
[----:B------:R-:W-:Y:S01]  /*9570*/  IADD3 R9, R5, 0x8, RZ ;  /* 0x0000000805097810 */ /* 0x000fe20007ffe0ff */
[----:B------:R-:W-:Y:S01]  /*9580*/  IMAD R11, R16, c[0x0][0x3e0], RZ ;  /* 0x0000f800100b7a24 */ /* 0x000fe200078e02ff */
[----:B------:R-:W-:Y:S01]  /*9590*/  LOP3.LUT R8, R13, 0x7ffffe00, R8, 0xf8, !PT ;  /* 0x7ffffe000d087812 */ /* 0x000fe200078ef808 */
[----:B------:R-:W-:Y:S01]  /*95a0*/  IMAD.WIDE.U32 R14, R10, c[0x0][0x3e0], R14 ;  /* 0x0000f8000a0e7a25 */ /* 0x000fe200078e000e */
[----:B------:R-:W-:-:S02]  /*95b0*/  ISETP.GE.OR P1, PT, R5, R2, P2 ;  /* 0x000000020500720c */ /* 0x000fc40001726670 */
[----:B------:R-:W-:Y:S01]  /*95c0*/  ISETP.GE.OR P0, PT, R9, R2, P2 ;  /* 0x000000020900720c */ /* 0x000fe20001706670 */
[----:B------:R-:W-:Y:S01]  /*95d0*/  IMAD R11, R10, c[0x0][0x3e4], R11 ;  /* 0x0000f9000a0b7a24 */ /* 0x000fe200078e020b */
[----:B------:R-:W-:Y:S02]  /*95e0*/  SHF.R.S32.HI R5, RZ, 0x1f, R56 ;  /* 0x0000001fff057819 */ /* 0x000fe40000011438 */
[----:B------:R-:W-:Y:S01]  /*95f0*/  SHF.L.U32 R58, R8, 0x1, RZ ;  /* 0x00000001083a7819 */ /* 0x000fe200000006ff */
[----:B------:R-:W-:Y:S01]  /*9600*/  IMAD.IADD R15, R15, 0x1, R11 ;  /* 0x000000010f0f7824 */ /* 0x000fe200078e020b */
[----:B------:R-:W-:Y:S01]  /*9610*/  LEA R55, R55, R6, 0x7 ;  /* 0x0000000637377211 */ /* 0x000fe200078e38ff */
[----:B------:R-:W-:-:S04]  /*9620*/  IMAD R3, R5, c[0x0][0x3d8], RZ ;  /* 0x0000f60005037a24 */ /* 0x000fc800078e02ff */
[C---:B------:R-:W-:Y:S01]  /*9630*/  IMAD R3, R56.reuse, c[0x0][0x3dc], R3 ;  /* 0x0000f70038037a24 */ /* 0x040fe200078e0203 */
[----:B--2---:R2:W-:Y:S01]  /*9640*/  @!P1 ST.E [R32.64], R4 ;  /* 0x0000000420009985 */ /* 0x0045e2000c101906 */
[----:B------:R-:W-:-:S03]  /*9650*/  IMAD.WIDE.U32 R56, R56, c[0x0][0x3d8], R14 ;  /* 0x0000f60038387a25 */ /* 0x000fc600078e000e */
[----:B---3--:R2:W-:Y:S01]  /*9660*/  @!P0 ST.E [R34.64], R7 ;  /* 0x0000000722008985 */ /* 0x0085e2000c101906 */
        /* <DEDUP_REMOVED lines=17> */
[----:B------:R-:W-:-:S02]  /*9780*/  IADD3 R54, R0, 0x40, RZ ;  /* 0x0000004000367810 */ /* 0x000fc40007ffe0ff */
[----:B------:R-:W-:Y:S01]  /*9790*/  IADD3 R52, R0, 0x80, RZ ;  /* 0x0000008000347810 */ /* 0x000fe20007ffe0ff */
[----:B--2---:R-:W2:Y:S01]  /*97a0*/  LDS.128 R32, [R58+0x4080] ;  /* 0x004080003a207984 */ /* 0x004ea20000000c00 */
        /* <DEDUP_REMOVED lines=13> */
[----:B---3--:R1:W-:Y:S04]  /*9880*/  @!P2 ST.E.128 [R58.64], R48 ;  /* 0x000000303a00a985 */ /* 0x0083e8000c101d06 */
[----:B--2---:R1:W-:Y:S04]  /*9890*/  @!P1 ST.E.128 [R52.64], R32 ;  /* 0x0000002034009985 */ /* 0x0043e8000c101d06 */
[----:B----4-:R1:W-:Y:S02]  /*98a0*/  @!P0 ST.E.128 [R60.64], R4 ;  /* 0x000000043c008985 */ /* 0x0103e4000c101d06 */
.L_x_776:
[----:B---3--:R-:W-:Y:S05]  /*98b0*/  BSYNC B0 ;  /* 0x0000000000007941 */ /* 0x008fea0003800000 */
.L_x_775:
[----:B------:R-:W-:Y:S01]  /*98c0*/  IADD3 R3, R55, 0x20, RZ ;  /* 0x0000002037037810 */ /* 0x000fe20007ffe0ff */
[----:B-12---:R1:W2:Y:S01]  /*98d0*/  SHFL.IDX PT, R33, R56, 0x1, 0x181f ;  /* 0x00381f0038217f89 */ /* 0x0062a200000e0000 */
[----:B------:R-:W-:Y:S02]  /*98e0*/  BSSY B0, `(.L_x_777) ;  /* 0x0000015000007945 */ /* 0x000fe40003800000 */
[----:B------:R-:W-:Y:S01]  /*98f0*/  ISETP.GE.AND P0, PT, R3, R2, PT ;  /* 0x000000020300720c */ /* 0x000fe20003f06270 */
[----:B------:R1:W3:-:S12]  /*9900*/  SHFL.IDX PT, R32, R57, 0x1, 0x181f ;  /* 0x00381f0039207f89 */ /* 0x0002d800000e0000 */
        /* <DEDUP_REMOVED lines=18> */
.L_x_778:
[----:B------:R-:W-:Y:S05]  /*9a30*/  BSYNC B0 ;  /* 0x0000000000007941 */ /* 0x000fea0003800000 */
.L_x_777:
        /* <DEDUP_REMOVED lines=23> */
.L_x_780:
[----:B------:R-:W-:Y:S05]  /*9bb0*/  BSYNC B0 ;  /* 0x0000000000007941 */ /* 0x000fea0003800000 */
.L_x_779:
        /* <DEDUP_REMOVED lines=24> */
.L_x_773:
        /* <DEDUP_REMOVED lines=18> */
.L_x_781:
[----:B---3--:R-:W2:Y:S01]  /*9e60*/  S2R R2, SR_TID.X ;  /* 0x0000000000027919 */ /* 0x008ea20000002100 */
[----:B------:R-:W-:Y:S01]  /*9e70*/  SHF.R.S32.HI R5, RZ, 0x1f, R204 ;  /* 0x0000001fff057819 */ /* 0x000fe200000114cc */
[----:B------:R-:W-:Y:S01]  /*9e80*/  BSSY B0, `(.L_x_782) ;  /* 0x0000027000007945 */ /* 0x000fe20003800000 */
[----:B------:R-:W-:-:S02]  /*9e90*/  SEL R204, R204, RZ, !P0 ;  /* 0x000000ffcccc7207 */ /* 0x000fc40004000000 */
[----:B------:R-:W-:Y:S02]  /*9ea0*/  SEL R5, R5, RZ, !P0 ;  /* 0x000000ff05057207 */ /* 0x000fe40004000000 */
[----:B--2---:R-:W-:-:S13]  /*9eb0*/  ISETP.GE.AND P1, PT, R2, 0x80, PT ;  /* 0x000000800200780c */ /* 0x004fda0003f26270 */
[----:B------:R-:W-:Y:S05]  /*9ec0*/  @P1 BRA `(.L_x_783) ;  /* 0x0000022000001947 */ /* 0x000fea0003800000 */
[----:B------:R-:W2:Y:S01]  /*9ed0*/  S2R R9, SR_CTAID.X ;  /* 0x0000000000097919 */ /* 0x000ea20000002500 */
[----:B-----5:R-:W-:Y:S01]  /*9ee0*/  IMAD R7, R3, c[0x0][0x4e8], RZ ;  /* 0x00013a0003077a24 */ /* 0x020fe200078e02ff */
[----:B--2---:R-:W-:-:S04]  /*9ef0*/  LEA R8, R9, R2, 0x7 ;  /* 0x0000000209087211 */ /* 0x004fc800078e38ff */
        /* <DEDUP_REMOVED lines=9> */
[----:B------:R-:W-:Y:S02]  /*9f90*/  IMAD R4, R197, c[0x0][0x494], R4 ;  /* 0x00012500c5047a24 */ /* 0x000fe400078e0204 */
[----:B------:R-:W-:Y:S02]  /*9fa0*/  IMAD.MOV.U32 R14, RZ, RZ, R12 ;  /* 0x000000ffff0e7224 */ /* 0x000fe400078e000c */
[----:B------:R-:W-:Y:S02]  /*9fb0*/  IMAD.IADD R15, R4, 0x1, R13 ;  /* 0x00000001040f7824 */ /* 0x000fe400078e020d */
[----:B------:R-:W-:-:S04]  /*9fc0*/  @P0 IMAD.HI.U32 R6, R8, c[0x0][0x4ec], RZ ;  /* 0x00013b0008060a27 */ /* 0x000fc800078e00ff */
[----:B------:R-:W-:Y:S01]  /*9fd0*/  IMAD R13, R5, c[0x0][0x498], RZ ;  /* 0x00012600050d7a24 */ /* 0x000fe200078e02ff */
[----:B------:R-:W-:Y:S01]  /*9fe0*/  @P0 SHF.R.U32.HI R7, RZ, c[0x0][0x4f0], R6 ;  /* 0x00013c00ff070a19 */ /* 0x000fe20000011606 */
[----:B------:R-:W-:-:S03]  /*9ff0*/  IMAD.WIDE.U32 R14, R204, c[0x0][0x498], R14 ;  /* 0x00012600cc0e7a25 */ /* 0x000fc600078e000e */
[C---:B------:R-:W-:Y:S01]  /*a000*/  IADD3 R9, -R7.reuse, RZ, RZ ;  /* 0x000000ff07097210 */ /* 0x040fe20007ffe1ff */
[----:B------:R-:W-:Y:S01]  /*a010*/  IMAD R13, R204, c[0x0][0x49c], R13 ;  /* 0x00012700cc0d7a24 */ /* 0x000fe200078e020d */
[----:B------:R-:W-:Y:S02]  /*a020*/  SHF.R.S32.HI R4, RZ, 0x1f, R7 ;  /* 0x0000001fff047819 */ /* 0x000fe40000011407 */
[----:B------:R-:W-:Y:S01]  /*a030*/  IADD3 R12, P0, R7, R14, RZ ;  /* 0x0000000e070c7210 */ /* 0x000fe20007f1e0ff */
        /* <DEDUP_REMOVED lines=11> */
.L_x_783:
[----:B------:R-:W-:Y:S05]  /*a0f0*/  BSYNC B0 ;  /* 0x0000000000007941 */ /* 0x000fea0003800000 */
.L_x_782:
[----:B--2---:R-:W2:Y:S01]  /*a100*/  S2R R6, SR_CTAID.X ;  /* 0x0000000000067919 */ /* 0x004ea20000002500 */
        /* <DEDUP_REMOVED lines=14> */
[----:B------:R-:W-:Y:S02]  /*a1f0*/  IMAD R5, R5, c[0x0][0x3f0], RZ ;  /* 0x0000fc0005057a24 */ /* 0x000fe400078e02ff */
[----:B------:R-:W-:Y:S01]  /*a200*/  IMAD.WIDE.U32 R10, R197, c[0x0][0x3e8], R10 ;  /* 0x0000fa00c50a7a25 */ /* 0x000fe200078e000a */
[CC--:B------:R-:W-:Y:S02]  /*a210*/  LEA R7, R9.reuse, R4.reuse, 0x5 ;  /* 0x0000000409077211 */ /* 0x0c0fe400078e28ff */
[----:B------:R-:W-:Y:S01]  /*a220*/  SHF.L.U32 R9, R9, 0x3, RZ ;  /* 0x0000000309097819 */ /* 0x000fe200000006ff */
[----:B------:R-:W-:Y:S01]  /*a230*/  IMAD R5, R204, c[0x0][0x3f4], R5 ;  /* 0x0000fd00cc057a24 */ /* 0x000fe200078e0205 */
[----:B------:R-:W-:Y:S01]  /*a240*/  IADD3 R11, R0, R11, RZ ;  /* 0x0000000b000b7210 */ /* 0x000fe20007ffe0ff */
[C---:B--2---:R-:W-:Y:S01]  /*a250*/  IMAD R7, R6.reuse, 0x80, R7 ;  /* 0x0000008006077824 */ /* 0x044fe200078e0207 */
[----:B------:R-:W-:Y:S01]  /*a260*/  LEA R4, R6, R4, 0x7 ;  /* 0x0000000406047211 */ /* 0x000fe200078e38ff */
[----:B-----5:R-:W-:Y:S01]  /*a270*/  IMAD R3, R3, c[0x0][0x4e8], RZ ;  /* 0x00013a0003037a24 */ /* 0x020fe200078e02ff */
[----:B------:R-:W-:Y:S01]  /*a280*/  IADD3 R6, R9, 0x40, RZ ;  /* 0x0000004009067810 */ /* 0x000fe20007ffe0ff */
[----:B------:R-:W-:Y:S01]  /*a290*/  @P0 IMAD.HI.U32 R0, R7, c[0x0][0x4ec], RZ ;  /* 0x00013b0007000a27 */ /* 0x000fe200078e00ff */
[----:B------:R-:W-:-:S03]  /*a2a0*/  MOV R2, R7 ;  /* 0x0000000700027202 */ /* 0x000fc60000000f00 */
[----:B------:R-:W-:Y:S01]  /*a2b0*/  IMAD.WIDE.U32 R10, R204, c[0x0][0x3f0], R10 ;  /* 0x0000fc00cc0a7a25 */ /* 0x000fe200078e000a */
[----:B------:R-:W-:-:S04]  /*a2c0*/  @P0 SHF.R.U32.HI R2, RZ, c[0x0][0x4f0], R0 ;  /* 0x00013c00ff020a19 */ /* 0x000fc80000011600 */
[--C-:B------:R-:W-:Y:S01]  /*a2d0*/  SHF.R.S32.HI R8, RZ, 0x1f, R2.reuse ;  /* 0x0000001fff087819 */ /* 0x100fe20000011402 */
[----:B------:R-:W-:Y:S01]  /*a2e0*/  IMAD.MOV R0, RZ, RZ, -R2 ;  /* 0x000000ffff007224 */ /* 0x000fe200078e0a02 */
[----:B------:R-:W-:-:S03]  /*a2f0*/  IADD3 R11, R11, R5, RZ ;  /* 0x000000050b0b7210 */ /* 0x000fc60007ffe0ff */
[----:B------:R-:W-:Y:S02]  /*a300*/  IMAD R5, R8, c[0x0][0x3e0], RZ ;  /* 0x0000f80008057a24 */ /* 0x000fe400078e02ff */
[----:B------:R-:W-:Y:S02]  /*a310*/  IMAD R0, R0, c[0x0][0x4e8], R7 ;  /* 0x00013a0000007a24 */ /* 0x000fe400078e0207 */
[----:B------:R-:W-:-:S04]  /*a320*/  IMAD.WIDE.U32 R10, R2, c[0x0][0x3e0], R10 ;  /* 0x0000f800020a7a25 */ /* 0x000fc800078e000a */
[----:B------:R-:W-:Y:S01]  /*a330*/  IMAD R5, R2, c[0x0][0x3e4], R5 ;  /* 0x0000f90002057a24 */ /* 0x000fe200078e0205 */
[----:B------:R-:W-:-:S04]  /*a340*/  SHF.R.S32.HI R2, RZ, 0x1f, R0 ;  /* 0x0000001fff027819 */ /* 0x000fc80000011400 */
        /* <DEDUP_REMOVED lines=8> */
[----:B------:R2:W3:Y:S01]  /*a3d0*/  SHFL.IDX PT, R10, R2, RZ, 0x181f ;  /* 0x00181fff020a7589 */ /* 0x0004e200000e0000 */
[----:B------:R-:W-:-:S03]  /*a3e0*/  IADD3 R5, R9, 0x80, RZ ;  /* 0x0000008009057810 */ /* 0x000fc60007ffe0ff */
        /* <DEDUP_REMOVED lines=17> */
.L_x_785:
[----:B------:R-:W-:Y:S05]  /*a500*/  BSYNC B0 ;  /* 0x0000000000007941 */ /* 0x000fea0003800000 */
.L_x_784:
        /* <DEDUP_REMOVED lines=21> */
.L_x_787:
[----:B------:R-:W-:Y:S05]  /*a660*/  BSYNC B0 ;  /* 0x0000000000007941 */ /* 0x000fea0003800000 */
.L_x_786:
[----:B------:R-:W-:Y:S01]  /*a670*/  IADD3 R8, R4, 0x40, RZ ;  /* 0x0000004004087810 */ /* 0x000fe20007ffe0ff */
[----:B-1--4-:R1:W4:Y:S01]  /*a680*/  SHFL.IDX PT, R11, R0, 0x2, 0x181f ;  /* 0x00581f00000b7f89 */ /* 0x01232200000e0000 */
        /* <DEDUP_REMOVED lines=11> */
[----:B--2-4-:R-:W-:Y:S01]  /*a740*/  @!P2 IMAD.WIDE R12, R9, 0x2, R10 ;  /* 0x00000002090ca825 */ /* 0x014fe200078e020a */
[----:B------:R-:W-:Y:S02]  /*a750*/  @!P1 LOP3.LUT R8, R8, 0xfffffff8, RZ, 0xc0, !PT ;  /* 0xfffffff808089812 */ /* 0x000fe400078ec0ff */
[----:B------:R-:W-:-:S02]  /*a760*/  @!P0 LOP3.LUT R7, R7, 0xfffffff8, RZ, 0xc0, !PT ;  /* 0xfffffff807078812 */ /* 0x000fc400078ec0ff */
[----:B------:R2:W-:Y:S01]  /*a770*/  @!P2 ST.E.128 [R12.64], RZ ;  /* 0x000000ff0c00a985 */ /* 0x0005e2000c101d06 */
[----:B------:R-:W-:-:S04]  /*a780*/  @!P1 IMAD.WIDE R14, R8, 0x2, R10 ;  /* 0x00000002080e9825 */ /* 0x000fc800078e020a */
[----:B------:R-:W-:Y:S01]  /*a790*/  @!P0 IMAD.WIDE R10, R7, 0x2, R10 ;  /* 0x00000002070a8825 */ /* 0x000fe200078e020a */
[----:B------:R2:W-:Y:S04]  /*a7a0*/  @!P1 ST.E.128 [R14.64], RZ ;  /* 0x000000ff0e009985 */ /* 0x0005e8000c101d06 */
[----:B------:R2:W-:Y:S02]  /*a7b0*/  @!P0 ST.E.128 [R10.64], RZ ;  /* 0x000000ff0a008985 */ /* 0x0005e4000c101d06 */
.L_x_789:
[----:B------:R-:W-:Y:S05]  /*a7c0*/  BSYNC B0 ;  /* 0x0000000000007941 */ /* 0x000fea0003800000 */
.L_x_788:
[----:B------:R-:W-:Y:S01]  /*a7d0*/  IADD3 R4, R4, 0x60, RZ ;  /* 0x0000006004047810 */ /* 0x000fe20007ffe0ff */
[----:B--2-4-:R2:W4:Y:S03]  /*a7e0*/  SHFL.IDX PT, R11, R0, 0x3, 0x181f ;  /* 0x00781f00000b7f89 */ /* 0x01452600000e0000 */
        /* <DEDUP_REMOVED lines=10> */
[----:B--23--:R-:W-:-:S05]  /*a890*/  @!P0 IMAD.WIDE R2, R3, 0x2, R10 ;  /* 0x0000000203028825 */ /* 0x00cfca00078e020a */
        /* <DEDUP_REMOVED lines=9> */
.L_x_790:
        /* <DEDUP_REMOVED lines=13> */
.L_x_1506:


//--------------------- .text._ZN7cutlass13device_kernelIN5flash19enable_sm80_to_sm89INS1_16FlashAttnFwdSm80INS1_25CollectiveMainloopFwdSm80ILi8ELi2ELb0EN4cute5tupleIJNS5_1CILi128EEENS7_ILi64EEENS7_ILi192EEEEEELi192ENS_6half_tEfNS_4arch4Sm80ELb0ELb0ELb1ELb1ELb1ELb1ELb1ELb0EEENS1_21CollectiveEpilogueFwdINS6_IJS8_SA_S9_EEENS6_IJNS7_ILi1EEESI_SI_EEESC_SE_Li256ELb1ELb1ELb0ELb0EEENS1_19SingleTileSchedulerILb1ELb0ELb1ELi128EEEEEEEEEvNT_6ParamsE --------------------------
	.section	.text._ZN7cutlass13device_kernelIN5flash19enable_sm80_to_sm89INS1_16FlashAttnFwdSm80INS1_25CollectiveMainloopFwdSm80ILi8ELi2ELb0EN4cute5tupleIJNS5_1CILi128EEENS7_ILi64EEENS7_ILi192EEEEEELi192ENS_6half_tEfNS_4arch4Sm80ELb0ELb0ELb1ELb1ELb1ELb1ELb1ELb0EEENS1_21CollectiveEpilogueFwdINS6_IJS8_SA_S9_EEENS6_IJNS7_ILi1EEESI_SI_EEESC_SE_Li256ELb1ELb1ELb0ELb0EEENS1_19SingleTileSchedulerILb1ELb0ELb1ELi128EEEEEEEEEvNT_6ParamsE,"ax",@progbits
	.sectioninfo	@"SHI_REGISTERS=236"
	.align	128
.text._ZN7cutlass13device_kernelIN5flash19enable_sm80_to_sm89INS1_16FlashAttnFwdSm80INS1_25CollectiveMainloopFwdSm80ILi8ELi2ELb0EN4cute5tupleIJNS5_1CILi128EEENS7_ILi64EEENS7_ILi192EEEEEELi192ENS_6half_tEfNS_4arch4Sm80ELb0ELb0ELb1ELb1ELb1ELb1ELb1ELb0EEENS1_21CollectiveEpilogueFwdINS6_IJS8_SA_S9_EEENS6_IJNS7_ILi1EEESI_SI_EEESC_SE_Li256ELb1ELb1ELb0ELb0EEENS1_19SingleTileSchedulerILb1ELb0ELb1ELi128EEEEEEEEEvNT_6ParamsE:
        .type           _ZN7cutlass13device_kernelIN5flash19enable_sm80_to_sm89INS1_16FlashAttnFwdSm80INS1_25CollectiveMainloopFwdSm80ILi8ELi2ELb0EN4cute5tupleIJNS5_1CILi128EEENS7_ILi64EEENS7_ILi192EEEEEELi192ENS_6half_tEfNS_4arch4Sm80ELb0ELb0ELb1ELb1ELb1ELb1ELb1ELb0EEENS1_21CollectiveEpilogueFwdINS6_IJS8_SA_S9_EEENS6_IJNS7_ILi1EEESI_SI_EEESC_SE_Li256ELb1ELb1ELb0ELb0EEENS1_19SingleTileSchedulerILb1ELb0ELb1ELi128EEEEEEEEEvNT_6ParamsE,@function
        .size           _ZN7cutlass13device_kernelIN5flash19enable_sm80_to_sm89INS1_16FlashAttnFwdSm80INS1_25CollectiveMainloopFwdSm80ILi8ELi2ELb0EN4cute5tupleIJNS5_1CILi128EEENS7_ILi64EEENS7_ILi192EEEEEELi192ENS_6half_tEfNS_4arch4Sm80ELb0ELb0ELb1ELb1ELb1ELb1ELb1ELb0EEENS1_21CollectiveEpilogueFwdINS6_IJS8_SA_S9_EEENS6_IJNS7_ILi1EEESI_SI_EEESC_SE_Li256ELb1ELb1ELb0ELb0EEENS1_19SingleTileSchedulerILb1ELb0ELb1ELi128EEEEEEEEEvNT_6ParamsE,(.L_x_1507 - _ZN7cutlass13device_kernelIN5flash19enable_sm80_to_sm89INS1_16FlashAttnFwdSm80INS1_25CollectiveMainloopFwdSm80ILi8ELi2ELb0EN4cute5tupleIJNS5_1CILi128EEENS7_ILi64EEENS7_ILi192EEEEEELi192ENS_6half_tEfNS_4arch4Sm80ELb0ELb0ELb1ELb1ELb1ELb1ELb1ELb0EEENS1_21CollectiveEpilogueFwdINS6_IJS8_SA_S9_EEENS6_IJNS7_ILi1EEESI_SI_EEESC_SE_Li256ELb1ELb1ELb0ELb0EEENS1_19SingleTileSchedulerILb1ELb0ELb1ELi128EEEEEEEEEvNT_6ParamsE)
        .other          _ZN7cutlass13device_kernelIN5flash19enable_sm80_to_sm89INS1_16FlashAttnFwdSm80INS1_25CollectiveMainloopFwdSm80ILi8ELi2ELb0EN4cute5tupleIJNS5_1CILi128EEENS7_ILi64EEENS7_ILi192EEEEEELi192ENS_6half_tEfNS_4arch4Sm80ELb0ELb0ELb1ELb1ELb1ELb1ELb1ELb0EEENS1_21CollectiveEpilogueFwdINS6_IJS8_SA_S9_EEENS6_IJNS7_ILi1EEESI_SI_EEESC_SE_Li256ELb1ELb1ELb0ELb0EEENS1_19SingleTileSchedulerILb1ELb0ELb1ELi128EEEEEEEEEvNT_6ParamsE,@"STO_CUDA_ENTRY STV_DEFAULT"
_ZN7cutlass13device_kernelIN5flash19enable_sm80_to_sm89INS1_16FlashAttnFwdSm80INS1_25CollectiveMainloopFwdSm80ILi8ELi2ELb0EN4cute5tupleIJNS5_1CILi128EEENS7_ILi64EEENS7_ILi192EEEEEELi192ENS_6half_tEfNS_4arch4Sm80ELb0ELb0ELb1ELb1ELb1ELb1ELb1ELb0EEENS1_21CollectiveEpilogueFwdINS6_IJS8_SA_S9_EEENS6_IJNS7_ILi1EEESI_SI_EEESC_SE_Li256ELb1ELb1ELb0ELb0EEENS1_19SingleTileSchedulerILb1ELb0ELb1ELi128EEEEEEEEEvNT_6ParamsE:
        /* <DEDUP_REMOVED lines=16> */
.L_x_792:
        /* <DEDUP_REMOVED lines=8> */
.L_x_794:
[----:B------:R-:W-:-:S05]  /*0180*/  MOV R3, c[0x0][0x54c] ;  /* 0x0001530000037a02 */ /* 0x000fca0000000f00 */
.L_x_793:
[----:B-----5:R-:W-:Y:S01]  /*0190*/  IMAD R3, R3, c[0x0][0x548], RZ ;  /* 0x0001520003037a24 */ /* 0x020fe200078e02ff */
[----:B------:R-:W-:-:S04]  /*01a0*/  SHF.L.U32 R0, R84, 0x7, RZ ;  /* 0x0000000754007819 */ /* 0x000fc800000006ff */
[----:B------:R-:W-:-:S04]  /*01b0*/  ISETP.GE.AND P0, PT, R0, R3, PT ;  /* 0x000000030000720c */ /* 0x000fc80003f06270 */
[----:B------:R-:W-:Y:S01]  /*01c0*/  SEL R195, R195, 0xffffffff, !P0 ;  /* 0xffffffffc3c37807 */ /* 0x000fe20004000000 */
[----:B------:R-:W-:Y:S05]  /*01d0*/  BRA `(.L_x_795) ;  /* 0x0000012000007947 */ /* 0x000fea0003800000 */
.L_x_791:
[----:B---3--:R-:W-:-:S04]  /*01e0*/  ISETP.NE.U32.AND P0, PT, RZ, c[0x0][0x568], PT ;  /* 0x00015a00ff007a0c */ /* 0x008fc80003f05070 */
[----:B------:R-:W-:-:S13]  /*01f0*/  ISETP.NE.AND.EX P0, PT, RZ, c[0x0][0x56c], PT, P0 ;  /* 0x00015b00ff007a0c */ /* 0x000fda0003f05300 */
[----:B------:R-:W-:Y:S05]  /*0200*/  @!P0 BRA `(.L_x_796) ;  /* 0x0000002000008947 */ /* 0x000fea0003800000 */
[----:B------:R1:W5:Y:S01]  /*0210*/  LDG.E R3, [R4.64] ;  /* 0x0000000604037981 */ /* 0x000362000c1e1900 */
[----:B------:R-:W-:Y:S05]  /*0220*/  BRA `(.L_x_797) ;  /* 0x0000009000007947 */ /* 0x000fea0003800000 */
.L_x_796:
        /* <DEDUP_REMOVED lines=8> */
.L_x_798:
[----:B------:R-:W-:-:S05]  /*02b0*/  MOV R3, c[0x0][0x54c] ;  /* 0x0001530000037a02 */ /* 0x000fca0000000f00 */
.L_x_797:
[----:B-----5:R-:W-:Y:S01]  /*02c0*/  IMAD R3, R3, c[0x0][0x548], RZ ;  /* 0x0001520003037a24 */ /* 0x020fe200078e02ff */
[----:B------:R-:W-:-:S04]  /*02d0*/  SHF.L.U32 R0, R84, 0x7, RZ ;  /* 0x0000000754007819 */ /* 0x000fc800000006ff */
[----:B------:R-:W-:-:S04]  /*02e0*/  ISETP.GE.AND P0, PT, R0, R3, PT ;  /* 0x000000030000720c */ /* 0x000fc80003f06270 */
[----:B------:R-:W-:-:S04]  /*02f0*/  SEL R195, R195, 0xffffffff, !P0 ;  /* 0xffffffffc3c37807 */ /* 0x000fc80004000000 */
.L_x_795:
        /* <DEDUP_REMOVED lines=12> */
[----:B-1----:R-:W-:Y:S01]  /*03c0*/  IMAD.WIDE R4, R195, R2, c[0x0][0x350] ;  /* 0x0000d400c3047625 */ /* 0x002fe200078e0202 */
[----:B------:R-:W-:-:S02]  /*03d0*/  ISETP.NE.U32.AND P4, PT, RZ, c[0x0][0x358], PT ;  /* 0x0000d600ff007a0c */ /* 0x000fc40003f85070 */
[----:B------:R-:W-:Y:S01]  /*03e0*/  ISETP.NE.AND.EX P1, PT, RZ, c[0x0][0x34c], PT, P1 ;  /* 0x0000d300ff007a0c */ /* 0x000fe20003f25310 */
[CC--:B------:R-:W-:Y:S01]  /*03f0*/  IMAD.WIDE R8, R195.reuse, R2.reuse, c[0x0][0x358] ;  /* 0x0000d600c3087625 */ /* 0x0c0fe200078e0202 */
[----:B------:R-:W-:Y:S02]  /*0400*/  ISETP.NE.AND.EX P3, PT, RZ, c[0x0][0x354], PT, P3 ;  /* 0x0000d500ff007a0c */ /* 0x000fe40003f65330 */
[----:B------:R-:W-:Y:S01]  /*0410*/  ISETP.NE.AND.EX P4, PT, RZ, c[0x0][0x35c], PT, P4 ;  /* 0x0000d700ff007a0c */ /* 0x000fe20003f85340 */
[CC--:B------:R-:W-:Y:S01]  /*0420*/  @P0 IMAD.WIDE R12, R195.reuse, R2.reuse, c[0x0][0x360] ;  /* 0x0000d800c30c0625 */ /* 0x0c0fe200078e0202 */
[----:B------:R-:W-:Y:S01]  /*0430*/  MOV R90, RZ ;  /* 0x000000ff005a7202 */ /* 0x000fe20000000f00 */
[----:B------:R-:W1:Y:S01]  /*0440*/  S2R R192, SR_CTAID.Y ;  /* 0x0000000000c07919 */ /* 0x000e620000002600 */
[----:B------:R-:W-:Y:S01]  /*0450*/  ULDC UR5, c[0x0][0x2ac] ;  /* 0x0000ab0000057ab9 */ /* 0x000fe20000000800 */
[----:B------:R-:W-:Y:S02]  /*0460*/  IMAD.MOV.U32 R194, RZ, RZ, RZ ;  /* 0x000000ffffc27224 */ /* 0x000fe400078e00ff */
[----:B------:R2:W5:Y:S01]  /*0470*/  @P0 LDG.E R87, [R12.64] ;  /* 0x000000060c570981 */ /* 0x000562000c1e1900 */
[----:B------:R-:W-:Y:S01]  /*0480*/  ULDC UR4, c[0x0][0x1d0] ;  /* 0x0000740000047ab9 */ /* 0x000fe20000000800 */
[----:B------:R-:W-:-:S02]  /*0490*/  @P2 IMAD.WIDE R6, R195, R2, c[0x0][0x370] ;  /* 0x0000dc00c3062625 */ /* 0x000fc400078e0202 */
[----:B------:R2:W5:Y:S04]  /*04a0*/  @P1 LDG.E R88, [R10.64] ;  /* 0x000000060a581981 */ /* 0x000568000c1e1900 */
[----:B------:R2:W5:Y:S04]  /*04b0*/  @P3 LDG.E R90, [R4.64] ;  /* 0x00000006045a3981 */ /* 0x000568000c1e1900 */
[----:B------:R2:W5:Y:S01]  /*04c0*/  @P4 LDG.E R25, [R8.64] ;  /* 0x0000000608194981 */ /* 0x000562000c1e1900 */
[----:B------:R-:W-:-:S03]  /*04d0*/  UIMAD UR4, UR5, UR4, URZ ;  /* 0x00000004050472a4 */ /* 0x000fc6000f8e023f */
[----:B------:R3:W5:Y:S01]  /*04e0*/  @P2 LDG.E R194, [R6.64] ;  /* 0x0000000606c22981 */ /* 0x000762000c1e1900 */
[----:B------:R-:W-:Y:S01]  /*04f0*/  IMAD.MOV.U32 R89, RZ, RZ, c[0x0][0x228] ;  /* 0x00008a00ff597624 */ /* 0x000fe200078e00ff */
[----:B-1----:R-:W-:Y:S02]  /*0500*/  SHF.R.S32.HI R86, RZ, 0x1f, R192 ;  /* 0x0000001fff567819 */ /* 0x002fe400000114c0 */
[----:B---3--:R-:W-:Y:S01]  /*0510*/  MOV R7, UR4 ;  /* 0x0000000400077c02 */ /* 0x008fe20008000f00 */
[----:B------:R-:W-:Y:S05]  /*0520*/  @P0 BRA `(.L_x_799) ;  /* 0x0000004000000947 */ /* 0x000fea0003800000 */
[----:B--2---:R-:W-:Y:S05]  /*0530*/  @!P1 BRA `(.L_x_799) ;  /* 0x0000003000009947 */ /* 0x004fea0003800000 */
[----:B-----5:R-:W2:Y:S04]  /*0540*/  LDG.E R87, [R10.64] ;  /* 0x000000060a577981 */ /* 0x020ea8000c1e1900 */
[----:B------:R-:W2:Y:S02]  /*0550*/  LDG.E R0, [R10.64+0x4] ;  /* 0x000004060a007981 */ /* 0x000ea4000c1e1900 */
[----:B--2---:R-:W-:-:S02]  /*0560*/  IADD3 R87, -R87, R0, RZ ;  /* 0x0000000057577210 */ /* 0x004fc40007ffe1ff */
.L_x_799:
[----:B--2---:R-:W-:-:S04]  /*0570*/  ISETP.NE.U32.AND P0, PT, RZ, c[0x0][0x368], PT ;  /* 0x0000da00ff007a0c */ /* 0x004fc80003f05070 */
[----:B------:R-:W-:-:S13]  /*0580*/  ISETP.NE.AND.EX P0, PT, RZ, c[0x0][0x36c], PT, P0 ;  /* 0x0000db00ff007a0c */ /* 0x000fda0003f05300 */
[----:B------:R-:W-:Y:S05]  /*0590*/  @!P0 BRA `(.L_x_800) ;  /* 0x0000003000008947 */ /* 0x000fea0003800000 */
[----:B------:R-:W-:-:S05]  /*05a0*/  IMAD.WIDE R4, R195, R2, c[0x0][0x368] ;  /* 0x0000da00c3047625 */ /* 0x000fca00078e0202 */
[----:B------:R1:W5:Y:S01]  /*05b0*/  LDG.E R7, [R4.64] ;  /* 0x0000000604077981 */ /* 0x000362000c1e1900 */
[----:B------:R-:W-:Y:S05]  /*05c0*/  BRA `(.L_x_801) ;  /* 0x0000004000007947 */ /* 0x000fea0003800000 */
.L_x_800:
[----:B------:R-:W-:Y:S05]  /*05d0*/  @!P3 BRA `(.L_x_801) ;  /* 0x000000300000b947 */ /* 0x000fea0003800000 */
[----:B------:R-:W2:Y:S04]  /*05e0*/  LDG.E R7, [R4.64] ;  /* 0x0000000604077981 */ /* 0x000ea8000c1e1900 */
[----:B------:R-:W2:Y:S02]  /*05f0*/  LDG.E R0, [R4.64+0x4] ;  /* 0x0000040604007981 */ /* 0x000ea4000c1e1900 */
[----:B--2---:R-:W-:Y:S02]  /*0600*/  IADD3 R7, -R7, R0, RZ ;  /* 0x0000000007077210 */ /* 0x004fe40007ffe1ff */
.L_x_801:
[----:B------:R-:W2:Y:S04]  /*0610*/  @P4 LDG.E R3, [R8.64] ;  /* 0x0000000608034981 */ /* 0x000ea8000c1e1900 */
[----:B-1----:R-:W2:Y:S01]  /*0620*/  @P4 LDG.E R4, [R8.64+0x4] ;  /* 0x0000040608044981 */ /* 0x002ea2000c1e1900 */
[----:B-----5:R-:W-:Y:S01]  /*0630*/  IMAD.IADD R0, R7, 0x1, -R194 ;  /* 0x0000000107007824 */ /* 0x020fe200078e0ac2 */
        /* <DEDUP_REMOVED lines=16> */
[----:B------:R-:W-:-:S11]  /*0740*/  SHF.R.U32.HI R11, RZ, 0x6, R11 ;  /* 0x00000006ff0b7819 */ /* 0x000fd6000001160b */
[----:B------:R-:W-:Y:S01]  /*0750*/  @P0 IADD3 R3, R0, 0x3f, RZ ;  /* 0x0000003f00030810 */ /* 0x000fe20007ffe0ff */
[----:B------:R-:W-:-:S03]  /*0760*/  IMAD.MOV.U32 R0, RZ, RZ, R11 ;  /* 0x000000ffff007224 */ /* 0x000fc600078e000b */
[----:B------:R-:W-:-:S04]  /*0770*/  @P0 SHF.R.S32.HI R4, RZ, 0x1f, R3 ;  /* 0x0000001fff040819 */ /* 0x000fc80000011403 */
[----:B------:R-:W-:-:S04]  /*0780*/  @P0 LEA.HI R4, R4, R3, RZ, 0x6 ;  /* 0x0000000304040211 */ /* 0x000fc800078f30ff */
[----:B------:R-:W-:-:S04]  /*0790*/  @P0 SHF.R.S32.HI R0, RZ, 0x6, R4 ;  /* 0x00000006ff000819 */ /* 0x000fc80000011404 */
[----:B------:R-:W-:-:S13]  /*07a0*/  ISETP.GT.AND P0, PT, R0, R11, PT ;  /* 0x0000000b0000720c */ /* 0x000fda0003f04270 */
[----:B------:R-:W-:Y:S05]  /*07b0*/  @!P0 BRA `(.L_x_802) ;  /* 0x00005aa000008947 */ /* 0x000fea0003800000 */
[----:B-1----:R-:W-:-:S04]  /*07c0*/  ISETP.NE.U32.AND P0, PT, RZ, c[0x0][0x340], PT ;  /* 0x0000d000ff007a0c */ /* 0x002fc80003f05070 */
[----:B------:R-:W-:Y:S02]  /*07d0*/  ISETP.NE.AND.EX P1, PT, RZ, c[0x0][0x344], PT, P0 ;  /* 0x0000d100ff007a0c */ /* 0x000fe40003f25300 */
[----:B------:R-:W-:Y:S02]  /*07e0*/  SHF.R.S32.HI R5, RZ, 0x1f, R82 ;  /* 0x0000001fff057819 */ /* 0x000fe40000011452 */
[----:B------:R-:W-:-:S09]  /*07f0*/  SHF.R.S32.HI R3, RZ, 0x1f, R25 ;  /* 0x0000001fff037819 */ /* 0x000fd20000011419 */
[C---:B------:R-:W-:Y:S01]  /*0800*/  @P1 IMAD.WIDE R168, R195.reuse, R2, c[0x0][0x340] ;  /* 0x0000d000c3a81625 */ /* 0x040fe200078e0202 */
[----:B------:R-:W-:Y:S02]  /*0810*/  IADD3 R18, R0, -0x1, RZ ;  /* 0xffffffff00127810 */ /* 0x000fe40007ffe0ff */
[----:B------:R-:W-:Y:S01]  /*0820*/  SEL R154, R195, RZ, !P4 ;  /* 0x000000ffc39a7207 */ /* 0x000fe20006000000 */
[----:B------:R-:W-:Y:S01]  /*0830*/  IMAD.MOV.U32 R6, RZ, RZ, c[0x0][0x238] ;  /* 0x00008e00ff067624 */ /* 0x000fe200078e00ff */
[----:B------:R-:W-:Y:S01]  /*0840*/  P2R R4, PR, RZ, 0x2 ;  /* 0x00000002ff047803 */ /* 0x000fe20000000000 */
[----:B------:R-:W2:Y:S01]  /*0850*/  @P1 LDG.E R168, [R168.64] ;  /* 0x00000006a8a81981 */ /* 0x000ea2000c1e1900 */
[----:B------:R-:W-:Y:S01]  /*0860*/  LEA.HI R9, R5, R82, RZ, 0x3 ;  /* 0x0000005205097211 */ /* 0x000fe200078f18ff */
[----:B------:R-:W-:Y:S01]  /*0870*/  IMAD.MOV.U32 R105, RZ, RZ, 0x6 ;  /* 0x00000006ff697424 */ /* 0x000fe200078e00ff */
[----:B------:R-:W-:Y:S01]  /*0880*/  LOP3.LUT R135, R135, 0xfffffffe, RZ, 0xc0, !PT ;  /* 0xfffffffe87877812 */ /* 0x000fe200078ec0ff */
[----:B------:R-:W-:Y:S01]  /*0890*/  IMAD.SHL.U32 R93, R6, 0x40, RZ ;  /* 0x00000040065d7824 */ /* 0x000fe200078e00ff */
[----:B------:R-:W-:Y:S01]  /*08a0*/  SHF.R.S32.HI R2, RZ, 0x3, R9 ;  /* 0x00000003ff027819 */ /* 0x000fe20000011409 */
[----:B------:R-:W-:Y:S01]  /*08b0*/  IMAD.IADD R90, R90, 0x1, R7 ;  /* 0x000000015a5a7824 */ /* 0x000fe200078e0207 */
[----:B------:R-:W-:Y:S01]  /*08c0*/  LOP3.LUT R9, R9, 0x1ffffff8, RZ, 0xc0, !PT ;  /* 0x1ffffff809097812 */ /* 0x000fe200078ec0ff */
[----:B------:R-:W-:Y:S01]  /*08d0*/  IMAD.SHL.U32 R96, R6, 0x20, RZ ;  /* 0x0000002006607824 */ /* 0x000fe200078e00ff */
[----:B------:R-:W-:Y:S01]  /*08e0*/  IADD3 R25, P0, R2, R25, RZ ;  /* 0x0000001902197210 */ /* 0x000fe20007f1e0ff */
[----:B------:R-:W-:Y:S01]  /*08f0*/  IMAD.MOV.U32 R132, RZ, RZ, 0x1 ;  /* 0x00000001ff847424 */ /* 0x000fe200078e00ff */
[----:B------:R-:W-:Y:S01]  /*0900*/  SHF.L.U64.HI R91, R6, R105, c[0x0][0x23c] ;  /* 0x00008f00065b7619 */ /* 0x000fe20000010269 */
[----:B------:R-:W-:Y:S01]  /*0910*/  IMAD.IADD R8, R82, 0x1, -R9 ;  /* 0x0000000152087824 */ /* 0x000fe200078e0a09 */
[----:B------:R-:W-:Y:S01]  /*0920*/  LEA.HI.X.SX32 R22, R2, R3, 0x1, P0 ;  /* 0x0000000302167211 */ /* 0x000fe200000f0eff */
[----:B------:R-:W-:Y:S01]  /*0930*/  IMAD.IADD R3, R89, 0x1, -R2 ;  /* 0x0000000159037824 */ /* 0x000fe200078e0a02 */
[----:B------:R-:W-:Y:S01]  /*0940*/  ULDC.U8 UR4, c[0x0][0x298] ;  /* 0x0000a60000047ab9 */ /* 0x000fe20000000000 */
[----:B------:R-:W-:-:S02]  /*0950*/  IMAD.SHL.U32 R8, R8, 0x8, RZ ;  /* 0x0000000808087824 */ /* 0x000fc400078e00ff */
[----:B------:R-:W-:Y:S02]  /*0960*/  IMAD R14, R22, c[0x0][0x238], RZ ;  /* 0x00008e00160e7a24 */ /* 0x000fe400078e02ff */
[----:B------:R-:W-:Y:S01]  /*0970*/  IMAD R3, R18, -0x40, R3 ;  /* 0xffffffc012037824 */ /* 0x000fe200078e0203 */
[----:B------:R-:W-:Y:S01]  /*0980*/  SHF.R.S32.HI R9, RZ, 0x1f, R8 ;  /* 0x0000001fff097819 */ /* 0x000fe20000011408 */
[----:B------:R-:W-:Y:S01]  /*0990*/  IMAD R14, R25, c[0x0][0x23c], R14 ;  /* 0x00008f00190e7a24 */ /* 0x000fe200078e020e */
[----:B------:R-:W-:Y:S01]  /*09a0*/  IADD3 R7, R8, 0x40, RZ ;  /* 0x0000004008077810 */ /* 0x000fe20007ffe0ff */
[----:B------:R-:W-:Y:S01]  /*09b0*/  IMAD R22, R22, c[0x0][0x258], RZ ;  /* 0x0000960016167a24 */ /* 0x000fe200078e02ff */
[----:B------:R-:W-:Y:S01]  /*09c0*/  ISETP.GE.AND P2, PT, R3, 0x1, PT ;  /* 0x000000010300780c */ /* 0x000fe20003f46270 */
[----:B------:R-:W-:Y:S01]  /*09d0*/  IMAD.WIDE.U32 R12, R25, c[0x0][0x238], R8 ;  /* 0x00008e00190c7a25 */ /* 0x000fe200078e0008 */
[----:B------:R-:W-:Y:S02]  /*09e0*/  ISETP.GE.AND P1, PT, R3, 0x21, PT ;  /* 0x000000210300780c */ /* 0x000fe40003f26270 */
[----:B------:R-:W-:Y:S01]  /*09f0*/  ISETP.GE.AND P6, PT, R8, c[0x0][0x1d4], PT ;  /* 0x0000750008007a0c */ /* 0x000fe20003fc6270 */
[----:B------:R-:W-:-:S02]  /*0a00*/  IMAD.IADD R15, R13, 0x1, R14 ;  /* 0x000000010d0f7824 */ /* 0x000fc400078e020e */
[----:B------:R-:W-:Y:S01]  /*0a10*/  IMAD.MOV.U32 R14, RZ, RZ, R12 ;  /* 0x000000ffff0e7224 */ /* 0x000fe200078e000c */
[----:B------:R-:W-:Y:S01]  /*0a20*/  SHF.R.S32.HI R12, RZ, 0x1f, R195 ;  /* 0x0000001fff0c7819 */ /* 0x000fe200000114c3 */
[----:B------:R-:W-:Y:S02]  /*0a30*/  IMAD R13, R86, c[0x0][0x240], RZ ;  /* 0x00009000560d7a24 */ /* 0x000fe400078e02ff */
[----:B------:R-:W-:Y:S01]  /*0a40*/  IMAD.WIDE.U32 R14, R192, c[0x0][0x240], R14 ;  /* 0x00009000c00e7a25 */ /* 0x000fe200078e000e */
[----:B------:R-:W-:Y:S02]  /*0a50*/  SEL R175, R12, RZ, !P4 ;  /* 0x000000ff0caf7207 */ /* 0x000fe40006000000 */
[----:B------:R-:W-:Y:S01]  /*0a60*/  ISETP.GE.AND P4, PT, R7, c[0x0][0x1d4], PT ;  /* 0x0000750007007a0c */ /* 0x000fe20003f86270 */
[----:B------:R-:W-:Y:S02]  /*0a70*/  IMAD R156, R192, c[0x0][0x244], R13 ;  /* 0x00009100c09c7a24 */ /* 0x000fe400078e020d */
[----:B------:R-:W-:-:S02]  /*0a80*/  IMAD R159, R175, c[0x0][0x248], RZ ;  /* 0x00009200af9f7a24 */ /* 0x000fc400078e02ff */
[----:B------:R-:W-:Y:S02]  /*0a90*/  IMAD.IADD R157, R15, 0x1, R156 ;  /* 0x000000010f9d7824 */ /* 0x000fe400078e029c */
[----:B------:R-:W-:Y:S01]  /*0aa0*/  IMAD.MOV.U32 R156, RZ, RZ, R14 ;  /* 0x000000ffff9c7224 */ /* 0x000fe200078e000e */
[----:B------:R-:W-:Y:S01]  /*0ab0*/  SHF.R.S32.HI R14, RZ, 0x1f, R18 ;  /* 0x0000001fff0e7819 */ /* 0x000fe20000011412 */
[C---:B------:R-:W-:Y:S02]  /*0ac0*/  IMAD R159, R154.reuse, c[0x0][0x24c], R159 ;  /* 0x000093009a9f7a24 */ /* 0x040fe400078e029f */
[----:B------:R-:W-:Y:S02]  /*0ad0*/  IMAD.WIDE.U32 R156, R154, c[0x0][0x248], R156 ;  /* 0x000092009a9c7a25 */ /* 0x000fe400078e009c */
[----:B------:R-:W-:Y:S02]  /*0ae0*/  @P4 LOP3.LUT R135, R135, 0x1, RZ, 0xfc, !PT ;  /* 0x0000000187874812 */ /* 0x000fe400078efcff */
[----:B------:R-:W-:-:S02]  /*0af0*/  IMAD.SHL.U32 R3, R2, 0x40, RZ ;  /* 0x0000004002037824 */ /* 0x000fc400078e00ff */
[----:B------:R-:W-:Y:S01]  /*0b00*/  IMAD R2, R91, R18, RZ ;  /* 0x000000125b027224 */ /* 0x000fe200078e02ff */
[----:B------:R-:W-:Y:S01]  /*0b10*/  LOP3.LUT R135, R135, 0xfffffffb, RZ, 0xc0, !PT ;  /* 0xfffffffb87877812 */ /* 0x000fe200078ec0ff */
[----:B------:R-:W-:Y:S01]  /*0b20*/  IMAD.IADD R159, R157, 0x1, R159 ;  /* 0x000000019d9f7824 */ /* 0x000fe200078e029f */
[----:B------:R-:W-:Y:S01]  /*0b30*/  LOP3.LUT R3, R3, 0x1c0, RZ, 0xc0, !PT ;  /* 0x000001c003037812 */ /* 0x000fe200078ec0ff */
[----:B------:R-:W-:Y:S02]  /*0b40*/  IMAD.MOV.U32 R158, RZ, RZ, R156 ;  /* 0x000000ffff9e7224 */ /* 0x000fe400078e009c */
[----:B------:R-:W-:Y:S01]  /*0b50*/  IMAD R22, R25, c[0x0][0x25c], R22 ;  /* 0x0000970019167a24 */ /* 0x000fe200078e0216 */
[--C-:B------:R-:W-:Y:S01]  /*0b60*/  LOP3.LUT R10, R3, 0x38, R8.reuse, 0xf8, !PT ;  /* 0x00000038030a7812 */ /* 0x100fe200078ef808 */
[----:B------:R-:W-:Y:S01]  /*0b70*/  IMAD.WIDE.U32 R24, R25, c[0x0][0x258], R8 ;  /* 0x0000960019187a25 */ /* 0x000fe200078e0008 */
[----:B------:R-:W-:-:S03]  /*0b80*/  SHF.R.U32.HI R3, RZ, 0x3, R3 ;  /* 0x00000003ff037819 */ /* 0x000fc60000011603 */
[----:B------:R-:W-:Y:S01]  /*0b90*/  IMAD R2, R14, R93, R2 ;  /* 0x0000005d0e027224 */ /* 0x000fe200078e0202 */
[----:B------:R-:W-:Y:S01]  /*0ba0*/  LOP3.LUT R3, R10, R3, RZ, 0x3c, !PT ;  /* 0x000000030a037212 */ /* 0x000fe200078e3cff */
[----:B------:R-:W-:Y:S01]  /*0bb0*/  IMAD.WIDE.U32 R16, R18, R93, R158 ;  /* 0x0000005d12107225 */ /* 0x000fe200078e009e */
[----:B------:R-:W-:-:S03]  /*0bc0*/  LEA.HI R10, R5, R82, RZ, 0x6 ;  /* 0x00000052050a7211 */ /* 0x000fc600078f30ff */
[----:B------:R-:W-:Y:S01]  /*0bd0*/  IMAD.MOV.U32 R9, RZ, RZ, 0x5 ;  /* 0x00000005ff097424 */ /* 0x000fe200078e00ff */
[----:B------:R-:W-:Y:S01]  /*0be0*/  @P2 LEA R20, P0, R16, c[0x0][0x220], 0x1 ;  /* 0x0000880010142a11 */ /* 0x000fe200078008ff */
[----:B------:R-:W-:Y:S01]  /*0bf0*/  IMAD.IADD R2, R17, 0x1, R2 ;  /* 0x0000000111027824 */ /* 0x000fe200078e0202 */
[----:B------:R-:W-:Y:S01]  /*0c00*/  @P1 IADD3 R7, P3, R96, R16, RZ ;  /* 0x0000001060071210 */ /* 0x000fe20007f7e0ff */
[----:B------:R-:W-:Y:S01]  /*0c10*/  IMAD.SHL.U32 R10, R10, 0x8, RZ ;  /* 0x000000080a0a7824 */ /* 0x000fe200078e00ff */
[----:B------:R-:W-:Y:S01]  /*0c20*/  SHF.L.U64.HI R95, R6, R9, c[0x0][0x23c] ;  /* 0x00008f00065f7619 */ /* 0x000fe20000010209 */
[----:B------:R-:W-:Y:S01]  /*0c30*/  IMAD R13, R86, c[0x0][0x260], RZ ;  /* 0x00009800560d7a24 */ /* 0x000fe200078e02ff */
[----:B------:R-:W-:Y:S01]  /*0c40*/  @P2 LEA.HI.X R21, R16, c[0x0][0x224], R2, 0x1, P0 ;  /* 0x0000890010152a11 */ /* 0x000fe200000f0c02 */
[----:B------:R-:W-:Y:S01]  /*0c50*/  IMAD.IADD R23, R25, 0x1, R22 ;  /* 0x0000000119177824 */ /* 0x000fe200078e0216 */
[----:B------:R-:W-:Y:S01]  /*0c60*/  @P1 LEA R16, P0, R7, c[0x0][0x220], 0x1 ;  /* 0x0000880007101a11 */ /* 0x000fe200078008ff */
[----:B------:R-:W-:Y:S01]  /*0c70*/  @P1 IMAD.X R2, R95, 0x1, R2, P3 ;  /* 0x000000015f021824 */ /* 0x000fe200018e0602 */
[----:B------:R-:W-:Y:S01]  /*0c80*/  IADD3 R6, R8, 0x80, RZ ;  /* 0x0000008008067810 */ /* 0x000fe20007ffe0ff */
[----:B------:R-:W-:Y:S01]  /*0c90*/  IMAD.MOV.U32 R8, RZ, RZ, c[0x0][0x258] ;  /* 0x00009600ff087624 */ /* 0x000fe200078e00ff */
[----:B------:R-:W-:Y:S01]  /*0ca0*/  ISETP.NE.AND P3, PT, R4, RZ, PT ;  /* 0x000000ff0400720c */ /* 0x000fe20003f65270 */
[----:B------:R-:W-:Y:S01]  /*0cb0*/  IMAD R4, R192, c[0x0][0x264], R13 ;  /* 0x00009900c0047a24 */ /* 0x000fe200078e020d */
[----:B------:R-:W-:Y:S01]  /*0cc0*/  @P1 LEA.HI.X R17, R7, c[0x0][0x224], R2, 0x1, P0 ;  /* 0x0000890007111a11 */ /* 0x000fe200000f0c02 */
[----:B------:R-:W-:Y:S01]  /*0cd0*/  IMAD.SHL.U32 R94, R8, 0x40, RZ ;  /* 0x00000040085e7824 */ /* 0x000fe200078e00ff */
[----:B------:R-:W-:Y:S01]  /*0ce0*/  ISETP.GT.AND P0, PT, R18, R11, PT ;  /* 0x0000000b1200720c */ /* 0x000fe20003f04270 */
[----:B------:R-:W-:Y:S01]  /*0cf0*/  IMAD.MOV.U32 R22, RZ, RZ, R24 ;  /* 0x000000ffff167224 */ /* 0x000fe200078e0018 */
[----:B------:R-:W-:Y:S01]  /*0d00*/  SHF.L.U64.HI R92, R8, R105, c[0x0][0x25c] ;  /* 0x00009700085c7619 */ /* 0x000fe20000010269 */
[----:B------:R-:W-:Y:S01]  /*0d10*/  IMAD R175, R175, c[0x0][0x268], RZ ;  /* 0x00009a00afaf7a24 */ /* 0x000fe200078e02ff */
[----:B------:R-:W-:Y:S01]  /*0d20*/  ISETP.GE.AND P5, PT, R6, c[0x0][0x1d4], PT ;  /* 0x0000750006007a0c */ /* 0x000fe20003fa6270 */
[----:B------:R-:W-:Y:S01]  /*0d30*/  IMAD.WIDE.U32 R22, R192, c[0x0][0x260], R22 ;  /* 0x00009800c0167a25 */ /* 0x000fe200078e0016 */
[----:B------:R-:W-:-:S02]  /*0d40*/  LOP3.LUT R10, R3, 0xfffffe00, R10, 0xf8, !PT ;  /* 0xfffffe00030a7812 */ /* 0x000fc400078ef80a */
[----:B------:R-:W-:Y:S01]  /*0d50*/  LEA.HI R2, R5, R82, RZ, 0x2 ;  /* 0x0000005205027211 */ /* 0x000fe200078f10ff */
[----:B------:R-:W-:Y:S01]  /*0d60*/  IMAD R15, R92, R18, RZ ;  /* 0x000000125c0f7224 */ /* 0x000fe200078e02ff */
[----:B------:R-:W-:Y:S01]  /*0d70*/  SHF.L.U64.HI R100, R8, R9, c[0x0][0x25c] ;  /* 0x0000970008647619 */ /* 0x000fe20000010209 */
[----:B------:R-:W-:Y:S01]  /*0d80*/  IMAD.IADD R23, R23, 0x1, R4 ;  /* 0x0000000117177824 */ /* 0x000fe200078e0204 */
[----:B------:R-:W-:Y:S01]  /*0d90*/  LOP3.LUT R7, R2, 0xfffffffc, RZ, 0xc0, !PT ;  /* 0xfffffffc02077812 */ /* 0x000fe200078ec0ff */
[----:B------:R-:W-:Y:S01]  /*0da0*/  IMAD R3, R14, R94, R15 ;  /* 0x0000005e0e037224 */ /* 0x000fe200078e020f */
[----:B------:R-:W-:Y:S01]  /*0db0*/  @P0 IADD3 R0, R0, -0x2, RZ ;  /* 0xfffffffe00000810 */ /* 0x000fe20007ffe0ff */
[----:B------:R-:W-:Y:S01]  /*0dc0*/  @P2 IMAD.SHL.U32 R14, R10, 0x2, RZ ;  /* 0x000000020a0e2824 */ /* 0x000fe200078e00ff */
[----:B------:R-:W-:Y:S01]  /*0dd0*/  SHF.R.S32.HI R97, RZ, 0x2, R2 ;  /* 0x00000002ff617819 */ /* 0x000fe20000011402 */
[C---:B------:R-:W-:Y:S01]  /*0de0*/  IMAD R175, R154.reuse, c[0x0][0x26c], R175 ;  /* 0x00009b009aaf7a24 */ /* 0x040fe200078e02af */
[----:B------:R-:W-:Y:S01]  /*0df0*/  @P0 SHF.R.S32.HI R13, RZ, 0x1f, R0 ;  /* 0x0000001fff0d0819 */ /* 0x000fe20000011400 */
[----:B------:R-:W-:Y:S01]  /*0e00*/  @P0 IMAD R6, R91, R0, RZ ;  /* 0x000000005b060224 */ /* 0x000fe200078e02ff */
[----:B------:R-:W-:Y:S01]  /*0e10*/  @!PT LDS RZ, [RZ] ;  /* 0x00000000fffff984 */ /* 0x000fe20000000800 */
[----:B------:R-:W-:Y:S01]  /*0e20*/  @!PT LDS RZ, [RZ] ;  /* 0x00000000fffff984 */ /* 0x000fe20000000800 */
[----:B------:R-:W-:Y:S01]  /*0e30*/  @!PT LDS RZ, [RZ] ;  /* 0x00000000fffff984 */ /* 0x000fe20000000800 */
[----:B------:R1:W-:Y:S01]  /*0e40*/  @P2 LDGSTS.E.BYPASS.LTC128B.128 [R14+0xc100], [R20.64], !P6 ;  /* 0x0c100000140e2fae */ /* 0x0003e2000f101d46 */
[----:B------:R-:W-:Y:S01]  /*0e50*/  IMAD.WIDE.U32 R154, R154, c[0x0][0x268], R22 ;  /* 0x00009a009a9a7a25 */ /* 0x000fe200078e0016 */
[----:B------:R-:W-:-:S02]  /*0e60*/  SHF.R.S32.HI R2, RZ, 0x1f, R2 ;  /* 0x0000001fff027819 */ /* 0x000fc40000011402 */
[----:B------:R1:W-:Y:S01]  /*0e70*/  @P2 LDGSTS.E.BYPASS.LTC128B.128 [R14+0xe100], [R20.64+0x80], !P4 ;  /* 0x0e100080140e2fae */ /* 0x0003e2000e101d46 */
[----:B------:R-:W-:Y:S01]  /*0e80*/  @P0 IMAD R6, R13, R93, R6 ;  /* 0x0000005d0d060224 */ /* 0x000fe200078e0206 */
[----:B------:R-:W-:Y:S01]  /*0e90*/  LEA.HI R2, R2, R97, RZ, 0x3 ;  /* 0x0000006102027211 */ /* 0x000fe200078f18ff */
[----:B------:R-:W-:Y:S01]  /*0ea0*/  @P1 IMAD.SHL.U32 R13, R10, 0x2, RZ ;  /* 0x000000020a0d1824 */ /* 0x000fe200078e00ff */
[----:B------:R1:W-:Y:S01]  /*0eb0*/  @P2 LDGSTS.E.BYPASS.LTC128B.128 [R14+0x10100], [R20.64+0x100], !P5 ;  /* 0x10100100140e2fae */ /* 0x0003e2000e901d46 */
[----:B------:R-:W-:Y:S01]  /*0ec0*/  IMAD.IADD R175, R155, 0x1, R175 ;  /* 0x000000019baf7824 */ /* 0x000fe200078e02af */
[----:B------:R-:W-:Y:S01]  /*0ed0*/  LOP3.LUT R122, R2, 0xfffffff8, RZ, 0xc0, !PT ;  /* 0xfffffff8027a7812 */ /* 0x000fe200078ec0ff */
[----:B------:R-:W-:Y:S01]  /*0ee0*/  IMAD.MOV.U32 R174, RZ, RZ, R154 ;  /* 0x000000ffffae7224 */ /* 0x000fe200078e009a */
[----:B------:R3:W-:Y:S01]  /*0ef0*/  @P1 LDGSTS.E.BYPASS.LTC128B.128 [R13+0xd100], [R16.64], !P6 ;  /* 0x0d100000100d1fae */ /* 0x0007e2000f101d46 */
[----:B------:R-:W-:Y:S01]  /*0f00*/  IMAD.IADD R4, R82, 0x1, -R7 ;  /* 0x0000000152047824 */ /* 0x000fe200078e0a07 */
[----:B------:R-:W-:Y:S01]  /*0f10*/  SHF.R.S32.HI R7, RZ, 0x1f, R97 ;  /* 0x0000001fff077819 */ /* 0x000fe20000011461 */
[----:B------:R-:W-:Y:S01]  /*0f20*/  IMAD.WIDE.U32 R26, R18, R94, R174 ;  /* 0x0000005e121a7225 */ /* 0x000fe200078e00ae */
[----:B------:R3:W-:Y:S03]  /*0f30*/  @P1 LDGSTS.E.BYPASS.LTC128B.128 [R13+0xf100], [R16.64+0x80], !P4 ;  /* 0x0f100080100d1fae */ /* 0x0007e6000e101d46 */
[----:B------:R-:W-:Y:S01]  /*0f40*/  IMAD.IADD R3, R27, 0x1, R3 ;  /* 0x000000011b037824 */ /* 0x000fe200078e0203 */
[----:B------:R3:W-:Y:S01]  /*0f50*/  @P1 LDGSTS.E.BYPASS.LTC128B.128 [R13+0x11100], [R16.64+0x100], !P5 ;  /* 0x11100100100d1fae */ /* 0x0007e2000e901d46 */
[----:B------:R-:W-:-:S02]  /*0f60*/  IMAD.SHL.U32 R24, R4, 0x8, RZ ;  /* 0x0000000804187824 */ /* 0x000fc400078e00ff */
[----:B------:R-:W-:Y:S01]  /*0f70*/  IMAD.SHL.U32 R109, R8, 0x20, RZ ;  /* 0x00000020086d7824 */ /* 0x000fe200078e00ff */
[----:B------:R-:W0:Y:S01]  /*0f80*/  LDGDEPBAR ;  /* 0x00000000000079af */ /* 0x000e220000000000 */
[----:B------:R-:W-:Y:S01]  /*0f90*/  IMAD.SHL.U32 R22, R4, 0x4, RZ ;  /* 0x0000000404167824 */ /* 0x000fe200078e00ff */
[----:B------:R-:W-:Y:S01]  /*0fa0*/  SHF.R.S32.HI R25, RZ, 0x1f, R24 ;  /* 0x0000001fff197819 */ /* 0x000fe20000011418 */
[C---:B------:R-:W-:Y:S01]  /*0fb0*/  IMAD R162, R7.reuse, c[0x0][0x290], RZ ;  /* 0x0000a40007a27a24 */ /* 0x040fe200078e02ff */
[----:B------:R-:W-:Y:S01]  /*0fc0*/  IADD3 R125, R24, 0x80, RZ ;  /* 0x00000080187d7810 */ /* 0x000fe20007ffe0ff */
[----:B------:R-:W-:Y:S01]  /*0fd0*/  IMAD R160, R7, c[0x0][0x280], RZ ;  /* 0x0000a00007a07a24 */ /* 0x000fe200078e02ff */
[----:B------:R-:W-:Y:S01]  /*0fe0*/  SHF.R.S32.HI R23, RZ, 0x1f, R22 ;  /* 0x0000001fff177819 */ /* 0x000fe20000011416 */
[C---:B------:R-:W-:Y:S01]  /*0ff0*/  IMAD R162, R97.reuse, c[0x0][0x294], R162 ;  /* 0x0000a50061a27a24 */ /* 0x040fe200078e02a2 */
[----:B------:R-:W-:Y:S01]  /*1000*/  IADD3 R19, R22, 0x40, RZ ;  /* 0x0000004016137810 */ /* 0x000fe20007ffe0ff */
[----:B------:R-:W-:Y:S01]  /*1010*/  IMAD.IADD R122, R97, 0x1, -R122 ;  /* 0x00000001617a7824 */ /* 0x000fe200078e0a7a */
[----:B------:R-:W-:Y:S01]  /*1020*/  IADD3 R126, R24, 0x60, RZ ;  /* 0x00000060187e7810 */ /* 0x000fe20007ffe0ff */
[----:B-1----:R-:W-:Y:S01]  /*1030*/  @P0 IMAD.WIDE.U32 R14, R0, R93, R158 ;  /* 0x0000005d000e0225 */ /* 0x002fe200078e009e */
[----:B------:R-:W-:-:S02]  /*1040*/  IADD3 R124, R24, 0xa0, RZ ;  /* 0x000000a0187c7810 */ /* 0x000fc40007ffe0ff */
[----:B------:R-:W-:Y:S01]  /*1050*/  SHF.R.S32.HI R117, RZ, 0x1f, R126 ;  /* 0x0000001fff757819 */ /* 0x000fe2000001147e */
[----:B------:R-:W-:Y:S01]  /*1060*/  @P0 IMAD.IADD R6, R15, 0x1, R6 ;  /* 0x000000010f060824 */ /* 0x000fe200078e0206 */
[----:B------:R-:W-:Y:S01]  /*1070*/  SHF.R.S32.HI R113, RZ, 0x1f, R124 ;  /* 0x0000001fff717819 */ /* 0x000fe2000001147c */
[----:B------:R-:W-:Y:S01]  /*1080*/  IMAD.IADD R15, R22, 0x1, R19 ;  /* 0x00000001160f7824 */ /* 0x000fe200078e0213 */
[----:B------:R-:W-:Y:S01]  /*1090*/  LEA.HI R117, R117, R126, RZ, 0x3 ;  /* 0x0000007e75757211 */ /* 0x000fe200078f18ff */
[----:B------:R-:W-:Y:S01]  /*10a0*/  IMAD.SHL.U32 R123, R122, 0x40, RZ ;  /* 0x000000407a7b7824 */ /* 0x000fe200078e00ff */
[----:B------:R-:W-:Y:S01]  /*10b0*/  LEA.HI R113, R113, R124, RZ, 0x3 ;  /* 0x0000007c71717211 */ /* 0x000fe200078f18ff */
[----:B------:R-:W-:Y:S01]  /*10c0*/  IMAD.WIDE.U32 R166, R97, c[0x0][0x290], R24 ;  /* 0x0000a40061a67a25 */ /* 0x000fe200078e0018 */
[----:B------:R-:W-:Y:S02]  /*10d0*/  LOP3.LUT R117, R117, 0xfffffff8, RZ, 0xc0, !PT ;  /* 0xfffffff875757812 */ /* 0x000fe400078ec0ff */
[----:B------:R-:W-:Y:S01]  /*10e0*/  LOP3.LUT R123, R123, 0x1c0, RZ, 0xc0, !PT ;  /* 0x000001c07b7b7812 */ /* 0x000fe200078ec0ff */
[----:B---3--:R-:W-:Y:S01]  /*10f0*/  IMAD.WIDE.U32 R16, R97, c[0x0][0x290], R22 ;  /* 0x0000a40061107a25 */ /* 0x008fe200078e0016 */
[----:B------:R-:W-:-:S02]  /*1100*/  LOP3.LUT R113, R113, 0xfffffff8, RZ, 0xc0, !PT ;  /* 0xfffffff871717812 */ /* 0x000fc400078ec0ff */
[----:B------:R-:W-:Y:S01]  /*1110*/  SHF.R.U32.HI R111, RZ, 0x3, R123 ;  /* 0x00000003ff6f7819 */ /* 0x000fe2000001167b */
[----:B------:R-:W-:Y:S01]  /*1120*/  IMAD.IADD R163, R162, 0x1, R17 ;  /* 0x00000001a2a37824 */ /* 0x000fe200078e0211 */
[----:B------:R-:W-:Y:S01]  /*1130*/  SHF.R.S32.HI R108, RZ, 0x1f, R117 ;  /* 0x0000001fff6c7819 */ /* 0x000fe20000011475 */
[----:B------:R-:W-:Y:S01]  /*1140*/  IMAD.IADD R167, R167, 0x1, R162 ;  /* 0x00000001a7a77824 */ /* 0x000fe200078e02a2 */
[----:B------:R-:W-:Y:S01]  /*1150*/  SHF.R.S32.HI R104, RZ, 0x1f, R113 ;  /* 0x0000001fff687819 */ /* 0x000fe20000011471 */
[----:B------:R-:W-:Y:S01]  /*1160*/  IMAD.MOV.U32 R162, RZ, RZ, R16 ;  /* 0x000000ffffa27224 */ /* 0x000fe200078e0010 */
[----:B------:R-:W-:Y:S01]  /*1170*/  LEA.HI R16, R5, R82, RZ, 0x5 ;  /* 0x0000005205107211 */ /* 0x000fe200078f28ff */
[----:B------:R-:W-:Y:S01]  /*1180*/  IMAD R121, R4, 0x40, R97 ;  /* 0x0000004004797824 */ /* 0x000fe200078e0261 */
[----:B------:R-:W-:Y:S01]  /*1190*/  SHF.R.S32.HI R4, RZ, 0x1f, R125 ;  /* 0x0000001fff047819 */ /* 0x000fe2000001147d */
[----:B------:R-:W-:Y:S02]  /*11a0*/  IMAD.MOV.U32 R127, RZ, RZ, c[0x0][0x27c] ;  /* 0x00009f00ff7f7624 */ /* 0x000fe400078e00ff */
[----:B------:R-:W-:Y:S01]  /*11b0*/  IMAD.SHL.U32 R16, R16, 0x10, RZ ;  /* 0x0000001010107824 */ /* 0x000fe200078e00ff */
[----:B------:R-:W-:Y:S01]  /*11c0*/  LEA.HI R115, R4, R125, RZ, 0x3 ;  /* 0x0000007d04737211 */ /* 0x000fe200078f18ff */
[C---:B------:R-:W-:Y:S01]  /*11d0*/  IMAD R160, R97.reuse, c[0x0][0x284], R160 ;  /* 0x0000a10061a07a24 */ /* 0x040fe200078e02a0 */
[----:B------:R-:W-:Y:S01]  /*11e0*/  SHF.R.S32.HI R4, RZ, 0x1f, R15 ;  /* 0x0000001fff047819 */ /* 0x000fe2000001140f */
[----:B------:R-:W-:Y:S01]  /*11f0*/  IMAD.WIDE.U32 R164, R97, c[0x0][0x280], R24 ;  /* 0x0000a00061a47a25 */ /* 0x000fe200078e0018 */
[----:B------:R-:W-:-:S02]  /*1200*/  LOP3.LUT R16, R16, 0xfffffe00, RZ, 0xc0, !PT ;  /* 0xfffffe0010107812 */ /* 0x000fc400078ec0ff */
[----:B------:R-:W-:Y:S01]  /*1210*/  LEA.HI R119, R4, R15, RZ, 0x3 ;  /* 0x0000000f04777211 */ /* 0x000fe200078f18ff */
[----:B------:R-:W-:Y:S01]  /*1220*/  IMAD.WIDE.U32 R170, R192, c[0x0][0x1e8], RZ ;  /* 0x00007a00c0aa7a25 */ /* 0x000fe200078e00ff */
[----:B------:R-:W-:Y:S02]  /*1230*/  LOP3.LUT R4, R123, 0x18, R24, 0xf8, !PT ;  /* 0x000000187b047812 */ /* 0x000fe400078ef818 */
[----:B------:R-:W-:Y:S01]  /*1240*/  LOP3.LUT R115, R115, 0xfffffff8, RZ, 0xc0, !PT ;  /* 0xfffffff873737812 */ /* 0x000fe200078ec0ff */
[----:B------:R-:W-:Y:S01]  /*1250*/  IMAD.IADD R165, R165, 0x1, R160 ;  /* 0x00000001a5a57824 */ /* 0x000fe200078e02a0 */
[----:B------:R-:W-:Y:S01]  /*1260*/  LOP3.LUT R119, R119, 0xfffffff8, RZ, 0xc0, !PT ;  /* 0xfffffff877777812 */ /* 0x000fe200078ec0ff */
[----:B------:R-:W-:Y:S01]  /*1270*/  IMAD R99, R86, c[0x0][0x210], RZ ;  /* 0x0000840056637a24 */ /* 0x000fe200078e02ff */
[----:B------:R-:W-:Y:S01]  /*1280*/  SHF.R.S32.HI R106, RZ, 0x1f, R115 ;  /* 0x0000001fff6a7819 */ /* 0x000fe20000011473 */
[----:B-----5:R-:W-:Y:S01]  /*1290*/  IMAD.WIDE.U32 R166, R83, c[0x0][0x290], R166 ;  /* 0x0000a40053a67a25 */ /* 0x020fe200078e00a6 */
[----:B------:R-:W-:-:S03]  /*12a0*/  SHF.R.S32.HI R142, RZ, 0x1f, R119 ;  /* 0x0000001fff8e7819 */ /* 0x000fc60000011477 */
[----:B------:R-:W-:Y:S02]  /*12b0*/  IMAD.MOV.U32 R110, RZ, RZ, c[0x0][0x27c] ;  /* 0x00009f00ff6e7624 */ /* 0x000fe400078e00ff */
[----:B------:R-:W-:-:S04]  /*12c0*/  IMAD.WIDE.U32 R172, R192, c[0x0][0x210], RZ ;  /* 0x00008400c0ac7a25 */ /* 0x000fc800078e00ff */
[----:B------:R-:W-:Y:S02]  /*12d0*/  IMAD R99, R192, c[0x0][0x214], R99 ;  /* 0x00008500c0637a24 */ /* 0x000fe400078e0263 */
[----:B------:R-:W-:-:S04]  /*12e0*/  IMAD.WIDE.U32 R164, R83, c[0x0][0x280], R164 ;  /* 0x0000a00053a47a25 */ /* 0x000fc800078e00a4 */
[----:B------:R-:W-:-:S04]  /*12f0*/  IMAD.WIDE.U32 R162, R83, c[0x0][0x290], R162 ;  /* 0x0000a40053a27a25 */ /* 0x000fc800078e00a2 */
[----:B------:R-:W-:Y:S02]  /*1300*/  IMAD.MOV.U32 R53, RZ, RZ, RZ ;  /* 0x000000ffff357224 */ /* 0x000fe400078e00ff */
[----:B------:R-:W-:Y:S02]  /*1310*/  IMAD.MOV.U32 R67, RZ, RZ, 0x1 ;  /* 0x00000001ff437424 */ /* 0x000fe400078e00ff */
[----:B------:R-:W-:Y:S02]  /*1320*/  IMAD.SHL.U32 R110, R110, 0x2, RZ ;  /* 0x000000026e6e7824 */ /* 0x000fe400078e00ff */
[----:B------:R-:W-:Y:S01]  /*1330*/  IMAD.IADD R99, R173, 0x1, R99 ;  /* 0x00000001ad637824 */ /* 0x000fe200078e0263 */
[----:B--2---:R-:W-:Y:S01]  /*1340*/  @P3 SHF.R.S32.HI R169, RZ, 0x1f, R168 ;  /* 0x0000001fffa93819 */ /* 0x004fe200000114a8 */
[----:B------:R-:W-:Y:S02]  /*1350*/  @!P3 IMAD.MOV.U32 R168, RZ, RZ, R195 ;  /* 0x000000ffffa8b224 */ /* 0x000fe400078e00c3 */
[----:B------:R-:W-:Y:S01]  /*1360*/  @!P3 IMAD.MOV.U32 R169, RZ, RZ, R12 ;  /* 0x000000ffffa9b224 */ /* 0x000fe200078e000c */
[----:B------:R-:W-:Y:S01]  /*1370*/  BAR.SYNC.DEFER_BLOCKING 0x0 ;  /* 0x0000000000007b1d */ /* 0x000fe20000010000 */
[----:B------:R-:W-:Y:S01]  /*1380*/  @P2 LEA R20, P3, R26, c[0x0][0x250], 0x1 ;  /* 0x000094001a142a11 */ /* 0x000fe200078608ff */
[----:B------:R-:W-:-:S03]  /*1390*/  @P2 IMAD.SHL.U32 R12, R10, 0x2, RZ ;  /* 0x000000020a0c2824 */ /* 0x000fc600078e00ff */
[----:B------:R-:W-:Y:S02]  /*13a0*/  @P2 LEA.HI.X R21, R26, c[0x0][0x254], R3, 0x1, P3 ;  /* 0x000095001a152a11 */ /* 0x000fe400018f0c03 */
[----:B------:R-:W-:-:S04]  /*13b0*/  ISETP.GE.AND P3, PT, R24, c[0x0][0x27c], PT ;  /* 0x00009f0018007a0c */ /* 0x000fc80003f66270 */
[----:B------:R-:W-:-:S05]  /*13c0*/  SEL R9, RZ, c[0x0][0x27c], !P3 ;  /* 0x00009f00ff097a07 */ /* 0x000fca0005800000 */
[----:B------:R-:W-:-:S04]  /*13d0*/  IMAD.IADD R9, R24, 0x1, R9 ;  /* 0x0000000118097824 */ /* 0x000fc800078e0209 */
[----:B------:R-:W-:Y:S02]  /*13e0*/  @P3 LOP3.LUT R135, R135, 0x4, RZ, 0xfc, !PT ;  /* 0x0000000487873812 */ /* 0x000fe400078efcff */
[----:B------:R-:W-:Y:S01]  /*13f0*/  ISETP.GE.AND P3, PT, R15, c[0x0][0x27c], PT ;  /* 0x00009f000f007a0c */ /* 0x000fe20003f66270 */
[----:B------:R-:W-:Y:S01]  /*1400*/  @!PT LDS RZ, [RZ] ;  /* 0x00000000fffff984 */ /* 0x000fe20000000800 */
[----:B------:R-:W-:Y:S01]  /*1410*/  @!PT LDS RZ, [RZ] ;  /* 0x00000000fffff984 */ /* 0x000fe20000000800 */
[----:B------:R-:W-:Y:S01]  /*1420*/  @!PT LDS RZ, [RZ] ;  /* 0x00000000fffff984 */ /* 0x000fe20000000800 */
[----:B------:R1:W-:Y:S01]  /*1430*/  @P2 LDGSTS.E.BYPASS.LTC128B.128 [R12+0x100], [R20.64], !P6 ;  /* 0x00100000140c2fae */ /* 0x0003e2000f101d46 */
[----:B------:R-:W-:Y:S02]  /*1440*/  SHF.R.S32.HI R116, RZ, 0x1f, R9 ;  /* 0x0000001fff747819 */ /* 0x000fe40000011409 */
[----:B------:R-:W-:Y:S01]  /*1450*/  SEL R2, RZ, c[0x0][0x27c], !P3 ;  /* 0x00009f00ff027a07 */ /* 0x000fe20005800000 */
[----:B------:R1:W-:Y:S01]  /*1460*/  @P2 LDGSTS.E.BYPASS.LTC128B.128 [R12+0x2100], [R20.64+0x80], !P4 ;  /* 0x02100080140c2fae */ /* 0x0003e2000e101d46 */
[----:B------:R-:W-:Y:S02]  /*1470*/  LOP3.LUT R135, R135, 0xfffffffd, RZ, 0xc0, !PT ;  /* 0xfffffffd87877812 */ /* 0x000fe400078ec0ff */
[----:B------:R-:W-:Y:S01]  /*1480*/  LEA.HI R0, R116, R9, RZ, 0x3 ;  /* 0x0000000974007211 */ /* 0x000fe200078f18ff */
[----:B------:R1:W-:Y:S01]  /*1490*/  @P2 LDGSTS.E.BYPASS.LTC128B.128 [R12+0x4100], [R20.64+0x100], !P5 ;  /* 0x04100100140c2fae */ /* 0x0003e2000e901d46 */
[----:B------:R-:W-:-:S02]  /*14a0*/  @P1 IADD3 R7, P2, R109, R26, RZ ;  /* 0x0000001a6d071210 */ /* 0x000fc40007f5e0ff */
[----:B------:R-:W-:Y:S02]  /*14b0*/  LEA.HI R116, R116, R9, RZ, 0x6 ;  /* 0x0000000974747211 */ /* 0x000fe400078f30ff */
[----:B------:R-:W-:Y:S01]  /*14c0*/  LOP3.LUT R137, R0, 0xfffffff8, RZ, 0xc0, !PT ;  /* 0xfffffff800897812 */ /* 0x000fe200078ec0ff */
[----:B------:R-:W-:Y:S01]  /*14d0*/  @P1 IMAD.X R8, R100, 0x1, R3, P2 ;  /* 0x0000000164081824 */ /* 0x000fe200010e0603 */
[C---:B------:R-:W-:Y:S01]  /*14e0*/  @P1 LEA R26, P2, R7.reuse, c[0x0][0x250], 0x1 ;  /* 0x00009400071a1a11 */ /* 0x040fe200078408ff */
[----:B------:R-:W-:Y:S01]  /*14f0*/  @P1 IMAD.SHL.U32 R3, R10, 0x2, RZ ;  /* 0x000000020a031824 */ /* 0x000fe200078e00ff */
[----:B------:R-:W-:Y:S01]  /*1500*/  SHF.R.S32.HI R136, RZ, 0x1f, R137 ;  /* 0x0000001fff887819 */ /* 0x000fe20000011489 */
[----:B------:R-:W-:Y:S01]  /*1510*/  IMAD.SHL.U32 R116, R116, 0x40, RZ ;  /* 0x0000004074747824 */ /* 0x000fe200078e00ff */
[----:B------:R-:W-:Y:S02]  /*1520*/  @P1 LEA.HI.X R27, R7, c[0x0][0x254], R8, 0x1, P2 ;  /* 0x00009500071b1a11 */ /* 0x000fe400010f0c08 */
[----:B------:R-:W-:-:S02]  /*1530*/  SHF.R.S32.HI R118, RZ, 0x3, R0 ;  /* 0x00000003ff767819 */ /* 0x000fc40000011400 */
[----:B------:R-:W-:Y:S01]  /*1540*/  LOP3.LUT R116, R116, 0xfffff000, RZ, 0xc0, !PT ;  /* 0xfffff00074747812 */ /* 0x000fe200078ec0ff */
[----:B------:R2:W-:Y:S01]  /*1550*/  @P1 LDGSTS.E.BYPASS.LTC128B.128 [R3+0x1100], [R26.64], !P6 ;  /* 0x011000001a031fae */ /* 0x0005e2000f101d46 */
[C---:B------:R-:W-:Y:S01]  /*1560*/  SHF.L.U64.HI R136, R137.reuse, 0x1, R136 ;  /* 0x0000000189887819 */ /* 0x040fe20000010288 */
[----:B------:R-:W-:Y:S02]  /*1570*/  IMAD.SHL.U32 R137, R137, 0x2, RZ ;  /* 0x0000000289897824 */ /* 0x000fe400078e00ff */
[----:B------:R2:W-:Y:S04]  /*1580*/  @P1 LDGSTS.E.BYPASS.LTC128B.128 [R3+0x3100], [R26.64+0x80], !P4 ;  /* 0x031000801a031fae */ /* 0x0005e8000e101d46 */
[----:B------:R2:W-:Y:S01]  /*1590*/  @P1 LDGSTS.E.BYPASS.LTC128B.128 [R3+0x5100], [R26.64+0x100], !P5 ;  /* 0x051001001a031fae */ /* 0x0005e2000e901d46 */
[----:B-1----:R-:W-:-:S03]  /*15a0*/  IADD3 R20, R22, 0x20, RZ ;  /* 0x0000002016147810 */ /* 0x002fc60007ffe0ff */
[----:B------:R-:W0:Y:S01]  /*15b0*/  LDGDEPBAR ;  /* 0x00000000000079af */ /* 0x000e220000000000 */
[----:B------:R-:W-:Y:S01]  /*15c0*/  @P0 LEA R12, P2, R14, c[0x0][0x220], 0x1 ;  /* 0x000088000e0c0a11 */ /* 0x000fe200078408ff */
[----:B------:R-:W-:-:S03]  /*15d0*/  IMAD.IADD R17, R22, 0x1, R20 ;  /* 0x0000000116117824 */ /* 0x000fc600078e0214 */
[----:B------:R-:W-:Y:S01]  /*15e0*/  @P0 LEA.HI.X R13, R14, c[0x0][0x224], R6, 0x1, P2 ;  /* 0x000089000e0d0a11 */ /* 0x000fe200010f0c06 */
[----:B------:R-:W-:Y:S01]  /*15f0*/  @P0 IMAD.SHL.U32 R6, R10, 0x2, RZ ;  /* 0x000000020a060824 */ /* 0x000fe200078e00ff */
[C---:B------:R-:W-:Y:S01]  /*1600*/  @P0 LEA R28, P1, R96.reuse, R12, 0x1 ;  /* 0x0000000c601c0211 */ /* 0x040fe200078208ff */
[----:B------:R-:W-:Y:S01]  /*1610*/  IMAD.MOV.U32 R14, RZ, RZ, c[0x0][0x290] ;  /* 0x0000a400ff0e7624 */ /* 0x000fe200078e00ff */
[----:B------:R-:W-:Y:S02]  /*1620*/  ISETP.GE.AND P2, PT, R17, c[0x0][0x27c], PT ;  /* 0x00009f0011007a0c */ /* 0x000fe40003f46270 */
[----:B------:R-:W-:Y:S01]  /*1630*/  @P0 LEA.HI.X R29, R96, R13, R95, 0x1, P1 ;  /* 0x0000000d601d0211 */ /* 0x000fe200008f0c5f */
[----:B------:R1:W-:Y:S01]  /*1640*/  @P0 LDGSTS.E.BYPASS.LTC128B.128 [R6+0x12100], [R12.64], !P6 ;  /* 0x121000000c060fae */ /* 0x0003e2000f101d46 */
[----:B------:R-:W-:Y:S01]  /*1650*/  SEL R8, RZ, c[0x0][0x27c], !P2 ;  /* 0x00009f00ff087a07 */ /* 0x000fe20005000000 */
[----:B------:R-:W-:Y:S01]  /*1660*/  IMAD.SHL.U32 R103, R14, 0x40, RZ ;  /* 0x000000400e677824 */ /* 0x000fe200078e00ff */
[----:B------:R-:W-:Y:S01]  /*1670*/  ISETP.NE.AND P1, PT, R132, c[0x0][0x2b8], PT ;  /* 0x0000ae0084007a0c */ /* 0x000fe20003f25270 */
[----:B------:R1:W-:Y:S01]  /*1680*/  @P0 LDGSTS.E.BYPASS.LTC128B.128 [R6+0x14100], [R12.64+0x80], !P4 ;  /* 0x141000800c060fae */ /* 0x0003e2000e101d46 */
[--C-:B------:R-:W-:Y:S01]  /*1690*/  SHF.R.S32.HI R120, RZ, 0x1f, R17.reuse ;  /* 0x0000001fff787819 */ /* 0x100fe20000011411 */
[----:B------:R-:W-:Y:S01]  /*16a0*/  IMAD.IADD R7, R8, 0x1, R17 ;  /* 0x0000000108077824 */ /* 0x000fe200078e0211 */
[----:B------:R-:W-:Y:S01]  /*16b0*/  SHF.L.U64.HI R101, R14, R105, c[0x0][0x294] ;  /* 0x0000a5000e657619 */ /* 0x000fe20000010269 */
[----:B------:R1:W-:Y:S01]  /*16c0*/  @P0 LDGSTS.E.BYPASS.LTC128B.128 [R6+0x16100], [R12.64+0x100], !P5 ;  /* 0x161001000c060fae */ /* 0x0003e2000e901d46 */
[----:B------:R-:W-:Y:S01]  /*16d0*/  LEA.HI R120, R120, R17, RZ, 0x3 ;  /* 0x0000001178787211 */ /* 0x000fe200078f18ff */
[----:B--2---:R-:W-:Y:S01]  /*16e0*/  IMAD.IADD R3, R2, 0x1, R15 ;  /* 0x0000000102037824 */ /* 0x004fe200078e020f */
[----:B------:R-:W-:Y:S01]  /*16f0*/  @P2 LOP3.LUT R135, R135, 0x2, RZ, 0xfc, !PT ;  /* 0x0000000287872812 */ /* 0x000fe200078efcff */
[----:B------:R2:W-:Y:S01]  /*1700*/  @P0 LDGSTS.E.BYPASS.LTC128B.128 [R6+0x13100], [R28.64], !P6 ;  /* 0x131000001c060fae */ /* 0x0005e2000f101d46 */
[----:B------:R-:W-:-:S02]  /*1710*/  SHF.R.S32.HI R114, RZ, 0x1f, R7 ;  /* 0x0000001fff727819 */ /* 0x000fc40000011407 */
[----:B------:R-:W-:Y:S01]  /*1720*/  SHF.R.S32.HI R112, RZ, 0x1f, R3 ;  /* 0x0000001fff707819 */ /* 0x000fe20000011403 */
[----:B------:R2:W-:Y:S01]  /*1730*/  @P0 LDGSTS.E.BYPASS.LTC128B.128 [R6+0x15100], [R28.64+0x80], !P4 ;  /* 0x151000801c060fae */ /* 0x0005e2000e101d46 */
[----:B------:R-:W-:Y:S02]  /*1740*/  LOP3.LUT R135, R135, 0xfffffff7, RZ, 0xc0, !PT ;  /* 0xfffffff787877812 */ /* 0x000fe400078ec0ff */
[-C--:B------:R-:W-:Y:S01]  /*1750*/  LEA.HI R144, R112, R3.reuse, RZ, 0x3 ;  /* 0x0000000370907211 */ /* 0x080fe200078f18ff */
[----:B------:R2:W-:Y:S01]  /*1760*/  @P0 LDGSTS.E.BYPASS.LTC128B.128 [R6+0x17100], [R28.64+0x100], !P5 ;  /* 0x171001001c060fae */ /* 0x0005e2000e901d46 */
[----:B------:R-:W-:Y:S02]  /*1770*/  LOP3.LUT P0, RZ, R122, 0x4, RZ, 0xc0, !PT ;  /* 0x000000047aff7812 */ /* 0x000fe4000780c0ff */
[----:B------:R-:W-:Y:S01]  /*1780*/  LEA.HI R112, R112, R3, RZ, 0x6 ;  /* 0x0000000370707211 */ /* 0x000fe200078f30ff */
[----:B------:R-:W0:Y:S01]  /*1790*/  LDGDEPBAR ;  /* 0x00000000000079af */ /* 0x000e220000000000 */
[----:B------:R-:W-:-:S02]  /*17a0*/  LEA.HI R2, R114, R7, RZ, 0x3 ;  /* 0x0000000772027211 */ /* 0x000fc400078f18ff */
[----:B------:R-:W-:Y:S01]  /*17b0*/  LEA.HI R114, R114, R7, RZ, 0x6 ;  /* 0x0000000772727211 */ /* 0x000fe200078f30ff */
[----:B------:R-:W-:Y:S01]  /*17c0*/  IMAD.SHL.U32 R112, R112, 0x40, RZ ;  /* 0x0000004070707824 */ /* 0x000fe200078e00ff */
[----:B------:R-:W-:Y:S02]  /*17d0*/  @P3 LOP3.LUT R135, R135, 0x8, RZ, 0xfc, !PT ;  /* 0x0000000887873812 */ /* 0x000fe400078efcff */
[----:B------:R-:W-:Y:S01]  /*17e0*/  LOP3.LUT R8, R123, 0x38, R2, 0xf8, !PT ;  /* 0x000000387b087812 */ /* 0x000fe200078ef802 */
[----:B------:R-:W-:Y:S01]  /*17f0*/  IMAD.SHL.U32 R114, R114, 0x40, RZ ;  /* 0x0000004072727824 */ /* 0x000fe200078e00ff */
[----:B------:R-:W-:Y:S01]  /*1800*/  LOP3.LUT R135, R135, 0xffffffef, RZ, 0xc0, !PT ;  /* 0xffffffef87877812 */ /* 0x000fe200078ec0ff */
[----:B-1----:R-:W-:Y:S01]  /*1810*/  IMAD.WIDE.U32 R12, R97, c[0x0][0x280], R22 ;  /* 0x0000a000610c7a25 */ /* 0x002fe200078e0016 */
[----:B------:R-:W-:Y:S02]  /*1820*/  LOP3.LUT R112, R112, 0xfffff000, RZ, 0xc0, !PT ;  /* 0xfffff00070707812 */ /* 0x000fe400078ec0ff */
[----:B------:R-:W-:Y:S01]  /*1830*/  @P0 LOP3.LUT R135, R135, 0x10, RZ, 0xfc, !PT ;  /* 0x0000001087870812 */ /* 0x000fe200078efcff */
[----:B------:R-:W-:Y:S01]  /*1840*/  IMAD.IADD R161, R160, 0x1, R13 ;  /* 0x00000001a0a17824 */ /* 0x000fe200078e020d */
[----:B------:R-:W-:Y:S01]  /*1850*/  ISETP.GE.AND P0, PT, R127, 0x1, PT ;  /* 0x000000017f00780c */ /* 0x000fe20003f06270 */
[----:B------:R-:W-:Y:S01]  /*1860*/  IMAD.MOV.U32 R160, RZ, RZ, R12 ;  /* 0x000000ffffa07224 */ /* 0x000fe200078e000c */
[----:B------:R-:W-:Y:S01]  /*1870*/  LOP3.LUT R135, R135, 0xffffffbf, RZ, 0xc0, !PT ;  /* 0xffffffbf87877812 */ /* 0x000fe200078ec0ff */
[----:B------:R-:W-:Y:S01]  /*1880*/  IMAD.MOV.U32 R12, RZ, RZ, c[0x0][0x280] ;  /* 0x0000a000ff0c7624 */ /* 0x000fe200078e00ff */
[----:B------:R-:W-:Y:S01]  /*1890*/  LOP3.LUT R5, R8, R111, RZ, 0x3c, !PT ;  /* 0x0000006f08057212 */ /* 0x000fe200078e3cff */
[----:B------:R-:W-:Y:S01]  /*18a0*/  IMAD.WIDE.U32 R160, R83, c[0x0][0x280], R160 ;  /* 0x0000a00053a07a25 */ /* 0x000fe200078e00a0 */
[----:B------:R-:W-:-:S02]  /*18b0*/  LOP3.LUT R114, R114, 0xfffff000, RZ, 0xc0, !PT ;  /* 0xfffff00072727812 */ /* 0x000fc400078ec0ff */
[C---:B--2---:R-:W-:Y:S01]  /*18c0*/  LOP3.LUT R6, R123.reuse, 0x38, R0, 0xf8, !PT ;  /* 0x000000387b067812 */ /* 0x044fe200078ef800 */
[----:B------:R-:W-:Y:S01]  /*18d0*/  IMAD.SHL.U32 R107, R12, 0x40, RZ ;  /* 0x000000400c6b7824 */ /* 0x000fe200078e00ff */
[----:B------:R-:W-:Y:S02]  /*18e0*/  LOP3.LUT R139, R2, 0xfffffff8, RZ, 0xc0, !PT ;  /* 0xfffffff8028b7812 */ /* 0x000fe400078ec0ff */
[-C--:B------:R-:W-:Y:S02]  /*18f0*/  LOP3.LUT R7, R6, R111.reuse, RZ, 0x3c, !PT ;  /* 0x0000006f06077212 */ /* 0x080fe400078e3cff */
[----:B------:R-:W-:Y:S02]  /*1900*/  LOP3.LUT R6, R123, 0x38, R144, 0xf8, !PT ;  /* 0x000000387b067812 */ /* 0x000fe400078ef890 */
[----:B------:R-:W-:Y:S01]  /*1910*/  IADD3 R116, R7, R116, R16 ;  /* 0x0000007407747210 */ /* 0x000fe20007ffe010 */
[----:B------:R-:W-:Y:S01]  /*1920*/  IMAD R7, R169, c[0x0][0x2b0], RZ ;  /* 0x0000ac00a9077a24 */ /* 0x000fe200078e02ff */
[----:B------:R-:W-:-:S02]  /*1930*/  LOP3.LUT R3, R6, R111, RZ, 0x3c, !PT ;  /* 0x0000006f06037212 */ /* 0x000fc400078e3cff */
[----:B------:R-:W-:Y:S01]  /*1940*/  SHF.R.S32.HI R6, RZ, 0x1f, R83 ;  /* 0x0000001fff067819 */ /* 0x000fe20000011453 */
[----:B------:R-:W-:Y:S01]  /*1950*/  IMAD R7, R168, c[0x0][0x2b4], R7 ;  /* 0x0000ad00a8077a24 */ /* 0x000fe200078e0207 */
[--C-:B------:R-:W-:Y:S01]  /*1960*/  IADD3 R112, R3, R112, R16.reuse ;  /* 0x0000007003707210 */ /* 0x100fe20007ffe010 */
[----:B------:R-:W-:Y:S01]  /*1970*/  IMAD R3, R86, c[0x0][0x1e8], RZ ;  /* 0x00007a0056037a24 */ /* 0x000fe200078e02ff */
[----:B------:R-:W-:Y:S01]  /*1980*/  LOP3.LUT R141, R144, 0xfffffff8, RZ, 0xc0, !PT ;  /* 0xfffffff8908d7812 */ /* 0x000fe200078ec0ff */
[----:B------:R-:W-:Y:S01]  /*1990*/  IMAD R8, R6, c[0x0][0x290], RZ ;  /* 0x0000a40006087a24 */ /* 0x000fe200078e02ff */
[----:B------:R-:W-:Y:S01]  /*19a0*/  LOP3.LUT R135, R135, 0xffffffdf, RZ, 0xc0, !PT ;  /* 0xffffffdf87877812 */ /* 0x000fe200078ec0ff */
[----:B------:R-:W-:Y:S01]  /*19b0*/  IMAD R3, R192, c[0x0][0x1ec], R3 ;  /* 0x00007b00c0037a24 */ /* 0x000fe200078e0203 */
[----:B------:R-:W-:Y:S01]  /*19c0*/  IADD3 R114, R5, R114, R16 ;  /* 0x0000007205727210 */ /* 0x000fe20007ffe010 */
[----:B------:R-:W-:Y:S01]  /*19d0*/  IMAD R6, R6, c[0x0][0x280], RZ ;  /* 0x0000a00006067a24 */ /* 0x000fe200078e02ff */
[----:B------:R-:W-:Y:S01]  /*19e0*/  SHF.R.S32.HI R138, RZ, 0x1f, R139 ;  /* 0x0000001fff8a7819 */ /* 0x000fe2000001148b */
[----:B------:R-:W-:Y:S01]  /*19f0*/  IMAD.IADD R102, R171, 0x1, R3 ;  /* 0x00000001ab667824 */ /* 0x000fe200078e0203 */
[----:B------:R-:W-:Y:S01]  /*1a00*/  LOP3.LUT R3, R4, R111, RZ, 0x3c, !PT ;  /* 0x0000006f04037212 */ /* 0x000fe200078e3cff */
[C---:B------:R-:W-:Y:S01]  /*1a10*/  IMAD R129, R83.reuse, c[0x0][0x294], R8 ;  /* 0x0000a50053817a24 */ /* 0x040fe200078e0208 */
[----:B------:R-:W-:Y:S01]  /*1a20*/  SHF.R.S32.HI R140, RZ, 0x1f, R141 ;  /* 0x0000001fff8c7819 */ /* 0x000fe2000001148d */
[----:B------:R-:W-:Y:S01]  /*1a30*/  IMAD R5, R83, c[0x0][0x284], R6 ;  /* 0x0000a10053057a24 */ /* 0x000fe200078e0206 */
[----:B------:R-:W-:Y:S01]  /*1a40*/  LOP3.LUT R120, R120, 0xfffffff8, RZ, 0xc0, !PT ;  /* 0xfffffff878787812 */ /* 0x000fe200078ec0ff */
[----:B------:R-:W-:Y:S01]  /*1a50*/  IMAD.WIDE.U32 R168, R168, c[0x0][0x2b0], RZ ;  /* 0x0000ac00a8a87a25 */ /* 0x000fe200078e00ff */
[----:B------:R-:W-:-:S02]  /*1a60*/  @P1 LOP3.LUT R135, R135, 0x20, RZ, 0xfc, !PT ;  /* 0x0000002087871812 */ /* 0x000fc400078efcff */
[----:B------:R-:W-:Y:S01]  /*1a70*/  SHF.L.U64.HI R105, R12, R105, c[0x0][0x284] ;  /* 0x0000a1000c697619 */ /* 0x000fe20000010269 */
[----:B------:R-:W-:Y:S01]  /*1a80*/  IMAD.IADD R131, R167, 0x1, R129 ;  /* 0x00000001a7837824 */ /* 0x000fe200078e0281 */
[----:B------:R-:W-:Y:S01]  /*1a90*/  SHF.L.U64.HI R138, R139, 0x1, R138 ;  /* 0x000000018b8a7819 */ /* 0x000fe2000001028a */
[----:B------:R-:W-:Y:S01]  /*1aa0*/  IMAD.IADD R98, R169, 0x1, R7 ;  /* 0x00000001a9627824 */ /* 0x000fe200078e0207 */
[----:B------:R-:W-:Y:S01]  /*1ab0*/  SHF.L.U64.HI R140, R141, 0x1, R140 ;  /* 0x000000018d8c7819 */ /* 0x000fe2000001028c */
[----:B------:R-:W-:Y:S01]  /*1ac0*/  IMAD.IADD R0, R3, 0x1, R16 ;  /* 0x0000000103007824 */ /* 0x000fe200078e0210 */
[C---:B------:R-:W-:Y:S01]  /*1ad0*/  IADD3 R14, R22.reuse, 0x50, RZ ;  /* 0x00000050160e7810 */ /* 0x040fe20007ffe0ff */
[----:B------:R-:W-:Y:S01]  /*1ae0*/  IMAD.IADD R129, R129, 0x1, R163 ;  /* 0x0000000181817824 */ /* 0x000fe200078e02a3 */
[C---:B------:R-:W-:Y:S01]  /*1af0*/  IADD3 R13, R22.reuse, 0x30, RZ ;  /* 0x00000030160d7810 */ /* 0x040fe20007ffe0ff */
[----:B------:R-:W-:Y:S01]  /*1b00*/  IMAD.IADD R130, R165, 0x1, R5 ;  /* 0x00000001a5827824 */ /* 0x000fe200078e0205 */
[----:B------:R-:W-:Y:S01]  /*1b10*/  IADD3 R12, R22, 0x10, RZ ;  /* 0x00000010160c7810 */ /* 0x000fe20007ffe0ff */
[----:B------:R-:W-:Y:S01]  /*1b20*/  IMAD.IADD R128, R5, 0x1, R161 ;  /* 0x0000000105807824 */ /* 0x000fe200078e02a1 */
[----:B------:R-:W-:Y:S01]  /*1b30*/  SHF.R.S32.HI R143, RZ, 0x1f, R120 ;  /* 0x0000001fff8f7819 */ /* 0x000fe20000011478 */
[----:B------:R-:W-:Y:S01]  /*1b40*/  IMAD.SHL.U32 R139, R139, 0x2, RZ ;  /* 0x000000028b8b7824 */ /* 0x000fe200078e00ff */
[----:B------:R-:W-:Y:S01]  /*1b50*/  SHF.R.S32.HI R145, RZ, 0x3, R2 ;  /* 0x00000003ff917819 */ /* 0x000fe20000011402 */
[----:B------:R-:W-:Y:S01]  /*1b60*/  IMAD.SHL.U32 R141, R141, 0x2, RZ ;  /* 0x000000028d8d7824 */ /* 0x000fe200078e00ff */
[----:B------:R-:W-:-:S02]  /*1b70*/  SHF.R.S32.HI R144, RZ, 0x3, R144 ;  /* 0x00000003ff907819 */ /* 0x000fc40000011490 */
[----:B------:R-:W-:Y:S02]  /*1b80*/  @P0 LOP3.LUT R135, R135, 0x40, RZ, 0xfc, !PT ;  /* 0x0000004087870812 */ /* 0x000fe400078efcff */
.L_x_827:
[----:B------:R-:W-:Y:S01]  /*1b90*/  ISETP.NE.AND P1, PT, R132, c[0x0][0x2b8], PT ;  /* 0x0000ae0084007a0c */ /* 0x000fe20003f25270 */
[----:B------:R-:W-:Y:S01]  /*1ba0*/  IMAD.SHL.U32 R148, R18, 0x40, RZ ;  /* 0x0000004012947824 */ /* 0x000fe200078e00ff */
[----:B------:R-:W-:Y:S01]  /*1bb0*/  LOP3.LUT P2, RZ, R122, 0x4, RZ, 0xc0, !PT ;  /* 0x000000047aff7812 */ /* 0x000fe2000784c0ff */
[----:B------:R-:W-:Y:S01]  /*1bc0*/  IMAD.MOV.U32 R147, RZ, RZ, RZ ;  /* 0x000000ffff937224 */ /* 0x000fe200078e00ff */
[----:B------:R-:W-:Y:S04]  /*1bd0*/  DEPBAR.LE SB0, 0x2 ;  /* 0x000080800000791a */ /* 0x000fe80000000000 */
[----:B------:R-:W-:Y:S01]  /*1be0*/  IMAD.IADD R3, R121, 0x1, R148 ;  /* 0x0000000179037824 */ /* 0x000fe200078e0294 */
[----:B------:R-:W-:Y:S01]  /*1bf0*/  BSSY B1, `(.L_x_803) ;  /* 0x00003f5000017945 */ /* 0x000fe20003800000 */
[----:B------:R-:W-:Y:S02]  /*1c00*/  IMAD R2, R53, 0x3000, R0 ;  /* 0x0000300035027824 */ /* 0x000fe400078e0200 */
[----:B------:R-:W-:Y:S01]  /*1c10*/  IMAD.IADD R146, R90, 0x1, R3 ;  /* 0x000000015a927824 */ /* 0x000fe200078e0203 */
[----:B------:R-:W-:Y:S02]  /*1c20*/  ISETP.GE.AND P0, PT, R3, R89, PT ;  /* 0x000000590300720c */ /* 0x000fe40003f06270 */
[----:B------:R-:W-:Y:S01]  /*1c30*/  IADD3 R149, R2, 0x20, RZ ;  /* 0x0000002002957810 */ /* 0x000fe20007ffe0ff */
[----:B------:R-:W-:Y:S01]  /*1c40*/  @P1 IMAD.HI.U32 R4, R146, c[0x0][0x2bc], RZ ;  /* 0x0000af0092041a27 */ /* 0x000fe200078e00ff */
[----:B------:R-:W-:Y:S02]  /*1c50*/  ISETP.GT.OR P0, PT, R121, 0x3f, P0 ;  /* 0x0000003f7900780c */ /* 0x000fe40000704670 */
[C---:B------:R-:W-:Y:S01]  /*1c60*/  @P2 IADD3 R149, R2.reuse, -0x20, RZ ;  /* 0xffffffe002952810 */ /* 0x040fe20007ffe0ff */
[----:B------:R-:W-:Y:S01]  /*1c70*/  IMAD.MOV.U32 R3, RZ, RZ, R146 ;  /* 0x000000ffff037224 */ /* 0x000fe200078e0092 */
[----:B------:R-:W-:Y:S02]  /*1c80*/  @P1 SHF.R.U32.HI R3, RZ, c[0x0][0x2c0], R4 ;  /* 0x0000b000ff031a19 */ /* 0x000fe40000011604 */
[----:B------:R-:W-:Y:S02]  /*1c90*/  ISETP.GE.AND P2, PT, R127, 0x1, PT ;  /* 0x000000017f00780c */ /* 0x000fe40003f46270 */
[----:B------:R-:W-:Y:S02]  /*1ca0*/  LEA R150, R2, 0x100, 0x1 ;  /* 0x0000010002967811 */ /* 0x000fe400078e08ff */
[----:B------:R-:W-:Y:S03]  /*1cb0*/  LEA R149, R149, 0x100, 0x1 ;  /* 0x0000010095957811 */ /* 0x000fe600078e08ff */
[C---:B-1----:R-:W-:Y:S04]  /*1cc0*/  @!P0 IADD3 R5, P1, R3.reuse, R168, RZ ;  /* 0x000000a803058210 */ /* 0x042fe80007f3e0ff */
[----:B------:R-:W-:Y:S01]  /*1cd0*/  @!P0 LEA.HI.X.SX32 R4, R3, R98, 0x1, P1 ;  /* 0x0000006203048211 */ /* 0x000fe200008f0eff */
[----:B------:R-:W-:Y:S01]  /*1ce0*/  IMAD.MOV R3, RZ, RZ, -R3 ;  /* 0x000000ffff037224 */ /* 0x000fe200078e0a03 */
[----:B------:R-:W-:Y:S03]  /*1cf0*/  @!P0 LEA R6, P1, R5, c[0x0][0x2a0], 0x2 ;  /* 0x0000a80005068a11 */ /* 0x000fe600078210ff */
[----:B------:R-:W-:Y:S01]  /*1d00*/  IMAD R146, R3, c[0x0][0x2b8], R146 ;  /* 0x0000ae0003927a24 */ /* 0x000fe200078e0292 */
[----:B------:R-:W-:Y:S05]  /*1d10*/  @!P0 LEA.HI.X R7, R5, c[0x0][0x2a4], R4, 0x2, P1 ;  /* 0x0000a90005078a11 */ /* 0x000fea00008f1404 */
[----:B------:R1:W5:Y:S04]  /*1d20*/  @!P0 LDG.E R147, [R6.64] ;  /* 0x0000000606938981 */ /* 0x000368000c1e1900 */
[----:B------:R-:W-:Y:S06]  /*1d30*/  BAR.SYNC.DEFER_BLOCKING 0x0 ;  /* 0x0000000000007b1d */ /* 0x000fec0000010000 */
[----:B---3--:R-:W-:-:S05]  /*1d40*/  @!P2 BRA `(.L_x_804) ;  /* 0x00003ad00000a947 */ /* 0x008fca0003800000 */
[----:B-1----:R-:W-:Y:S01]  /*1d50*/  IMAD.WIDE.U32 R6, R146, c[0x0][0x1e0], RZ ;  /* 0x0000780092067a25 */ /* 0x002fe200078e00ff */
[----:B------:R-:W-:Y:S02]  /*1d60*/  SHF.R.S32.HI R152, RZ, 0x1f, R146 ;  /* 0x0000001fff987819 */ /* 0x000fe40000011492 */
[----:B-----5:R-:W-:Y:S01]  /*1d70*/  SHF.R.S32.HI R151, RZ, 0x1f, R147 ;  /* 0x0000001fff977819 */ /* 0x020fe20000011493 */
[----:B------:R-:W-:Y:S01]  /*1d80*/  IMAD.WIDE.U32 R8, R107, R18, RZ ;  /* 0x000000126b087225 */ /* 0x000fe200078e00ff */
[----:B------:R-:W-:Y:S03]  /*1d90*/  IADD3 R148, -R148, R89, RZ ;  /* 0x0000005994947210 */ /* 0x000fe60007ffe1ff */
[----:B------:R-:W-:Y:S01]  /*1da0*/  IMAD R2, R152, c[0x0][0x1e0], RZ ;  /* 0x0000780098027a24 */ /* 0x000fe200078e02ff */
[----:B------:R-:W-:Y:S01]  /*1db0*/  IMNMX R148, R148, 0x40, PT ;  /* 0x0000004094947817 */ /* 0x000fe20003800200 */
[----:B------:R-:W-:Y:S02]  /*1dc0*/  IMAD R5, R151, c[0x0][0x1f0], RZ ;  /* 0x00007c0097057a24 */ /* 0x000fe400078e02ff */
[----:B------:R-:W-:Y:S02]  /*1dd0*/  IMAD R2, R146, c[0x0][0x1e4], R2 ;  /* 0x0000790092027a24 */ /* 0x000fe400078e0202 */
[----:B------:R-:W-:Y:S03]  /*1de0*/  IMAD R5, R147, c[0x0][0x1f4], R5 ;  /* 0x00007d0093057a24 */ /* 0x000fe600078e0205 */
[----:B------:R-:W-:Y:S02]  /*1df0*/  IADD3 R7, R7, R2, RZ ;  /* 0x0000000207077210 */ /* 0x000fe40007ffe0ff */
[----:B------:R-:W-:Y:S03]  /*1e00*/  SHF.R.S32.HI R2, RZ, 0x1f, R18 ;  /* 0x0000001fff027819 */ /* 0x000fe60000011412 */
[----:B------:R-:W-:Y:S05]  /*1e10*/  IMAD.WIDE.U32 R6, R147, c[0x0][0x1f0], R6 ;  /* 0x00007c0093067a25 */ /* 0x000fea00078e0006 */
[----:B------:R-:W-:Y:S04]  /*1e20*/  IADD3 R3, P0, R170, R6, RZ ;  /* 0x00000006aa037210 */ /* 0x000fe80007f1e0ff */
[----:B------:R-:W-:Y:S01]  /*1e30*/  IADD3.X R4, R102, R7, R5, P0, !PT ;  /* 0x0000000766047210 */ /* 0x000fe200007fe405 */
[-C--:B------:R-:W-:Y:S01]  /*1e40*/  IMAD R5, R101, R18.reuse, RZ ;  /* 0x0000001265057224 */ /* 0x080fe200078e02ff */
[----:B------:R-:W-:Y:S01]  /*1e50*/  LEA R66, P0, R3, c[0x0][0x1c8], 0x1 ;  /* 0x0000720003427a11 */ /* 0x000fe200078008ff */
[-C--:B------:R-:W-:Y:S03]  /*1e60*/  IMAD.WIDE.U32 R6, R103, R18.reuse, RZ ;  /* 0x0000001267067225 */ /* 0x080fe600078e00ff */
[----:B------:R-:W-:Y:S01]  /*1e70*/  LEA.HI.X R4, R3, c[0x0][0x1cc], R4, 0x1, P0 ;  /* 0x0000730003047a11 */ /* 0x000fe200000f0c04 */
[----:B------:R-:W-:Y:S01]  /*1e80*/  IMAD R3, R105, R18, RZ ;  /* 0x0000001269037224 */ /* 0x000fe200078e02ff */
[----:B------:R-:W-:Y:S01]  /*1e90*/  ISETP.NE.AND P0, PT, RZ, UR4, PT ;  /* 0x00000004ff007c0c */ /* 0x000fe2000bf05270 */
[C---:B------:R-:W-:Y:S02]  /*1ea0*/  IMAD R5, R2.reuse, R103, R5 ;  /* 0x0000006702057224 */ /* 0x040fe400078e0205 */
[----:B------:R-:W-:Y:S03]  /*1eb0*/  IMAD R3, R2, R107, R3 ;  /* 0x0000006b02037224 */ /* 0x000fe600078e0203 */
[----:B------:R-:W-:Y:S02]  /*1ec0*/  IADD3 R2, R7, R5, RZ ;  /* 0x0000000507027210 */ /* 0x000fe40007ffe0ff */
[----:B------:R-:W-:Y:S05]  /*1ed0*/  IADD3 R3, R9, R3, RZ ;  /* 0x0000000309037210 */ /* 0x000fea0007ffe0ff */
        /* <DEDUP_REMOVED lines=60> */
.L_x_807:
[----:B------:R-:W-:Y:S05]  /*22a0*/  BSYNC B0 ;  /* 0x0000000000007941 */ /* 0x000fea0003800000 */
.L_x_806:
[----:B------:R2:W3:Y:S04]  /*22b0*/  SHFL.IDX PT, R73, R4, RZ, 0x1c1f ;  /* 0x001c1fff04497589 */ /* 0x0004e800000e0000 */
[----:B------:R-:W4:Y:S01]  /*22c0*/  SHFL.IDX PT, R66, R66, RZ, 0x1c1f ;  /* 0x001c1fff42427589 */ /* 0x000f2200000e0000 */
[----:B------:R-:W-:-:S05]  /*22d0*/  @P1 BRA `(.L_x_808) ;  /* 0x0000386000001947 */ /* 0x000fca0003800000 */
[----:B------:R-:W-:Y:S01]  /*22e0*/  ISETP.GE.AND P0, PT, R24, c[0x0][0x1d4], PT ;  /* 0x0000750018007a0c */ /* 0x000fe20003f06270 */
[----:B-1---5:R-:W-:Y:S01]  /*22f0*/  IMAD.MOV.U32 R29, RZ, RZ, R58 ;  /* 0x000000ffff1d7224 */ /* 0x022fe200078e003a */
[----:B------:R-:W-:Y:S01]  /*2300*/  MOV R28, R59 ;  /* 0x0000003b001c7202 */ /* 0x000fe20000000f00 */
        /* <DEDUP_REMOVED lines=10> */
[----:B--2---:R-:W-:Y:S01]  /*23b0*/  IMAD.MOV.U32 R4, RZ, RZ, R33 ;  /* 0x000000ffff047224 */ /* 0x004fe200078e0021 */
        /* <DEDUP_REMOVED lines=27> */
[----:B------:R-:W-:Y:S01]  /*2570*/  @!P0 SHF.R.U64 R45, R38, 0x10, R39 ;  /* 0x00000010262d8819 */ /* 0x000fe20000001227 */
[----:B------:R-:W-:Y:S01]  /*2580*/  @!P0 HADD2.F32 R47, -RZ, R40.H0_H0 ;  /* 0x20000028ff2f8230 */ /* 0x000fe20000004100 */
[--C-:B------:R-:W-:Y:S01]  /*2590*/  @!P0 SHF.R.U64 R51, R48, 0x10, R49.reuse ;  /* 0x0000001030338819 */ /* 0x100fe20000001231 */
        /* <DEDUP_REMOVED lines=19> */
[C---:B------:R-:W-:Y:S02]  /*26d0*/  @!P0 FMUL.FTZ R3, R38.reuse, R45 ;  /* 0x0000002d26038220 */ /* 0x040fe40000410000 */
[----:B------:R-:W-:Y:S01]  /*26e0*/  @!P0 FFMA.FTZ R70, R38, R51, -R70 ;  /* 0x0000003326468223 */ /* 0x000fe20000010846 */
[----:B------:R-:W-:Y:S01]  /*26f0*/  @!P0 MOV R38, R31 ;  /* 0x0000001f00268202 */ /* 0x000fe20000000f00 */
[----:B------:R-:W-:Y:S01]  /*2700*/  @!P0 FFMA.FTZ R2, R44, R49, R2 ;  /* 0x000000312c028223 */ /* 0x000fe20000010002 */
[--C-:B------:R-:W-:Y:S01]  /*2710*/  @!P0 HADD2.F32 R44, -RZ, R40.reuse.H1_H1 ;  /* 0x30000028ff2c8230 */ /* 0x100fe20000004100 */
[----:B------:R-:W-:Y:S01]  /*2720*/  @!P0 FFMA.FTZ R3, R46, R51, R3 ;  /* 0x000000332e038223 */ /* 0x000fe20000010003 */
[----:B------:R-:W-:Y:S02]  /*2730*/  @!P0 HADD2.F32 R40, -RZ, R40.H0_H0 ;  /* 0x20000028ff288230 */ /* 0x000fe40000004100 */
[--C-:B------:R-:W-:Y:S01]  /*2740*/  @!P0 HADD2.F32 R48, -RZ, R38.reuse.H1_H1 ;  /* 0x30000026ff308230 */ /* 0x100fe20000004100 */
[-C--:B------:R-:W-:Y:S01]  /*2750*/  @!P0 FMUL.FTZ R77, R44, R41.reuse ;  /* 0x000000292c4d8220 */ /* 0x080fe20000410000 */
[----:B------:R-:W-:Y:S01]  /*2760*/  @!P0 HADD2.F32 R38, -RZ, R38.H0_H0 ;  /* 0x20000026ff268230 */ /* 0x000fe20000004100 */
[----:B------:R-:W-:Y:S01]  /*2770*/  @!P0 FMUL.FTZ R4, R40, R41 ;  /* 0x0000002928048220 */ /* 0x000fe20000410000 */
[----:B------:R-:W-:Y:S01]  /*2780*/  @!P0 F2FP.PACK_AB R70, R3, R70 ;  /* 0x000000460346823e */ /* 0x000fe200000000ff */
[----:B------:R-:W-:Y:S01]  /*2790*/  @!P0 FMUL.FTZ R72, R48, R39 ;  /* 0x0000002730488220 */ /* 0x000fe20000410000 */
[----:B------:R-:W-:Y:S01]  /*27a0*/  @!P0 F2FP.PACK_AB R75, R2, R75 ;  /* 0x0000004b024b823e */ /* 0x000fe200000000ff */
[C---:B------:R-:W-:Y:S01]  /*27b0*/  @!P0 FMUL.FTZ R5, R38.reuse, R39 ;  /* 0x0000002726058220 */ /* 0x040fe20000410000 */
[----:B------:R-:W-:Y:S01]  /*27c0*/  @!P0 HADD2.F32 R49, -RZ, R71.H0_H0 ;  /* 0x20000047ff318230 */ /* 0x000fe20000004100 */
[----:B------:R-:W-:Y:S01]  /*27d0*/  @!P0 FFMA.FTZ R72, R38, R55, -R72 ;  /* 0x0000003726488223 */ /* 0x000fe20000010848 */
[----:B------:R-:W-:Y:S01]  /*27e0*/  @!P0 MOV R28, R75 ;  /* 0x0000004b001c8202 */ /* 0x000fe20000000f00 */
[----:B------:R-:W-:Y:S02]  /*27f0*/  @!P0 IMAD.MOV.U32 R29, RZ, RZ, R70 ;  /* 0x000000ffff1d8224 */ /* 0x000fe400078e0046 */
        /* <DEDUP_REMOVED lines=8> */
.L_x_810:
[----:B------:R-:W-:Y:S05]  /*2880*/  BSYNC B0 ;  /* 0x0000000000007941 */ /* 0x000fea0003800000 */
.L_x_809:
        /* <DEDUP_REMOVED lines=25> */
[CC--:B------:R-:W-:Y:S02]  /*2a20*/  @!P0 FMUL.FTZ R51, R45.reuse, R41.reuse ;  /* 0x000000292d338220 */ /* 0x0c0fe40000410000 */
[----:B------:R-:W-:Y:S01]  /*2a30*/  @!P0 FMUL.FTZ R2, R44, R41 ;  /* 0x000000292c028220 */ /* 0x000fe20000410000 */
[----:B------:R-:W-:Y:S01]  /*2a40*/  @!P0 HADD2.F32 R41, -RZ, R40.H0_H0 ;  /* 0x20000028ff298230 */ /* 0x000fe20000004100 */
[-C--:B------:R-:W-:Y:S01]  /*2a50*/  @!P0 FMUL.FTZ R70, R46, R38.reuse ;  /* 0x000000262e468220 */ /* 0x080fe20000410000 */
[--C-:B------:R-:W-:Y:S01]  /*2a60*/  @!P0 HADD2.F32 R40, -RZ, R39.reuse.H0_H0 ;  /* 0x20000027ff288230 */ /* 0x100fe20000004100 */
[----:B------:R-:W-:Y:S01]  /*2a70*/  @!P0 FFMA.FTZ R2, R45, R47, R2 ;  /* 0x0000002f2d028223 */ /* 0x000fe20000010002 */
[----:B------:R-:W-:Y:S01]  /*2a80*/  @!P0 HADD2.F32 R45, -RZ, R39.H1_H1 ;  /* 0x30000027ff2d8230 */ /* 0x000fe20000004100 */
[----:B------:R-:W-:Y:S01]  /*2a90*/  @!P0 FMUL.FTZ R3, R41, R38 ;  /* 0x0000002629038220 */ /* 0x000fe20000410000 */
[----:B------:R-:W-:Y:S01]  /*2aa0*/  @!P0 MOV R38, R31 ;  /* 0x0000001f00268202 */ /* 0x000fe20000000f00 */
[----:B------:R-:W-:Y:S01]  /*2ab0*/  @!P0 FFMA.FTZ R51, R44, R47, -R51 ;  /* 0x0000002f2c338223 */ /* 0x000fe20000010833 */
[----:B------:R-:W-:Y:S01]  /*2ac0*/  @!P0 HADD2.F32 R47, -RZ, R50.H0_H0 ;  /* 0x20000032ff2f8230 */ /* 0x000fe20000004100 */
[-C--:B------:R-:W-:Y:S01]  /*2ad0*/  @!P0 FMUL.FTZ R4, R40, R21.reuse ;  /* 0x0000001528048220 */ /* 0x080fe20000410000 */
[----:B------:R-:W-:Y:S01]  /*2ae0*/  @!P0 HADD2.F32 R50, -RZ, R68.H0_H0 ;  /* 0x20000044ff328230 */ /* 0x000fe20000004100 */
[C---:B------:R-:W-:Y:S01]  /*2af0*/  @!P0 FMUL.FTZ R55, R45.reuse, R21 ;  /* 0x000000152d378220 */ /* 0x040fe20000410000 */
        /* <DEDUP_REMOVED lines=19> */
.L_x_812:
[----:B------:R-:W-:Y:S05]  /*2c30*/  BSYNC B0 ;  /* 0x0000000000007941 */ /* 0x000fea0003800000 */
.L_x_811:
        /* <DEDUP_REMOVED lines=29> */
[----:B------:R-:W-:Y:S01]  /*2e10*/  @!P0 FMUL.FTZ R48, R42, R21 ;  /* 0x000000152a308220 */ /* 0x000fe20000410000 */
[----:B------:R-:W-:Y:S01]  /*2e20*/  @!P0 MOV R37, R30 ;  /* 0x0000001e00258202 */ /* 0x000fe20000000f00 */
[----:B------:R-:W-:Y:S01]  /*2e30*/  @!P0 FFMA.FTZ R2, R40, R41, R2 ;  /* 0x0000002928028223 */ /* 0x000fe20000010002 */
[----:B------:R-:W-:Y:S01]  /*2e40*/  @!P0 HADD2.F32 R41, -RZ, R61.H0_H0 ;  /* 0x2000003dff298230 */ /* 0x000fe20000004100 */
[C---:B------:R-:W-:Y:S01]  /*2e50*/  @!P0 FMUL.FTZ R3, R38.reuse, R21 ;  /* 0x0000001526038220 */ /* 0x040fe20000410000 */
[----:B------:R-:W-:Y:S01]  /*2e60*/  @!P0 MOV R21, R31 ;  /* 0x0000001f00158202 */ /* 0x000fe20000000f00 */
[-C--:B------:R-:W-:Y:S01]  /*2e70*/  @!P0 FFMA.FTZ R48, R38, R43.reuse, -R48 ;  /* 0x0000002b26308223 */ /* 0x080fe20000010830 */
[--C-:B------:R-:W-:Y:S01]  /*2e80*/  @!P0 HADD2.F32 R38, -RZ, R37.reuse.H0_H0 ;  /* 0x20000025ff268230 */ /* 0x100fe20000004100 */
[----:B------:R-:W-:Y:S01]  /*2e90*/  @!P0 FFMA.FTZ R3, R42, R43, R3 ;  /* 0x0000002b2a038223 */ /* 0x000fe20000010003 */
[----:B------:R-:W-:Y:S01]  /*2ea0*/  @!P0 F2FP.PACK_AB R45, R2, R45 ;  /* 0x0000002d022d823e */ /* 0x000fe200000000ff */
[----:B------:R-:W-:Y:S02]  /*2eb0*/  @!P0 HADD2.F32 R40, -RZ, R37.H1_H1 ;  /* 0x30000025ff288230 */ /* 0x000fe40000004100 */
[-C--:B------:R-:W-:Y:S01]  /*2ec0*/  @!P0 FMUL.FTZ R4, R38, R9.reuse ;  /* 0x0000000926048220 */ /* 0x080fe20000410000 */
[----:B------:R-:W-:Y:S01]  /*2ed0*/  @!P0 F2FP.PACK_AB R48, R3, R48 ;  /* 0x000000300330823e */ /* 0x000fe200000000ff */
[--C-:B------:R-:W-:Y:S01]  /*2ee0*/  @!P0 HADD2.F32 R44, -RZ, R21.reuse.H1_H1 ;  /* 0x30000015ff2c8230 */ /* 0x100fe20000004100 */
[C---:B------:R-:W-:Y:S01]  /*2ef0*/  @!P0 FMUL.FTZ R47, R40.reuse, R9 ;  /* 0x00000009282f8220 */ /* 0x040fe20000410000 */
[----:B------:R-:W-:Y:S01]  /*2f00*/  @!P0 MOV R28, R45 ;  /* 0x0000002d001c8202 */ /* 0x000fe20000000f00 */
[-C--:B------:R-:W-:Y:S01]  /*2f10*/  @!P0 FFMA.FTZ R4, R40, R41.reuse, R4 ;  /* 0x0000002928048223 */ /* 0x080fe20000010004 */
[----:B------:R-:W-:Y:S01]  /*2f20*/  @!P0 MOV R29, R48 ;  /* 0x00000030001d8202 */ /* 0x000fe20000000f00 */
[-C--:B------:R-:W-:Y:S01]  /*2f30*/  @!P0 FMUL.FTZ R49, R44, R36.reuse ;  /* 0x000000242c318220 */ /* 0x080fe20000410000 */
[----:B------:R-:W-:Y:S01]  /*2f40*/  @!P0 HADD2.F32 R21, -RZ, R21.H0_H0 ;  /* 0x20000015ff158230 */ /* 0x000fe20000004100 */
[----:B------:R-:W-:Y:S04]  /*2f50*/  @!P0 FFMA.FTZ R47, R38, R41, -R47 ;  /* 0x00000029262f8223 */ /* 0x000fe8000001082f */
[C---:B------:R-:W-:Y:S01]  /*2f60*/  @!P0 FMUL.FTZ R5, R21.reuse, R36 ;  /* 0x0000002415058220 */ /* 0x040fe20000410000 */
[----:B------:R-:W-:Y:S01]  /*2f70*/  @!P0 F2FP.PACK_AB R47, R4, R47 ;  /* 0x0000002f042f823e */ /* 0x000fe200000000ff */
[-C--:B------:R-:W-:Y:S02]  /*2f80*/  @!P0 FFMA.FTZ R49, R21, R46.reuse, -R49 ;  /* 0x0000002e15318223 */ /* 0x080fe40000010831 */
[----:B------:R-:W-:Y:S01]  /*2f90*/  @!P0 FFMA.FTZ R5, R44, R46, R5 ;  /* 0x0000002e2c058223 */ /* 0x000fe20000010005 */
[----:B------:R-:W-:Y:S04]  /*2fa0*/  @!P0 MOV R30, R47 ;  /* 0x0000002f001e8202 */ /* 0x000fe80000000f00 */
[----:B------:R-:W-:Y:S04]  /*2fb0*/  @!P0 F2FP.PACK_AB R68, R5, R49 ;  /* 0x000000310544823e */ /* 0x000fe800000000ff */
[----:B------:R-:W-:Y:S05]  /*2fc0*/  @!P0 MOV R31, R68 ;  /* 0x00000044001f8202 */ /* 0x000fea0000000f00 */
[----:B------:R1:W-:Y:S02]  /*2fd0*/  ST.E.128 [R50.64], R28 ;  /* 0x0000001c32007985 */ /* 0x0003e4000c101d06 */
.L_x_814:
[----:B------:R-:W-:Y:S05]  /*2fe0*/  BSYNC B0 ;  /* 0x0000000000007941 */ /* 0x000fea0003800000 */
.L_x_813:
        /* <DEDUP_REMOVED lines=28> */
[----:B------:R-:W-:Y:S01]  /*31b0*/  @!P0 FFMA.FTZ R43, R21, R38, -R43 ;  /* 0x00000026152b8223 */ /* 0x000fe2000001082b */
[----:B------:R-:W-:Y:S01]  /*31c0*/  @!P0 MOV R21, R30 ;  /* 0x0000001e00158202 */ /* 0x000fe20000000f00 */
[-C--:B------:R-:W-:Y:S02]  /*31d0*/  @!P0 FMUL.FTZ R44, R40, R9.reuse ;  /* 0x00000009282c8220 */ /* 0x080fe40000410000 */
[----:B------:R-:W-:Y:S01]  /*31e0*/  @!P0 FMUL.FTZ R3, R36, R9 ;  /* 0x0000000924038220 */ /* 0x000fe20000410000 */
[----:B------:R-:W-:Y:S01]  /*31f0*/  @!P0 MOV R9, R31 ;  /* 0x0000001f00098202 */ /* 0x000fe20000000f00 */
[----:B------:R-:W-:Y:S01]  /*3200*/  @!P0 FFMA.FTZ R2, R37, R38, R2 ;  /* 0x0000002625028223 */ /* 0x000fe20000010002 */
[--C-:B------:R-:W-:Y:S01]  /*3210*/  @!P0 HADD2.F32 R37, -RZ, R21.reuse.H1_H1 ;  /* 0x30000015ff258230 */ /* 0x100fe20000004100 */
[-C--:B------:R-:W-:Y:S01]  /*3220*/  @!P0 FFMA.FTZ R3, R40, R39.reuse, R3 ;  /* 0x0000002728038223 */ /* 0x080fe20000010003 */
[----:B------:R-:W-:Y:S01]  /*3230*/  @!P0 HADD2.F32 R21, -RZ, R21.H0_H0 ;  /* 0x20000015ff158230 */ /* 0x000fe20000004100 */
        /* <DEDUP_REMOVED lines=12> */
[----:B------:R-:W-:Y:S02]  /*3300*/  @!P0 FFMA.FTZ R48, R9, R42, -R48 ;  /* 0x0000002a09308223 */ /* 0x000fe40000010830 */
        /* <DEDUP_REMOVED lines=8> */
.L_x_816:
[----:B------:R-:W-:Y:S05]  /*3390*/  BSYNC B0 ;  /* 0x0000000000007941 */ /* 0x000fea0003800000 */
.L_x_815:
        /* <DEDUP_REMOVED lines=22> */
[----:B------:R-:W-:Y:S02]  /*3500*/  @!P0 HADD2.F32 R35, -RZ, R9.H1_H1 ;  /* 0x30000009ff238230 */ /* 0x000fe40000004100 */
[--C-:B------:R-:W-:Y:S02]  /*3510*/  @!P0 HADD2.F32 R36, -RZ, R21.reuse.H1_H1 ;  /* 0x30000015ff248230 */ /* 0x100fe40000004100 */
[----:B------:R-:W-:Y:S01]  /*3520*/  @!P0 HADD2.F32 R21, -RZ, R21.H0_H0 ;  /* 0x20000015ff158230 */ /* 0x000fe20000004100 */
[----:B------:R-:W-:Y:S01]  /*3530*/  @!P0 FMUL.FTZ R41, R35, R33 ;  /* 0x0000002123298220 */ /* 0x000fe20000410000 */
[----:B------:R-:W-:Y:S01]  /*3540*/  @!P0 HADD2.F32 R34, -RZ, R9.H0_H0 ;  /* 0x20000009ff228230 */ /* 0x000fe20000004100 */
[----:B------:R-:W-:Y:S01]  /*3550*/  @!P0 FMUL.FTZ R42, R36, R8 ;  /* 0x00000008242a8220 */ /* 0x000fe20000410000 */
[----:B------:R-:W-:Y:S01]  /*3560*/  @!P0 MOV R9, R30 ;  /* 0x0000001e00098202 */ /* 0x000fe20000000f00 */
[----:B------:R-:W-:Y:S01]  /*3570*/  @!P0 FMUL.FTZ R3, R21, R8 ;  /* 0x0000000815038220 */ /* 0x000fe20000410000 */
[----:B------:R-:W-:Y:S01]  /*3580*/  @!P0 MOV R8, R31 ;  /* 0x0000001f00088202 */ /* 0x000fe20000000f00 */
[C---:B------:R-:W-:Y:S02]  /*3590*/  @!P0 FMUL.FTZ R2, R34.reuse, R33 ;  /* 0x0000002122028220 */ /* 0x040fe40000410000 */
[-C--:B------:R-:W-:Y:S01]  /*35a0*/  @!P0 FFMA.FTZ R41, R34, R37.reuse, -R41 ;  /* 0x0000002522298223 */ /* 0x080fe20000010829 */
[--C-:B------:R-:W-:Y:S01]  /*35b0*/  @!P0 HADD2.F32 R34, -RZ, R9.reuse.H0_H0 ;  /* 0x20000009ff228230 */ /* 0x100fe20000004100 */
[----:B------:R-:W-:Y:S01]  /*35c0*/  @!P0 FFMA.FTZ R2, R35, R37, R2 ;  /* 0x0000002523028223 */ /* 0x000fe20000010002 */
[----:B------:R-:W-:Y:S01]  /*35d0*/  @!P0 HADD2.F32 R35, -RZ, R9.H1_H1 ;  /* 0x30000009ff238230 */ /* 0x000fe20000004100 */
[----:B------:R-:W-:Y:S01]  /*35e0*/  @!P0 FFMA.FTZ R3, R36, R38, R3 ;  /* 0x0000002624038223 */ /* 0x000fe20000010003 */
[--C-:B------:R-:W-:Y:S01]  /*35f0*/  @!P0 HADD2.F32 R39, -RZ, R8.reuse.H1_H1 ;  /* 0x30000008ff278230 */ /* 0x100fe20000004100 */
[----:B------:R-:W-:Y:S01]  /*3600*/  @!P0 FMUL.FTZ R4, R34, R7 ;  /* 0x0000000722048220 */ /* 0x000fe20000410000 */
[----:B------:R-:W-:Y:S01]  /*3610*/  @!P0 F2FP.PACK_AB R41, R2, R41 ;  /* 0x000000290229823e */ /* 0x000fe200000000ff */
[----:B------:R-:W-:Y:S01]  /*3620*/  @!P0 FMUL.FTZ R43, R35, R7 ;  /* 0x00000007232b8220 */ /* 0x000fe20000410000 */
[----:B------:R-:W-:Y:S01]  /*3630*/  @!P0 HADD2.F32 R9, -RZ, R8.H0_H0 ;  /* 0x20000008ff098230 */ /* 0x000fe20000004100 */
[----:B------:R-:W-:Y:S01]  /*3640*/  @!P0 FMUL.FTZ R46, R39, R32 ;  /* 0x00000020272e8220 */ /* 0x000fe20000410000 */
[----:B------:R-:W-:Y:S01]  /*3650*/  @!P0 MOV R28, R41 ;  /* 0x00000029001c8202 */ /* 0x000fe20000000f00 */
[----:B------:R-:W-:Y:S01]  /*3660*/  @!P0 HADD2.F32 R37, -RZ, R54.H0_H0 ;  /* 0x20000036ff258230 */ /* 0x000fe20000004100 */
[----:B------:R-:W-:Y:S02]  /*3670*/  @!P0 FFMA.FTZ R42, R21, R38, -R42 ;  /* 0x00000026152a8223 */ /* 0x000fe4000001082a */
[----:B------:R-:W-:Y:S02]  /*3680*/  @!P0 FMUL.FTZ R5, R9, R32 ;  /* 0x0000002009058220 */ /* 0x000fe40000410000 */
[-C--:B------:R-:W-:Y:S01]  /*3690*/  @!P0 FFMA.FTZ R4, R35, R37.reuse, R4 ;  /* 0x0000002523048223 */ /* 0x080fe20000010004 */
        /* <DEDUP_REMOVED lines=10> */
.L_x_818:
[----:B------:R-:W-:Y:S05]  /*3740*/  BSYNC B0 ;  /* 0x0000000000007941 */ /* 0x000fea0003800000 */
.L_x_817:
        /* <DEDUP_REMOVED lines=25> */
[CC--:B------:R-:W-:Y:S01]  /*38e0*/  @!P0 FMUL.FTZ R39, R33.reuse, R21.reuse ;  /* 0x0000001521278220 */ /* 0x0c0fe20000410000 */
[----:B------:R-:W-:Y:S01]  /*38f0*/  @!P0 HADD2.F32 R32, -RZ, R9.H0_H0 ;  /* 0x20000009ff208230 */ /* 0x000fe20000004100 */
[C---:B------:R-:W-:Y:S02]  /*3900*/  @!P0 FMUL.FTZ R2, R8.reuse, R21 ;  /* 0x0000001508028220 */ /* 0x040fe40000410000 */
[----:B------:R-:W-:Y:S01]  /*3910*/  @!P0 FFMA.FTZ R39, R8, R35, -R39 ;  /* 0x0000002308278223 */ /* 0x000fe20000010827 */
[----:B------:R-:W-:Y:S01]  /*3920*/  @!P0 MOV R8, R30 ;  /* 0x0000001e00088202 */ /* 0x000fe20000000f00 */
[-C--:B------:R-:W-:Y:S02]  /*3930*/  @!P0 FMUL.FTZ R42, R34, R7.reuse ;  /* 0x00000007222a8220 */ /* 0x080fe40000410000 */
        /* <DEDUP_REMOVED lines=16> */
[----:B------:R-:W-:Y:S02]  /*3a40*/  @!P0 FFMA.FTZ R4, R33, R36, R4 ;  /* 0x0000002421048223 */ /* 0x000fe40000010004 */
[----:B------:R-:W-:Y:S02]  /*3a50*/  @!P0 FMUL.FTZ R5, R7, R26 ;  /* 0x0000001a07058220 */ /* 0x000fe40000410000 */
[----:B------:R-:W-:Y:S02]  /*3a60*/  @!P0 FFMA.FTZ R43, R9, R36, -R43 ;  /* 0x00000024092b8223 */ /* 0x000fe4000001082b */
[-C--:B------:R-:W-:Y:S02]  /*3a70*/  @!P0 FFMA.FTZ R44, R7, R38.reuse, -R44 ;  /* 0x00000026072c8223 */ /* 0x080fe4000001082c */
[----:B------:R-:W-:Y:S01]  /*3a80*/  @!P0 FFMA.FTZ R5, R35, R38, R5 ;  /* 0x0000002623058223 */ /* 0x000fe20000010005 */
[----:B------:R-:W-:Y:S04]  /*3a90*/  @!P0 F2FP.PACK_AB R43, R4, R43 ;  /* 0x0000002b042b823e */ /* 0x000fe800000000ff */
[----:B------:R-:W-:Y:S02]  /*3aa0*/  @!P0 F2FP.PACK_AB R44, R5, R44 ;  /* 0x0000002c052c823e */ /* 0x000fe400000000ff */
[----:B------:R-:W-:Y:S02]  /*3ab0*/  @!P0 MOV R30, R43 ;  /* 0x0000002b001e8202 */ /* 0x000fe40000000f00 */
[----:B------:R-:W-:Y:S05]  /*3ac0*/  @!P0 MOV R31, R44 ;  /* 0x0000002c001f8202 */ /* 0x000fea0000000f00 */
[----:B------:R1:W-:Y:S01]  /*3ad0*/  ST.E.128 [R40.64], R28 ;  /* 0x0000001c28007985 */ /* 0x0003e2000c101d06 */
[----:B------:R-:W-:-:S05]  /*3ae0*/  BRA `(.L_x_808) ;  /* 0x0000205000007947 */ /* 0x000fca0003800000 */
.L_x_805:
        /* <DEDUP_REMOVED lines=47> */
.L_x_820:
[----:B------:R-:W-:Y:S05]  /*3de0*/  BSYNC B0 ;  /* 0x0000000000007941 */ /* 0x000fea0003800000 */
.L_x_819:
        /* <DEDUP_REMOVED lines=9> */
[----:B------:R-:W-:Y:S01]  /*3e80*/  IADD3 R179, -R110, c[0x0][0x1d4], RZ ;  /* 0x000075006eb37a10 */ /* 0x000fe20007ffe1ff */
        /* <DEDUP_REMOVED lines=16> */
[----:B------:R-:W-:Y:S01]  /*3f90*/  BSSY B0, `(.L_x_821) ;  /* 0x0000088000007945 */ /* 0x000fe20003800000 */
[----:B------:R-:W-:Y:S01]  /*3fa0*/  PRMT R81, R6, 0x5410, R7 ;  /* 0x0000541006517816 */ /* 0x000fe20000000007 */
[----:B------:R-:W-:Y:S01]  /*3fb0*/  IMAD R153, R53, 0x3000, RZ ;  /* 0x0000300035997824 */ /* 0x000fe200078e02ff */
[----:B------:R-:W-:Y:S02]  /*3fc0*/  PRMT R27, R5, 0x5410, R4 ;  /* 0x00005410051b7816 */ /* 0x000fe40000000004 */
[----:B------:R-:W-:Y:S01]  /*3fd0*/  PRMT R44, R2, 0x5410, R3 ;  /* 0x00005410022c7816 */ /* 0x000fe20000000003 */
[----:B------:R-:W-:-:S05]  /*3fe0*/  @P0 BRA `(.L_x_822) ;  /* 0x0000082000000947 */ /* 0x000fca0003800000 */
[----:B------:R-:W-:Y:S01]  /*3ff0*/  IMAD.MOV.U32 R45, RZ, RZ, R41 ;  /* 0x000000ffff2d7224 */ /* 0x000fe200078e0029 */
[----:B------:R-:W-:Y:S01]  /*4000*/  LOP3.LUT P2, RZ, R135, 0x4, RZ, 0xc0, !PT ;  /* 0x0000000487ff7812 */ /* 0x000fe2000784c0ff */
[----:B------:R-:W-:Y:S01]  /*4010*/  IMAD.MOV.U32 R62, RZ, RZ, R57 ;  /* 0x000000ffff3e7224 */ /* 0x000fe200078e0039 */
[----:B------:R-:W-:Y:S01]  /*4020*/  ISETP.GE.AND P0, PT, R24, c[0x0][0x27c], PT ;  /* 0x00009f0018007a0c */ /* 0x000fe20003f06270 */
[----:B------:R-:W-:Y:S01]  /*4030*/  IMAD.MOV.U32 R63, RZ, RZ, R59 ;  /* 0x000000ffff3f7224 */ /* 0x000fe200078e003b */
[----:B------:R-:W-:Y:S02]  /*4040*/  SEL R181, R110, R179, !P2 ;  /* 0x000000b36eb57207 */ /* 0x000fe40005000000 */
[----:B------:R-:W-:Y:S02]  /*4050*/  MOV R46, R40 ;  /* 0x00000028002e7202 */ /* 0x000fe40000000f00 */
[----:B------:R-:W-:Y:S02]  /*4060*/  SHF.R.S32.HI R178, RZ, 0x1f, R181 ;  /* 0x0000001fffb27819 */ /* 0x000fe400000114b5 */
[----:B------:R-:W-:Y:S02]  /*4070*/  MOV R55, R56 ;  /* 0x0000003800377202 */ /* 0x000fe40000000f00 */
[----:B------:R-:W-:Y:S03]  /*4080*/  LEA.HI R181, R178, R181, RZ, 0x4 ;  /* 0x000000b5b2b57211 */ /* 0x000fe600078f20ff */
[----:B------:R-:W-:Y:S01]  /*4090*/  @!P0 SHF.R.U64 R47, R40, 0x10, R41 ;  /* 0x00000010282f8819 */ /* 0x000fe20000001229 */
[----:B------:R-:W-:Y:S01]  /*40a0*/  IMAD.MOV.U32 R40, RZ, RZ, R43 ;  /* 0x000000ffff287224 */ /* 0x000fe200078e002b */
[----:B------:R-:W-:Y:S01]  /*40b0*/  LEA.HI.SX32 R181, R181, R118, 0x1c ;  /* 0x00000076b5b57211 */ /* 0x000fe200078fe2ff */
[----:B------:R-:W-:Y:S01]  /*40c0*/  @!P0 HADD2.F32 R49, -RZ, R46.H0_H0 ;  /* 0x2000002eff318230 */ /* 0x000fe20000004100 */
[----:B------:R-:W-:Y:S01]  /*40d0*/  @!P0 SHF.R.U64 R56, R56, 0x10, R57 ;  /* 0x0000001038388819 */ /* 0x000fe20000001239 */
[----:B------:R-:W-:Y:S01]  /*40e0*/  @!P0 HADD2.F32 R50, -RZ, R47.H0_H0 ;  /* 0x2000002fff328230 */ /* 0x000fe20000004100 */
[----:B------:R-:W-:Y:S01]  /*40f0*/  SHF.R.S32.HI R182, RZ, 0x1f, R181 ;  /* 0x0000001fffb67819 */ /* 0x000fe200000114b5 */
[----:B------:R-:W-:Y:S01]  /*4100*/  @!P0 HADD2.F32 R55, -RZ, R55.H0_H0 ;  /* 0x20000037ff378230 */ /* 0x000fe20000004100 */
[----:B------:R-:W-:Y:S01]  /*4110*/  SHF.L.U32 R178, R181, 0x3, RZ ;  /* 0x00000003b5b27819 */ /* 0x000fe200000006ff */
[----:B------:R-:W-:Y:S01]  /*4120*/  @!P0 HADD2.F32 R56, -RZ, R56.H0_H0 ;  /* 0x20000038ff388230 */ /* 0x000fe20000004100 */
[----:B------:R-:W-:Y:S01]  /*4130*/  LEA.HI R182, R182, R181, RZ, 0x3 ;  /* 0x000000b5b6b67211 */ /* 0x000fe200078f18ff */
[----:B------:R-:W-:Y:S01]  /*4140*/  @!P0 HADD2.F32 R63, -RZ, R63.H0_H0 ;  /* 0x2000003fff3f8230 */ /* 0x000fe20000004100 */
[----:B------:R-:W-:Y:S02]  /*4150*/  @!P0 SHF.R.U32.HI R48, RZ, 0x10, R41 ;  /* 0x00000010ff308819 */ /* 0x000fe40000011629 */
[----:B------:R-:W-:Y:S01]  /*4160*/  @!P0 SHF.R.U32.HI R61, RZ, 0x10, R57 ;  /* 0x00000010ff3d8819 */ /* 0x000fe20000011639 */
[----:B------:R-:W-:Y:S01]  /*4170*/  IMAD.SHL.U32 R182, R182, 0x200, RZ ;  /* 0x00000200b6b67824 */ /* 0x000fe200078e00ff */
[----:B------:R-:W-:Y:S02]  /*4180*/  LOP3.LUT R184, R123, 0x38, R178, 0xf8, !PT ;  /* 0x000000387bb87812 */ /* 0x000fe400078ef8b2 */
[--C-:B------:R-:W-:Y:S02]  /*4190*/  @!P0 SHF.R.U64 R60, R58, 0x10, R59.reuse ;  /* 0x000000103a3c8819 */ /* 0x100fe4000000123b */
[----:B------:R-:W-:Y:S02]  /*41a0*/  LOP3.LUT R183, R184, R111, RZ, 0x3c, !PT ;  /* 0x0000006fb8b77212 */ /* 0x000fe400078e3cff */
[----:B------:R-:W-:Y:S01]  /*41b0*/  LOP3.LUT R182, R182, 0x7ffff000, RZ, 0xc0, !PT ;  /* 0x7ffff000b6b67812 */ /* 0x000fe200078ec0ff */
[----:B------:R-:W-:Y:S01]  /*41c0*/  @!P0 HADD2.F32 R60, -RZ, R60.H0_H0 ;  /* 0x2000003cff3c8230 */ /* 0x000fe20000004100 */
[----:B------:R-:W-:Y:S02]  /*41d0*/  MOV R57, R58 ;  /* 0x0000003a00397202 */ /* 0x000fe40000000f00 */
[----:B------:R-:W-:Y:S02]  /*41e0*/  IADD3 R182, R183, R182, R16 ;  /* 0x000000b6b7b67210 */ /* 0x000fe40007ffe010 */
[----:B------:R-:W-:Y:S02]  /*41f0*/  IADD3 R183, R116, R153, RZ ;  /* 0x0000009974b77210 */ /* 0x000fe40007ffe0ff */
[----:B------:R-:W-:Y:S01]  /*4200*/  @!P0 SHF.R.U32.HI R65, RZ, 0x10, R59 ;  /* 0x00000010ff418819 */ /* 0x000fe2000001163b */
[----:B------:R-:W-:Y:S01]  /*4210*/  IMAD.IADD R182, R153, 0x1, R182 ;  /* 0x0000000199b67824 */ /* 0x000fe200078e02b6 */
[----:B------:R-:W-:Y:S01]  /*4220*/  SHF.L.U32 R181, R183, 0x1, RZ ;  /* 0x00000001b7b57819 */ /* 0x000fe200000006ff */
[----:B------:R-:W-:Y:S01]  /*4230*/  @!P0 HADD2.F32 R59, -RZ, R57.H0_H0 ;  /* 0x20000039ff3b8230 */ /* 0x000fe20000004100 */
[----:B------:R-:W-:Y:S01]  /*4240*/  MOV R41, R42 ;  /* 0x0000002a00297202 */ /* 0x000fe20000000f00 */
[----:B------:R-:W-:Y:S01]  /*4250*/  IMAD.SHL.U32 R180, R182, 0x2, RZ ;  /* 0x00000002b6b47824 */ /* 0x000fe200078e00ff */
[--C-:B------:R-:W-:Y:S01]  /*4260*/  @!P0 SHF.R.U64 R42, R42, 0x10, R43.reuse ;  /* 0x000000102a2a8819 */ /* 0x100fe2000000122b */
[----:B------:R-:W-:Y:S01]  /*4270*/  LDS.128 R32, [R181+0xc100] ;  /* 0x00c10000b5207984 */ /* 0x000fe20000000c00 */
[----:B------:R-:W-:Y:S01]  /*4280*/  @!P0 SHF.R.U32.HI R43, RZ, 0x10, R43 ;  /* 0x00000010ff2b8819 */ /* 0x000fe2000001162b */
[----:B------:R-:W-:Y:S02]  /*4290*/  @!P0 HADD2.F32 R65, -RZ, R65.H0_H0 ;  /* 0x20000041ff418230 */ /* 0x000fe40000004100 */
[----:B------:R-:W-:Y:S02]  /*42a0*/  @!P0 HADD2.F32 R42, -RZ, R42.H0_H0 ;  /* 0x2000002aff2a8230 */ /* 0x000fe40000004100 */
[----:B------:R-:W-:Y:S02]  /*42b0*/  @!P0 HADD2.F32 R43, -RZ, R43.H0_H0 ;  /* 0x2000002bff2b8230 */ /* 0x000fe40000004100 */
[----:B------:R-:W1:Y:S02]  /*42c0*/  LDS.128 R76, [R180+0xc100] ;  /* 0x00c10000b44c7984 */ /* 0x000e640000000c00 */
[----:B-1----:R-:W-:Y:S01]  /*42d0*/  @!P0 IMAD.MOV.U32 R54, RZ, RZ, R76 ;  /* 0x000000ffff368224 */ /* 0x002fe200078e004c */
[----:B------:R-:W-:Y:S02]  /*42e0*/  @!P0 MOV R51, R32 ;  /* 0x0000002000338202 */ /* 0x000fe40000000f00 */
[----:B------:R-:W-:Y:S02]  /*42f0*/  @!P0 MOV R58, R77 ;  /* 0x0000004d003a8202 */ /* 0x000fe40000000f00 */
[--C-:B------:R-:W-:Y:S02]  /*4300*/  @!P0 HADD2.F32 R52, -RZ, R54.reuse.H0_H0 ;  /* 0x20000036ff348230 */ /* 0x100fe40000004100 */
[--C-:B------:R-:W-:Y:S02]  /*4310*/  @!P0 HADD2.F32 R46, -RZ, R51.reuse.H0_H0 ;  /* 0x20000033ff2e8230 */ /* 0x100fe40000004100 */
[----:B------:R-:W-:Y:S01]  /*4320*/  @!P0 HADD2.F32 R54, -RZ, R54.H1_H1 ;  /* 0x30000036ff368230 */ /* 0x000fe20000004100 */
[-C--:B------:R-:W-:Y:S01]  /*4330*/  @!P0 FMUL.FTZ R180, R52, R49.reuse ;  /* 0x0000003134b48220 */ /* 0x080fe20000410000 */
[----:B------:R-:W-:Y:S01]  /*4340*/  @!P0 HADD2.F32 R47, -RZ, R51.H1_H1 ;  /* 0x30000033ff2f8230 */ /* 0x000fe20000004100 */
[----:B------:R-:W-:Y:S02]  /*4350*/  @!P0 FMUL.FTZ R2, R46, R49 ;  /* 0x000000312e028220 */ /* 0x000fe40000410000 */
[----:B------:R-:W-:Y:S02]  /*4360*/  @!P0 IMAD.MOV.U32 R49, RZ, RZ, R33 ;  /* 0x000000ffff318224 */ /* 0x000fe400078e0021 */
[-C--:B------:R-:W-:Y:S02]  /*4370*/  @!P0 FMUL.FTZ R181, R54, R50.reuse ;  /* 0x0000003236b58220 */ /* 0x080fe40000410000 */
[C---:B------:R-:W-:Y:S02]  /*4380*/  @!P0 FMUL.FTZ R3, R47.reuse, R50 ;  /* 0x000000322f038220 */ /* 0x040fe40000410000 */
[-C--:B------:R-:W-:Y:S01]  /*4390*/  @!P0 FFMA.FTZ R2, R52, R55.reuse, R2 ;  /* 0x0000003734028223 */ /* 0x080fe20000010002 */
[----:B------:R-:W-:Y:S01]  /*43a0*/  @!P0 HADD2.F32 R52, -RZ, R58.H0_H0 ;  /* 0x2000003aff348230 */ /* 0x000fe20000004100 */
[----:B------:R-:W-:Y:S01]  /*43b0*/  @!P0 FFMA.FTZ R180, R46, R55, -R180 ;  /* 0x000000372eb48223 */ /* 0x000fe200000108b4 */
[----:B------:R-:W-:Y:S01]  /*43c0*/  @!P0 HADD2.F32 R46, -RZ, R48.H0_H0 ;  /* 0x20000030ff2e8230 */ /* 0x000fe20000004100 */
[-C--:B------:R-:W-:Y:S01]  /*43d0*/  @!P0 FFMA.FTZ R181, R47, R56.reuse, -R181 ;  /* 0x000000382fb58223 */ /* 0x080fe200000108b5 */
[----:B------:R-:W-:Y:S01]  /*43e0*/  @!P0 HADD2.F32 R47, -RZ, R45.H0_H0 ;  /* 0x2000002dff2f8230 */ /* 0x000fe20000004100 */
[----:B------:R-:W-:Y:S01]  /*43f0*/  @!P0 FFMA.FTZ R3, R54, R56, R3 ;  /* 0x0000003836038223 */ /* 0x000fe20000010003 */
[--C-:B------:R-:W-:Y:S02]  /*4400*/  @!P0 HADD2.F32 R48, -RZ, R49.reuse.H0_H0 ;  /* 0x20000031ff308230 */ /* 0x100fe40000004100 */
[----:B------:R-:W-:Y:S01]  /*4410*/  @!P0 HADD2.F32 R54, -RZ, R58.H1_H1 ;  /* 0x3000003aff368230 */ /* 0x000fe20000004100 */
[-C--:B------:R-:W-:Y:S01]  /*4420*/  @!P0 FMUL.FTZ R182, R52, R47.reuse ;  /* 0x0000002f34b68220 */ /* 0x080fe20000410000 */
[----:B------:R-:W-:Y:S01]  /*4430*/  @!P0 MOV R58, R78 ;  /* 0x0000004e003a8202 */ /* 0x000fe20000000f00 */
[----:B------:R-:W-:Y:S01]  /*4440*/  @!P0 FMUL.FTZ R4, R48, R47 ;  /* 0x0000002f30048220 */ /* 0x000fe20000410000 */
[----:B------:R-:W-:Y:S01]  /*4450*/  @!P0 HADD2.F32 R45, -RZ, R49.H1_H1 ;  /* 0x30000031ff2d8230 */ /* 0x000fe20000004100 */
[----:B------:R-:W-:Y:S01]  /*4460*/  @!P0 IMAD.MOV.U32 R47, RZ, RZ, R34 ;  /* 0x000000ffff2f8224 */ /* 0x000fe200078e0022 */
[----:B------:R-:W-:Y:S01]  /*4470*/  @!P0 HADD2.F32 R56, -RZ, R61.H0_H0 ;  /* 0x2000003dff388230 */ /* 0x000fe20000004100 */
[-C--:B------:R-:W-:Y:S01]  /*4480*/  @!P0 FMUL.FTZ R183, R54, R46.reuse ;  /* 0x0000002e36b78220 */ /* 0x080fe20000410000 */
[--C-:B------:R-:W-:Y:S01]  /*4490*/  @!P0 HADD2.F32 R57, -RZ, R58.reuse.H0_H0 ;  /* 0x2000003aff398230 */ /* 0x100fe20000004100 */
[C---:B------:R-:W-:Y:S01]  /*44a0*/  @!P0 FMUL.FTZ R5, R45.reuse, R46 ;  /* 0x0000002e2d058220 */ /* 0x040fe20000410000 */
[----:B------:R-:W-:Y:S01]  /*44b0*/  @!P0 HADD2.F32 R58, -RZ, R58.H1_H1 ;  /* 0x3000003aff3a8230 */ /* 0x000fe20000004100 */
[----:B------:R-:W-:Y:S01]  /*44c0*/  @!P0 FFMA.FTZ R183, R45, R56, -R183 ;  /* 0x000000382db78223 */ /* 0x000fe200000108b7 */
[----:B------:R-:W-:Y:S01]  /*44d0*/  @!P0 HADD2.F32 R45, -RZ, R41.H0_H0 ;  /* 0x20000029ff2d8230 */ /* 0x000fe20000004100 */
[----:B------:R-:W-:Y:S01]  /*44e0*/  @!P0 F2FP.PACK_AB R181, R181, R180 ;  /* 0x000000b4b5b5823e */ /* 0x000fe200000000ff */
[--C-:B------:R-:W-:Y:S01]  /*44f0*/  @!P0 HADD2.F32 R41, -RZ, R47.reuse.H1_H1 ;  /* 0x3000002fff298230 */ /* 0x100fe20000004100 */
[-C--:B------:R-:W-:Y:S01]  /*4500*/  @!P0 FMUL.FTZ R185, R58, R42.reuse ;  /* 0x0000002a3ab98220 */ /* 0x080fe20000410000 */
[----:B------:R-:W-:Y:S01]  /*4510*/  @!P0 HADD2.F32 R55, -RZ, R62.H0_H0 ;  /* 0x2000003eff378230 */ /* 0x000fe20000004100 */
[----:B------:R-:W-:Y:S01]  /*4520*/  @!P0 FMUL.FTZ R184, R57, R45 ;  /* 0x0000002d39b88220 */ /* 0x000fe20000410000 */
[----:B------:R-:W-:Y:S01]  /*4530*/  @!P0 MOV R32, R181 ;  /* 0x000000b500208202 */ /* 0x000fe20000000f00 */
[C---:B------:R-:W-:Y:S01]  /*4540*/  @!P0 FMUL.FTZ R7, R41.reuse, R42 ;  /* 0x0000002a29078220 */ /* 0x040fe20000410000 */
[----:B------:R-:W-:Y:S01]  /*4550*/  @!P0 HADD2.F32 R46, -RZ, R47.H0_H0 ;  /* 0x2000002fff2e8230 */ /* 0x000fe20000004100 */
[----:B------:R-:W-:Y:S01]  /*4560*/  @!P0 FFMA.FTZ R185, R41, R60, -R185 ;  /* 0x0000003c29b98223 */ /* 0x000fe200000108b9 */
[----:B------:R-:W-:Y:S01]  /*4570*/  @!P0 HADD2.F32 R41, -RZ, R40.H0_H0 ;  /* 0x20000028ff298230 */ /* 0x000fe20000004100 */
[----:B------:R-:W-:Y:S01]  /*4580*/  @!P0 IMAD.MOV.U32 R40, RZ, RZ, R35 ;  /* 0x000000ffff288224 */ /* 0x000fe200078e0023 */
[----:B------:R-:W-:Y:S01]  /*4590*/  @!P0 MOV R62, R79 ;  /* 0x0000004f003e8202 */ /* 0x000fe20000000f00 */
[----:B------:R-:W-:Y:S01]  /*45a0*/  @!P0 FMUL.FTZ R6, R46, R45 ;  /* 0x0000002d2e068220 */ /* 0x000fe20000410000 */
[----:B------:R-:W-:Y:S01]  /*45b0*/  @!P0 F2FP.PACK_AB R180, R3, R2 ;  /* 0x0000000203b4823e */ /* 0x000fe200000000ff */
[----:B------:R-:W-:Y:S01]  /*45c0*/  @!P0 FFMA.FTZ R4, R52, R55, R4 ;  /* 0x0000003734048223 */ /* 0x000fe20000010004 */
[----:B------:R-:W-:Y:S01]  /*45d0*/  @!P0 HADD2.F32 R42, -RZ, R40.H0_H0 ;  /* 0x20000028ff2a8230 */ /* 0x000fe20000004100 */
[----:B------:R-:W-:Y:S01]  /*45e0*/  @!P0 FFMA.FTZ R5, R54, R56, R5 ;  /* 0x0000003836058223 */ /* 0x000fe20000010005 */
[--C-:B------:R-:W-:Y:S01]  /*45f0*/  @!P0 HADD2.F32 R61, -RZ, R62.reuse.H0_H0 ;  /* 0x2000003eff3d8230 */ /* 0x100fe20000004100 */
[----:B------:R-:W-:Y:S01]  /*4600*/  @!P0 FFMA.FTZ R6, R57, R59, R6 ;  /* 0x0000003b39068223 */ /* 0x000fe20000010006 */
[----:B------:R-:W-:Y:S01]  /*4610*/  @!P0 HADD2.F32 R62, -RZ, R62.H1_H1 ;  /* 0x3000003eff3e8230 */ /* 0x000fe20000004100 */
[-C--:B------:R-:W-:Y:S01]  /*4620*/  @!P0 FMUL.FTZ R8, R42, R41.reuse ;  /* 0x000000292a088220 */ /* 0x080fe20000410000 */
[----:B------:R-:W-:Y:S01]  /*4630*/  @!P0 HADD2.F32 R40, -RZ, R40.H1_H1 ;  /* 0x30000028ff288230 */ /* 0x000fe20000004100 */
[C---:B------:R-:W-:Y:S01]  /*4640*/  @!P0 FMUL.FTZ R186, R61.reuse, R41 ;  /* 0x000000293dba8220 */ /* 0x040fe20000410000 */
[----:B------:R-:W-:Y:S01]  /*4650*/  @!P0 MOV R76, R180 ;  /* 0x000000b4004c8202 */ /* 0x000fe20000000f00 */
[-C--:B------:R-:W-:Y:S02]  /*4660*/  @!P0 FMUL.FTZ R187, R62, R43.reuse ;  /* 0x0000002b3ebb8220 */ /* 0x080fe40000410000 */
[----:B------:R-:W-:Y:S02]  /*4670*/  @!P0 FMUL.FTZ R9, R40, R43 ;  /* 0x0000002b28098220 */ /* 0x000fe40000410000 */
[----:B------:R-:W-:Y:S02]  /*4680*/  @!P0 FFMA.FTZ R7, R58, R60, R7 ;  /* 0x0000003c3a078223 */ /* 0x000fe40000010007 */
[----:B------:R-:W-:Y:S02]  /*4690*/  @!P0 FFMA.FTZ R8, R61, R63, R8 ;  /* 0x0000003f3d088223 */ /* 0x000fe40000010008 */
[----:B------:R-:W-:Y:S02]  /*46a0*/  @!P0 FFMA.FTZ R182, R48, R55, -R182 ;  /* 0x0000003730b68223 */ /* 0x000fe400000108b6 */
[----:B------:R-:W-:Y:S02]  /*46b0*/  @!P0 FFMA.FTZ R184, R46, R59, -R184 ;  /* 0x0000003b2eb88223 */ /* 0x000fe400000108b8 */
[----:B------:R-:W-:Y:S01]  /*46c0*/  @!P0 FFMA.FTZ R186, R42, R63, -R186 ;  /* 0x0000003f2aba8223 */ /* 0x000fe200000108ba */
[----:B------:R-:W-:Y:S01]  /*46d0*/  @!P0 F2FP.PACK_AB R182, R183, R182 ;  /* 0x000000b6b7b6823e */ /* 0x000fe200000000ff */
[-C--:B------:R-:W-:Y:S01]  /*46e0*/  @!P0 FFMA.FTZ R187, R40, R65.reuse, -R187 ;  /* 0x0000004128bb8223 */ /* 0x080fe200000108bb */
[----:B------:R-:W-:Y:S01]  /*46f0*/  @!P0 F2FP.PACK_AB R184, R185, R184 ;  /* 0x000000b8b9b8823e */ /* 0x000fe200000000ff */
[----:B------:R-:W-:Y:S01]  /*4700*/  @!P0 FFMA.FTZ R9, R62, R65, R9 ;  /* 0x000000413e098223 */ /* 0x000fe20000010009 */
[----:B------:R-:W-:Y:S01]  /*4710*/  @!P0 F2FP.PACK_AB R185, R7, R6 ;  /* 0x0000000607b9823e */ /* 0x000fe200000000ff */
[----:B------:R-:W-:Y:S01]  /*4720*/  @!P0 IMAD.MOV.U32 R33, RZ, RZ, R182 ;  /* 0x000000ffff218224 */ /* 0x000fe200078e00b6 */
[----:B------:R-:W-:Y:S02]  /*4730*/  @!P0 F2FP.PACK_AB R187, R187, R186 ;  /* 0x000000babbbb823e */ /* 0x000fe400000000ff */
[----:B------:R-:W-:Y:S01]  /*4740*/  @!P0 F2FP.PACK_AB R183, R5, R4 ;  /* 0x0000000405b7823e */ /* 0x000fe200000000ff */
[----:B------:R-:W-:Y:S01]  /*4750*/  @!P0 IMAD.MOV.U32 R78, RZ, RZ, R185 ;  /* 0x000000ffff4e8224 */ /* 0x000fe200078e00b9 */
[----:B------:R-:W-:Y:S01]  /*4760*/  @!P0 F2FP.PACK_AB R186, R9, R8 ;  /* 0x0000000809ba823e */ /* 0x000fe200000000ff */
[----:B------:R-:W-:Y:S01]  /*4770*/  @!P0 IMAD.MOV.U32 R35, RZ, RZ, R187 ;  /* 0x000000ffff238224 */ /* 0x000fe200078e00bb */
[----:B------:R-:W-:Y:S02]  /*4780*/  @!P0 MOV R34, R184 ;  /* 0x000000b800228202 */ /* 0x000fe40000000f00 */
[----:B------:R-:W-:Y:S02]  /*4790*/  @!P0 MOV R77, R183 ;  /* 0x000000b7004d8202 */ /* 0x000fe40000000f00 */
[----:B------:R-:W-:Y:S02]  /*47a0*/  @!P0 MOV R79, R186 ;  /* 0x000000ba004f8202 */ /* 0x000fe40000000f00 */
[----:B----4-:R-:W-:Y:S04]  /*47b0*/  IADD3 R180, P0, R176, R137, RZ ;  /* 0x00000089b0b47210 */ /* 0x010fe80007f1e0ff */
[----:B---3--:R-:W-:Y:S02]  /*47c0*/  IADD3.X R181, R177, R136, RZ, P0, !PT ;  /* 0x00000088b1b57210 */ /* 0x008fe400007fe4ff */
[C---:B------:R-:W-:Y:S03]  /*47d0*/  ISETP.GE.AND P0, PT, R178.reuse, c[0x0][0x1d4], PT ;  /* 0x00007500b2007a0c */ /* 0x040fe60003f06270 */
[----:B------:R1:W-:Y:S10]  /*47e0*/  ST.E.128 [R180.64], R32 ;  /* 0x00000020b4007985 */ /* 0x0003f4000c101d06 */
[----:B------:R-:W-:Y:S05]  /*47f0*/  @!P0 IMAD.WIDE R182, R178, 0x2, R176 ;  /* 0x00000002b2b68825 */ /* 0x000fea00078e02b0 */
[----:B------:R1:W-:Y:S02]  /*4800*/  @!P0 ST.E.128 [R182.64], R76 ;  /* 0x0000004cb6008985 */ /* 0x0003e4000c101d06 */
.L_x_822:
[----:B------:R-:W-:Y:S05]  /*4810*/  BSYNC B0 ;  /* 0x0000000000007941 */ /* 0x000fea0003800000 */
.L_x_821:
[----:B------:R-:W-:Y:S01]  /*4820*/  ISETP.GE.AND P0, PT, R17, c[0x0][0x1d4], PT ;  /* 0x0000750011007a0c */ /* 0x000fe20003f06270 */
[----:B------:R-:W-:Y:S01]  /*4830*/  @!UPT UIADD3 URZ, URZ, URZ, URZ ;  /* 0x0000003f3f3ff290 */ /* 0x000fe2000fffe03f */
[----:B------:R-:W-:Y:S11]  /*4840*/  BSSY B0, `(.L_x_823) ;  /* 0x000007c000007945 */ /* 0x000ff60003800000 */
[----:B------:R-:W-:-:S05]  /*4850*/  @P0 BRA `(.L_x_824) ;  /* 0x000007a000000947 */ /* 0x000fca0003800000 */
[----:B------:R-:W-:Y:S02]  /*4860*/  LOP3.LUT P1, RZ, R135, 0x2, RZ, 0xc0, !PT ;  /* 0x0000000287ff7812 */ /* 0x000fe4000782c0ff */
        /* <DEDUP_REMOVED lines=10> */
[----:B-1----:R-:W-:Y:S01]  /*4910*/  SHF.R.S32.HI R76, RZ, 0x1f, R59 ;  /* 0x0000001fff4c7819 */ /* 0x002fe2000001143b */
        /* <DEDUP_REMOVED lines=8> */
[----:B------:R-:W-:Y:S01]  /*49a0*/  @!P0 SHF.R.U64 R47, R72, 0x10, R73 ;  /* 0x00000010482f8819 */ /* 0x000fe20000001249 */
[----:B------:R-:W-:Y:S01]  /*49b0*/  @!P0 HADD2.F32 R38, -RZ, R38.H0_H0 ;  /* 0x20000026ff268230 */ /* 0x000fe20000004100 */
[----:B------:R-:W-:Y:S02]  /*49c0*/  LOP3.LUT R76, R76, 0x7ffff000, RZ, 0xc0, !PT ;  /* 0x7ffff0004c4c7812 */ /* 0x000fe400078ec0ff */
[----:B------:R-:W-:Y:S01]  /*49d0*/  @!P0 SHF.R.U32.HI R37, RZ, 0x10, R37 ;  /* 0x00000010ff258819 */ /* 0x000fe20000011625 */
[----:B------:R-:W-:Y:S01]  /*49e0*/  @!P0 HADD2.F32 R47, -RZ, R47.H0_H0 ;  /* 0x2000002fff2f8230 */ /* 0x000fe20000004100 */
[----:B------:R-:W-:Y:S02]  /*49f0*/  IADD3 R76, R77, R76, R16 ;  /* 0x0000004c4d4c7210 */ /* 0x000fe40007ffe010 */
[----:B------:R-:W-:Y:S02]  /*4a00*/  IADD3 R77, R114, R153, RZ ;  /* 0x00000099724d7210 */ /* 0x000fe40007ffe0ff */
[----:B------:R-:W-:Y:S01]  /*4a10*/  @!P0 SHF.R.U32.HI R72, RZ, 0x10, R73 ;  /* 0x00000010ff488819 */ /* 0x000fe20000011649 */
[----:B------:R-:W-:Y:S01]  /*4a20*/  IMAD.IADD R76, R153, 0x1, R76 ;  /* 0x00000001994c7824 */ /* 0x000fe200078e024c */
[----:B------:R-:W-:Y:S02]  /*4a30*/  SHF.L.U32 R65, R77, 0x1, RZ ;  /* 0x000000014d417819 */ /* 0x000fe400000006ff */
[--C-:B------:R-:W-:Y:S01]  /*4a40*/  @!P0 SHF.R.U32.HI R57, RZ, 0x10, R75.reuse ;  /* 0x00000010ff398819 */ /* 0x100fe2000001164b */
[----:B------:R-:W-:Y:S01]  /*4a50*/  IMAD.SHL.U32 R59, R76, 0x2, RZ ;  /* 0x000000024c3b7824 */ /* 0x000fe200078e00ff */
[----:B------:R-:W-:Y:S01]  /*4a60*/  @!P0 SHF.R.U64 R52, R74, 0x10, R75 ;  /* 0x000000104a348819 */ /* 0x000fe2000000124b */
[----:B------:R-:W-:Y:S02]  /*4a70*/  LDS.128 R32, [R65+0xc100] ;  /* 0x00c1000041207984 */ /* 0x000fe40000000c00 */
[----:B------:R-:W-:Y:S02]  /*4a80*/  @!P0 HADD2.F32 R57, -RZ, R57.H0_H0 ;  /* 0x20000039ff398230 */ /* 0x000fe40000004100 */
[----:B------:R-:W-:Y:S04]  /*4a90*/  @!P0 HADD2.F32 R52, -RZ, R52.H0_H0 ;  /* 0x20000034ff348230 */ /* 0x000fe80000004100 */
[----:B------:R-:W1:Y:S02]  /*4aa0*/  LDS.128 R60, [R59+0xc100] ;  /* 0x00c100003b3c7984 */ /* 0x000e640000000c00 */
[----:B-1----:R-:W-:Y:S01]  /*4ab0*/  @!P0 IMAD.MOV.U32 R48, RZ, RZ, R60 ;  /* 0x000000ffff308224 */ /* 0x002fe200078e003c */
[----:B------:R-:W-:Y:S02]  /*4ac0*/  @!P0 MOV R43, R32 ;  /* 0x00000020002b8202 */ /* 0x000fe40000000f00 */
[----:B------:R-:W-:Y:S02]  /*4ad0*/  @!P0 MOV R49, R63 ;  /* 0x0000003f00318202 */ /* 0x000fe40000000f00 */
[--C-:B------:R-:W-:Y:S01]  /*4ae0*/  @!P0 HADD2.F32 R45, -RZ, R48.reuse.H0_H0 ;  /* 0x20000030ff2d8230 */ /* 0x100fe20000004100 */
[----:B------:R-:W-:Y:S01]  /*4af0*/  @!P0 MOV R51, R62 ;  /* 0x0000003e00338202 */ /* 0x000fe20000000f00 */
[--C-:B------:R-:W-:Y:S02]  /*4b00*/  @!P0 HADD2.F32 R39, -RZ, R43.reuse.H0_H0 ;  /* 0x2000002bff278230 */ /* 0x100fe40000004100 */
[----:B------:R-:W-:Y:S01]  /*4b10*/  @!P0 HADD2.F32 R48, -RZ, R48.H1_H1 ;  /* 0x30000030ff308230 */ /* 0x000fe20000004100 */
[-C--:B------:R-:W-:Y:S01]  /*4b20*/  @!P0 FMUL.FTZ R59, R45, R42.reuse ;  /* 0x0000002a2d3b8220 */ /* 0x080fe20000410000 */
[----:B------:R-:W-:Y:S01]  /*4b30*/  @!P0 HADD2.F32 R40, -RZ, R43.H1_H1 ;  /* 0x3000002bff288230 */ /* 0x000fe20000004100 */
[C---:B------:R-:W-:Y:S01]  /*4b40*/  @!P0 FMUL.FTZ R2, R39.reuse, R42 ;  /* 0x0000002a27028220 */ /* 0x040fe20000410000 */
[--C-:B------:R-:W-:Y:S01]  /*4b50*/  @!P0 HADD2.F32 R56, -RZ, R49.reuse.H1_H1 ;  /* 0x30000031ff388230 */ /* 0x100fe20000004100 */
[-C--:B------:R-:W-:Y:S01]  /*4b60*/  @!P0 FFMA.FTZ R59, R39, R46.reuse, -R59 ;  /* 0x0000002e273b8223 */ /* 0x080fe2000001083b */
[----:B------:R-:W-:Y:S01]  /*4b70*/  @!P0 HADD2.F32 R39, -RZ, R44.H0_H0 ;  /* 0x2000002cff278230 */ /* 0x000fe20000004100 */
[----:B------:R-:W-:Y:S01]  /*4b80*/  @!P0 FFMA.FTZ R2, R45, R46, R2 ;  /* 0x0000002e2d028223 */ /* 0x000fe20000010002 */
[----:B------:R-:W-:Y:S01]  /*4b90*/  @!P0 MOV R46, R61 ;  /* 0x0000003d002e8202 */ /* 0x000fe20000000f00 */
[-C--:B------:R-:W-:Y:S01]  /*4ba0*/  @!P0 FMUL.FTZ R76, R48, R41.reuse ;  /* 0x00000029304c8220 */ /* 0x080fe20000410000 */
[----:B------:R-:W-:Y:S01]  /*4bb0*/  @!P0 HADD2.F32 R54, -RZ, R49.H0_H0 ;  /* 0x20000031ff368230 */ /* 0x000fe20000004100 */
[C---:B------:R-:W-:Y:S01]  /*4bc0*/  @!P0 FMUL.FTZ R3, R40.reuse, R41 ;  /* 0x0000002928038220 */ /* 0x040fe20000410000 */
[----:B------:R-:W-:Y:S01]  /*4bd0*/  @!P0 HADD2.F32 R49, -RZ, R51.H0_H0 ;  /* 0x20000033ff318230 */ /* 0x000fe20000004100 */
[----:B------:R-:W-:Y:S01]  /*4be0*/  @!P0 IMAD.MOV.U32 R41, RZ, RZ, R33 ;  /* 0x000000ffff298224 */ /* 0x000fe200078e0021 */
[--C-:B------:R-:W-:Y:S01]  /*4bf0*/  @!P0 HADD2.F32 R45, -RZ, R46.reuse.H0_H0 ;  /* 0x2000002eff2d8230 */ /* 0x100fe20000004100 */
[-C--:B------:R-:W-:Y:S01]  /*4c00*/  @!P0 FFMA.FTZ R76, R40, R47.reuse, -R76 ;  /* 0x0000002f284c8223 */ /* 0x080fe2000001084c */
[----:B------:R-:W-:Y:S01]  /*4c10*/  @!P0 HADD2.F32 R40, -RZ, R37.H0_H0 ;  /* 0x20000025ff288230 */ /* 0x000fe20000004100 */
[----:B------:R-:W-:Y:S01]  /*4c20*/  @!P0 FFMA.FTZ R3, R48, R47, R3 ;  /* 0x0000002f30038223 */ /* 0x000fe20000010003 */
[----:B------:R-:W-:Y:S01]  /*4c30*/  @!P0 HADD2.F32 R46, -RZ, R46.H1_H1 ;  /* 0x3000002eff2e8230 */ /* 0x000fe20000004100 */
[----:B------:R-:W-:Y:S01]  /*4c40*/  @!P0 FMUL.FTZ R65, R45, R39 ;  /* 0x000000272d418220 */ /* 0x000fe20000410000 */
[--C-:B------:R-:W-:Y:S01]  /*4c50*/  @!P0 HADD2.F32 R37, -RZ, R41.reuse.H1_H1 ;  /* 0x30000029ff258230 */ /* 0x100fe20000004100 */
[----:B------:R-:W-:Y:S01]  /*4c60*/  @!P0 F2FP.PACK_AB R76, R76, R59 ;  /* 0x0000003b4c4c823e */ /* 0x000fe200000000ff */
[----:B------:R-:W-:Y:S01]  /*4c70*/  @!P0 HADD2.F32 R48, -RZ, R72.H0_H0 ;  /* 0x20000048ff308230 */ /* 0x000fe20000004100 */
[----:B------:R-:W-:Y:S01]  /*4c80*/  @!P0 FMUL.FTZ R78, R46, R40 ;  /* 0x000000282e4e8220 */ /* 0x000fe20000410000 */
[----:B------:R-:W-:Y:S01]  /*4c90*/  @!P0 HADD2.F32 R42, -RZ, R41.H0_H0 ;  /* 0x20000029ff2a8230 */ /* 0x000fe20000004100 */
[----:B------:R-:W-:Y:S01]  /*4ca0*/  @!P0 IMAD.MOV.U32 R41, RZ, RZ, R35 ;  /* 0x000000ffff298224 */ /* 0x000fe200078e0023 */
[----:B------:R-:W-:Y:S01]  /*4cb0*/  @!P0 MOV R32, R76 ;  /* 0x0000004c00208202 */ /* 0x000fe20000000f00 */
[C---:B------:R-:W-:Y:S01]  /*4cc0*/  @!P0 FMUL.FTZ R5, R37.reuse, R40 ;  /* 0x0000002825058220 */ /* 0x040fe20000410000 */
[----:B------:R-:W-:Y:S01]  /*4cd0*/  @!P0 HADD2.F32 R47, -RZ, R81.H0_H0 ;  /* 0x20000051ff2f8230 */ /* 0x000fe20000004100 */
[----:B------:R-:W-:Y:S01]  /*4ce0*/  @!P0 FFMA.FTZ R78, R37, R48, -R78 ;  /* 0x00000030254e8223 */ /* 0x000fe2000001084e */
[----:B------:R-:W-:Y:S01]  /*4cf0*/  @!P0 HADD2.F32 R37, -RZ, R36.H0_H0 ;  /* 0x20000024ff258230 */ /* 0x000fe20000004100 */
[C---:B------:R-:W-:Y:S01]  /*4d00*/  @!P0 FMUL.FTZ R4, R42.reuse, R39 ;  /* 0x000000272a048220 */ /* 0x040fe20000410000 */
[----:B------:R-:W-:Y:S01]  /*4d10*/  @!P0 HADD2.F32 R36, -RZ, R41.H1_H1 ;  /* 0x30000029ff248230 */ /* 0x000fe20000004100 */
[----:B------:R-:W-:Y:S01]  /*4d20*/  @!P0 FFMA.FTZ R65, R42, R47, -R65 ;  /* 0x0000002f2a418223 */ /* 0x000fe20000010841 */
[----:B------:R-:W-:Y:S01]  /*4d30*/  @!P0 HADD2.F32 R39, -RZ, R27.H1_H1 ;  /* 0x3000001bff278230 */ /* 0x000fe20000004100 */
[-C--:B------:R-:W-:Y:S01]  /*4d40*/  @!P0 FMUL.FTZ R178, R56, R37.reuse ;  /* 0x0000002538b28220 */ /* 0x080fe20000410000 */
[----:B------:R-:W-:Y:S01]  /*4d50*/  @!P0 HADD2.F32 R40, -RZ, R41.H0_H0 ;  /* 0x20000029ff288230 */ /* 0x000fe20000004100 */
[C---:B------:R-:W-:Y:S01]  /*4d60*/  @!P0 FMUL.FTZ R9, R36.reuse, R37 ;  /* 0x0000002524098220 */ /* 0x040fe20000410000 */
[----:B------:R-:W-:Y:S01]  /*4d70*/  @!P0 HADD2.F32 R51, -RZ, R51.H1_H1 ;  /* 0x30000033ff338230 */ /* 0x000fe20000004100 */
[----:B------:R-:W-:Y:S01]  /*4d80*/  @!P0 FFMA.FTZ R178, R36, R57, -R178 ;  /* 0x0000003924b28223 */ /* 0x000fe200000108b2 */
[----:B------:R-:W-:Y:S01]  /*4d90*/  @!P0 HADD2.F32 R36, -RZ, R27.H0_H0 ;  /* 0x2000001bff248230 */ /* 0x000fe20000004100 */
[----:B------:R-:W-:Y:S01]  /*4da0*/  @!P0 IMAD.MOV.U32 R27, RZ, RZ, R34 ;  /* 0x000000ffff1b8224 */ /* 0x000fe200078e0022 */
[----:B------:R-:W-:Y:S01]  /*4db0*/  @!P0 F2FP.PACK_AB R65, R78, R65 ;  /* 0x000000414e41823e */ /* 0x000fe200000000ff */
[----:B------:R-:W-:Y:S01]  /*4dc0*/  @!P0 FFMA.FTZ R4, R45, R47, R4 ;  /* 0x0000002f2d048223 */ /* 0x000fe20000010004 */
[----:B------:R-:W-:Y:S01]  /*4dd0*/  @!P0 F2FP.PACK_AB R59, R3, R2 ;  /* 0x00000002033b823e */ /* 0x000fe200000000ff */
[----:B------:R-:W-:Y:S01]  /*4de0*/  @!P0 FFMA.FTZ R5, R46, R48, R5 ;  /* 0x000000302e058223 */ /* 0x000fe20000010005 */
[--C-:B------:R-:W-:Y:S01]  /*4df0*/  @!P0 HADD2.F32 R37, -RZ, R27.reuse.H0_H0 ;  /* 0x2000001bff258230 */ /* 0x100fe20000004100 */
[-C--:B------:R-:W-:Y:S01]  /*4e00*/  @!P0 FMUL.FTZ R8, R40, R39.reuse ;  /* 0x0000002728088220 */ /* 0x080fe20000410000 */
[----:B------:R-:W-:Y:S01]  /*4e10*/  @!P0 HADD2.F32 R27, -RZ, R27.H1_H1 ;  /* 0x3000001bff1b8230 */ /* 0x000fe20000004100 */
[C---:B------:R-:W-:Y:S01]  /*4e20*/  @!P0 FMUL.FTZ R77, R54.reuse, R39 ;  /* 0x00000027364d8220 */ /* 0x040fe20000410000 */
[----:B------:R-:W-:Y:S01]  /*4e30*/  @!P0 MOV R60, R59 ;  /* 0x0000003b003c8202 */ /* 0x000fe20000000f00 */
[----:B------:R-:W-:Y:S01]  /*4e40*/  @!P0 FMUL.FTZ R6, R37, R36 ;  /* 0x0000002425068220 */ /* 0x000fe20000410000 */
[----:B------:R-:W-:Y:S01]  /*4e50*/  @!P0 F2FP.PACK_AB R78, R5, R4 ;  /* 0x00000004054e823e */ /* 0x000fe200000000ff */
[----:B------:R-:W-:Y:S02]  /*4e60*/  @!P0 FMUL.FTZ R7, R27, R38 ;  /* 0x000000261b078220 */ /* 0x000fe40000410000 */
[C---:B------:R-:W-:Y:S01]  /*4e70*/  @!P0 FFMA.FTZ R6, R49.reuse, R50, R6 ;  /* 0x0000003231068223 */ /* 0x040fe20000010006 */
[----:B------:R-:W-:Y:S01]  /*4e80*/  @!P0 MOV R61, R78 ;  /* 0x0000004e003d8202 */ /* 0x000fe20000000f00 */
[----:B------:R-:W-:Y:S02]  /*4e90*/  @!P0 FMUL.FTZ R79, R49, R36 ;  /* 0x00000024314f8220 */ /* 0x000fe40000410000 */
[C---:B------:R-:W-:Y:S02]  /*4ea0*/  @!P0 FMUL.FTZ R180, R51.reuse, R38 ;  /* 0x0000002633b48220 */ /* 0x040fe40000410000 */
[----:B------:R-:W-:Y:S02]  /*4eb0*/  @!P0 FFMA.FTZ R7, R51, R52, R7 ;  /* 0x0000003433078223 */ /* 0x000fe40000010007 */
[-C--:B------:R-:W-:Y:S02]  /*4ec0*/  @!P0 FFMA.FTZ R8, R54, R55.reuse, R8 ;  /* 0x0000003736088223 */ /* 0x080fe40000010008 */
[----:B------:R-:W-:Y:S02]  /*4ed0*/  @!P0 FFMA.FTZ R77, R40, R55, -R77 ;  /* 0x00000037284d8223 */ /* 0x000fe4000001084d */
[----:B------:R-:W-:Y:S02]  /*4ee0*/  @!P0 FFMA.FTZ R79, R37, R50, -R79 ;  /* 0x00000032254f8223 */ /* 0x000fe4000001084f */
[----:B------:R-:W-:Y:S01]  /*4ef0*/  @!P0 FFMA.FTZ R180, R27, R52, -R180 ;  /* 0x000000341bb48223 */ /* 0x000fe200000108b4 */
[----:B------:R-:W-:Y:S01]  /*4f00*/  @!P0 F2FP.PACK_AB R77, R178, R77 ;  /* 0x0000004db24d823e */ /* 0x000fe200000000ff */
[----:B------:R-:W-:Y:S02]  /*4f10*/  @!P0 FFMA.FTZ R9, R56, R57, R9 ;  /* 0x0000003938098223 */ /* 0x000fe40000010009 */
[----:B------:R-:W-:Y:S01]  /*4f20*/  @!P0 IMAD.MOV.U32 R33, RZ, RZ, R65 ;  /* 0x000000ffff218224 */ /* 0x000fe200078e0041 */
[----:B------:R-:W-:Y:S01]  /*4f30*/  @!P0 F2FP.PACK_AB R180, R180, R79 ;  /* 0x0000004fb4b4823e */ /* 0x000fe200000000ff */
[----:B------:R-:W-:Y:S01]  /*4f40*/  @!P0 IMAD.MOV.U32 R35, RZ, RZ, R77 ;  /* 0x000000ffff238224 */ /* 0x000fe200078e004d */
        /* <DEDUP_REMOVED lines=11> */
.L_x_824:
[----:B------:R-:W-:Y:S05]  /*5000*/  BSYNC B0 ;  /* 0x0000000000007941 */ /* 0x000fea0003800000 */
.L_x_823:
[----:B------:R-:W-:Y:S11]  /*5010*/  ISETP.GE.AND P0, PT, R15, c[0x0][0x1d4], PT ;  /* 0x000075000f007a0c */ /* 0x000ff60003f06270 */
[----:B------:R-:W-:Y:S02]  /*5020*/  @!UPT UIADD3 URZ, URZ, URZ, URZ ;  /* 0x0000003f3f3ff290 */ /* 0x000fe4000fffe03f */
[----:B------:R-:W-:-:S05]  /*5030*/  @P0 BRA `(.L_x_808) ;  /* 0x00000b0000000947 */ /* 0x000fca0003800000 */
[----:B------:R-:W-:Y:S02]  /*5040*/  LOP3.LUT P1, RZ, R135, 0x8, RZ, 0xc0, !PT ;  /* 0x0000000887ff7812 */ /* 0x000fe4000782c0ff */
[----:B----4-:R-:W-:Y:S02]  /*5050*/  IADD3 R54, P0, R176, R141, RZ ;  /* 0x0000008db0367210 */ /* 0x010fe40007f1e0ff */
[----:B------:R-:W-:Y:S02]  /*5060*/  SEL R52, R110, R179, !P1 ;  /* 0x000000b36e347207 */ /* 0x000fe40004800000 */
[----:B---3--:R-:W-:Y:S02]  /*5070*/  IADD3.X R55, R177, R140, RZ, P0, !PT ;  /* 0x0000008cb1377210 */ /* 0x008fe400007fe4ff */
[----:B------:R-:W-:Y:S02]  /*5080*/  SHF.R.S32.HI R51, RZ, 0x1f, R52 ;  /* 0x0000001fff337819 */ /* 0x000fe40000011434 */
[----:B------:R-:W-:Y:S02]  /*5090*/  ISETP.GE.AND P0, PT, R15, c[0x0][0x27c], PT ;  /* 0x00009f000f007a0c */ /* 0x000fe40003f06270 */
[----:B------:R-:W-:Y:S04]  /*50a0*/  LEA.HI R51, R51, R52, RZ, 0x4 ;  /* 0x0000003433337211 */ /* 0x000fe800078f20ff */
[----:B-1----:R-:W-:Y:S04]  /*50b0*/  LEA.HI.SX32 R61, R51, R144, 0x1c ;  /* 0x00000090333d7211 */ /* 0x002fe800078fe2ff */
[----:B------:R-:W-:Y:S01]  /*50c0*/  SHF.R.S32.HI R62, RZ, 0x1f, R61 ;  /* 0x0000001fff3e7819 */ /* 0x000fe2000001143d */
[----:B------:R-:W-:Y:S02]  /*50d0*/  IMAD.SHL.U32 R51, R61, 0x8, RZ ;  /* 0x000000083d337824 */ /* 0x000fe400078e00ff */
[----:B------:R-:W-:Y:S01]  /*50e0*/  @!P0 SHF.R.U64 R36, R28, 0x10, R29 ;  /* 0x000000101c248819 */ /* 0x000fe2000000121d */
[----:B------:R-:W-:Y:S01]  /*50f0*/  @!P0 HADD2.F32 R41, -RZ, R66.H1_H1 ;  /* 0x30000042ff298230 */ /* 0x000fe20000004100 */
[----:B------:R-:W-:Y:S01]  /*5100*/  LEA.HI R62, R62, R61, RZ, 0x3 ;  /* 0x0000003d3e3e7211 */ /* 0x000fe200078f18ff */
[----:B------:R-:W-:Y:S01]  /*5110*/  @!P0 HADD2.F32 R44, -RZ, R64.H0_H0 ;  /* 0x20000040ff2c8230 */ /* 0x000fe20000004100 */
[----:B------:R-:W-:Y:S01]  /*5120*/  LOP3.LUT R72, R123, 0x38, R51, 0xf8, !PT ;  /* 0x000000387b487812 */ /* 0x000fe200078ef833 */
[----:B------:R-:W-:Y:S01]  /*5130*/  @!P0 HADD2.F32 R37, -RZ, R36.H0_H0 ;  /* 0x20000024ff258230 */ /* 0x000fe20000004100 */
[----:B------:R-:W-:Y:S01]  /*5140*/  SHF.L.U32 R62, R62, 0x9, RZ ;  /* 0x000000093e3e7819 */ /* 0x000fe200000006ff */
[----:B------:R-:W-:Y:S01]  /*5150*/  @!P0 HADD2.F32 R48, -RZ, R64.H1_H1 ;  /* 0x30000040ff308230 */ /* 0x000fe20000004100 */
[----:B------:R-:W-:Y:S02]  /*5160*/  LOP3.LUT R61, R72, R111, RZ, 0x3c, !PT ;  /* 0x0000006f483d7212 */ /* 0x000fe400078e3cff */
[----:B------:R-:W-:Y:S02]  /*5170*/  LOP3.LUT R62, R62, 0x7ffff000, RZ, 0xc0, !PT ;  /* 0x7ffff0003e3e7812 */ /* 0x000fe400078ec0ff */
[----:B------:R-:W-:Y:S02]  /*5180*/  @!P0 SHF.R.U32.HI R28, RZ, 0x10, R31 ;  /* 0x00000010ff1c8819 */ /* 0x000fe4000001161f */
[----:B------:R-:W-:Y:S01]  /*5190*/  IADD3 R62, R61, R62, R16 ;  /* 0x0000003e3d3e7210 */ /* 0x000fe20007ffe010 */
[----:B------:R-:W-:Y:S01]  /*51a0*/  IMAD.IADD R61, R112, 0x1, R153 ;  /* 0x00000001703d7824 */ /* 0x000fe200078e0299 */
[----:B------:R-:W-:Y:S01]  /*51b0*/  @!P0 SHF.R.U64 R27, R30, 0x10, R31 ;  /* 0x000000101e1b8819 */ /* 0x000fe2000000121f */
[----:B------:R-:W-:Y:S01]  /*51c0*/  @!P0 HADD2.F32 R31, -RZ, R26.H1_H1 ;  /* 0x3000001aff1f8230 */ /* 0x000fe20000004100 */
[----:B------:R-:W-:Y:S01]  /*51d0*/  IADD3 R153, R153, R62, RZ ;  /* 0x0000003e99997210 */ /* 0x000fe20007ffe0ff */
[----:B------:R-:W-:Y:S01]  /*51e0*/  IMAD.SHL.U32 R60, R61, 0x2, RZ ;  /* 0x000000023d3c7824 */ /* 0x000fe200078e00ff */
[----:B------:R-:W-:Y:S02]  /*51f0*/  @!P0 SHF.R.U64 R43, R68, 0x10, R69 ;  /* 0x00000010442b8819 */ /* 0x000fe40000001245 */
[----:B------:R-:W-:Y:S02]  /*5200*/  SHF.L.U32 R52, R153, 0x1, RZ ;  /* 0x0000000199347819 */ /* 0x000fe400000006ff */
[----:B------:R-:W1:Y:S01]  /*5210*/  LDS.128 R32, [R60+0xc100] ;  /* 0x00c100003c207984 */ /* 0x000e620000000c00 */
[----:B------:R-:W-:Y:S01]  /*5220*/  @!P0 HADD2.F32 R43, -RZ, R43.H0_H0 ;  /* 0x2000002bff2b8230 */ /* 0x000fe20000004100 */
[----:B------:R-:W-:Y:S02]  /*5230*/  @!P0 SHF.R.U32.HI R29, RZ, 0x10, R29 ;  /* 0x00000010ff1d8819 */ /* 0x000fe4000001161d */
[----:B------:R-:W-:Y:S02]  /*5240*/  @!P0 SHF.R.U32.HI R68, RZ, 0x10, R69 ;  /* 0x00000010ff448819 */ /* 0x000fe40000011645 */
[--C-:B------:R-:W-:Y:S01]  /*5250*/  @!P0 SHF.R.U32.HI R49, RZ, 0x10, R71.reuse ;  /* 0x00000010ff318819 */ /* 0x100fe20000011647 */
[----:B------:R-:W-:Y:S01]  /*5260*/  @!P0 HADD2.F32 R29, -RZ, R29.H0_H0 ;  /* 0x2000001dff1d8230 */ /* 0x000fe20000004100 */
[----:B------:R-:W2:Y:S01]  /*5270*/  LDS.128 R56, [R52+0xc100] ;  /* 0x00c1000034387984 */ /* 0x000ea20000000c00 */
[----:B------:R-:W-:Y:S02]  /*5280*/  @!P0 SHF.R.U64 R46, R70, 0x10, R71 ;  /* 0x00000010462e8819 */ /* 0x000fe40000001247 */
[----:B------:R-:W-:Y:S03]  /*5290*/  @!P0 HADD2.F32 R49, -RZ, R49.H0_H0 ;  /* 0x20000031ff318230 */ /* 0x000fe60000004100 */
[----:B------:R-:W-:Y:S01]  /*52a0*/  @!P0 HADD2.F32 R46, -RZ, R46.H0_H0 ;  /* 0x2000002eff2e8230 */ /* 0x000fe20000004100 */
[----:B-1----:R-:W-:Y:S05]  /*52b0*/  @!P0 IMAD.MOV.U32 R38, RZ, RZ, R32 ;  /* 0x000000ffff268224 */ /* 0x002fea00078e0020 */
[--C-:B------:R-:W-:Y:S02]  /*52c0*/  @!P0 HADD2.F32 R30, -RZ, R38.reuse.H0_H0 ;  /* 0x20000026ff1e8230 */ /* 0x100fe40000004100 */
[----:B------:R-:W-:Y:S01]  /*52d0*/  @!P0 HADD2.F32 R36, -RZ, R38.H1_H1 ;  /* 0x30000026ff248230 */ /* 0x000fe20000004100 */
[----:B--2---:R-:W-:Y:S01]  /*52e0*/  @!P0 IMAD.MOV.U32 R45, RZ, RZ, R58 ;  /* 0x000000ffff2d8224 */ /* 0x004fe200078e003a */
[----:B------:R-:W-:Y:S01]  /*52f0*/  @!P0 MOV R40, R56 ;  /* 0x0000003800288202 */ /* 0x000fe20000000f00 */
[----:B------:R-:W-:Y:S02]  /*5300*/  @!P0 FMUL.FTZ R2, R30, R31 ;  /* 0x0000001f1e028220 */ /* 0x000fe40000410000 */
[----:B------:R-:W-:Y:S02]  /*5310*/  @!P0 FMUL.FTZ R3, R36, R37 ;  /* 0x0000002524038220 */ /* 0x000fe40000410000 */
[--C-:B------:R-:W-:Y:S02]  /*5320*/  @!P0 HADD2.F32 R39, -RZ, R40.reuse.H0_H0 ;  /* 0x20000028ff278230 */ /* 0x100fe40000004100 */
[----:B------:R-:W-:Y:S03]  /*5330*/  @!P0 HADD2.F32 R40, -RZ, R40.H1_H1 ;  /* 0x30000028ff288230 */ /* 0x000fe60000004100 */
[C---:B------:R-:W-:Y:S02]  /*5340*/  @!P0 FMUL.FTZ R52, R39.reuse, R31 ;  /* 0x0000001f27348220 */ /* 0x040fe40000410000 */
[----:B------:R-:W-:Y:S02]  /*5350*/  @!P0 FMUL.FTZ R61, R40, R37 ;  /* 0x00000025283d8220 */ /* 0x000fe40000410000 */
[-C--:B------:R-:W-:Y:S02]  /*5360*/  @!P0 FFMA.FTZ R2, R39, R41.reuse, R2 ;  /* 0x0000002927028223 */ /* 0x080fe40000010002 */
[----:B------:R-:W-:Y:S01]  /*5370*/  @!P0 FFMA.FTZ R52, R30, R41, -R52 ;  /* 0x000000291e348223 */ /* 0x000fe20000010834 */
[----:B------:R-:W-:Y:S01]  /*5380*/  @!P0 HADD2.F32 R30, -RZ, R26.H0_H0 ;  /* 0x2000001aff1e8230 */ /* 0x000fe20000004100 */
[----:B------:R-:W-:Y:S02]  /*5390*/  @!P0 IMAD.MOV.U32 R41, RZ, RZ, R57 ;  /* 0x000000ffff298224 */ /* 0x000fe400078e0039 */
[----:B------:R-:W-:Y:S01]  /*53a0*/  @!P0 FFMA.FTZ R61, R36, R43, -R61 ;  /* 0x0000002b243d8223 */ /* 0x000fe2000001083d */
[----:B------:R-:W-:Y:S01]  /*53b0*/  @!P0 MOV R36, R33 ;  /* 0x0000002100248202 */ /* 0x000fe20000000f00 */
[----:B------:R-:W-:Y:S01]  /*53c0*/  @!P0 FFMA.FTZ R3, R40, R43, R3 ;  /* 0x0000002b28038223 */ /* 0x000fe20000010003 */
[--C-:B------:R-:W-:Y:S01]  /*53d0*/  @!P0 HADD2.F32 R42, -RZ, R41.reuse.H1_H1 ;  /* 0x30000029ff2a8230 */ /* 0x100fe20000004100 */
[----:B------:R-:W-:Y:S01]  /*53e0*/  @!P0 IMAD.MOV.U32 R43, RZ, RZ, R59 ;  /* 0x000000ffff2b8224 */ /* 0x000fe200078e003b */
[----:B------:R-:W-:Y:S01]  /*53f0*/  @!P0 HADD2.F32 R39, -RZ, R41.H0_H0 ;  /* 0x20000029ff278230 */ /* 0x000fe20000004100 */
[----:B------:R-:W-:Y:S01]  /*5400*/  @!P0 F2FP.PACK_AB R52, R61, R52 ;  /* 0x000000343d34823e */ /* 0x000fe200000000ff */
[----:B------:R-:W-:Y:S01]  /*5410*/  @!P0 HADD2.F32 R26, -RZ, R36.H1_H1 ;  /* 0x30000024ff1a8230 */ /* 0x000fe20000004100 */
[-C--:B------:R-:W-:Y:S01]  /*5420*/  @!P0 FMUL.FTZ R63, R42, R29.reuse ;  /* 0x0000001d2a3f8220 */ /* 0x080fe20000410000 */
[----:B------:R-:W-:Y:S01]  /*5430*/  @!P0 HADD2.F32 R41, -RZ, R68.H0_H0 ;  /* 0x20000044ff298230 */ /* 0x000fe20000004100 */
[-C--:B------:R-:W-:Y:S01]  /*5440*/  @!P0 FMUL.FTZ R60, R39, R30.reuse ;  /* 0x0000001e273c8220 */ /* 0x080fe20000410000 */
[----:B------:R-:W-:Y:S01]  /*5450*/  @!P0 HADD2.F32 R40, -RZ, R66.H0_H0 ;  /* 0x20000042ff288230 */ /* 0x000fe20000004100 */
[C---:B------:R-:W-:Y:S01]  /*5460*/  @!P0 FMUL.FTZ R5, R26.reuse, R29 ;  /* 0x0000001d1a058220 */ /* 0x040fe20000410000 */
[----:B------:R-:W-:Y:S01]  /*5470*/  @!P0 HADD2.F32 R31, -RZ, R36.H0_H0 ;  /* 0x20000024ff1f8230 */ /* 0x000fe20000004100 */
[----:B------:R-:W-:Y:S01]  /*5480*/  @!P0 FFMA.FTZ R63, R26, R41, -R63 ;  /* 0x000000291a3f8223 */ /* 0x000fe2000001083f */
[----:B------:R-:W-:Y:S01]  /*5490*/  @!P0 MOV R26, R35 ;  /* 0x00000023001a8202 */ /* 0x000fe20000000f00 */
[----:B------:R-:W-:Y:S01]  /*54a0*/  @!P0 IMAD.MOV.U32 R32, RZ, RZ, R52 ;  /* 0x000000ffff208224 */ /* 0x000fe200078e0034 */
[----:B------:R-:W-:Y:S01]  /*54b0*/  @!P0 HADD2.F32 R29, -RZ, R28.H0_H0 ;  /* 0x2000001cff1d8230 */ /* 0x000fe20000004100 */
[C---:B------:R-:W-:Y:S01]  /*54c0*/  @!P0 FMUL.FTZ R4, R31.reuse, R30 ;  /* 0x0000001e1f048220 */ /* 0x040fe20000410000 */
[----:B------:R-:W-:Y:S01]  /*54d0*/  @!P0 HADD2.F32 R50, -RZ, R43.H1_H1 ;  /* 0x3000002bff328230 */ /* 0x000fe20000004100 */
[-C--:B------:R-:W-:Y:S01]  /*54e0*/  @!P0 FFMA.FTZ R60, R31, R40.reuse, -R60 ;  /* 0x000000281f3c8223 */ /* 0x080fe2000001083c */
[--C-:B------:R-:W-:Y:S01]  /*54f0*/  @!P0 HADD2.F32 R31, -RZ, R26.reuse.H0_H0 ;  /* 0x2000001aff1f8230 */ /* 0x100fe20000004100 */
[----:B------:R-:W-:Y:S01]  /*5500*/  @!P0 FFMA.FTZ R4, R39, R40, R4 ;  /* 0x0000002827048223 */ /* 0x000fe20000010004 */
[----:B------:R-:W-:Y:S01]  /*5510*/  @!P0 HADD2.F32 R26, -RZ, R26.H1_H1 ;  /* 0x3000001aff1a8230 */ /* 0x000fe20000004100 */
[----:B------:R-:W-:Y:S01]  /*5520*/  @!P0 FMUL.FTZ R65, R50, R29 ;  /* 0x0000001d32418220 */ /* 0x000fe20000410000 */
[--C-:B------:R-:W-:Y:S01]  /*5530*/  @!P0 HADD2.F32 R30, -RZ, R21.reuse.H1_H1 ;  /* 0x30000015ff1e8230 */ /* 0x100fe20000004100 */
[----:B------:R-:W-:Y:S01]  /*5540*/  @!P0 FFMA.FTZ R5, R42, R41, R5 ;  /* 0x000000292a058223 */ /* 0x000fe20000010005 */
[----:B------:R-:W-:Y:S01]  /*5550*/  @!P0 HADD2.F32 R28, -RZ, R21.H0_H0 ;  /* 0x20000015ff1c8230 */ /* 0x000fe20000004100 */
[C---:B------:R-:W-:Y:S01]  /*5560*/  @!P0 FMUL.FTZ R9, R26.reuse, R29 ;  /* 0x0000001d1a098220 */ /* 0x040fe20000410000 */
[----:B------:R-:W-:Y:S01]  /*5570*/  @!P0 MOV R21, R34 ;  /* 0x0000002200158202 */ /* 0x000fe20000000f00 */
[----:B------:R-:W-:Y:S01]  /*5580*/  @!P0 FFMA.FTZ R65, R26, R49, -R65 ;  /* 0x000000311a418223 */ /* 0x000fe20000010841 */
[----:B------:R-:W-:Y:S01]  /*5590*/  @!P0 HADD2.F32 R47, -RZ, R43.H0_H0 ;  /* 0x2000002bff2f8230 */ /* 0x000fe20000004100 */
[----:B------:R-:W-:Y:S01]  /*55a0*/  @!P0 FMUL.FTZ R8, R31, R30 ;  /* 0x0000001e1f088220 */ /* 0x000fe20000410000 */
[----:B------:R-:W-:Y:S01]  /*55b0*/  @!P0 HADD2.F32 R43, -RZ, R45.H0_H0 ;  /* 0x2000002dff2b8230 */ /* 0x000fe20000004100 */
[----:B------:R-:W-:Y:S01]  /*55c0*/  @!P0 F2FP.PACK_AB R63, R63, R60 ;  /* 0x0000003c3f3f823e */ /* 0x000fe200000000ff */
[----:B------:R-:W-:Y:S01]  /*55d0*/  @!P0 HADD2.F32 R26, -RZ, R27.H0_H0 ;  /* 0x2000001bff1a8230 */ /* 0x000fe20000004100 */
[----:B------:R-:W-:Y:S01]  /*55e0*/  @!P0 FMUL.FTZ R62, R47, R30 ;  /* 0x0000001e2f3e8220 */ /* 0x000fe20000410000 */
[----:B------:R-:W-:Y:S01]  /*55f0*/  @!P0 HADD2.F32 R45, -RZ, R45.H1_H1 ;  /* 0x3000002dff2d8230 */ /* 0x000fe20000004100 */
[----:B------:R-:W-:Y:S01]  /*5600*/  @!P0 FMUL.FTZ R72, R43, R28 ;  /* 0x0000001c2b488220 */ /* 0x000fe20000410000 */
[----:B------:R-:W-:Y:S01]  /*5610*/  @!P0 MOV R33, R63 ;  /* 0x0000003f00218202 */ /* 0x000fe20000000f00 */
[----:B------:R-:W-:Y:S01]  /*5620*/  @!P0 FFMA.FTZ R62, R31, R48, -R62 ;  /* 0x000000301f3e8223 */ /* 0x000fe2000001083e */
[----:B------:R-:W-:Y:S01]  /*5630*/  @!P0 F2FP.PACK_AB R61, R5, R4 ;  /* 0x00000004053d823e */ /* 0x000fe200000000ff */
[----:B------:R-:W-:Y:S01]  /*5640*/  @!P0 FMUL.FTZ R73, R45, R26 ;  /* 0x0000001a2d498220 */ /* 0x000fe20000410000 */
[----:B------:R-:W-:Y:S01]  /*5650*/  @!P0 F2FP.PACK_AB R60, R3, R2 ;  /* 0x00000002033c823e */ /* 0x000fe200000000ff */
[--C-:B------:R-:W-:Y:S01]  /*5660*/  @!P0 HADD2.F32 R27, -RZ, R21.reuse.H0_H0 ;  /* 0x20000015ff1b8230 */ /* 0x100fe20000004100 */
[----:B------:R-:W-:Y:S01]  /*5670*/  @!P0 F2FP.PACK_AB R62, R65, R62 ;  /* 0x0000003e413e823e */ /* 0x000fe200000000ff */
[----:B------:R-:W-:Y:S01]  /*5680*/  @!P0 IMAD.MOV.U32 R57, RZ, RZ, R61 ;  /* 0x000000ffff398224 */ /* 0x000fe200078e003d */
[----:B------:R-:W-:Y:S01]  /*5690*/  @!P0 HADD2.F32 R21, -RZ, R21.H1_H1 ;  /* 0x30000015ff158230 */ /* 0x000fe20000004100 */
[----:B------:R-:W-:Y:S01]  /*56a0*/  @!P0 MOV R56, R60 ;  /* 0x0000003c00388202 */ /* 0x000fe20000000f00 */
[C---:B------:R-:W-:Y:S01]  /*56b0*/  @!P0 FFMA.FTZ R72, R27.reuse, R44, -R72 ;  /* 0x0000002c1b488223 */ /* 0x040fe20000010848 */
[----:B------:R-:W-:Y:S01]  /*56c0*/  @!P0 MOV R35, R62 ;  /* 0x0000003e00238202 */ /* 0x000fe20000000f00 */
[----:B------:R-:W-:Y:S02]  /*56d0*/  @!P0 FMUL.FTZ R6, R27, R28 ;  /* 0x0000001c1b068220 */ /* 0x000fe40000410000 */
[C---:B------:R-:W-:Y:S02]  /*56e0*/  @!P0 FFMA.FTZ R73, R21.reuse, R46, -R73 ;  /* 0x0000002e15498223 */ /* 0x040fe40000010849 */
[----:B------:R-:W-:Y:S02]  /*56f0*/  @!P0 FMUL.FTZ R7, R21, R26 ;  /* 0x0000001a15078220 */ /* 0x000fe40000410000 */
[----:B------:R-:W-:Y:S01]  /*5700*/  @!P0 FFMA.FTZ R6, R43, R44, R6 ;  /* 0x0000002c2b068223 */ /* 0x000fe20000010006 */
[----:B------:R-:W-:Y:S01]  /*5710*/  @!P0 F2FP.PACK_AB R73, R73, R72 ;  /* 0x000000484949823e */ /* 0x000fe200000000ff */
[----:B------:R-:W-:Y:S02]  /*5720*/  @!P0 FFMA.FTZ R7, R45, R46, R7 ;  /* 0x0000002e2d078223 */ /* 0x000fe40000010007 */
[----:B------:R-:W-:Y:S02]  /*5730*/  @!P0 FFMA.FTZ R8, R47, R48, R8 ;  /* 0x000000302f088223 */ /* 0x000fe40000010008 */
[----:B------:R-:W-:Y:S01]  /*5740*/  @!P0 IMAD.MOV.U32 R34, RZ, RZ, R73 ;  /* 0x000000ffff228224 */ /* 0x000fe200078e0049 */
[----:B------:R-:W-:Y:S01]  /*5750*/  @!P0 F2FP.PACK_AB R65, R7, R6 ;  /* 0x000000060741823e */ /* 0x000fe200000000ff */
[----:B------:R-:W-:Y:S03]  /*5760*/  @!P0 FFMA.FTZ R9, R50, R49, R9 ;  /* 0x0000003132098223 */ /* 0x000fe60000010009 */
[----:B------:R1:W-:Y:S01]  /*5770*/  ST.E.128 [R54.64], R32 ;  /* 0x0000002036007985 */ /* 0x0003e2000c101d06 */
[----:B------:R-:W-:Y:S02]  /*5780*/  @!P0 MOV R58, R65 ;  /* 0x00000041003a8202 */ /* 0x000fe40000000f00 */
        /* <DEDUP_REMOVED lines=9> */
.L_x_804:
[----:B------:R-:W-:Y:S01]  /*5820*/  IMAD.WIDE.U32 R8, R146, c[0x0][0x1e0], RZ ;  /* 0x0000780092087a25 */ /* 0x000fe200078e00ff */
[----:B------:R-:W-:Y:S02]  /*5830*/  SHF.R.S32.HI R152, RZ, 0x1f, R146 ;  /* 0x0000001fff987819 */ /* 0x000fe40000011492 */
[----:B-----5:R-:W-:Y:S01]  /*5840*/  SHF.R.S32.HI R151, RZ, 0x1f, R147 ;  /* 0x0000001fff977819 */ /* 0x020fe20000011493 */
[----:B------:R-:W-:Y:S02]  /*5850*/  IMAD.IADD R148, R89, 0x1, -R148 ;  /* 0x0000000159947824 */ /* 0x000fe400078e0a94 */
[----:B------:R-:W-:Y:S02]  /*5860*/  IMAD R2, R152, c[0x0][0x1e0], RZ ;  /* 0x0000780098027a24 */ /* 0x000fe400078e02ff */
[----:B-1----:R-:W-:Y:S01]  /*5870*/  IMAD R7, R151, c[0x0][0x1f0], RZ ;  /* 0x00007c0097077a24 */ /* 0x002fe200078e02ff */
[----:B------:R-:W-:Y:S01]  /*5880*/  IMNMX R148, R148, 0x40, PT ;  /* 0x0000004094947817 */ /* 0x000fe20003800200 */
[----:B------:R-:W-:Y:S02]  /*5890*/  IMAD R2, R146, c[0x0][0x1e4], R2 ;  /* 0x0000790092027a24 */ /* 0x000fe400078e0202 */
[----:B------:R-:W-:Y:S02]  /*58a0*/  IMAD R7, R147, c[0x0][0x1f4], R7 ;  /* 0x00007d0093077a24 */ /* 0x000fe400078e0207 */
[----:B------:R-:W-:Y:S04]  /*58b0*/  IMAD.IADD R9, R9, 0x1, R2 ;  /* 0x0000000109097824 */ /* 0x000fe800078e0202 */
[----:B------:R-:W-:Y:S05]  /*58c0*/  IMAD.WIDE.U32 R8, R147, c[0x0][0x1f0], R8 ;  /* 0x00007c0093087a25 */ /* 0x000fea00078e0008 */
[----:B------:R-:W-:Y:S04]  /*58d0*/  IADD3 R5, P0, R170, R8, RZ ;  /* 0x00000008aa057210 */ /* 0x000fe80007f1e0ff */
[----:B------:R-:W-:Y:S02]  /*58e0*/  IADD3.X R4, R102, R9, R7, P0, !PT ;  /* 0x0000000966047210 */ /* 0x000fe400007fe407 */
[C---:B------:R-:W-:Y:S04]  /*58f0*/  LEA R2, P0, R5.reuse, c[0x0][0x1c8], 0x1 ;  /* 0x0000720005027a11 */ /* 0x040fe800078008ff */
[----:B------:R-:W-:Y:S02]  /*5900*/  LEA.HI.X R3, R5, c[0x0][0x1cc], R4, 0x1, P0 ;  /* 0x0000730005037a11 */ /* 0x000fe400000f0c04 */
[----:B------:R-:W1:Y:S01]  /*5910*/  SHFL.IDX PT, R2, R2, RZ, 0x1c1f ;  /* 0x001c1fff02027589 */ /* 0x000e6200000e0000 */
[----:B------:R-:W-:Y:S07]  /*5920*/  ISETP.GT.AND P0, PT, R148, R97, PT ;  /* 0x000000619400720c */ /* 0x000fee0003f04270 */
[----:B------:R-:W2:Y:S06]  /*5930*/  SHFL.IDX PT, R3, R3, RZ, 0x1c1f ;  /* 0x001c1fff03037589 */ /* 0x000eac00000e0000 */
[----:B------:R-:W-:-:S05]  /*5940*/  @!P0 BRA `(.L_x_808) ;  /* 0x000001f000008947 */ /* 0x000fca0003800000 */
[----:B------:R-:W-:Y:S02]  /*5950*/  ISETP.GE.AND P2, PT, R24, c[0x0][0x1d4], PT ;  /* 0x0000750018007a0c */ /* 0x000fe40003f46270 */
[----:B------:R-:W-:Y:S02]  /*5960*/  ISETP.GE.AND P1, PT, R17, c[0x0][0x1d4], PT ;  /* 0x0000750011007a0c */ /* 0x000fe40003f26270 */
[----:B------:R-:W-:Y:S02]  /*5970*/  ISETP.GE.AND P4, PT, R15, c[0x0][0x1d4], PT ;  /* 0x000075000f007a0c */ /* 0x000fe40003f86270 */
[----:B------:R-:W-:Y:S07]  /*5980*/  ISETP.GE.AND P3, PT, R126, c[0x0][0x1d4], PT ;  /* 0x000075007e007a0c */ /* 0x000fee0003f66270 */
[----:B------:R-:W3:Y:S01]  /*5990*/  @!P2 LDS.128 R28, [R150+0xc000] ;  /* 0x00c00000961ca984 */ /* 0x000ee20000000c00 */
[CC--:B-1----:R-:W-:Y:S04]  /*59a0*/  @!P2 LEA R32, P0, R24.reuse, R2.reuse, 0x1 ;  /* 0x000000021820a211 */ /* 0x0c2fe800078008ff */
[-C--:B--2---:R-:W-:Y:S02]  /*59b0*/  @!P2 LEA.HI.X R33, R24, R3.reuse, R25, 0x1, P0 ;  /* 0x000000031821a211 */ /* 0x084fe400000f0c19 */
[CC--:B------:R-:W-:Y:S04]  /*59c0*/  @!P1 LEA R42, P0, R120.reuse, R2.reuse, 0x1 ;  /* 0x00000002782a9211 */ /* 0x0c0fe800078008ff */
[-C--:B------:R-:W-:Y:S02]  /*59d0*/  @!P1 LEA.HI.X R43, R120, R3.reuse, R143, 0x1, P0 ;  /* 0x00000003782b9211 */ /* 0x080fe400000f0c8f */
[CC--:B------:R-:W-:Y:S04]  /*59e0*/  @!P4 LEA R40, P0, R119.reuse, R2.reuse, 0x1 ;  /* 0x000000027728c211 */ /* 0x0c0fe800078008ff */
[-C--:B------:R-:W-:Y:S02]  /*59f0*/  @!P4 LEA.HI.X R41, R119, R3.reuse, R142, 0x1, P0 ;  /* 0x000000037729c211 */ /* 0x080fe400000f0c8e */
[CC--:B------:R-:W-:Y:S04]  /*5a00*/  @!P3 LEA R26, P0, R117.reuse, R2.reuse, 0x1 ;  /* 0x00000002751ab211 */ /* 0x0c0fe800078008ff */
[-C--:B------:R-:W-:Y:S01]  /*5a10*/  @!P3 LEA.HI.X R27, R117, R3.reuse, R108, 0x1, P0 ;  /* 0x00000003751bb211 */ /* 0x080fe200000f0c6c */
[----:B---3--:R-:W-:Y:S04]  /*5a20*/  @!P2 ST.E.128 [R32.64], R28 ;  /* 0x0000001c2000a985 */ /* 0x008fe8000c101d06 */
[----:B------:R-:W1:Y:S04]  /*5a30*/  @!P1 LDS.128 R4, [R149+0xc000] ;  /* 0x00c0000095049984 */ /* 0x000e680000000c00 */
        /* <DEDUP_REMOVED lines=16> */
.L_x_808:
[----:B------:R-:W-:Y:S05]  /*5b40*/  BSYNC B1 ;  /* 0x0000000000017941 */ /* 0x000fea0003800000 */
.L_x_803:
[----:B------:R-:W-:Y:S01]  /*5b50*/  ISETP.GT.AND P0, PT, R18, R11, PT ;  /* 0x0000000b1200720c */ /* 0x000fe20003f04270 */
[----:B-1----:R-:W-:Y:S01]  /*5b60*/  IMAD.WIDE.U32 R8, R146, c[0x0][0x208], RZ ;  /* 0x0000820092087a25 */ /* 0x002fe200078e00ff */
[C---:B------:R-:W-:Y:S01]  /*5b70*/  ISETP.GE.AND P1, PT, R67.reuse, 0x1, PT ;  /* 0x000000014300780c */ /* 0x040fe20003f26270 */
[----:B------:R-:W-:Y:S01]  /*5b80*/  BSSY B0, `(.L_x_825) ;  /* 0x000004b000007945 */ /* 0x000fe20003800000 */
[----:B--2---:R-:W-:Y:S02]  /*5b90*/  IADD3 R3, R67, 0x1, RZ ;  /* 0x0000000143037810 */ /* 0x004fe40007ffe0ff */
[----:B------:R-:W-:Y:S07]  /*5ba0*/  LOP3.LUT P2, RZ, R135, 0x1, RZ, 0xc0, !PT ;  /* 0x0000000187ff7812 */ /* 0x000fee000784c0ff */
[----:B------:R-:W-:Y:S01]  /*5bb0*/  @P0 IADD3 R5, R18, -0x1, RZ ;  /* 0xffffffff12050810 */ /* 0x000fe20007ffe0ff */
[----:B------:R-:W-:Y:S01]  /*5bc0*/  @P0 IMAD R2, R67, 0x3000, R10 ;  /* 0x0000300043020824 */ /* 0x000fe200078e020a */
[----:B------:R-:W-:Y:S01]  /*5bd0*/  SEL R67, R3, RZ, !P1 ;  /* 0x000000ff03437207 */ /* 0x000fe20004800000 */
[----:B------:R-:W-:Y:S01]  /*5be0*/  @P0 IMAD.MOV.U32 R6, RZ, RZ, R154 ;  /* 0x000000ffff060224 */ /* 0x000fe200078e009a */
[----:B------:R-:W-:Y:S01]  /*5bf0*/  @P0 SHF.R.S32.HI R4, RZ, 0x1f, R5 ;  /* 0x0000001fff040819 */ /* 0x000fe20000011405 */
[----:B------:R-:W-:Y:S02]  /*5c00*/  @P0 IMAD R3, R92, R5, RZ ;  /* 0x000000055c030224 */ /* 0x000fe400078e02ff */
[----:B------:R-:W-:Y:S02]  /*5c10*/  @P0 IMAD.MOV.U32 R7, RZ, RZ, R175 ;  /* 0x000000ffff070224 */ /* 0x000fe400078e00af */
[-C--:B------:R-:W-:Y:S02]  /*5c20*/  @P0 IMAD R3, R4, R94.reuse, R3 ;  /* 0x0000005e04030224 */ /* 0x080fe400078e0203 */
[----:B------:R-:W-:Y:S04]  /*5c30*/  @P0 IMAD.WIDE.U32 R6, R5, R94, R6 ;  /* 0x0000005e05060225 */ /* 0x000fe800078e0006 */
[----:B------:R-:W-:Y:S01]  /*5c40*/  @P0 IMAD.IADD R3, R7, 0x1, R3 ;  /* 0x0000000107030824 */ /* 0x000fe200078e0203 */
[----:B-----5:R-:W-:Y:S01]  /*5c50*/  @P0 LEA R26, P1, R6, c[0x0][0x250], 0x1 ;  /* 0x00009400061a0a11 */ /* 0x020fe200078208ff */
[----:B------:R-:W-:Y:S03]  /*5c60*/  @P0 IMAD.SHL.U32 R5, R2, 0x2, RZ ;  /* 0x0000000202050824 */ /* 0x000fe600078e00ff */
[----:B------:R-:W-:Y:S01]  /*5c70*/  @P0 LEA.HI.X R27, R6, c[0x0][0x254], R3, 0x1, P1 ;  /* 0x00009500061b0a11 */ /* 0x000fe200008f0c03 */
[----:B------:R-:W-:Y:S02]  /*5c80*/  IMAD R3, R152, c[0x0][0x208], RZ ;  /* 0x0000820098037a24 */ /* 0x000fe400078e02ff */
[----:B------:R-:W-:Y:S02]  /*5c90*/  IMAD R6, R151, c[0x0][0x218], RZ ;  /* 0x0000860097067a24 */ /* 0x000fe400078e02ff */
[----:B------:R-:W-:Y:S01]  /*5ca0*/  @!PT LDS RZ, [RZ] ;  /* 0x00000000fffff984 */ /* 0x000fe20000000800 */
[----:B------:R-:W-:Y:S01]  /*5cb0*/  @!PT LDS RZ, [RZ] ;  /* 0x00000000fffff984 */ /* 0x000fe20000000800 */
[----:B------:R-:W-:Y:S01]  /*5cc0*/  @!PT LDS RZ, [RZ] ;  /* 0x00000000fffff984 */ /* 0x000fe20000000800 */
[----:B------:R1:W-:Y:S01]  /*5cd0*/  @P0 LDGSTS.E.BYPASS.LTC128B.128 [R5+0x100], [R26.64], !P6 ;  /* 0x001000001a050fae */ /* 0x0003e2000f101d46 */
[----:B------:R-:W-:Y:S02]  /*5ce0*/  IMAD R3, R146, c[0x0][0x20c], R3 ;  /* 0x0000830092037a24 */ /* 0x000fe400078e0203 */
[----:B------:R-:W-:Y:S01]  /*5cf0*/  IMAD R6, R147, c[0x0][0x21c], R6 ;  /* 0x0000870093067a24 */ /* 0x000fe200078e0206 */
[----:B------:R1:W-:Y:S01]  /*5d00*/  @P0 LDGSTS.E.BYPASS.LTC128B.128 [R5+0x2100], [R26.64+0x80], !P2 ;  /* 0x021000801a050fae */ /* 0x0003e2000d101d46 */
[----:B------:R-:W-:Y:S03]  /*5d10*/  IMAD.IADD R9, R9, 0x1, R3 ;  /* 0x0000000109097824 */ /* 0x000fe600078e0203 */
[----:B------:R1:W-:Y:S01]  /*5d20*/  @P0 LDGSTS.E.BYPASS.LTC128B.128 [R5+0x4100], [R26.64+0x100], !P5 ;  /* 0x041001001a050fae */ /* 0x0003e2000e901d46 */
[----:B------:R-:W-:Y:S05]  /*5d30*/  IMAD.WIDE.U32 R8, R147, c[0x0][0x218], R8 ;  /* 0x0000860093087a25 */ /* 0x000fea00078e0008 */
[----:B------:R-:W-:Y:S04]  /*5d40*/  IADD3 R4, P1, R172, R8, RZ ;  /* 0x00000008ac047210 */ /* 0x000fe80007f3e0ff */
[----:B------:R-:W-:Y:S02]  /*5d50*/  IADD3.X R3, R99, R9, R6, P1, !PT ;  /* 0x0000000963037210 */ /* 0x000fe40000ffe406 */
[C---:B------:R-:W-:Y:S04]  /*5d60*/  @P0 LEA R6, P1, R109.reuse, R26, 0x1 ;  /* 0x0000001a6d060211 */ /* 0x040fe800078208ff */
[----:B------:R-:W-:Y:S02]  /*5d70*/  @P0 LEA.HI.X R7, R109, R27, R100, 0x1, P1 ;  /* 0x0000001b6d070211 */ /* 0x000fe400008f0c64 */
[C---:B------:R-:W-:Y:S03]  /*5d80*/  LEA R8, P1, R4.reuse, c[0x0][0x1f8], 0x1 ;  /* 0x00007e0004087a11 */ /* 0x040fe600078208ff */
[----:B------:R1:W-:Y:S01]  /*5d90*/  @P0 LDGSTS.E.BYPASS.LTC128B.128 [R5+0x1100], [R6.64], !P6 ;  /* 0x0110000006050fae */ /* 0x0003e2000f101d46 */
[----:B------:R-:W-:Y:S03]  /*5da0*/  LEA.HI.X R3, R4, c[0x0][0x1fc], R3, 0x1, P1 ;  /* 0x00007f0004037a11 */ /* 0x000fe600008f0c03 */
[----:B------:R1:W-:Y:S04]  /*5db0*/  @P0 LDGSTS.E.BYPASS.LTC128B.128 [R5+0x3100], [R6.64+0x80], !P2 ;  /* 0x0310008006050fae */ /* 0x0003e8000d101d46 */
[----:B------:R1:W-:Y:S01]  /*5dc0*/  @P0 LDGSTS.E.BYPASS.LTC128B.128 [R5+0x5100], [R6.64+0x100], !P5 ;  /* 0x0510010006050fae */ /* 0x0003e2000e901d46 */
[----:B------:R-:W-:Y:S03]  /*5dd0*/  ISETP.GT.AND P0, PT, R148, R97, PT ;  /* 0x000000619400720c */ /* 0x000fe60003f04270 */
[----:B------:R-:W0:Y:S04]  /*5de0*/  LDGDEPBAR ;  /* 0x00000000000079af */ /* 0x000e280000000000 */
[----:B------:R-:W2:Y:S04]  /*5df0*/  SHFL.IDX PT, R8, R8, RZ, 0x1c1f ;  /* 0x001c1fff08087589 */ /* 0x000ea800000e0000 */
[----:B------:R-:W4:Y:S01]  /*5e00*/  SHFL.IDX PT, R3, R3, RZ, 0x1c1f ;  /* 0x001c1fff03037589 */ /* 0x000f2200000e0000 */
[----:B------:R-:W-:Y:S04]  /*5e10*/  DEPBAR.LE SB0, 0x2 ;  /* 0x000080800000791a */ /* 0x000fe80000000000 */
[----:B------:R-:W-:Y:S06]  /*5e20*/  BAR.SYNC.DEFER_BLOCKING 0x0 ;  /* 0x0000000000007b1d */ /* 0x000fec0000010000 */
[----:B------:R-:W-:-:S05]  /*5e30*/  @!P0 BRA `(.L_x_826) ;  /* 0x000001f000008947 */ /* 0x000fca0003800000 */
[----:B-12-4-:R-:W-:Y:S02]  /*5e40*/  ISETP.GE.AND P2, PT, R24, c[0x0][0x1d4], PT ;  /* 0x0000750018007a0c */ /* 0x016fe40003f46270 */
        /* <DEDUP_REMOVED lines=30> */
.L_x_826:
[----:B-12-4-:R-:W-:Y:S05]  /*6030*/  BSYNC B0 ;  /* 0x0000000000007941 */ /* 0x016fea0003800000 */
.L_x_825:
[C---:B------:R-:W-:Y:S02]  /*6040*/  ISETP.GE.AND P0, PT, R53.reuse, 0x1, PT ;  /* 0x000000013500780c */ /* 0x040fe40003f06270 */
[----:B------:R-:W-:Y:S02]  /*6050*/  IADD3 R2, R18, -0x2, RZ ;  /* 0xfffffffe12027810 */ /* 0x000fe40007ffe0ff */
[----:B------:R-:W-:Y:S02]  /*6060*/  IADD3 R4, R53, 0x1, RZ ;  /* 0x0000000135047810 */ /* 0x000fe40007ffe0ff */
[----:B------:R-:W-:Y:S02]  /*6070*/  LOP3.LUT P2, RZ, R135, 0x1, RZ, 0xc0, !PT ;  /* 0x0000000187ff7812 */ /* 0x000fe4000784c0ff */
[----:B------:R-:W-:Y:S02]  /*6080*/  SEL R53, R4, RZ, !P0 ;  /* 0x000000ff04357207 */ /* 0x000fe40004000000 */
[C---:B------:R-:W-:Y:S11]  /*6090*/  ISETP.GE.AND P0, PT, R2.reuse, R11, PT ;  /* 0x0000000b0200720c */ /* 0x040ff60003f06270 */
[----:B------:R-:W-:Y:S02]  /*60a0*/  @!UPT UIADD3 URZ, URZ, URZ, URZ ;  /* 0x0000003f3f3ff290 */ /* 0x000fe4000fffe03f */
[----:B------:R-:W-:Y:S01]  /*60b0*/  @P0 SHF.R.S32.HI R5, RZ, 0x1f, R2 ;  /* 0x0000001fff050819 */ /* 0x000fe20000011402 */
[----:B------:R-:W-:Y:S02]  /*60c0*/  @P0 IMAD R4, R91, R2, RZ ;  /* 0x000000025b040224 */ /* 0x000fe400078e02ff */
[----:B------:R-:W-:Y:S02]  /*60d0*/  @P0 IMAD.MOV.U32 R6, RZ, RZ, R156 ;  /* 0x000000ffff060224 */ /* 0x000fe400078e009c */
[----:B------:R-:W-:Y:S02]  /*60e0*/  @P0 IMAD.MOV.U32 R7, RZ, RZ, R159 ;  /* 0x000000ffff070224 */ /* 0x000fe400078e009f */
[-C--:B------:R-:W-:Y:S02]  /*60f0*/  @P0 IMAD R4, R5, R93.reuse, R4 ;  /* 0x0000005d05040224 */ /* 0x080fe400078e0204 */
[----:B------:R-:W-:Y:S04]  /*6100*/  @P0 IMAD.WIDE.U32 R6, R2, R93, R6 ;  /* 0x0000005d02060225 */ /* 0x000fe800078e0006 */
[----:B------:R-:W-:Y:S01]  /*6110*/  @P0 IMAD.IADD R4, R7, 0x1, R4 ;  /* 0x0000000107040824 */ /* 0x000fe200078e0204 */
[C---:B------:R-:W-:Y:S01]  /*6120*/  @P0 LEA R8, P1, R6.reuse, c[0x0][0x220], 0x1 ;  /* 0x0000880006080a11 */ /* 0x040fe200078208ff */
[----:B------:R-:W-:Y:S03]  /*6130*/  @P0 IMAD R3, R67, 0x3000, R10 ;  /* 0x0000300043030824 */ /* 0x000fe600078e020a */
[----:B------:R-:W-:Y:S01]  /*6140*/  @P0 LEA.HI.X R9, R6, c[0x0][0x224], R4, 0x1, P1 ;  /* 0x0000890006090a11 */ /* 0x000fe200008f0c04 */
[----:B------:R-:W-:Y:S01]  /*6150*/  @P0 IMAD.SHL.U32 R5, R3, 0x2, RZ ;  /* 0x0000000203050824 */ /* 0x000fe200078e00ff */
[C---:B------:R-:W-:Y:S04]  /*6160*/  @P0 LEA R6, P1, R96.reuse, R8, 0x1 ;  /* 0x0000000860060211 */ /* 0x040fe800078208ff */
        /* <DEDUP_REMOVED lines=9> */
[----:B------:R1:W-:Y:S01]  /*6200*/  @P0 LDGSTS.E.BYPASS.LTC128B.128 [R5+0x11100], [R6.64+0x100], !P5 ;  /* 0x1110010006050fae */ /* 0x0003e2000e901d46 */
[C---:B------:R-:W-:Y:S02]  /*6210*/  ISETP.GT.AND P0, PT, R18.reuse, R11, PT ;  /* 0x0000000b1200720c */ /* 0x040fe40003f04270 */
[----:B------:R-:W-:Y:S01]  /*6220*/  IADD3 R18, R18, -0x1, RZ ;  /* 0xffffffff12127810 */ /* 0x000fe20007ffe0ff */
[----:B------:R-:W0:Y:S10]  /*6230*/  LDGDEPBAR ;  /* 0x00000000000079af */ /* 0x000e340000000000 */
[----:B------:R-:W-:-:S05]  /*6240*/  @P0 BRA `(.L_x_827) ;  /* 0xffffb94000000947 */ /* 0x000fca000383ffff */
[----:B------:R-:W-:Y:S06]  /*6250*/  BAR.SYNC.DEFER_BLOCKING 0x0 ;  /* 0x0000000000007b1d */ /* 0x000fec0000010000 */
.L_x_802:
[----:B-1----:R-:W-:Y:S01]  /*6260*/  ISETP.GE.AND P0, PT, R134, 0x1, PT ;  /* 0x000000018600780c */ /* 0x002fe20003f06270 */
[----:B------:R-:W-:Y:S01]  /*6270*/  CS2R R98, SRZ ;  /* 0x0000000000627805 */ /* 0x000fe2000001ff00 */
[----:B------:R-:W-:Y:S01]  /*6280*/  PLOP3.LUT P2, PT, PT, PT, PT, 0x80, 0x0 ;  /* 0x000000000000781c */ /* 0x000fe20003f4f070 */
[----:B------:R-:W-:Y:S01]  /*6290*/  CS2R R96, SRZ ;  /* 0x0000000000607805 */ /* 0x000fe2000001ff00 */
[----:B------:R-:W-:Y:S01]  /*62a0*/  CS2R R94, SRZ ;  /* 0x00000000005e7805 */ /* 0x000fe2000001ff00 */
[----:B------:R-:W-:Y:S01]  /*62b0*/  CS2R R92, SRZ ;  /* 0x00000000005c7805 */ /* 0x000fe2000001ff00 */
        /* <DEDUP_REMOVED lines=10> */
[----:B---3--:R-:W-:Y:S01]  /*6360*/  CS2R R72, SRZ ;  /* 0x0000000000487805 */ /* 0x008fe2000001ff00 */
        /* <DEDUP_REMOVED lines=43> */
[C---:B------:R-:W-:Y:S01]  /*6620*/  IMAD.WIDE.U32 R12, R88.reuse, c[0x0][0x178], RZ ;  /* 0x00005e00580c7a25 */ /* 0x040fe200078e00ff */
[----:B------:R-:W-:Y:S01]  /*6630*/  SHF.R.S32.HI R5, RZ, 0x1f, R82 ;  /* 0x0000001fff057819 */ /* 0x000fe20000011452 */
[----:B------:R-:W-:Y:S01]  /*6640*/  BSSY B0, `(.L_x_829) ;  /* 0x0000057000007945 */ /* 0x000fe20003800000 */
[----:B------:R-:W-:Y:S01]  /*6650*/  ISETP.NE.U32.AND P0, PT, RZ, c[0x0][0x348], PT ;  /* 0x0000d200ff007a0c */ /* 0x000fe20003f05070 */
[----:B------:R-:W-:Y:S01]  /*6660*/  IMAD R7, R7, c[0x0][0x178], RZ ;  /* 0x00005e0007077a24 */ /* 0x000fe200078e02ff */
[----:B------:R-:W-:Y:S01]  /*6670*/  LEA.HI R3, R5, R82, RZ, 0x3 ;  /* 0x0000005205037211 */ /* 0x000fe200078f18ff */
[----:B------:R-:W-:Y:S01]  /*6680*/  IMAD.MOV.U32 R0, RZ, RZ, c[0x0][0x2c4] ;  /* 0x0000b100ff007624 */ /* 0x000fe200078e00ff */
[----:B------:R-:W-:Y:S01]  /*6690*/  SHF.R.S32.HI R11, RZ, 0x1f, R195 ;  /* 0x0000001fff0b7819 */ /* 0x000fe200000114c3 */
[----:B------:R-:W-:Y:S01]  /*66a0*/  IMAD R7, R88, c[0x0][0x17c], R7 ;  /* 0x00005f0058077a24 */ /* 0x000fe200078e0207 */
[----:B------:R-:W-:Y:S01]  /*66b0*/  ISETP.NE.AND.EX P0, PT, RZ, c[0x0][0x34c], PT, P0 ;  /* 0x0000d300ff007a0c */ /* 0x000fe20003f05300 */
[----:B------:R-:W-:Y:S01]  /*66c0*/  IMAD R9, R86, c[0x0][0x1b8], RZ ;  /* 0x00006e0056097a24 */ /* 0x000fe200078e02ff */
[----:B------:R-:W-:Y:S01]  /*66d0*/  ISETP.NE.AND P1, PT, R0, 0x1, PT ;  /* 0x000000010000780c */ /* 0x000fe20003f25270 */
[----:B------:R-:W-:Y:S01]  /*66e0*/  IMAD.IADD R13, R13, 0x1, R7 ;  /* 0x000000010d0d7824 */ /* 0x000fe200078e0207 */
[----:B------:R-:W-:Y:S01]  /*66f0*/  LOP3.LUT R7, R3, 0xfffffff8, RZ, 0xc0, !PT ;  /* 0xfffffff803077812 */ /* 0x000fe200078ec0ff */
[C---:B------:R-:W-:Y:S01]  /*6700*/  IMAD R9, R192.reuse, c[0x0][0x1bc], R9 ;  /* 0x00006f00c0097a24 */ /* 0x040fe200078e0209 */
[----:B------:R-:W-:Y:S01]  /*6710*/  SHF.R.S32.HI R3, RZ, 0x3, R3 ;  /* 0x00000003ff037819 */ /* 0x000fe20000011403 */
[----:B------:R-:W-:Y:S01]  /*6720*/  IMAD.WIDE.U32 R12, R192, c[0x0][0x1b8], R12 ;  /* 0x00006e00c00c7a25 */ /* 0x000fe200078e000c */
[----:B------:R-:W-:-:S02]  /*6730*/  SEL R11, R11, RZ, !P0 ;  /* 0x000000ff0b0b7207 */ /* 0x000fc40004000000 */
[----:B------:R-:W-:Y:S01]  /*6740*/  SEL R8, R195, RZ, !P0 ;  /* 0x000000ffc3087207 */ /* 0x000fe20004000000 */
[----:B------:R-:W-:Y:S01]  /*6750*/  IMAD.IADD R36, R82, 0x1, -R7 ;  /* 0x0000000152247824 */ /* 0x000fe200078e0a07 */
[----:B------:R-:W-:Y:S01]  /*6760*/  LEA.HI R80, R5, R82, RZ, 0x5 ;  /* 0x0000005205507211 */ /* 0x000fe200078f28ff */
[----:B------:R-:W-:Y:S02]  /*6770*/  IMAD R11, R11, c[0x0][0x1c0], RZ ;  /* 0x000070000b0b7a24 */ /* 0x000fe400078e02ff */
[----:B------:R-:W-:Y:S02]  /*6780*/  IMAD R205, R36, 0x20, R3 ;  /* 0x0000002024cd7824 */ /* 0x000fe400078e0203 */
[----:B------:R-:W-:Y:S02]  /*6790*/  IMAD.IADD R13, R13, 0x1, R9 ;  /* 0x000000010d0d7824 */ /* 0x000fe400078e0209 */
[----:B------:R-:W-:Y:S02]  /*67a0*/  IMAD R7, R84, 0x80, R205 ;  /* 0x0000008054077824 */ /* 0x000fe400078e02cd */
[----:B------:R-:W-:-:S02]  /*67b0*/  IMAD R11, R8, c[0x0][0x1c4], R11 ;  /* 0x00007100080b7a24 */ /* 0x000fc400078e020b */
[----:B------:R-:W-:-:S04]  /*67c0*/  @P1 IMAD.HI.U32 R0, R7, c[0x0][0x2c8], RZ ;  /* 0x0000b20007001a27 */ /* 0x000fc800078e00ff */
[----:B------:R-:W-:Y:S01]  /*67d0*/  IMAD.MOV.U32 R4, RZ, RZ, R7 ;  /* 0x000000ffff047224 */ /* 0x000fe200078e0007 */
[----:B------:R-:W-:Y:S01]  /*67e0*/  @P1 SHF.R.U32.HI R4, RZ, c[0x0][0x2cc], R0 ;  /* 0x0000b300ff041a19 */ /* 0x000fe20000011600 */
[----:B------:R-:W-:Y:S01]  /*67f0*/  IMAD.WIDE.U32 R8, R8, c[0x0][0x1c0], R12 ;  /* 0x0000700008087a25 */ /* 0x000fe200078e000c */
[-C--:B------:R-:W-:Y:S02]  /*6800*/  LEA.HI R13, R5, R82.reuse, RZ, 0x4 ;  /* 0x00000052050d7211 */ /* 0x080fe400078f20ff */
[--C-:B------:R-:W-:Y:S01]  /*6810*/  SHF.R.S32.HI R2, RZ, 0x1f, R4.reuse ;  /* 0x0000001fff027819 */ /* 0x100fe20000011404 */
[----:B------:R-:W-:Y:S01]  /*6820*/  IMAD.MOV R0, RZ, RZ, -R4 ;  /* 0x000000ffff007224 */ /* 0x000fe200078e0a04 */
[----:B------:R-:W-:Y:S01]  /*6830*/  LOP3.LUT R37, R13, 0xfffffff0, RZ, 0xc0, !PT ;  /* 0xfffffff00d257812 */ /* 0x000fe200078ec0ff */
[----:B------:R-:W-:Y:S01]  /*6840*/  IMAD.IADD R9, R9, 0x1, R11 ;  /* 0x0000000109097824 */ /* 0x000fe200078e020b */
[----:B------:R-:W-:Y:S01]  /*6850*/  LEA.HI R12, R5, R82, RZ, 0x6 ;  /* 0x00000052050c7211 */ /* 0x000fe200078f30ff */
[----:B------:R-:W-:Y:S01]  /*6860*/  IMAD R0, R0, c[0x0][0x2c4], R7 ;  /* 0x0000b10000007a24 */ /* 0x000fe200078e0207 */
[----:B------:R-:W-:Y:S01]  /*6870*/  LOP3.LUT P1, RZ, R36, 0x2, RZ, 0xc0, !PT ;  /* 0x0000000224ff7812 */ /* 0x000fe2000782c0ff */
[----:B------:R-:W-:-:S02]  /*6880*/  IMAD R7, R2, c[0x0][0x1b0], RZ ;  /* 0x00006c0002077a24 */ /* 0x000fc400078e02ff */
[----:B------:R-:W-:Y:S01]  /*6890*/  IMAD.WIDE.U32 R8, R4, c[0x0][0x1b0], R8 ;  /* 0x00006c0004087a25 */ /* 0x000fe200078e0008 */
[----:B------:R-:W-:-:S03]  /*68a0*/  SHF.R.S32.HI R2, RZ, 0x1f, R0 ;  /* 0x0000001fff027819 */ /* 0x000fc60000011400 */
[----:B------:R-:W-:Y:S02]  /*68b0*/  IMAD R7, R4, c[0x0][0x1b4], R7 ;  /* 0x00006d0004077a24 */ /* 0x000fe400078e0207 */
[----:B------:R-:W-:Y:S01]  /*68c0*/  IMAD R11, R2, c[0x0][0x1a8], RZ ;  /* 0x00006a00020b7a24 */ /* 0x000fe200078e02ff */
[----:B------:R-:W-:Y:S01]  /*68d0*/  LEA R2, R84, R3, 0x7 ;  /* 0x0000000354027211 */ /* 0x000fe200078e38ff */
[----:B------:R-:W-:Y:S01]  /*68e0*/  IMAD.MOV.U32 R6, RZ, RZ, R8 ;  /* 0x000000ffff067224 */ /* 0x000fe200078e0008 */
[----:B------:R-:W-:Y:S01]  /*68f0*/  IADD3 R7, R9, R7, RZ ;  /* 0x0000000709077210 */ /* 0x000fe20007ffe0ff */
[C---:B------:R-:W-:Y:S02]  /*6900*/  IMAD R9, R0.reuse, c[0x0][0x1ac], R11 ;  /* 0x00006b0000097a24 */ /* 0x040fe400078e020b */
[----:B------:R-:W-:Y:S02]  /*6910*/  IMAD R65, R87, c[0x0][0x2c4], RZ ;  /* 0x0000b10057417a24 */ /* 0x000fe400078e02ff */
[----:B------:R-:W-:-:S04]  /*6920*/  IMAD.WIDE.U32 R10, R0, c[0x0][0x1a8], R6 ;  /* 0x00006a00000a7a25 */ /* 0x000fc800078e0006 */
[----:B------:R-:W-:Y:S01]  /*6930*/  IMAD.IADD R6, R11, 0x1, R9 ;  /* 0x000000010b067824 */ /* 0x000fe200078e0209 */
[----:B------:R-:W-:Y:S01]  /*6940*/  LEA R8, P0, R10, c[0x0][0x160], 0x1 ;  /* 0x000058000a087a11 */ /* 0x000fe200078008ff */
[----:B------:R-:W-:Y:S02]  /*6950*/  IMAD.SHL.U32 R7, R3, 0x40, RZ ;  /* 0x0000004003077824 */ /* 0x000fe400078e00ff */
[----:B------:R-:W-:Y:S01]  /*6960*/  IMAD.IADD R37, R82, 0x1, -R37 ;  /* 0x0000000152257824 */ /* 0x000fe200078e0a25 */
[----:B------:R-:W-:Y:S01]  /*6970*/  LEA.HI.X R6, R10, c[0x0][0x164], R6, 0x1, P0 ;  /* 0x000059000a067a11 */ /* 0x000fe200000f0c06 */
[----:B------:R-:W-:Y:S01]  /*6980*/  IMAD.SHL.U32 R146, R36, 0x8, RZ ;  /* 0x0000000824927824 */ /* 0x000fe200078e00ff */
[----:B------:R-:W-:Y:S01]  /*6990*/  ISETP.GE.AND P0, PT, R2, R65, PT ;  /* 0x000000410200720c */ /* 0x000fe20003f06270 */
[----:B------:R-:W-:Y:S01]  /*69a0*/  IMAD.SHL.U32 R12, R12, 0x8, RZ ;  /* 0x000000080c0c7824 */ /* 0x000fe200078e00ff */
[----:B------:R-:W-:Y:S01]  /*69b0*/  LOP3.LUT R7, R7, 0x1c0, RZ, 0xc0, !PT ;  /* 0x000001c007077812 */ /* 0x000fe200078ec0ff */
[----:B------:R1:W2:Y:S01]  /*69c0*/  SHFL.IDX PT, R10, R8, RZ, 0x181f ;  /* 0x00181fff080a7589 */ /* 0x0002a200000e0000 */
[----:B------:R-:W-:-:S02]  /*69d0*/  SHF.R.S32.HI R14, RZ, 0x1f, R37 ;  /* 0x0000001fff0e7819 */ /* 0x000fc40000011425 */
[----:B------:R-:W-:Y:S01]  /*69e0*/  SHF.R.U32.HI R203, RZ, 0x3, R7 ;  /* 0x00000003ffcb7819 */ /* 0x000fe20000011607 */
[----:B------:R1:W3:Y:S01]  /*69f0*/  SHFL.IDX PT, R11, R6, RZ, 0x181f ;  /* 0x00181fff060b7589 */ /* 0x0002e200000e0000 */
[----:B------:R-:W-:Y:S02]  /*6a00*/  LOP3.LUT R0, R7, 0x38, R146, 0xf8, !PT ;  /* 0x0000003807007812 */ /* 0x000fe400078ef892 */
[----:B------:R-:W-:Y:S02]  /*6a10*/  LEA.HI R14, R14, R37, RZ, 0x3 ;  /* 0x000000250e0e7211 */ /* 0x000fe400078f18ff */
[----:B------:R-:W-:Y:S02]  /*6a20*/  LOP3.LUT R203, R0, R203, RZ, 0x3c, !PT ;  /* 0x000000cb00cb7212 */ /* 0x000fe400078e3cff */
[----:B------:R-:W-:Y:S02]  /*6a30*/  LOP3.LUT R16, R14, 0xfffffff8, RZ, 0xc0, !PT ;  /* 0xfffffff80e107812 */ /* 0x000fe400078ec0ff */
[----:B------:R-:W-:-:S02]  /*6a40*/  IADD3 R4, R146, 0x40, RZ ;  /* 0x0000004092047810 */ /* 0x000fc40007ffe0ff */
[C---:B------:R-:W-:Y:S01]  /*6a50*/  IADD3 R0, R146.reuse, 0x80, RZ ;  /* 0x0000008092007810 */ /* 0x040fe20007ffe0ff */
[----:B------:R-:W-:Y:S01]  /*6a60*/  IMAD.IADD R37, R37, 0x1, -R16 ;  /* 0x0000000125257824 */ /* 0x000fe200078e0a10 */
[----:B------:R-:W-:Y:S02]  /*6a70*/  ISETP.GE.AND P3, PT, R146, c[0x0][0x198], PT ;  /* 0x0000660092007a0c */ /* 0x000fe40003f66270 */
[----:B------:R-:W-:Y:S02]  /*6a80*/  ISETP.GE.AND P5, PT, R4, c[0x0][0x198], PT ;  /* 0x0000660004007a0c */ /* 0x000fe40003fa6270 */
[----:B------:R-:W-:Y:S02]  /*6a90*/  ISETP.GE.AND P4, PT, R0, c[0x0][0x198], PT ;  /* 0x0000660000007a0c */ /* 0x000fe40003f86270 */
[----:B------:R-:W-:Y:S01]  /*6aa0*/  LOP3.LUT R203, R203, 0xfffffe00, R12, 0xf8, !PT ;  /* 0xfffffe00cbcb7812 */ /* 0x000fe200078ef80c */
[----:B------:R-:W-:Y:S01]  /*6ab0*/  @!P2 IMAD.MOV.U32 R206, RZ, RZ, R195 ;  /* 0x000000ffffcea224 */ /* 0x000fe200078e00c3 */
[----:B------:R-:W-:Y:S05]  /*6ac0*/  @P0 BRA `(.L_x_830) ;  /* 0x000000e000000947 */ /* 0x000fea0003800000 */
[----:B-123--:R-:W-:Y:S01]  /*6ad0*/  SHF.R.S32.HI R9, RZ, 0x1f, R4 ;  /* 0x0000001fff097819 */ /* 0x00efe20000011404 */
[----:B------:R-:W-:Y:S01]  /*6ae0*/  IMAD.SHL.U32 R12, R203, 0x2, RZ ;  /* 0x00000002cb0c7824 */ /* 0x000fe200078e00ff */
[----:B------:R-:W-:Y:S01]  /*6af0*/  SHF.R.S32.HI R7, RZ, 0x1f, R0 ;  /* 0x0000001fff077819 */ /* 0x000fe20000011400 */
[----:B------:R-:W-:Y:S01]  /*6b00*/  IMAD.WIDE R16, R146, 0x2, R10 ;  /* 0x0000000292107825 */ /* 0x000fe200078e020a */
[----:B------:R-:W-:-:S02]  /*6b10*/  LEA.HI R9, R9, R4, RZ, 0x3 ;  /* 0x0000000409097211 */ /* 0x000fc400078f18ff */
        /* <DEDUP_REMOVED lines=9> */
.L_x_830:
[----:B-123--:R-:W-:Y:S05]  /*6bb0*/  BSYNC B0 ;  /* 0x0000000000007941 */ /* 0x00efea0003800000 */
.L_x_829:
[----:B------:R-:W-:Y:S01]  /*6bc0*/  IADD3 R10, R2, 0x20, RZ ;  /* 0x00000020020a7810 */ /* 0x000fe20007ffe0ff */
[----:B------:R1:W2:Y:S01]  /*6bd0*/  SHFL.IDX PT, R17, R6, 0x1, 0x181f ;  /* 0x00381f0006117f89 */ /* 0x0002a200000e0000 */
[----:B------:R-:W-:Y:S02]  /*6be0*/  BSSY B0, `(.L_x_831) ;  /* 0x0000012000007945 */ /* 0x000fe40003800000 */
[----:B------:R-:W-:Y:S01]  /*6bf0*/  ISETP.GE.AND P0, PT, R10, R65, PT ;  /* 0x000000410a00720c */ /* 0x000fe20003f06270 */
        /* <DEDUP_REMOVED lines=16> */
.L_x_832:
[----:B------:R-:W-:Y:S05]  /*6d00*/  BSYNC B0 ;  /* 0x0000000000007941 */ /* 0x000fea0003800000 */
.L_x_831:
[----:B--2---:R-:W-:Y:S01]  /*6d10*/  IADD3 R10, R2, 0x40, RZ ;  /* 0x00000040020a7810 */ /* 0x004fe20007ffe0ff */
[----:B------:R2:W4:Y:S01]  /*6d20*/  SHFL.IDX PT, R17, R6, 0x2, 0x181f ;  /* 0x00581f0006117f89 */ /* 0x00052200000e0000 */
[----:B------:R-:W-:Y:S02]  /*6d30*/  BSSY B0, `(.L_x_833) ;  /* 0x0000012000007945 */ /* 0x000fe40003800000 */
[----:B------:R-:W-:Y:S01]  /*6d40*/  ISETP.GE.AND P0, PT, R10, R65, PT ;  /* 0x000000410a00720c */ /* 0x000fe20003f06270 */
        /* <DEDUP_REMOVED lines=16> */
.L_x_834:
[----:B------:R-:W-:Y:S05]  /*6e50*/  BSYNC B0 ;  /* 0x0000000000007941 */ /* 0x000fea0003800000 */
.L_x_833:
[----:B---3--:R-:W-:Y:S01]  /*6e60*/  SHFL.IDX PT, R20, R8, 0x3, 0x181f ;  /* 0x00781f0008147f89 */ /* 0x008fe200000e0000 */
[----:B------:R-:W-:Y:S01]  /*6e70*/  IADD3 R2, R2, 0x60, RZ ;  /* 0x0000006002027810 */ /* 0x000fe20007ffe0ff */
[----:B------:R-:W-:Y:S01]  /*6e80*/  IMAD.MOV.U32 R199, RZ, RZ, c[0x0][0x2b8] ;  /* 0x0000ae00ffc77624 */ /* 0x000fe200078e00ff */
[----:B------:R-:W-:Y:S01]  /*6e90*/  SHF.R.S32.HI R145, RZ, 0x1f, R4 ;  /* 0x0000001fff917819 */ /* 0x000fe20000011404 */
[----:B------:R-:W3:Y:S01]  /*6ea0*/  SHFL.IDX PT, R21, R6, 0x3, 0x181f ;  /* 0x00781f0006157f89 */ /* 0x000ee200000e0000 */
[----:B------:R-:W-:Y:S01]  /*6eb0*/  ISETP.GE.AND P0, PT, R2, R65, PT ;  /* 0x000000410200720c */ /* 0x000fe20003f06270 */
[----:B------:R-:W-:Y:S01]  /*6ec0*/  IMAD.SHL.U32 R2, R203, 0x2, RZ ;  /* 0x00000002cb027824 */ /* 0x000fe200078e00ff */
[----:B------:R-:W-:Y:S01]  /*6ed0*/  SHF.R.S32.HI R11, RZ, 0x1f, R0 ;  /* 0x0000001fff0b7819 */ /* 0x000fe20000011400 */
[----:B------:R-:W-:Y:S01]  /*6ee0*/  IMAD.MOV.U32 R201, RZ, RZ, RZ ;  /* 0x000000ffffc97224 */ /* 0x000fe200078e00ff */
[----:B------:R-:W-:-:S02]  /*6ef0*/  IADD3 R81, R85, -0x40, RZ ;  /* 0xffffffc055517810 */ /* 0x000fc40007ffe0ff */
[----:B------:R-:W-:Y:S02]  /*6f00*/  LEA.HI R145, R145, R4, RZ, 0x3 ;  /* 0x0000000491917211 */ /* 0x000fe400078f18ff */
[----:B------:R-:W-:Y:S01]  /*6f10*/  LEA.HI R144, R11, R0, RZ, 0x3 ;  /* 0x000000000b907211 */ /* 0x000fe200078f18ff */
[----:B------:R-:W-:Y:S01]  /*6f20*/  IMAD.IADD R7, R205, 0x1, R81 ;  /* 0x00000001cd077824 */ /* 0x000fe200078e0251 */
[----:B------:R-:W-:Y:S02]  /*6f30*/  LOP3.LUT R145, R145, 0xfffffff8, RZ, 0xc0, !PT ;  /* 0xfffffff891917812 */ /* 0x000fe400078ec0ff */
[----:B------:R-:W-:Y:S01]  /*6f40*/  ISETP.NE.AND P6, PT, R199, 0x1, PT ;  /* 0x00000001c700780c */ /* 0x000fe20003fc5270 */
[C---:B------:R-:W-:Y:S01]  /*6f50*/  IMAD.IADD R202, R7.reuse, 0x1, R194 ;  /* 0x0000000107ca7824 */ /* 0x040fe200078e02c2 */
[----:B------:R-:W-:Y:S02]  /*6f60*/  LOP3.LUT R144, R144, 0xfffffff8, RZ, 0xc0, !PT ;  /* 0xfffffff890907812 */ /* 0x000fe400078ec0ff */
[----:B------:R-:W-:Y:S01]  /*6f70*/  ISETP.GE.AND P2, PT, R7, R134, PT ;  /* 0x000000860700720c */ /* 0x000fe20003f46270 */
[----:B------:R-:W-:Y:S01]  /*6f80*/  IMAD.MOV.U32 R7, RZ, RZ, R202 ;  /* 0x000000ffff077224 */ /* 0x000fe200078e00ca */
[----:B-----5:R-:W-:-:S02]  /*6f90*/  SHF.R.S32.HI R9, RZ, 0x1f, R206 ;  /* 0x0000001fff097819 */ /* 0x020fc400000114ce */
[----:B------:R-:W-:Y:S02]  /*6fa0*/  ISETP.GT.OR P2, PT, R205, 0x3f, P2 ;  /* 0x0000003fcd00780c */ /* 0x000fe40001744670 */
[----:B------:R-:W-:Y:S01]  /*6fb0*/  LOP3.LUT R135, R135, 0xfffffffd, RZ, 0xc0, !PT ;  /* 0xfffffffd87877812 */ /* 0x000fe200078ec0ff */
[----:B---34-:R-:W-:-:S03]  /*6fc0*/  @!P0 IMAD.WIDE R16, R146, 0x2, R20 ;  /* 0x0000000292108825 */ /* 0x018fc600078e0214 */
[----:B------:R-:W-:Y:S01]  /*6fd0*/  @P6 LOP3.LUT R135, R135, 0x2, RZ, 0xfc, !PT ;  /* 0x0000000287876812 */ /* 0x000fe200078efcff */
[--C-:B------:R-:W-:Y:S01]  /*6fe0*/  @!P0 IMAD.WIDE R10, R145, 0x2, R20.reuse ;  /* 0x00000002910a8825 */ /* 0x100fe200078e0214 */
[----:B------:R-:W-:Y:S01]  /*6ff0*/  @!PT LDS RZ, [RZ] ;  /* 0x00000000fffff984 */ /* 0x000fe20000000800 */
[----:B------:R3:W-:Y:S03]  /*7000*/  @!P0 LDGSTS.E.BYPASS.LTC128B.128 [R2+0x1b100], [R16.64], !P3 ;  /* 0x1b10000010028fae */ /* 0x0007e6000d901d46 */
[----:B------:R-:W-:Y:S01]  /*7010*/  @!P0 IMAD.WIDE R20, R144, 0x2, R20 ;  /* 0x0000000290148825 */ /* 0x000fe200078e0214 */
[----:B------:R4:W-:Y:S03]  /*7020*/  @!P0 LDGSTS.E.BYPASS.LTC128B.128 [R2+0x1f100], [R10.64], !P5 ;  /* 0x1f1000000a028fae */ /* 0x0009e6000e901d46 */
[----:B------:R-:W-:Y:S01]  /*7030*/  IMAD R9, R9, c[0x0][0x2b0], RZ ;  /* 0x0000ac0009097a24 */ /* 0x000fe200078e02ff */
[----:B------:R1:W-:Y:S02]  /*7040*/  @!P0 LDGSTS.E.BYPASS.LTC128B.128 [R2+0x23100], [R20.64], !P4 ;  /* 0x2310000014028fae */ /* 0x0003e4000e101d46 */
[----:B-12---:R-:W-:-:S02]  /*7050*/  @P6 IMAD.HI.U32 R6, R202, c[0x0][0x2bc], RZ ;  /* 0x0000af00ca066a27 */ /* 0x006fc400078e00ff */
[----:B------:R-:W0:Y:S02]  /*7060*/  LDGDEPBAR ;  /* 0x00000000000079af */ /* 0x000e240000000000 */
[C---:B------:R-:W-:Y:S01]  /*7070*/  IMAD R9, R206.reuse, c[0x0][0x2b4], R9 ;  /* 0x0000ad00ce097a24 */ /* 0x040fe200078e0209 */
        /* <DEDUP_REMOVED lines=8> */
[----:B------:R-:W2:Y:S01]  /*7100*/  @!P2 LDG.E R201, [R18.64] ;  /* 0x0000000612c9a981 */ /* 0x000ea2000c1e1900 */
[----:B------:R-:W-:Y:S01]  /*7110*/  IMAD.MOV R7, RZ, RZ, -R7 ;  /* 0x000000ffff077224 */ /* 0x000fe200078e0a07 */
[----:B------:R-:W-:Y:S01]  /*7120*/  ISETP.GE.AND P5, PT, R146, c[0x0][0x1d4], PT ;  /* 0x0000750092007a0c */ /* 0x000fe20003fa6270 */
[----:B------:R-:W-:Y:S01]  /*7130*/  IMAD R197, R86, c[0x0][0x1e8], RZ ;  /* 0x00007a0056c57a24 */ /* 0x000fe200078e02ff */
[----:B------:R-:W-:Y:S01]  /*7140*/  ISETP.GE.AND P4, PT, R4, c[0x0][0x1d4], PT ;  /* 0x0000750004007a0c */ /* 0x000fe20003f86270 */
[----:B------:R-:W-:Y:S01]  /*7150*/  IMAD R202, R7, c[0x0][0x2b8], R202 ;  /* 0x0000ae0007ca7a24 */ /* 0x000fe200078e02ca */
[----:B------:R-:W-:Y:S01]  /*7160*/  ISETP.GE.AND P6, PT, R0, c[0x0][0x1d4], PT ;  /* 0x0000750000007a0c */ /* 0x000fe20003fc6270 */
[----:B------:R-:W-:Y:S01]  /*7170*/  IMAD.WIDE.U32 R150, R192, c[0x0][0x1e8], RZ ;  /* 0x00007a00c0967a25 */ /* 0x000fe200078e00ff */
[----:B------:R-:W-:-:S02]  /*7180*/  ISETP.GE.AND P3, PT, R146, c[0x0][0x1d4], PT ;  /* 0x0000750092007a0c */ /* 0x000fc40003f66270 */
[----:B------:R-:W-:Y:S01]  /*7190*/  SHF.R.S32.HI R9, RZ, 0x1f, R202 ;  /* 0x0000001fff097819 */ /* 0x000fe200000114ca */
[----:B------:R-:W-:Y:S01]  /*71a0*/  IMAD.WIDE.U32 R6, R202, c[0x0][0x1e0], RZ ;  /* 0x00007800ca067a25 */ /* 0x000fe200078e00ff */
[----:B------:R-:W-:Y:S02]  /*71b0*/  LOP3.LUT R135, R135, 0xfffffffe, RZ, 0xc0, !PT ;  /* 0xfffffffe87877812 */ /* 0x000fe400078ec0ff */
[----:B------:R-:W-:Y:S01]  /*71c0*/  SHF.R.S32.HI R149, RZ, 0x1f, R146 ;  /* 0x0000001fff957819 */ /* 0x000fe20000011492 */
[C---:B----4-:R-:W-:Y:S01]  /*71d0*/  IMAD R11, R9.reuse, c[0x0][0x1e0], RZ ;  /* 0x00007800090b7a24 */ /* 0x050fe200078e02ff */
[----:B------:R-:W-:Y:S01]  /*71e0*/  SEL R38, RZ, 0x10, P6 ;  /* 0x00000010ff267807 */ /* 0x000fe20003000000 */
[----:B------:R-:W-:Y:S01]  /*71f0*/  IMAD R197, R192, c[0x0][0x1ec], R197 ;  /* 0x00007b00c0c57a24 */ /* 0x000fe200078e02c5 */
[----:B------:R-:W-:Y:S01]  /*7200*/  IADD3 R200, R2, 0x100, RZ ;  /* 0x0000010002c87810 */ /* 0x000fe20007ffe0ff */
[----:B---3--:R-:W-:Y:S01]  /*7210*/  IMAD R16, R202, c[0x0][0x1e4], R11 ;  /* 0x00007900ca107a24 */ /* 0x008fe200078e020b */
[----:B------:R-:W-:Y:S01]  /*7220*/  SHF.R.S32.HI R148, RZ, 0x1f, R145 ;  /* 0x0000001fff947819 */ /* 0x000fe20000011491 */
[----:B------:R-:W-:Y:S01]  /*7230*/  IMAD R9, R9, c[0x0][0x208], RZ ;  /* 0x0000820009097a24 */ /* 0x000fe200078e02ff */
[----:B------:R-:W-:Y:S01]  /*7240*/  SHF.R.S32.HI R147, RZ, 0x1f, R144 ;  /* 0x0000001fff937819 */ /* 0x000fe20000011490 */
[----:B------:R-:W-:-:S02]  /*7250*/  IMAD.IADD R17, R7, 0x1, R16 ;  /* 0x0000000107117824 */ /* 0x000fc400078e0210 */
[----:B------:R-:W-:Y:S02]  /*7260*/  IMAD.MOV.U32 R16, RZ, RZ, R6 ;  /* 0x000000ffff107224 */ /* 0x000fe400078e0006 */
[C---:B------:R-:W-:Y:S02]  /*7270*/  IMAD R20, R202.reuse, c[0x0][0x20c], R9 ;  /* 0x00008300ca147a24 */ /* 0x040fe400078e0209 */
[----:B------:R-:W-:Y:S02]  /*7280*/  IMAD.IADD R197, R151, 0x1, R197 ;  /* 0x0000000197c57824 */ /* 0x000fe400078e02c5 */
[----:B------:R-:W-:-:S04]  /*7290*/  IMAD.WIDE.U32 R6, R202, c[0x0][0x208], RZ ;  /* 0x00008200ca067a25 */ /* 0x000fc800078e00ff */
[----:B------:R-:W-:Y:S02]  /*72a0*/  IMAD.IADD R21, R7, 0x1, R20 ;  /* 0x0000000107157824 */ /* 0x000fe400078e0214 */
[----:B------:R-:W-:Y:S02]  /*72b0*/  IMAD.MOV.U32 R20, RZ, RZ, R6 ;  /* 0x000000ffff147224 */ /* 0x000fe400078e0006 */
[----:B------:R-:W-:Y:S02]  /*72c0*/  IMAD R7, R86, c[0x0][0x210], RZ ;  /* 0x0000840056077a24 */ /* 0x000fe400078e02ff */
[----:B------:R-:W-:-:S04]  /*72d0*/  IMAD.WIDE.U32 R40, R192, c[0x0][0x210], RZ ;  /* 0x00008400c0287a25 */ /* 0x000fc800078e00ff */
[----:B------:R-:W-:Y:S02]  /*72e0*/  IMAD R7, R192, c[0x0][0x214], R7 ;  /* 0x00008500c0077a24 */ /* 0x000fe400078e0207 */
[----:B------:R-:W-:Y:S02]  /*72f0*/  IMAD.IADD R81, R134, 0x1, -R81 ;  /* 0x0000000186517824 */ /* 0x000fe400078e0a51 */
[----:B------:R-:W-:Y:S02]  /*7300*/  IMAD.IADD R196, R41, 0x1, R7 ;  /* 0x0000000129c47824 */ /* 0x000fe400078e0207 */
[----:B------:R-:W-:Y:S02]  /*7310*/  IMAD.IADD R6, R81, 0x1, -R3 ;  /* 0x0000000151067824 */ /* 0x000fe400078e0a03 */
[----:B------:R-:W-:-:S03]  /*7320*/  IMAD.WIDE R208, R146, 0x2, RZ ;  /* 0x0000000292d07825 */ /* 0x000fc600078e02ff */
[----:B------:R-:W-:Y:S02]  /*7330*/  ISETP.GE.AND P2, PT, R6, 0x1, PT ;  /* 0x000000010600780c */ /* 0x000fe40003f46270 */
[----:B--2---:R-:W-:Y:S01]  /*7340*/  SHF.R.S32.HI R8, RZ, 0x1f, R201 ;  /* 0x0000001fff087819 */ /* 0x004fe200000114c9 */
[----:B------:R-:W-:-:S04]  /*7350*/  IMAD.WIDE.U32 R16, R201, c[0x0][0x1f0], R16 ;  /* 0x00007c00c9107a25 */ /* 0x000fc800078e0010 */
[----:B------:R-:W-:Y:S01]  /*7360*/  IMAD R10, R8, c[0x0][0x1f0], RZ ;  /* 0x00007c00080a7a24 */ /* 0x000fe200078e02ff */
[----:B------:R-:W-:Y:S01]  /*7370*/  IADD3 R9, P0, R150, R16, RZ ;  /* 0x0000001096097210 */ /* 0x000fe20007f1e0ff */
[----:B------:R-:W-:Y:S02]  /*7380*/  IMAD R8, R8, c[0x0][0x218], RZ ;  /* 0x0000860008087a24 */ /* 0x000fe400078e02ff */
[C---:B------:R-:W-:Y:S02]  /*7390*/  IMAD R10, R201.reuse, c[0x0][0x1f4], R10 ;  /* 0x00007d00c90a7a24 */ /* 0x040fe400078e020a */
[----:B------:R-:W-:-:S03]  /*73a0*/  IMAD.WIDE.U32 R20, R201, c[0x0][0x218], R20 ;  /* 0x00008600c9147a25 */ /* 0x000fc600078e0014 */
[----:B------:R-:W-:Y:S02]  /*73b0*/  IADD3.X R10, R197, R17, R10, P0, !PT ;  /* 0x00000011c50a7210 */ /* 0x000fe400007fe40a */
[----:B------:R-:W-:-:S04]  /*73c0*/  LEA R12, P0, R9, c[0x0][0x1c8], 0x1 ;  /* 0x00007200090c7a11 */ /* 0x000fc800078008ff */
[----:B------:R-:W-:Y:S01]  /*73d0*/  LEA.HI.X R10, R9, c[0x0][0x1cc], R10, 0x1, P0 ;  /* 0x00007300090a7a11 */ /* 0x000fe200000f0c0a */
[----:B------:R-:W-:Y:S01]  /*73e0*/  SHFL.IDX PT, R18, R12, RZ, 0x181f ;  /* 0x00181fff0c127589 */ /* 0x000fe200000e0000 */
[----:B------:R-:W-:Y:S01]  /*73f0*/  IMAD R9, R201, c[0x0][0x21c], R8 ;  /* 0x00008700c9097a24 */ /* 0x000fe200078e0208 */
[----:B------:R-:W-:Y:S02]  /*7400*/  IADD3 R7, P0, R40, R20, RZ ;  /* 0x0000001428077210 */ /* 0x000fe40007f1e0ff */
[----:B------:R-:W1:Y:S02]  /*7410*/  SHFL.IDX PT, R19, R10, RZ, 0x181f ;  /* 0x00181fff0a137589 */ /* 0x000e6400000e0000 */
[----:B------:R-:W-:Y:S02]  /*7420*/  IADD3.X R20, R196, R21, R9, P0, !PT ;  /* 0x00000015c4147210 */ /* 0x000fe400007fe409 */
[----:B------:R-:W-:Y:S01]  /*7430*/  SHFL.IDX PT, R16, R12, 0x1, 0x181f ;  /* 0x00381f000c107f89 */ /* 0x000fe200000e0000 */
[----:B------:R-:W-:-:S03]  /*7440*/  LEA R8, P0, R7, c[0x0][0x1f8], 0x1 ;  /* 0x00007e0007087a11 */ /* 0x000fc600078008ff */
[----:B------:R-:W2:Y:S01]  /*7450*/  SHFL.IDX PT, R17, R10, 0x1, 0x181f ;  /* 0x00381f000a117f89 */ /* 0x000ea200000e0000 */
[----:B------:R-:W-:Y:S02]  /*7460*/  LEA.HI.X R7, R7, c[0x0][0x1fc], R20, 0x1, P0 ;  /* 0x00007f0007077a11 */ /* 0x000fe400000f0c14 */
[----:B------:R-:W-:Y:S01]  /*7470*/  ISETP.GT.AND P0, PT, R6, 0x20, PT ;  /* 0x000000200600780c */ /* 0x000fe20003f04270 */
[----:B------:R-:W3:Y:S04]  /*7480*/  SHFL.IDX PT, R9, R8, RZ, 0x181f ;  /* 0x00181fff08097589 */ /* 0x000ee800000e0000 */
[----:B------:R-:W4:Y:S04]  /*7490*/  SHFL.IDX PT, R11, R7, RZ, 0x181f ;  /* 0x00181fff070b7589 */ /* 0x000f2800000e0000 */
[----:B------:R-:W4:Y:S01]  /*74a0*/  SHFL.IDX PT, R15, R8, 0x1, 0x181f ;  /* 0x00381f00080f7f89 */ /* 0x000f2200000e0000 */
        /* <DEDUP_REMOVED lines=8> */
[----:B---3--:R-:W-:Y:S01]  /*7530*/  IADD3 R24, P2, R9, R208, RZ ;  /* 0x000000d009187210 */ /* 0x008fe20007f5e0ff */
[--C-:B------:R-:W-:Y:S02]  /*7540*/  @P0 IMAD.WIDE R18, R145, 0x2, R16.reuse ;  /* 0x0000000291120825 */ /* 0x100fe400078e0210 */
[----:B------:R3:W-:Y:S02]  /*7550*/  @P0 LDGSTS.E.BYPASS.LTC128B.128 [R2+0xd100], [R20.64], !P5 ;  /* 0x0d10000014020fae */ /* 0x0007e4000e901d46 */
[----:B------:R-:W-:Y:S02]  /*7560*/  @P0 IMAD.WIDE R16, R144, 0x2, R16 ;  /* 0x0000000290100825 */ /* 0x000fe400078e0210 */
[----:B------:R2:W-:Y:S02]  /*7570*/  @P0 LDGSTS.E.BYPASS.LTC128B.128 [R2+0xf100], [R18.64], !P4 ;  /* 0x0f10000012020fae */ /* 0x0005e4000e101d46 */
[----:B----4-:R-:W-:-:S02]  /*7580*/  IMAD.X R25, R11, 0x1, R209, P2 ;  /* 0x000000010b197824 */ /* 0x010fc400010e06d1 */
[----:B------:R4:W-:Y:S01]  /*7590*/  @P0 LDGSTS.E.BYPASS.LTC128B.128 [R2+0x11100], [R16.64], !P6 ;  /* 0x1110000010020fae */ /* 0x0009e2000f101d46 */
[----:B------:R-:W-:Y:S02]  /*75a0*/  ISETP.LT.OR P0, PT, R6, 0x1, P3 ;  /* 0x000000010600780c */ /* 0x000fe40001f01670 */
[----:B------:R-:W-:Y:S01]  /*75b0*/  ISETP.GE.AND P3, PT, R4, c[0x0][0x1d4], PT ;  /* 0x0000750004007a0c */ /* 0x000fe20003f66270 */
[----:B------:R-:W0:Y:S01]  /*75c0*/  LDGDEPBAR ;  /* 0x00000000000079af */ /* 0x000e220000000000 */
[----:B-1----:R-:W-:-:S09]  /*75d0*/  IMAD.WIDE R26, R145, 0x2, RZ ;  /* 0x00000002911a7825 */ /* 0x002fd200078e02ff */
        /* <DEDUP_REMOVED lines=25> */
[----:B------:R1:W-:Y:S04]  /*7770*/  LDGSTS.E.BYPASS.LTC128B.128 [R2+0x5100], [R8.64], !P0 ;  /* 0x0510000008027fae */ /* 0x0003e8000c101d46 */
[----:B------:R-:W0:Y:S06]  /*7780*/  LDGDEPBAR ;  /* 0x00000000000079af */ /* 0x000e2c0000000000 */
[----:B------:R-:W-:Y:S01]  /*7790*/  @P2 LOP3.LUT R135, R135, 0x1, RZ, 0xfc, !PT ;  /* 0x0000000187872812 */ /* 0x000fe200078efcff */
[----:B------:R-:W-:Y:S05]  /*77a0*/  @!P2 BRA `(.L_x_835) ;  /* 0x000004200000a947 */ /* 0x000fea0003800000 */
[----:B------:R-:W-:Y:S01]  /*77b0*/  ISETP.NE.AND P2, PT, R199, 0x1, PT ;  /* 0x00000001c700780c */ /* 0x000fe20003f45270 */
[----:B------:R-:W-:Y:S01]  /*77c0*/  IMAD.MOV.U32 R201, RZ, RZ, RZ ;  /* 0x000000ffffc97224 */ /* 0x000fe200078e00ff */
[----:B------:R-:W-:-:S04]  /*77d0*/  IADD3 R202, R205, R85, R194 ;  /* 0x00000055cdca7210 */ /* 0x000fc80007ffe0c2 */
[----:B------:R-:W-:-:S05]  /*77e0*/  IADD3 R202, R202, -0x80, RZ ;  /* 0xffffff80caca7810 */ /* 0x000fca0007ffe0ff */
[----:B------:R-:W-:Y:S02]  /*77f0*/  IMAD.MOV.U32 R7, RZ, RZ, R202 ;  /* 0x000000ffff077224 */ /* 0x000fe400078e00ca */
[----:B------:R-:W-:-:S05]  /*7800*/  @P2 IMAD.HI.U32 R0, R202, c[0x0][0x2bc], RZ ;  /* 0x0000af00ca002a27 */ /* 0x000fca00078e00ff */
[----:B------:R-:W-:-:S04]  /*7810*/  @P2 SHF.R.U32.HI R7, RZ, c[0x0][0x2c0], R0 ;  /* 0x0000b000ff072a19 */ /* 0x000fc80000011600 */
[----:B-1----:R-:W-:-:S04]  /*7820*/  @!P3 IADD3 R9, P0, R7, R206, RZ ;  /* 0x000000ce0709b210 */ /* 0x002fc80007f1e0ff */
[----:B------:R-:W-:Y:S02]  /*7830*/  @!P3 LEA.HI.X.SX32 R0, R7, R198, 0x1, P0 ;  /* 0x000000c60700b211 */ /* 0x000fe400000f0eff */
[----:B------:R-:W-:-:S04]  /*7840*/  @!P3 LEA R10, P0, R9, c[0x0][0x2a0], 0x2 ;  /* 0x0000a800090aba11 */ /* 0x000fc800078010ff */
[----:B------:R-:W-:-:S05]  /*7850*/  @!P3 LEA.HI.X R11, R9, c[0x0][0x2a4], R0, 0x2, P0 ;  /* 0x0000a900090bba11 */ /* 0x000fca00000f1400 */
[----:B------:R1:W2:Y:S01]  /*7860*/  @!P3 LDG.E R201, [R10.64] ;  /* 0x000000060ac9b981 */ /* 0x0002a2000c1e1900 */
[----:B------:R-:W-:Y:S01]  /*7870*/  IMAD.MOV R7, RZ, RZ, -R7 ;  /* 0x000000ffff077224 */ /* 0x000fe200078e0a07 */
[----:B------:R-:W-:Y:S02]  /*7880*/  SEL R6, RZ, 0x10, P4 ;  /* 0x00000010ff067807 */ /* 0x000fe40002000000 */
[----:B------:R-:W-:Y:S01]  /*7890*/  IADD3 R17, -R38, 0x10, RZ ;  /* 0x0000001026117810 */ /* 0x000fe20007ffe1ff */
[----:B------:R-:W-:Y:S01]  /*78a0*/  IMAD R202, R7, c[0x0][0x2b8], R202 ;  /* 0x0000ae0007ca7a24 */ /* 0x000fe200078e02ca */
[----:B------:R-:W-:Y:S02]  /*78b0*/  IADD3 R20, -R6, 0x10, RZ ;  /* 0x0000001006147810 */ /* 0x000fe40007ffe1ff */
[----:B------:R-:W-:Y:S01]  /*78c0*/  LOP3.LUT R17, R17, 0xf, RZ, 0xc0, !PT ;  /* 0x0000000f11117812 */ /* 0x000fe200078ec0ff */
[----:B------:R-:W-:Y:S01]  /*78d0*/  IMAD.WIDE.U32 R8, R202, c[0x0][0x1e0], RZ ;  /* 0x00007800ca087a25 */ /* 0x000fe200078e00ff */
[----:B------:R-:W-:-:S02]  /*78e0*/  SHF.R.S32.HI R0, RZ, 0x1f, R202 ;  /* 0x0000001fff007819 */ /* 0x000fc400000114ca */
[----:B------:R-:W-:Y:S02]  /*78f0*/  LOP3.LUT R20, R20, 0xf, RZ, 0xc0, !PT ;  /* 0x0000000f14147812 */ /* 0x000fe400078ec0ff */
[----:B------:R-:W-:Y:S01]  /*7900*/  SHF.L.U64.HI R4, R144, 0x1, R147 ;  /* 0x0000000190047819 */ /* 0x000fe20000010293 */
[----:B------:R-:W-:-:S04]  /*7910*/  IMAD R7, R0, c[0x0][0x1e0], RZ ;  /* 0x0000780000077a24 */ /* 0x000fc800078e02ff */
[----:B------:R-:W-:-:S04]  /*7920*/  IMAD R0, R202, c[0x0][0x1e4], R7 ;  /* 0x00007900ca007a24 */ /* 0x000fc800078e0207 */
[----:B------:R-:W-:Y:S02]  /*7930*/  IMAD.IADD R9, R9, 0x1, R0 ;  /* 0x0000000109097824 */ /* 0x000fe400078e0200 */
[C---:B-1----:R-:W-:Y:S01]  /*7940*/  IMAD.SHL.U32 R10, R146.reuse, 0x2, RZ ;  /* 0x00000002920a7824 */ /* 0x042fe200078e00ff */
[----:B------:R-:W-:Y:S02]  /*7950*/  SHF.L.U64.HI R11, R146, 0x1, R149 ;  /* 0x00000001920b7819 */ /* 0x000fe40000010295 */
[----:B--2---:R-:W-:Y:S01]  /*7960*/  SHF.R.S32.HI R0, RZ, 0x1f, R201 ;  /* 0x0000001fff007819 */ /* 0x004fe200000114c9 */
[----:B------:R-:W-:-:S04]  /*7970*/  IMAD.WIDE.U32 R8, R201, c[0x0][0x1f0], R8 ;  /* 0x00007c00c9087a25 */ /* 0x000fc800078e0008 */
[----:B------:R-:W-:Y:S01]  /*7980*/  IMAD R0, R0, c[0x0][0x1f0], RZ ;  /* 0x00007c0000007a24 */ /* 0x000fe200078e02ff */
[----:B------:R-:W-:Y:S02]  /*7990*/  IADD3 R7, P0, R150, R8, RZ ;  /* 0x0000000896077210 */ /* 0x000fe40007f1e0ff */
[----:B------:R-:W-:Y:S01]  /*79a0*/  SHF.L.U64.HI R8, R145, 0x1, R148 ;  /* 0x0000000191087819 */ /* 0x000fe20000010294 */
[----:B------:R-:W-:Y:S02]  /*79b0*/  IMAD R12, R201, c[0x0][0x1f4], R0 ;  /* 0x00007d00c90c7a24 */ /* 0x000fe400078e0200 */
[----:B------:R-:W-:-:S03]  /*79c0*/  IMAD.SHL.U32 R0, R144, 0x2, RZ ;  /* 0x0000000290007824 */ /* 0x000fc600078e00ff */
[----:B------:R-:W-:Y:S02]  /*79d0*/  IADD3.X R12, R197, R9, R12, P0, !PT ;  /* 0x00000009c50c7210 */ /* 0x000fe400007fe40c */
[C---:B------:R-:W-:Y:S02]  /*79e0*/  LEA R15, P0, R7.reuse, c[0x0][0x1c8], 0x1 ;  /* 0x00007200070f7a11 */ /* 0x040fe400078008ff */
[----:B------:R-:W-:Y:S02]  /*79f0*/  SEL R9, RZ, 0x10, P5 ;  /* 0x00000010ff097807 */ /* 0x000fe40002800000 */
[----:B------:R-:W-:Y:S01]  /*7a00*/  LEA.HI.X R12, R7, c[0x0][0x1cc], R12, 0x1, P0 ;  /* 0x00007300070c7a11 */ /* 0x000fe200000f0c0c */
[----:B------:R-:W1:Y:S01]  /*7a10*/  SHFL.IDX PT, R16, R15, 0x1, 0x181f ;  /* 0x00381f000f107f89 */ /* 0x000e6200000e0000 */
[----:B------:R-:W-:Y:S01]  /*7a20*/  IADD3 R23, -R9, 0x10, RZ ;  /* 0x0000001009177810 */ /* 0x000fe20007ffe1ff */
[----:B------:R-:W-:Y:S02]  /*7a30*/  IMAD.SHL.U32 R7, R145, 0x2, RZ ;  /* 0x0000000291077824 */ /* 0x000fe400078e00ff */
[----:B------:R-:W2:Y:S01]  /*7a40*/  SHFL.IDX PT, R19, R12, 0x1, 0x181f ;  /* 0x00381f000c137f89 */ /* 0x000ea200000e0000 */
[----:B------:R-:W-:-:S03]  /*7a50*/  LOP3.LUT R23, R23, 0xf, RZ, 0xc0, !PT ;  /* 0x0000000f17177812 */ /* 0x000fc600078ec0ff */
[----:B------:R-:W3:Y:S01]  /*7a60*/  SHFL.IDX PT, R15, R15, RZ, 0x181f ;  /* 0x00181fff0f0f7589 */ /* 0x000ee200000e0000 */
[----:B-1----:R-:W-:-:S04]  /*7a70*/  IADD3 R22, P2, P0, R23, R16, R10 ;  /* 0x0000001017167210 */ /* 0x002fc8000785e00a */
[----:B--2---:R-:W-:Y:S02]  /*7a80*/  IADD3.X R23, RZ, R19, R11, P2, P0 ;  /* 0x00000013ff177210 */ /* 0x004fe400017e040b */
[----:B------:R-:W-:-:S04]  /*7a90*/  IADD3 R20, P2, P0, R20, R16, R7 ;  /* 0x0000001014147210 */ /* 0x000fc8000785e007 */
[-C--:B------:R-:W-:Y:S02]  /*7aa0*/  IADD3.X R21, RZ, R19.reuse, R8, P2, P0 ;  /* 0x00000013ff157210 */ /* 0x080fe400017e0408 */
[----:B------:R-:W-:Y:S02]  /*7ab0*/  IADD3 R18, P2, P0, R17, R16, R0 ;  /* 0x0000001011127210 */ /* 0x000fe4000785e000 */
[----:B------:R-:W1:Y:S02]  /*7ac0*/  SHFL.IDX PT, R17, R12, RZ, 0x181f ;  /* 0x00181fff0c117589 */ /* 0x000e6400000e0000 */
[----:B------:R-:W-:Y:S02]  /*7ad0*/  IADD3.X R19, RZ, R19, R4, P2, P0 ;  /* 0x00000013ff137210 */ /* 0x000fe400017e0404 */
[----:B---3--:R-:W-:-:S05]  /*7ae0*/  IADD3 R10, P0, R15, R10, RZ ;  /* 0x0000000a0f0a7210 */ /* 0x008fca0007f1e0ff */
[----:B-1----:R-:W-:Y:S01]  /*7af0*/  IMAD.X R11, R17, 0x1, R11, P0 ;  /* 0x00000001110b7824 */ /* 0x002fe200000e060b */
        /* <DEDUP_REMOVED lines=13> */
.L_x_835:
[----:B------:R-:W-:Y:S01]  /*7bd0*/  IMAD.MOV.U32 R0, RZ, RZ, 0x10 ;  /* 0x00000010ff007424 */ /* 0x000fe200078e00ff */
[----:B------:R-:W-:Y:S01]  /*7be0*/  LOP3.LUT P0, RZ, R37, 0x2, RZ, 0xc0, !PT ;  /* 0x0000000225ff7812 */ /* 0x000fe2000780c0ff */
[----:B------:R-:W0:Y:S01]  /*7bf0*/  LDGDEPBAR ;  /* 0x00000000000079af */ /* 0x000e220000000000 */
[----:B------:R-:W-:Y:S02]  /*7c00*/  SHF.R.S32.HI R12, RZ, 0x5, R80 ;  /* 0x00000005ff0c7819 */ /* 0x000fe40000011450 */
[----:B------:R-:W-:Y:S02]  /*7c10*/  SEL R0, R0, 0xfffffff0, !P0 ;  /* 0xfffffff000007807 */ /* 0x000fe40004000000 */
[----:B------:R-:W-:-:S13]  /*7c20*/  ISETP.LT.AND P0, PT, RZ, c[0x0][0x27c], PT ;  /* 0x00009f00ff007a0c */ /* 0x000fda0003f01270 */
[----:B------:R-:W-:Y:S05]  /*7c30*/  @P0 BRA `(.L_x_836) ;  /* 0x0000002000000947 */ /* 0x000fea0003800000 */
[----:B------:R-:W-:-:S04]  /*7c40*/  DEPBAR.LE SB0, 0x3 ;  /* 0x000080c00000791a */ /* 0x000fc80000000000 */
[----:B------:R-:W-:Y:S05]  /*7c50*/  BRA `(.L_x_837) ;  /* 0x00005c9000007947 */ /* 0x000fea0003800000 */
.L_x_836:
[----:B------:R-:W-:Y:S01]  /*7c60*/  SHF.R.S32.HI R4, RZ, 0x1f, R83 ;  /* 0x0000001fff047819 */ /* 0x000fe20000011453 */
[----:B-1----:R-:W-:Y:S01]  /*7c70*/  IMAD.WIDE.U32 R8, R83, c[0x0][0x280], RZ ;  /* 0x0000a00053087a25 */ /* 0x002fe200078e00ff */
[----:B------:R-:W-:Y:S01]  /*7c80*/  ULDC.U8 UR4, c[0x0][0x298] ;  /* 0x0000a60000047ab9 */ /* 0x000fe20000000000 */
[-C--:B------:R-:W-:Y:S01]  /*7c90*/  LEA.HI R15, R5, R82.reuse, RZ, 0x2 ;  /* 0x00000052050f7211 */ /* 0x080fe200078f10ff */
[----:B------:R-:W-:Y:S01]  /*7ca0*/  BSSY B2, `(.L_x_837) ;  /* 0x00005c4000027945 */ /* 0x000fe20003800000 */
[----:B------:R-:W-:Y:S01]  /*7cb0*/  IMAD R6, R4, c[0x0][0x280], RZ ;  /* 0x0000a00004067a24 */ /* 0x000fe200078e02ff */
[----:B------:R-:W-:Y:S01]  /*7cc0*/  LEA R18, P0, R8, c[0x0][0x270], 0x1 ;  /* 0x00009c0008127a11 */ /* 0x000fe200078008ff */
[----:B------:R-:W-:Y:S01]  /*7cd0*/  IMAD R4, R4, c[0x0][0x290], RZ ;  /* 0x0000a40004047a24 */ /* 0x000fe200078e02ff */
[----:B------:R-:W-:Y:S01]  /*7ce0*/  LOP3.LUT R5, R15, 0xfffffffc, RZ, 0xc0, !PT ;  /* 0xfffffffc0f057812 */ /* 0x000fe200078ec0ff */
[C---:B------:R-:W-:Y:S01]  /*7cf0*/  IMAD R6, R83.reuse, c[0x0][0x284], R6 ;  /* 0x0000a10053067a24 */ /* 0x040fe200078e0206 */
[----:B------:R-:W-:Y:S01]  /*7d00*/  SHF.R.S32.HI R15, RZ, 0x2, R15 ;  /* 0x00000002ff0f7819 */ /* 0x000fe2000001140f */
[----:B------:R-:W-:Y:S01]  /*7d10*/  IMAD R4, R83, c[0x0][0x294], R4 ;  /* 0x0000a50053047a24 */ /* 0x000fe200078e0204 */
[----:B------:R-:W-:Y:S01]  /*7d20*/  IADD3 R46, -R5, R82, RZ ;  /* 0x00000052052e7210 */ /* 0x000fe20007ffe1ff */
[----:B------:R-:W-:-:S02]  /*7d30*/  IMAD.IADD R6, R6, 0x1, R9 ;  /* 0x0000000106067824 */ /* 0x000fc400078e0209 */
[----:B------:R-:W-:Y:S01]  /*7d40*/  IMAD R26, R84, 0x80, R15 ;  /* 0x00000080541a7824 */ /* 0x000fe200078e020f */
[----:B------:R-:W-:Y:S02]  /*7d50*/  SHF.L.U32 R24, R46, 0x3, RZ ;  /* 0x000000032e187819 */ /* 0x000fe400000006ff */
[----:B------:R-:W-:Y:S01]  /*7d60*/  LEA.HI.X R19, R8, c[0x0][0x274], R6, 0x1, P0 ;  /* 0x00009d0008137a11 */ /* 0x000fe200000f0c06 */
[----:B------:R-:W-:-:S04]  /*7d70*/  IMAD.WIDE.U32 R6, R83, c[0x0][0x290], RZ ;  /* 0x0000a40053067a25 */ /* 0x000fc800078e00ff */
[----:B------:R-:W-:Y:S01]  /*7d80*/  IMAD.IADD R4, R4, 0x1, R7 ;  /* 0x0000000104047824 */ /* 0x000fe200078e0207 */
[----:B------:R-:W-:-:S04]  /*7d90*/  LEA R34, P0, R6, c[0x0][0x288], 0x1 ;  /* 0x0000a20006227a11 */ /* 0x000fc800078008ff */
[----:B------:R-:W-:Y:S02]  /*7da0*/  LEA.HI.X R35, R6, c[0x0][0x28c], R4, 0x1, P0 ;  /* 0x0000a30006237a11 */ /* 0x000fe400000f0c04 */
[----:B------:R-:W-:-:S13]  /*7db0*/  ISETP.NE.AND P0, PT, RZ, UR4, PT ;  /* 0x00000004ff007c0c */ /* 0x000fda000bf05270 */
[----:B------:R-:W-:Y:S05]  /*7dc0*/  @!P0 BRA `(.L_x_838) ;  /* 0x00002b4000008947 */ /* 0x000fea0003800000 */
[----:B------:R-:W-:Y:S01]  /*7dd0*/  SHF.R.S32.HI R17, RZ, 0x1f, R82 ;  /* 0x0000001fff117819 */ /* 0x000fe20000011452 */
[----:B------:R-:W-:Y:S01]  /*7de0*/  BSSY B0, `(.L_x_839) ;  /* 0x0000051000007945 */ /* 0x000fe20003800000 */
[----:B------:R-:W-:Y:S01]  /*7df0*/  ISETP.GE.AND P0, PT, R26, R65, PT ;  /* 0x000000411a00720c */ /* 0x000fe20003f06270 */
[----:B------:R-:W-:Y:S01]  /*7e00*/  CS2R R10, SRZ ;  /* 0x00000000000a7805 */ /* 0x000fe2000001ff00 */
[----:B------:R-:W-:Y:S01]  /*7e10*/  LEA.HI R17, R17, R82, RZ, 0x2 ;  /* 0x0000005211117211 */ /* 0x000fe200078f10ff */
[----:B------:R-:W-:Y:S01]  /*7e20*/  CS2R R20, SRZ ;  /* 0x0000000000147805 */ /* 0x000fe2000001ff00 */
[----:B------:R-:W-:Y:S01]  /*7e30*/  CS2R R22, SRZ ;  /* 0x0000000000167805 */ /* 0x000fe2000001ff00 */
[----:B------:R-:W-:Y:S01]  /*7e40*/  CS2R R28, SRZ ;  /* 0x00000000001c7805 */ /* 0x000fe2000001ff00 */
[----:B------:R-:W-:Y:S01]  /*7e50*/  LOP3.LUT R17, R17, 0xfffffffc, RZ, 0xc0, !PT ;  /* 0xfffffffc11117812 */ /* 0x000fe200078ec0ff */
[----:B------:R-:W-:Y:S01]  /*7e60*/  CS2R R30, SRZ ;  /* 0x00000000001e7805 */ /* 0x000fe2000001ff00 */
[----:B------:R-:W-:Y:S01]  /*7e70*/  CS2R R32, SRZ ;  /* 0x0000000000207805 */ /* 0x000fe2000001ff00 */
[----:B------:R-:W-:Y:S01]  /*7e80*/  CS2R R66, SRZ ;  /* 0x0000000000427805 */ /* 0x000fe2000001ff00 */
[----:B------:R-:W-:Y:S01]  /*7e90*/  CS2R R68, SRZ ;  /* 0x0000000000447805 */ /* 0x000fe2000001ff00 */
[----:B------:R-:W-:Y:S01]  /*7ea0*/  IMAD.IADD R17, R82, 0x1, -R17 ;  /* 0x0000000152117824 */ /* 0x000fe200078e0a11 */
[----:B------:R-:W-:Y:S01]  /*7eb0*/  CS2R R4, SRZ ;  /* 0x0000000000047805 */ /* 0x000fe2000001ff00 */
[----:B------:R-:W-:Y:S01]  /*7ec0*/  CS2R R6, SRZ ;  /* 0x0000000000067805 */ /* 0x000fe2000001ff00 */
[----:B------:R-:W-:Y:S01]  /*7ed0*/  CS2R R44, SRZ ;  /* 0x00000000002c7805 */ /* 0x000fe2000001ff00 */
[----:B------:R-:W-:Y:S01]  /*7ee0*/  CS2R R46, SRZ ;  /* 0x00000000002e7805 */ /* 0x000fe2000001ff00 */
[----:B------:R-:W-:Y:S01]  /*7ef0*/  IMAD.SHL.U32 R17, R17, 0x4, RZ ;  /* 0x0000000411117824 */ /* 0x000fe200078e00ff */
[----:B------:R-:W-:Y:S05]  /*7f00*/  @P0 BRA `(.L_x_840) ;  /* 0x000003e000000947 */ /* 0x000fea0003800000 */
[C---:B------:R-:W-:Y:S01]  /*7f10*/  ISETP.GE.AND P0, PT, R17.reuse, c[0x0][0x27c], PT ;  /* 0x00009f0011007a0c */ /* 0x040fe20003f06270 */
[----:B------:R-:W-:Y:S01]  /*7f20*/  CS2R R32, SRZ ;  /* 0x0000000000207805 */ /* 0x000fe2000001ff00 */
[----:B------:R-:W-:Y:S01]  /*7f30*/  CS2R R46, SRZ ;  /* 0x00000000002e7805 */ /* 0x000fe2000001ff00 */
[----:B------:R-:W-:-:S10]  /*7f40*/  IADD3 R4, R17, 0x10, RZ ;  /* 0x0000001011047810 */ /* 0x000fd40007ffe0ff */
[----:B------:R-:W-:-:S04]  /*7f50*/  @!P0 IMAD.WIDE R20, R17, 0x2, R18 ;  /* 0x0000000211148825 */ /* 0x000fc800078e0212 */
[----:B------:R-:W-:Y:S01]  /*7f60*/  @!P0 IMAD.WIDE R6, R17, 0x2, R34 ;  /* 0x0000000211068825 */ /* 0x000fe200078e0222 */
[----:B------:R1:W5:Y:S04]  /*7f70*/  @!P0 LD.E.64 R32, [R20.64] ;  /* 0x0000000614208980 */ /* 0x000368000c101b00 */
[----:B------:R2:W5:Y:S01]  /*7f80*/  @!P0 LD.E.64 R46, [R6.64] ;  /* 0x00000006062e8980 */ /* 0x000562000c101b00 */
[----:B------:R-:W-:Y:S01]  /*7f90*/  ISETP.GE.AND P0, PT, R4, c[0x0][0x27c], PT ;  /* 0x00009f0004007a0c */ /* 0x000fe20003f06270 */
[----:B------:R-:W-:Y:S01]  /*7fa0*/  CS2R R30, SRZ ;  /* 0x00000000001e7805 */ /* 0x000fe2000001ff00 */
[----:B------:R-:W-:-:S11]  /*7fb0*/  CS2R R44, SRZ ;  /* 0x00000000002c7805 */ /* 0x000fd6000001ff00 */
[----:B------:R-:W-:-:S04]  /*7fc0*/  @!P0 SHF.R.S32.HI R5, RZ, 0x1f, R4 ;  /* 0x0000001fff058819 */ /* 0x000fc80000011404 */
[----:B------:R-:W-:-:S04]  /*7fd0*/  @!P0 LEA.HI R5, R5, R4, RZ, 0x2 ;  /* 0x0000000405058211 */ /* 0x000fc800078f10ff */
[----:B------:R-:W-:Y:S02]  /*7fe0*/  @!P0 LOP3.LUT R5, R5, 0xfffffffc, RZ, 0xc0, !PT ;  /* 0xfffffffc05058812 */ /* 0x000fe400078ec0ff */
[----:B------:R-:W-:-:S03]  /*7ff0*/  IADD3 R4, R17, 0x20, RZ ;  /* 0x0000002011047810 */ /* 0x000fc60007ffe0ff */
[----:B------:R-:W-:-:S04]  /*8000*/  @!P0 IMAD.WIDE R8, R5, 0x2, R18 ;  /* 0x0000000205088825 */ /* 0x000fc800078e0212 */
[----:B------:R-:W-:Y:S01]  /*8010*/  @!P0 IMAD.WIDE R10, R5, 0x2, R34 ;  /* 0x00000002050a8825 */ /* 0x000fe200078e0222 */
[----:B------:R3:W5:Y:S04]  /*8020*/  @!P0 LD.E.64 R30, [R8.64] ;  /* 0x00000006081e8980 */ /* 0x000768000c101b00 */
[----:B------:R4:W5:Y:S01]  /*8030*/  @!P0 LD.E.64 R44, [R10.64] ;  /* 0x000000060a2c8980 */ /* 0x000962000c101b00 */
[----:B------:R-:W-:Y:S01]  /*8040*/  ISETP.GE.AND P0, PT, R4, c[0x0][0x27c], PT ;  /* 0x00009f0004007a0c */ /* 0x000fe20003f06270 */
[----:B------:R-:W-:Y:S01]  /*8050*/  CS2R R28, SRZ ;  /* 0x00000000001c7805 */ /* 0x000fe2000001ff00 */
[----:B--2---:R-:W-:-:S11]  /*8060*/  CS2R R6, SRZ ;  /* 0x0000000000067805 */ /* 0x004fd6000001ff00 */
[----:B------:R-:W-:-:S04]  /*8070*/  @!P0 SHF.R.S32.HI R5, RZ, 0x1f, R4 ;  /* 0x0000001fff058819 */ /* 0x000fc80000011404 */
[----:B------:R-:W-:-:S04]  /*8080*/  @!P0 LEA.HI R5, R5, R4, RZ, 0x2 ;  /* 0x0000000405058211 */ /* 0x000fc800078f10ff */
[----:B------:R-:W-:Y:S02]  /*8090*/  @!P0 LOP3.LUT R5, R5, 0xfffffffc, RZ, 0xc0, !PT ;  /* 0xfffffffc05058812 */ /* 0x000fe400078ec0ff */
[----:B------:R-:W-:-:S03]  /*80a0*/  IADD3 R4, R17, 0x30, RZ ;  /* 0x0000003011047810 */ /* 0x000fc60007ffe0ff */
[----:B-1----:R-:W-:-:S04]  /*80b0*/  @!P0 IMAD.WIDE R20, R5, 0x2, R18 ;  /* 0x0000000205148825 */ /* 0x002fc800078e0212 */
[----:B------:R-:W-:Y:S01]  /*80c0*/  @!P0 IMAD.WIDE R26, R5, 0x2, R34 ;  /* 0x00000002051a8825 */ /* 0x000fe200078e0222 */
[----:B------:R1:W5:Y:S04]  /*80d0*/  @!P0 LD.E.64 R28, [R20.64] ;  /* 0x00000006141c8980 */ /* 0x000368000c101b00 */
[----:B------:R2:W5:Y:S01]  /*80e0*/  @!P0 LD.E.64 R6, [R26.64] ;  /* 0x000000061a068980 */ /* 0x000562000c101b00 */
[----:B------:R-:W-:Y:S01]  /*80f0*/  ISETP.GE.AND P0, PT, R4, c[0x0][0x27c], PT ;  /* 0x00009f0004007a0c */ /* 0x000fe20003f06270 */
[----:B------:R-:W-:-:S12]  /*8100*/  CS2R R22, SRZ ;  /* 0x0000000000167805 */ /* 0x000fd8000001ff00 */
[----:B------:R-:W-:-:S04]  /*8110*/  @!P0 SHF.R.S32.HI R5, RZ, 0x1f, R4 ;  /* 0x0000001fff058819 */ /* 0x000fc80000011404 */
[----:B------:R-:W-:-:S04]  /*8120*/  @!P0 LEA.HI R5, R5, R4, RZ, 0x2 ;  /* 0x0000000405058211 */ /* 0x000fc800078f10ff */
[----:B---3--:R-:W-:Y:S02]  /*8130*/  @!P0 LOP3.LUT R9, R5, 0xfffffffc, RZ, 0xc0, !PT ;  /* 0xfffffffc05098812 */ /* 0x008fe400078ec0ff */
[----:B------:R-:W-:Y:S01]  /*8140*/  CS2R R4, SRZ ;  /* 0x0000000000047805 */ /* 0x000fe2000001ff00 */
[----:B------:R-:W-:Y:S02]  /*8150*/  IADD3 R8, R17, 0x40, RZ ;  /* 0x0000004011087810 */ /* 0x000fe40007ffe0ff */
[----:B----4-:R-:W-:-:S04]  /*8160*/  @!P0 IMAD.WIDE R10, R9, 0x2, R18 ;  /* 0x00000002090a8825 */ /* 0x010fc800078e0212 */
[----:B------:R-:W-:Y:S01]  /*8170*/  @!P0 IMAD.WIDE R48, R9, 0x2, R34 ;  /* 0x0000000209308825 */ /* 0x000fe200078e0222 */
[----:B------:R3:W5:Y:S04]  /*8180*/  @!P0 LD.E.64 R22, [R10.64] ;  /* 0x000000060a168980 */ /* 0x000768000c101b00 */
[----:B------:R4:W5:Y:S01]  /*8190*/  @!P0 LD.E.64 R4, [R48.64] ;  /* 0x0000000630048980 */ /* 0x000962000c101b00 */
[----:B------:R-:W-:Y:S01]  /*81a0*/  ISETP.GE.AND P0, PT, R8, c[0x0][0x27c], PT ;  /* 0x00009f0008007a0c */ /* 0x000fe20003f06270 */
[----:B-1----:R-:W-:Y:S01]  /*81b0*/  CS2R R20, SRZ ;  /* 0x0000000000147805 */ /* 0x002fe2000001ff00 */
[----:B------:R-:W-:-:S11]  /*81c0*/  CS2R R68, SRZ ;  /* 0x0000000000447805 */ /* 0x000fd6000001ff00 */
[----:B------:R-:W-:-:S04]  /*81d0*/  @!P0 SHF.R.S32.HI R9, RZ, 0x1f, R8 ;  /* 0x0000001fff098819 */ /* 0x000fc80000011408 */
[----:B------:R-:W-:-:S04]  /*81e0*/  @!P0 LEA.HI R8, R9, R8, RZ, 0x2 ;  /* 0x0000000809088211 */ /* 0x000fc800078f10ff */
[----:B------:R-:W-:-:S05]  /*81f0*/  @!P0 LOP3.LUT R8, R8, 0xfffffffc, RZ, 0xc0, !PT ;  /* 0xfffffffc08088812 */ /* 0x000fca00078ec0ff */
[----:B--2---:R-:W-:-:S04]  /*8200*/  @!P0 IMAD.WIDE R26, R8, 0x2, R18 ;  /* 0x00000002081a8825 */ /* 0x004fc800078e0212 */
[----:B------:R-:W-:Y:S01]  /*8210*/  @!P0 IMAD.WIDE R42, R8, 0x2, R34 ;  /* 0x00000002082a8825 */ /* 0x000fe200078e0222 */
[----:B------:R-:W-:Y:S01]  /*8220*/  IADD3 R8, R17, 0x50, RZ ;  /* 0x0000005011087810 */ /* 0x000fe20007ffe0ff */
[----:B------:R4:W5:Y:S04]  /*8230*/  @!P0 LD.E.64 R20, [R26.64] ;  /* 0x000000061a148980 */ /* 0x000968000c101b00 */
[----:B------:R4:W5:Y:S01]  /*8240*/  @!P0 LD.E.64 R68, [R42.64] ;  /* 0x000000062a448980 */ /* 0x000962000c101b00 */
[----:B------:R-:W-:Y:S01]  /*8250*/  ISETP.GE.AND P0, PT, R8, c[0x0][0x27c], PT ;  /* 0x00009f0008007a0c */ /* 0x000fe20003f06270 */
[----:B---3--:R-:W-:Y:S01]  /*8260*/  CS2R R10, SRZ ;  /* 0x00000000000a7805 */ /* 0x008fe2000001ff00 */
[----:B------:R-:W-:-:S11]  /*8270*/  CS2R R66, SRZ ;  /* 0x0000000000427805 */ /* 0x000fd6000001ff00 */
[----:B------:R-:W-:-:S04]  /*8280*/  @!P0 SHF.R.S32.HI R9, RZ, 0x1f, R8 ;  /* 0x0000001fff098819 */ /* 0x000fc80000011408 */
[----:B------:R-:W-:-:S04]  /*8290*/  @!P0 LEA.HI R8, R9, R8, RZ, 0x2 ;  /* 0x0000000809088211 */ /* 0x000fc800078f10ff */
[----:B------:R-:W-:-:S05]  /*82a0*/  @!P0 LOP3.LUT R8, R8, 0xfffffffc, RZ, 0xc0, !PT ;  /* 0xfffffffc08088812 */ /* 0x000fca00078ec0ff */
[----:B------:R-:W-:-:S04]  /*82b0*/  @!P0 IMAD.WIDE R18, R8, 0x2, R18 ;  /* 0x0000000208128825 */ /* 0x000fc800078e0212 */
[----:B------:R-:W-:Y:S01]  /*82c0*/  @!P0 IMAD.WIDE R8, R8, 0x2, R34 ;  /* 0x0000000208088825 */ /* 0x000fe200078e0222 */
[----:B------:R4:W5:Y:S04]  /*82d0*/  @!P0 LD.E.64 R10, [R18.64] ;  /* 0x00000006120a8980 */ /* 0x000968000c101b00 */
[----:B------:R4:W5:Y:S02]  /*82e0*/  @!P0 LD.E.64 R66, [R8.64] ;  /* 0x0000000608428980 */ /* 0x000964000c101b00 */
.L_x_840:
[----:B------:R-:W-:Y:S05]  /*82f0*/  BSYNC B0 ;  /* 0x0000000000007941 */ /* 0x000fea0003800000 */
.L_x_839:
[----:B----4-:R-:W-:Y:S01]  /*8300*/  SHF.R.S32.HI R8, RZ, 0x1f, R15 ;  /* 0x0000001fff087819 */ /* 0x010fe2000001140f */
[--C-:B-----5:R-:W-:Y:S01]  /*8310*/  IMAD.MOV.U32 R51, RZ, RZ, R47.reuse ;  /* 0x000000ffff337224 */ /* 0x120fe200078e002f */
[--C-:B------:R-:W-:Y:S01]  /*8320*/  SHF.R.U64 R49, R46, 0x10, R47.reuse ;  /* 0x000000102e317819 */ /* 0x100fe2000000122f */
[----:B------:R-:W-:Y:S01]  /*8330*/  IMAD.MOV.U32 R52, RZ, RZ, R44 ;  /* 0x000000ffff347224 */ /* 0x000fe200078e002c */
[----:B------:R-:W-:Y:S01]  /*8340*/  LEA.HI R8, R8, R15, RZ, 0x3 ;  /* 0x0000000f08087211 */ /* 0x000fe200078f18ff */
[----:B------:R-:W-:Y:S01]  /*8350*/  IMAD.MOV.U32 R64, RZ, RZ, R32 ;  /* 0x000000ffff407224 */ /* 0x000fe200078e0020 */
[----:B------:R-:W-:Y:S01]  /*8360*/  SHF.R.U32.HI R35, RZ, 0x10, R47 ;  /* 0x00000010ff237819 */ /* 0x000fe2000001162f */
[----:B------:R-:W-:Y:S01]  /*8370*/  IMAD.MOV.U32 R34, RZ, RZ, R30 ;  /* 0x000000ffff227224 */ /* 0x000fe200078e001e */
[----:B------:R-:W-:Y:S01]  /*8380*/  LOP3.LUT R8, R8, 0xfffffff8, RZ, 0xc0, !PT ;  /* 0xfffffff808087812 */ /* 0x000fe200078ec0ff */
[----:B------:R-:W-:Y:S01]  /*8390*/  IMAD.MOV.U32 R43, RZ, RZ, R33 ;  /* 0x000000ffff2b7224 */ /* 0x000fe200078e0021 */
[----:B------:R-:W-:Y:S01]  /*83a0*/  SHF.R.U64 R47, R44, 0x10, R45 ;  /* 0x000000102c2f7819 */ /* 0x000fe2000000122d */
[----:B------:R-:W-:Y:S01]  /*83b0*/  IMAD R44, R84, -0x80, R65 ;  /* 0xffffff80542c7824 */ /* 0x000fe200078e0241 */
[----:B------:R-:W-:Y:S01]  /*83c0*/  SHF.R.U64 R62, R32, 0x10, R33 ;  /* 0x00000010203e7819 */ /* 0x000fe20000001221 */
[----:B------:R-:W-:Y:S01]  /*83d0*/  IMAD.IADD R9, R15, 0x1, -R8 ;  /* 0x000000010f097824 */ /* 0x000fe200078e0a08 */
[--C-:B------:R-:W-:Y:S01]  /*83e0*/  SHF.R.U64 R60, R30, 0x10, R31.reuse ;  /* 0x000000101e3c7819 */ /* 0x100fe2000000121f */
[----:B------:R-:W-:Y:S01]  /*83f0*/  IMAD.MOV.U32 R63, RZ, RZ, R31 ;  /* 0x000000ffff3f7224 */ /* 0x000fe200078e001f */
[----:B------:R-:W-:Y:S01]  /*8400*/  IMNMX R44, R44, 0x80, PT ;  /* 0x000000802c2c7817 */ /* 0x000fe20003800200 */
[C---:B------:R-:W-:Y:S01]  /*8410*/  IMAD.SHL.U32 R19, R9.reuse, 0x40, RZ ;  /* 0x0000004009137824 */ /* 0x040fe200078e00ff */
[----:B------:R-:W-:Y:S01]  /*8420*/  LOP3.LUT P0, RZ, R9, 0x4, RZ, 0xc0, !PT ;  /* 0x0000000409ff7812 */ /* 0x000fe2000780c0ff */
[----:B------:R-:W-:Y:S01]  /*8430*/  IMAD.MOV.U32 R30, RZ, RZ, R28 ;  /* 0x000000ffff1e7224 */ /* 0x000fe200078e001c */
[----:B------:R-:W-:Y:S01]  /*8440*/  SHF.R.U32.HI R39, RZ, 0x10, R33 ;  /* 0x00000010ff277819 */ /* 0x000fe20000011621 */
[----:B------:R-:W-:Y:S01]  /*8450*/  IMAD.MOV.U32 R26, RZ, RZ, R22 ;  /* 0x000000ffff1a7224 */ /* 0x000fe200078e0016 */
[----:B------:R-:W-:Y:S01]  /*8460*/  LOP3.LUT R19, R19, 0x1c0, RZ, 0xc0, !PT ;  /* 0x000001c013137812 */ /* 0x000fe200078ec0ff */
[----:B------:R-:W-:Y:S01]  /*8470*/  IMAD.MOV.U32 R61, RZ, RZ, R29 ;  /* 0x000000ffff3d7224 */ /* 0x000fe200078e001d */
[----:B------:R-:W-:Y:S01]  /*8480*/  SHF.R.U32.HI R32, RZ, 0x10, R31 ;  /* 0x00000010ff207819 */ /* 0x000fe2000001161f */
[----:B------:R-:W-:Y:S01]  /*8490*/  IMAD.MOV.U32 R16, RZ, RZ, R10 ;  /* 0x000000ffff107224 */ /* 0x000fe200078e000a */
[----:B------:R-:W-:Y:S01]  /*84a0*/  LOP3.LUT R24, R19, 0x18, R24, 0xf8, !PT ;  /* 0x0000001813187812 */ /* 0x000fe200078ef818 */
[----:B------:R-:W-:Y:S01]  /*84b0*/  IMAD.MOV.U32 R33, RZ, RZ, R45 ;  /* 0x000000ffff217224 */ /* 0x000fe200078e002d */
[----:B------:R-:W-:Y:S01]  /*84c0*/  SHF.R.U32.HI R19, RZ, 0x3, R19 ;  /* 0x00000003ff137819 */ /* 0x000fe20000011613 */
[----:B------:R-:W-:Y:S01]  /*84d0*/  IMAD.MOV.U32 R59, RZ, RZ, R23 ;  /* 0x000000ffff3b7224 */ /* 0x000fe200078e0017 */
[----:B------:R-:W-:Y:S01]  /*84e0*/  SHF.R.U64 R58, R28, 0x10, R29 ;  /* 0x000000101c3a7819 */ /* 0x000fe2000000121d */
[----:B------:R-:W-:Y:S01]  /*84f0*/  IMAD.MOV.U32 R57, RZ, RZ, R21 ;  /* 0x000000ffff397224 */ /* 0x000fe200078e0015 */
[----:B------:R-:W-:Y:S01]  /*8500*/  LOP3.LUT R19, R24, R19, RZ, 0x3c, !PT ;  /* 0x0000001318137212 */ /* 0x000fe200078e3cff */
[----:B------:R-:W-:Y:S01]  /*8510*/  IMAD.MOV.U32 R55, RZ, RZ, R11 ;  /* 0x000000ffff377224 */ /* 0x000fe200078e000b */
[----:B------:R-:W-:Y:S01]  /*8520*/  SHF.R.U64 R56, R22, 0x10, R23 ;  /* 0x0000001016387819 */ /* 0x000fe20000001217 */
[----:B------:R-:W-:Y:S01]  /*8530*/  IMAD.MOV.U32 R22, RZ, RZ, R20 ;  /* 0x000000ffff167224 */ /* 0x000fe200078e0014 */
[----:B------:R-:W-:Y:S01]  /*8540*/  SHF.R.U32.HI R28, RZ, 0x10, R29 ;  /* 0x00000010ff1c7819 */ /* 0x000fe2000001161d */
[----:B------:R-:W-:Y:S01]  /*8550*/  IMAD R18, R12, 0x200, R19 ;  /* 0x000002000c127824 */ /* 0x000fe200078e0213 */
[----:B------:R-:W-:Y:S01]  /*8560*/  SHF.R.U64 R54, R20, 0x10, R21 ;  /* 0x0000001014367819 */ /* 0x000fe20000001215 */
[----:B------:R-:W-:Y:S01]  /*8570*/  IMAD.MOV.U32 R42, RZ, RZ, R46 ;  /* 0x000000ffff2a7224 */ /* 0x000fe200078e002e */
[----:B------:R-:W-:Y:S01]  /*8580*/  SHF.R.U64 R53, R10, 0x10, R11 ;  /* 0x000000100a357819 */ /* 0x000fe2000000120b */
[----:B------:R-:W-:Y:S01]  /*8590*/  IMAD.MOV.U32 R50, RZ, RZ, R6 ;  /* 0x000000ffff327224 */ /* 0x000fe200078e0006 */
[C---:B------:R-:W-:Y:S01]  /*85a0*/  IADD3 R8, R18.reuse, 0x20, RZ ;  /* 0x0000002012087810 */ /* 0x040fe20007ffe0ff */
[----:B------:R-:W-:Y:S01]  /*85b0*/  IMAD.MOV.U32 R29, RZ, RZ, R7 ;  /* 0x000000ffff1d7224 */ /* 0x000fe200078e0007 */
[----:B------:R-:W-:Y:S01]  /*85c0*/  @P0 IADD3 R8, R18, -0x20, RZ ;  /* 0xffffffe012080810 */ /* 0x000fe20007ffe0ff */
[----:B------:R-:W-:Y:S01]  /*85d0*/  IMAD.MOV.U32 R48, RZ, RZ, R4 ;  /* 0x000000ffff307224 */ /* 0x000fe200078e0004 */
[----:B------:R-:W-:Y:S01]  /*85e0*/  ISETP.GE.AND P0, PT, R15, R44, PT ;  /* 0x0000002c0f00720c */ /* 0x000fe20003f06270 */
[----:B------:R-:W-:Y:S01]  /*85f0*/  IMAD.MOV.U32 R25, RZ, RZ, R5 ;  /* 0x000000ffff197224 */ /* 0x000fe200078e0005 */
[----:B------:R-:W-:Y:S01]  /*8600*/  SHF.R.U32.HI R31, RZ, 0x10, R45 ;  /* 0x00000010ff1f7819 */ /* 0x000fe2000001162d */
[----:B------:R-:W-:Y:S01]  /*8610*/  IMAD.MOV.U32 R46, RZ, RZ, R68 ;  /* 0x000000ffff2e7224 */ /* 0x000fe200078e0044 */
[----:B------:R-:W-:Y:S01]  /*8620*/  SHF.R.U32.HI R24, RZ, 0x10, R23 ;  /* 0x00000010ff187819 */ /* 0x000fe20000011617 */
[----:B------:R-:W-:-:S04]  /*8630*/  DEPBAR.LE SB0, 0x3 ;  /* 0x000080c00000791a */ /* 0x000fc80000000000 */
[----:B------:R-:W-:Y:S01]  /*8640*/  SHF.R.U32.HI R20, RZ, 0x10, R21 ;  /* 0x00000010ff147819 */ /* 0x000fe20000011615 */
[----:B------:R-:W-:Y:S01]  /*8650*/  IMAD.MOV.U32 R21, RZ, RZ, R69 ;  /* 0x000000ffff157224 */ /* 0x000fe200078e0045 */
[----:B------:R-:W-:Y:S01]  /*8660*/  SHF.R.U32.HI R10, RZ, 0x10, R11 ;  /* 0x00000010ff0a7819 */ /* 0x000fe2000001160b */
[----:B------:R-:W-:Y:S01]  /*8670*/  IMAD.MOV.U32 R11, RZ, RZ, R67 ;  /* 0x000000ffff0b7224 */ /* 0x000fe200078e0043 */
[--C-:B------:R-:W-:Y:S01]  /*8680*/  SHF.R.U64 R45, R6, 0x10, R7.reuse ;  /* 0x00000010062d7819 */ /* 0x100fe20000001207 */
[----:B------:R-:W-:Y:S01]  /*8690*/  IMAD.MOV.U32 R6, RZ, RZ, R66 ;  /* 0x000000ffff067224 */ /* 0x000fe200078e0042 */
[----:B------:R-:W-:Y:S01]  /*86a0*/  SHF.R.U32.HI R27, RZ, 0x10, R7 ;  /* 0x00000010ff1b7819 */ /* 0x000fe20000011607 */
[----:B------:R-:W-:Y:S01]  /*86b0*/  BSSY B1, `(.L_x_841) ;  /* 0x0000122000017945 */ /* 0x000fe20003800000 */
[--C-:B------:R-:W-:Y:S02]  /*86c0*/  SHF.R.U64 R7, R4, 0x10, R5.reuse ;  /* 0x0000001004077819 */ /* 0x100fe40000001205 */
[----:B------:R-:W-:-:S02]  /*86d0*/  SHF.R.U32.HI R23, RZ, 0x10, R5 ;  /* 0x00000010ff177819 */ /* 0x000fc40000011605 */
[--C-:B------:R-:W-:Y:S02]  /*86e0*/  SHF.R.U64 R5, R68, 0x10, R69.reuse ;  /* 0x0000001044057819 */ /* 0x100fe40000001245 */
[----:B------:R-:W-:Y:S02]  /*86f0*/  SHF.R.U32.HI R19, RZ, 0x10, R69 ;  /* 0x00000010ff137819 */ /* 0x000fe40000011645 */
[--C-:B------:R-:W-:Y:S02]  /*8700*/  SHF.R.U64 R4, R66, 0x10, R67.reuse ;  /* 0x0000001042047819 */ /* 0x100fe40000001243 */
[----:B------:R-:W-:Y:S02]  /*8710*/  SHF.R.U32.HI R9, RZ, 0x10, R67 ;  /* 0x00000010ff097819 */ /* 0x000fe40000011643 */
        /* <DEDUP_REMOVED lines=42> */
[--C-:B------:R-:W-:Y:S01]  /*89c0*/  HADD2.F32 R5, -RZ, R6.reuse.H0_H0 ;  /* 0x20000006ff057230 */ /* 0x100fe20000004100 */
[----:B------:R-:W-:Y:S01]  /*89d0*/  FFMA.FTZ R54, R48, R53, R54 ;  /* 0x0000003530367223 */ /* 0x000fe20000010036 */
[----:B------:R-:W-:Y:S02]  /*89e0*/  HADD2.F32 R49, -RZ, R6.H1_H1 ;  /* 0x30000006ff317230 */ /* 0x000fe40000004100 */
[----:B------:R-:W-:-:S02]  /*89f0*/  HADD2.F32 R6, -RZ, R7.H0_H0 ;  /* 0x20000007ff067230 */ /* 0x000fc40000004100 */
[----:B------:R-:W-:Y:S01]  /*8a00*/  HADD2.F32 R52, -RZ, R7.H1_H1 ;  /* 0x30000007ff347230 */ /* 0x000fe20000004100 */
[----:B------:R-:W-:Y:S01]  /*8a10*/  FMUL.FTZ R7, R48, R45 ;  /* 0x0000002d30077220 */ /* 0x000fe20000410000 */
[----:B------:R-:W-:Y:S01]  /*8a20*/  HADD2.F32 R48, -RZ, R39.H0_H0 ;  /* 0x20000027ff307230 */ /* 0x000fe20000004100 */
[CC--:B------:R-:W-:Y:S02]  /*8a30*/  FMUL.FTZ R45, R47.reuse, R50.reuse ;  /* 0x000000322f2d7220 */ /* 0x0c0fe40000410000 */
[C---:B------:R-:W-:Y:S02]  /*8a40*/  FMUL.FTZ R50, R4.reuse, R50 ;  /* 0x0000003204327220 */ /* 0x040fe40000410000 */
[-C--:B------:R-:W-:Y:S01]  /*8a50*/  FFMA.FTZ R45, R4, R51.reuse, -R45 ;  /* 0x00000033042d7223 */ /* 0x080fe2000001082d */
[----:B------:R-:W-:Y:S01]  /*8a60*/  HADD2.F32 R4, -RZ, R42.H0_H0 ;  /* 0x2000002aff047230 */ /* 0x000fe20000004100 */
[----:B------:R-:W-:Y:S01]  /*8a70*/  FFMA.FTZ R50, R47, R51, R50 ;  /* 0x000000332f327223 */ /* 0x000fe20000010032 */
[----:B------:R-:W-:Y:S01]  /*8a80*/  HADD2.F32 R47, -RZ, R35.H0_H0 ;  /* 0x20000023ff2f7230 */ /* 0x000fe20000004100 */
[----:B------:R-:W-:-:S02]  /*8a90*/  FFMA.FTZ R7, R46, R53, -R7 ;  /* 0x000000352e077223 */ /* 0x000fc40000010807 */
[-C--:B------:R-:W-:Y:S02]  /*8aa0*/  FMUL.FTZ R46, R49, R4.reuse ;  /* 0x00000004312e7220 */ /* 0x080fe40000410000 */
[-C--:B------:R-:W-:Y:S02]  /*8ab0*/  FMUL.FTZ R51, R52, R47.reuse ;  /* 0x0000002f34337220 */ /* 0x080fe40000410000 */
[C---:B------:R-:W-:Y:S02]  /*8ac0*/  FMUL.FTZ R4, R5.reuse, R4 ;  /* 0x0000000405047220 */ /* 0x040fe40000410000 */
[C---:B------:R-:W-:Y:S02]  /*8ad0*/  FMUL.FTZ R47, R6.reuse, R47 ;  /* 0x0000002f062f7220 */ /* 0x040fe40000410000 */
[----:B------:R-:W-:Y:S02]  /*8ae0*/  FFMA.FTZ R51, R6, R48, -R51 ;  /* 0x0000003006337223 */ /* 0x000fe40000010833 */
[-C--:B------:R-:W-:Y:S01]  /*8af0*/  FFMA.FTZ R46, R5, R56.reuse, -R46 ;  /* 0x00000038052e7223 */ /* 0x080fe2000001082e */
[----:B------:R-:W-:Y:S01]  /*8b00*/  F2FP.PACK_AB R5, R50, R45 ;  /* 0x0000002d3205723e */ /* 0x000fe200000000ff */
[----:B------:R-:W-:Y:S01]  /*8b10*/  FFMA.FTZ R49, R49, R56, R4 ;  /* 0x0000003831317223 */ /* 0x000fe20000010004 */
[----:B------:R-:W-:Y:S01]  /*8b20*/  F2FP.PACK_AB R4, R54, R7 ;  /* 0x000000073604723e */ /* 0x000fe200000000ff */
[----:B------:R-:W-:-:S03]  /*8b30*/  FFMA.FTZ R48, R52, R48, R47 ;  /* 0x0000003034307223 */ /* 0x000fc6000001002f */
[----:B------:R-:W-:Y:S02]  /*8b40*/  F2FP.PACK_AB R6, R49, R46 ;  /* 0x0000002e3106723e */ /* 0x000fe400000000ff */
[----:B------:R-:W-:-:S05]  /*8b50*/  F2FP.PACK_AB R7, R48, R51 ;  /* 0x000000333007723e */ /* 0x000fca00000000ff */
[----:B------:R1:W-:Y:S02]  /*8b60*/  STS.128 [R18], R4 ;  /* 0x0000000412007388 */ /* 0x0003e40000000c00 */
.L_x_844:
[----:B------:R-:W-:Y:S05]  /*8b70*/  BSYNC B0 ;  /* 0x0000000000007941 */ /* 0x000fea0003800000 */
.L_x_843:
[----:B-1----:R-:W-:Y:S01]  /*8b80*/  IADD3 R4, R17, 0x10, RZ ;  /* 0x0000001011047810 */ /* 0x002fe20007ffe0ff */
[----:B------:R-:W-:Y:S03]  /*8b90*/  BSSY B0, `(.L_x_845) ;  /* 0x0000029000007945 */ /* 0x000fe60003800000 */
[----:B------:R-:W-:-:S13]  /*8ba0*/  ISETP.GE.AND P0, PT, R4, c[0x0][0x27c], PT ;  /* 0x00009f0004007a0c */ /* 0x000fda0003f06270 */
        /* <DEDUP_REMOVED lines=39> */
.L_x_846:
[----:B------:R-:W-:Y:S05]  /*8e20*/  BSYNC B0 ;  /* 0x0000000000007941 */ /* 0x000fea0003800000 */
.L_x_845:
        /* <DEDUP_REMOVED lines=41> */
[----:B------:R1:W-:Y:S02]  /*90c0*/  STS.128 [R18+0x4000], R4 ;  /* 0x0040000412007388 */ /* 0x0003e40000000c00 */
.L_x_848:
[----:B------:R-:W-:Y:S05]  /*90d0*/  BSYNC B0 ;  /* 0x0000000000007941 */ /* 0x000fea0003800000 */
.L_x_847:
        /* <DEDUP_REMOVED lines=42> */
.L_x_850:
[----:B------:R-:W-:Y:S05]  /*9380*/  BSYNC B0 ;  /* 0x0000000000007941 */ /* 0x000fea0003800000 */
.L_x_849:
        /* <DEDUP_REMOVED lines=42> */
.L_x_852:
[----:B------:R-:W-:Y:S05]  /*9630*/  BSYNC B0 ;  /* 0x0000000000007941 */ /* 0x000fea0003800000 */
.L_x_851:
        /* <DEDUP_REMOVED lines=41> */
.L_x_842:
[----:B------:R-:W-:Y:S05]  /*98d0*/  BSYNC B1 ;  /* 0x0000000000017941 */ /* 0x000fea0003800000 */
.L_x_841:
[----:B------:R-:W-:-:S04]  /*98e0*/  IADD3 R15, R15, 0x40, RZ ;  /* 0x000000400f0f7810 */ /* 0x000fc80007ffe0ff */
[----:B------:R-:W-:-:S13]  /*98f0*/  ISETP.GE.AND P0, PT, R15, R44, PT ;  /* 0x0000002c0f00720c */ /* 0x000fda0003f06270 */
[----:B------:R-:W-:Y:S05]  /*9900*/  @P0 BRA `(.L_x_853) ;  /* 0x00003fd000000947 */ /* 0x000fea0003800000 */
[----:B------:R-:W-:Y:S01]  /*9910*/  ISETP.GE.AND P0, PT, R17, c[0x0][0x27c], PT ;  /* 0x00009f0011007a0c */ /* 0x000fe20003f06270 */
[----:B------:R-:W-:-:S12]  /*9920*/  BSSY B0, `(.L_x_854) ;  /* 0x0000028000007945 */ /* 0x000fd80003800000 */
[----:B------:R-:W-:Y:S05]  /*9930*/  @P0 BRA `(.L_x_855) ;  /* 0x0000026000000947 */ /* 0x000fea0003800000 */
[----:B-1----:R-:W1:Y:S01]  /*9940*/  LDS.128 R4, [R18+0x2000] ;  /* 0x0020000012047984 */ /* 0x002e620000000c00 */
[--C-:B------:R-:W-:Y:S02]  /*9950*/  HADD2.F32 R15, -RZ, R42.reuse.H1_H1 ;  /* 0x3000002aff0f7230 */ /* 0x100fe40000004100 */
[----:B------:R-:W-:Y:S02]  /*9960*/  HADD2.F32 R48, -RZ, R35.H1_H1 ;  /* 0x30000023ff307230 */ /* 0x000fe40000004100 */
[----:B------:R-:W-:Y:S02]  /*9970*/  HADD2.F32 R51, -RZ, R39.H1_H1 ;  /* 0x30000027ff337230 */ /* 0x000fe40000004100 */
[----:B------:R-:W-:Y:S02]  /*9980*/  HADD2.F32 R49, -RZ, R43.H1_H1 ;  /* 0x3000002bff317230 */ /* 0x000fe40000004100 */
[----:B------:R-:W-:Y:S02]  /*9990*/  HADD2.F32 R42, -RZ, R42.H0_H0 ;  /* 0x2000002aff2a7230 */ /* 0x000fe40000004100 */
[----:B------:R-:W-:-:S02]  /*99a0*/  HADD2.F32 R35, -RZ, R35.H0_H0 ;  /* 0x20000023ff237230 */ /* 0x000fc40000004100 */
        /* <DEDUP_REMOVED lines=16> */
[----:B------:R-:W-:-:S02]  /*9ab0*/  FFMA.FTZ R49, R49, R46, R52 ;  /* 0x0000002e31317223 */ /* 0x000fc40000010034 */
[C---:B------:R-:W-:Y:S02]  /*9ac0*/  FMUL.FTZ R43, R42.reuse, R47 ;  /* 0x0000002f2a2b7220 */ /* 0x040fe40000410000 */
[----:B------:R-:W-:Y:S02]  /*9ad0*/  FMUL.FTZ R44, R42, R5 ;  /* 0x000000052a2c7220 */ /* 0x000fe40000410000 */
[C---:B------:R-:W-:Y:S02]  /*9ae0*/  FMUL.FTZ R42, R35.reuse, R7 ;  /* 0x00000007232a7220 */ /* 0x040fe40000410000 */
[----:B------:R-:W-:Y:S02]  /*9af0*/  FMUL.FTZ R46, R35, R6 ;  /* 0x00000006232e7220 */ /* 0x000fe40000410000 */
[----:B------:R-:W-:Y:S02]  /*9b00*/  FFMA.FTZ R48, R51, R45, R48 ;  /* 0x0000002d33307223 */ /* 0x000fe40000010030 */
[----:B------:R-:W-:-:S02]  /*9b10*/  FFMA.FTZ R43, R4, R5, -R43 ;  /* 0x00000005042b7223 */ /* 0x000fc4000001082b */
[----:B------:R-:W-:Y:S01]  /*9b20*/  FFMA.FTZ R44, R4, R47, R44 ;  /* 0x0000002f042c7223 */ /* 0x000fe2000001002c */
[----:B------:R-:W-:Y:S01]  /*9b30*/  F2FP.PACK_AB R4, R49, R50 ;  /* 0x000000323104723e */ /* 0x000fe200000000ff */
[C---:B------:R-:W-:Y:S01]  /*9b40*/  FFMA.FTZ R42, R39.reuse, R6, -R42 ;  /* 0x00000006272a7223 */ /* 0x040fe2000001082a */
[----:B------:R-:W-:Y:S01]  /*9b50*/  F2FP.PACK_AB R5, R48, R15 ;  /* 0x0000000f3005723e */ /* 0x000fe200000000ff */
[----:B------:R-:W-:Y:S01]  /*9b60*/  FFMA.FTZ R7, R39, R7, R46 ;  /* 0x0000000727077223 */ /* 0x000fe2000001002e */
[----:B------:R-:W-:-:S04]  /*9b70*/  F2FP.PACK_AB R6, R44, R43 ;  /* 0x0000002b2c06723e */ /* 0x000fc800000000ff */
[----:B------:R-:W-:-:S05]  /*9b80*/  F2FP.PACK_AB R7, R7, R42 ;  /* 0x0000002a0707723e */ /* 0x000fca00000000ff */
[----:B------:R1:W-:Y:S02]  /*9b90*/  STS.128 [R18+0x2000], R4 ;  /* 0x0020000412007388 */ /* 0x0003e40000000c00 */
.L_x_855:
[----:B------:R-:W-:Y:S05]  /*9ba0*/  BSYNC B0 ;  /* 0x0000000000007941 */ /* 0x000fea0003800000 */
.L_x_854:
[----:B-1----:R-:W-:Y:S01]  /*9bb0*/  IADD3 R4, R17, 0x10, RZ ;  /* 0x0000001011047810 */ /* 0x002fe20007ffe0ff */
[----:B------:R-:W-:Y:S03]  /*9bc0*/  BSSY B0, `(.L_x_856) ;  /* 0x0000029000007945 */ /* 0x000fe60003800000 */
[----:B------:R-:W-:-:S13]  /*9bd0*/  ISETP.GE.AND P0, PT, R4, c[0x0][0x27c], PT ;  /* 0x00009f0004007a0c */ /* 0x000fda0003f06270 */
[----:B------:R-:W-:Y:S05]  /*9be0*/  @P0 BRA `(.L_x_857) ;  /* 0x0000026000000947 */ /* 0x000fea0003800000 */
[----:B------:R-:W1:Y:S01]  /*9bf0*/  LDS.128 R4, [R8+0x2000] ;  /* 0x0020000008047984 */ /* 0x000e620000000c00 */
[----:B------:R-:W-:Y:S02]  /*9c00*/  HADD2.F32 R15, -RZ, R33.H1_H1 ;  /* 0x30000021ff0f7230 */ /* 0x000fe40000004100 */
[--C-:B------:R-:W-:Y:S02]  /*9c10*/  HADD2.F32 R43, -RZ, R31.reuse.H1_H1 ;  /* 0x3000001fff2b7230 */ /* 0x100fe40000004100 */
        /* <DEDUP_REMOVED lines=12> */
[-C--:B------:R-:W-:Y:S01]  /*9ce0*/  FMUL.FTZ R15, R43, R35.reuse ;  /* 0x000000232b0f7220 */ /* 0x080fe20000410000 */
[----:B------:R-:W-:Y:S01]  /*9cf0*/  HADD2.F32 R39, -RZ, R6.H1_H1 ;  /* 0x30000006ff277230 */ /* 0x000fe20000004100 */
[----:B------:R-:W-:Y:S01]  /*9d00*/  FFMA.FTZ R46, R45, R42, -R46 ;  /* 0x0000002a2d2e7223 */ /* 0x000fe2000001082e */
[--C-:B------:R-:W-:Y:S01]  /*9d10*/  HADD2.F32 R6, -RZ, R7.reuse.H0_H0 ;  /* 0x20000007ff067230 */ /* 0x100fe20000004100 */
[-C--:B------:R-:W-:Y:S01]  /*9d20*/  FMUL.FTZ R42, R43, R4.reuse ;  /* 0x000000042b2a7220 */ /* 0x080fe20000410000 */
[----:B------:R-:W-:Y:S01]  /*9d30*/  HADD2.F32 R7, -RZ, R7.H1_H1 ;  /* 0x30000007ff077230 */ /* 0x000fe20000004100 */
[C---:B------:R-:W-:Y:S01]  /*9d40*/  FFMA.FTZ R15, R47.reuse, R4, -R15 ;  /* 0x000000042f0f7223 */ /* 0x040fe2000001080f */
[----:B------:R-:W-:Y:S01]  /*9d50*/  HADD2.F32 R4, -RZ, R33.H0_H0 ;  /* 0x20000021ff047230 */ /* 0x000fe20000004100 */
[----:B------:R-:W-:-:S02]  /*9d60*/  FFMA.FTZ R42, R47, R35, R42 ;  /* 0x000000232f2a7223 */ /* 0x000fc4000001002a */
[C---:B------:R-:W-:Y:S02]  /*9d70*/  FMUL.FTZ R35, R31.reuse, R7 ;  /* 0x000000071f237220 */ /* 0x040fe40000410000 */
[C---:B------:R-:W-:Y:S02]  /*9d80*/  FMUL.FTZ R33, R4.reuse, R39 ;  /* 0x0000002704217220 */ /* 0x040fe40000410000 */
[-C--:B------:R-:W-:Y:S02]  /*9d90*/  FMUL.FTZ R4, R4, R5.reuse ;  /* 0x0000000504047220 */ /* 0x080fe40000410000 */
[-C--:B------:R-:W-:Y:S02]  /*9da0*/  FMUL.FTZ R31, R31, R6.reuse ;  /* 0x000000061f1f7220 */ /* 0x080fe40000410000 */
[----:B------:R-:W-:Y:S01]  /*9db0*/  FFMA.FTZ R33, R34, R5, -R33 ;  /* 0x0000000522217223 */ /* 0x000fe20000010821 */
[----:B------:R-:W-:Y:S01]  /*9dc0*/  F2FP.PACK_AB R5, R42, R15 ;  /* 0x0000000f2a05723e */ /* 0x000fe200000000ff */
[----:B------:R-:W-:-:S02]  /*9dd0*/  FFMA.FTZ R35, R32, R6, -R35 ;  /* 0x0000000620237223 */ /* 0x000fc40000010823 */
[----:B------:R-:W-:Y:S02]  /*9de0*/  FFMA.FTZ R45, R45, R44, R48 ;  /* 0x0000002c2d2d7223 */ /* 0x000fe40000010030 */
[----:B------:R-:W-:Y:S02]  /*9df0*/  FFMA.FTZ R34, R34, R39, R4 ;  /* 0x0000002722227223 */ /* 0x000fe40000010004 */
[----:B------:R-:W-:Y:S01]  /*9e00*/  FFMA.FTZ R32, R32, R7, R31 ;  /* 0x0000000720207223 */ /* 0x000fe2000001001f */
[----:B------:R-:W-:Y:S02]  /*9e10*/  F2FP.PACK_AB R4, R45, R46 ;  /* 0x0000002e2d04723e */ /* 0x000fe400000000ff */
[----:B------:R-:W-:Y:S02]  /*9e20*/  F2FP.PACK_AB R6, R34, R33 ;  /* 0x000000212206723e */ /* 0x000fe400000000ff */
[----:B------:R-:W-:-:S05]  /*9e30*/  F2FP.PACK_AB R7, R32, R35 ;  /* 0x000000232007723e */ /* 0x000fca00000000ff */
[----:B------:R1:W-:Y:S02]  /*9e40*/  STS.128 [R8+0x2000], R4 ;  /* 0x0020000408007388 */ /* 0x0003e40000000c00 */
.L_x_857:
[----:B------:R-:W-:Y:S05]  /*9e50*/  BSYNC B0 ;  /* 0x0000000000007941 */ /* 0x000fea0003800000 */
.L_x_856:
        /* <DEDUP_REMOVED lines=42> */
.L_x_859:
[----:B------:R-:W-:Y:S05]  /*a100*/  BSYNC B0 ;  /* 0x0000000000007941 */ /* 0x000fea0003800000 */
.L_x_858:
        /* <DEDUP_REMOVED lines=8> */
[----:B------:R-:W-:Y:S02]  /*a190*/  HADD2.F32 R23, -RZ, R23.H0_H0 ;  /* 0x20000017ff177230 */ /* 0x000fe40000004100 */
[--C-:B------:R-:W-:Y:S02]  /*a1a0*/  HADD2.F32 R33, -RZ, R26.reuse.H1_H1 ;  /* 0x3000001aff217230 */ /* 0x100fe40000004100 */
        /* <DEDUP_REMOVED lines=16> */
[----:B------:R-:W-:Y:S01]  /*a2b0*/  HADD2.F32 R4, -RZ, R25.H0_H0 ;  /* 0x20000019ff047230 */ /* 0x000fe20000004100 */
[----:B------:R-:W-:-:S02]  /*a2c0*/  FFMA.FTZ R32, R33, R28, -R32 ;  /* 0x0000001c21207223 */ /* 0x000fc40000010820 */
        /* <DEDUP_REMOVED lines=14> */
.L_x_861:
[----:B------:R-:W-:Y:S05]  /*a3b0*/  BSYNC B0 ;  /* 0x0000000000007941 */ /* 0x000fea0003800000 */
.L_x_860:
        /* <DEDUP_REMOVED lines=42> */
.L_x_863:
[----:B------:R-:W-:Y:S05]  /*a660*/  BSYNC B0 ;  /* 0x0000000000007941 */ /* 0x000fea0003800000 */
.L_x_862:
[----:B------:R-:W-:-:S04]  /*a670*/  IADD3 R17, R17, 0x50, RZ ;  /* 0x0000005011117810 */ /* 0x000fc80007ffe0ff */
[----:B------:R-:W-:-:S13]  /*a680*/  ISETP.GE.AND P0, PT, R17, c[0x0][0x27c], PT ;  /* 0x00009f0011007a0c */ /* 0x000fda0003f06270 */
[----:B------:R-:W-:Y:S05]  /*a690*/  @P0 BRA `(.L_x_853) ;  /* 0x0000324000000947 */ /* 0x000fea0003800000 */
[----:B-1----:R-:W1:Y:S01]  /*a6a0*/  LDS.128 R4, [R8+0xa000] ;  /* 0x00a0000008047984 */ /* 0x002e620000000c00 */
        /* <DEDUP_REMOVED lines=36> */
[----:B------:R1:W-:Y:S01]  /*a8f0*/  STS.128 [R8+0xa000], R4 ;  /* 0x00a0000408007388 */ /* 0x0003e20000000c00 */
[----:B------:R-:W-:Y:S05]  /*a900*/  BRA `(.L_x_853) ;  /* 0x00002fd000007947 */ /* 0x000fea0003800000 */
.L_x_838:
[----:B------:R-:W-:Y:S01]  /*a910*/  ISETP.GE.AND P0, PT, R26, R65, PT ;  /* 0x000000411a00720c */ /* 0x000fe20003f06270 */
[----:B------:R-:W-:Y:S01]  /*a920*/  BSSY B0, `(.L_x_864) ;  /* 0x0000035000007945 */ /* 0x000fe20003800000 */
[----:B------:R-:W-:Y:S01]  /*a930*/  IMAD.MOV.U32 R42, RZ, RZ, R18 ;  /* 0x000000ffff2a7224 */ /* 0x000fe200078e0012 */
[----:B------:R-:W-:Y:S01]  /*a940*/  MOV R44, R34 ;  /* 0x00000022002c7202 */ /* 0x000fe20000000f00 */
[----:B------:R-:W-:Y:S01]  /*a950*/  IMAD.MOV.U32 R43, RZ, RZ, R19 ;  /* 0x000000ffff2b7224 */ /* 0x000fe200078e0013 */
[----:B------:R-:W-:Y:S01]  /*a960*/  MOV R45, R35 ;  /* 0x00000023002d7202 */ /* 0x000fe20000000f00 */
        /* <DEDUP_REMOVED lines=18> */
[----:B------:R-:W-:-:S08]  /*aa90*/  IADD3 R5, R24, 0x20, RZ ;  /* 0x0000002018057810 */ /* 0x000fd00007ffe0ff */
[----:B------:R-:W-:-:S04]  /*aaa0*/  @!P0 IMAD.WIDE R18, R24, 0x2, R42 ;  /* 0x0000000218128825 */ /* 0x000fc800078e022a */
[----:B------:R-:W-:Y:S01]  /*aab0*/  @!P0 IMAD.WIDE R26, R24, 0x2, R44 ;  /* 0x00000002181a8825 */ /* 0x000fe200078e022c */
[----:B------:R1:W5:Y:S04]  /*aac0*/  @!P0 LD.E.128 R32, [R18.64] ;  /* 0x0000000612208980 */ /* 0x000368000c101d00 */
[----:B------:R2:W5:Y:S01]  /*aad0*/  @!P0 LD.E.128 R8, [R26.64] ;  /* 0x000000061a088980 */ /* 0x000562000c101d00 */
[----:B------:R-:W-:Y:S01]  /*aae0*/  ISETP.GE.AND P0, PT, R5, c[0x0][0x27c], PT ;  /* 0x00009f0005007a0c */ /* 0x000fe20003f06270 */
[----:B------:R-:W-:Y:S01]  /*aaf0*/  CS2R R22, SRZ ;  /* 0x0000000000167805 */ /* 0x000fe2000001ff00 */
[----:B------:R-:W-:Y:S01]  /*ab00*/  CS2R R20, SRZ ;  /* 0x0000000000147805 */ /* 0x000fe2000001ff00 */
[----:B------:R-:W-:-:S10]  /*ab10*/  CS2R R6, SRZ ;  /* 0x0000000000067805 */ /* 0x000fd4000001ff00 */
[----:B------:R-:W-:-:S04]  /*ab20*/  @!P0 SHF.R.S32.HI R4, RZ, 0x1f, R5 ;  /* 0x0000001fff048819 */ /* 0x000fc80000011405 */
[----:B------:R-:W-:-:S04]  /*ab30*/  @!P0 LEA.HI R4, R4, R5, RZ, 0x3 ;  /* 0x0000000504048211 */ /* 0x000fc800078f18ff */
[----:B------:R-:W-:Y:S02]  /*ab40*/  @!P0 LOP3.LUT R16, R4, 0xfffffff8, RZ, 0xc0, !PT ;  /* 0xfffffff804108812 */ /* 0x000fe400078ec0ff */
[----:B------:R-:W-:Y:S01]  /*ab50*/  CS2R R4, SRZ ;  /* 0x0000000000047805 */ /* 0x000fe2000001ff00 */
[----:B------:R-:W-:Y:S02]  /*ab60*/  IADD3 R17, R24, 0x40, RZ ;  /* 0x0000004018117810 */ /* 0x000fe40007ffe0ff */
[----:B-1----:R-:W-:-:S04]  /*ab70*/  @!P0 IMAD.WIDE R18, R16, 0x2, R42 ;  /* 0x0000000210128825 */ /* 0x002fc800078e022a */
[----:B--2---:R-:W-:Y:S01]  /*ab80*/  @!P0 IMAD.WIDE R26, R16, 0x2, R44 ;  /* 0x00000002101a8825 */ /* 0x004fe200078e022c */
[----:B------:R1:W5:Y:S04]  /*ab90*/  @!P0 LD.E.128 R20, [R18.64] ;  /* 0x0000000612148980 */ /* 0x000368000c101d00 */
[----:B------:R2:W5:Y:S01]  /*aba0*/  @!P0 LD.E.128 R4, [R26.64] ;  /* 0x000000061a048980 */ /* 0x000562000c101d00 */
[----:B------:R-:W-:Y:S01]  /*abb0*/  ISETP.GE.AND P0, PT, R17, c[0x0][0x27c], PT ;  /* 0x00009f0011007a0c */ /* 0x000fe20003f06270 */
[----:B------:R-:W-:Y:S01]  /*abc0*/  CS2R R30, SRZ ;  /* 0x00000000001e7805 */ /* 0x000fe2000001ff00 */
[----:B------:R-:W-:-:S11]  /*abd0*/  CS2R R28, SRZ ;  /* 0x00000000001c7805 */ /* 0x000fd6000001ff00 */
[----:B------:R-:W-:-:S04]  /*abe0*/  @!P0 SHF.R.S32.HI R16, RZ, 0x1f, R17 ;  /* 0x0000001fff108819 */ /* 0x000fc80000011411 */
[----:B------:R-:W-:Y:S01]  /*abf0*/  @!P0 LEA.HI R16, R16, R17, RZ, 0x3 ;  /* 0x0000001110108211 */ /* 0x000fe200078f18ff */
[----:B-1----:R-:W-:-:S03]  /*ac00*/  CS2R R18, SRZ ;  /* 0x0000000000127805 */ /* 0x002fc6000001ff00 */
[----:B------:R-:W-:-:S05]  /*ac10*/  @!P0 LOP3.LUT R16, R16, 0xfffffff8, RZ, 0xc0, !PT ;  /* 0xfffffff810108812 */ /* 0x000fca00078ec0ff */
[----:B------:R-:W-:-:S04]  /*ac20*/  @!P0 IMAD.WIDE R42, R16, 0x2, R42 ;  /* 0x00000002102a8825 */ /* 0x000fc800078e022a */
[----:B------:R-:W-:Y:S01]  /*ac30*/  @!P0 IMAD.WIDE R44, R16, 0x2, R44 ;  /* 0x00000002102c8825 */ /* 0x000fe200078e022c */
[----:B------:R2:W5:Y:S01]  /*ac40*/  @!P0 LD.E.128 R28, [R42.64] ;  /* 0x000000062a1c8980 */ /* 0x000562000c101d00 */
[----:B------:R-:W-:-:S06]  /*ac50*/  CS2R R16, SRZ ;  /* 0x0000000000107805 */ /* 0x000fcc000001ff00 */
[----:B------:R2:W5:Y:S02]  /*ac60*/  @!P0 LD.E.128 R16, [R44.64] ;  /* 0x000000062c108980 */ /* 0x000564000c101d00 */
.L_x_865:
[----:B------:R-:W-:Y:S05]  /*ac70*/  BSYNC B0 ;  /* 0x0000000000007941 */ /* 0x000fea0003800000 */
.L_x_864:
[----:B------:R-:W-:Y:S01]  /*ac80*/  IMAD R48, R84, -0x80, R65 ;  /* 0xffffff8054307824 */ /* 0x000fe200078e0241 */
[--C-:B-----5:R-:W-:Y:S01]  /*ac90*/  SHF.R.U64 R67, R32, 0x10, R33.reuse ;  /* 0x0000001020437819 */ /* 0x120fe20000001221 */
[--C-:B------:R-:W-:Y:S01]  /*aca0*/  IMAD.MOV.U32 R69, RZ, RZ, R33.reuse ;  /* 0x000000ffff457224 */ /* 0x100fe200078e0021 */
[----:B------:R-:W-:Y:S01]  /*acb0*/  SHF.R.U32.HI R39, RZ, 0x10, R33 ;  /* 0x00000010ff277819 */ /* 0x000fe20000011621 */
[----:B------:R-:W-:Y:S01]  /*acc0*/  IMAD.MOV.U32 R66, RZ, RZ, R34 ;  /* 0x000000ffff427224 */ /* 0x000fe200078e0022 */
[----:B------:R-:W-:Y:S01]  /*acd0*/  IMNMX R48, R48, 0x80, PT ;  /* 0x0000008030307817 */ /* 0x000fe20003800200 */
[----:B--2---:R-:W-:Y:S01]  /*ace0*/  IMAD.MOV.U32 R44, RZ, RZ, R32 ;  /* 0x000000ffff2c7224 */ /* 0x004fe200078e0020 */
[----:B------:R-:W-:Y:S01]  /*acf0*/  SHF.R.U64 R64, R34, 0x10, R35 ;  /* 0x0000001022407819 */ /* 0x000fe20000001223 */
[----:B------:R-:W-:Y:S01]  /*ad00*/  IMAD.MOV.U32 R62, RZ, RZ, R20 ;  /* 0x000000ffff3e7224 */ /* 0x000fe200078e0014 */
[----:B------:R-:W-:Y:S01]  /*ad10*/  ISETP.GE.AND P0, PT, R15, R48, PT ;  /* 0x000000300f00720c */ /* 0x000fe20003f06270 */
[----:B------:R-:W-:Y:S01]  /*ad20*/  IMAD.MOV.U32 R57, RZ, RZ, R29 ;  /* 0x000000ffff397224 */ /* 0x000fe200078e001d */
[----:B------:R-:W-:Y:S01]  /*ad30*/  SHF.R.U64 R61, R20, 0x10, R21 ;  /* 0x00000010143d7819 */ /* 0x000fe20000001215 */
[----:B------:R-:W-:Y:S01]  /*ad40*/  IMAD.MOV.U32 R54, RZ, RZ, R30 ;  /* 0x000000ffff367224 */ /* 0x000fe200078e001e */
[----:B------:R-:W-:Y:S01]  /*ad50*/  SHF.R.U64 R56, R28, 0x10, R29 ;  /* 0x000000101c387819 */ /* 0x000fe2000000121d */
[----:B------:R-:W-:Y:S01]  /*ad60*/  IMAD.MOV.U32 R51, RZ, RZ, R9 ;  /* 0x000000ffff337224 */ /* 0x000fe200078e0009 */
[----:B------:R-:W-:Y:S01]  /*ad70*/  SHF.R.U32.HI R55, RZ, 0x10, R29 ;  /* 0x00000010ff377819 */ /* 0x000fe2000001161d */
        /* <DEDUP_REMOVED lines=32> */
[--C-:B------:R-:W-:Y:S01]  /*af80*/  IMAD.MOV.U32 R21, RZ, RZ, R19.reuse ;  /* 0x000000ffff157224 */ /* 0x100fe200078e0013 */
[----:B------:R-:W-:Y:S01]  /*af90*/  SHF.R.U64 R4, R18, 0x10, R19 ;  /* 0x0000001012047819 */ /* 0x000fe20000001213 */
[----:B------:R-:W-:-:S04]  /*afa0*/  DEPBAR.LE SB0, 0x3 ;  /* 0x000080c00000791a */ /* 0x000fc80000000000 */
[----:B------:R-:W-:Y:S01]  /*afb0*/  SHF.R.U32.HI R16, RZ, 0x10, R19 ;  /* 0x00000010ff107819 */ /* 0x000fe20000011613 */
[----:B------:R-:W-:Y:S01]  /*afc0*/  BSSY B1, `(.L_x_866) ;  /* 0x0000151000017945 */ /* 0x000fe20003800000 */
        /* <DEDUP_REMOVED lines=34> */
[----:B------:R-:W-:Y:S01]  /*b1f0*/  HADD2.F32 R64, -RZ, R34.H1_H1 ;  /* 0x30000022ff407230 */ /* 0x000fe20000004100 */
[----:B------:R-:W-:Y:S01]  /*b200*/  LOP3.LUT R9, R9, 0x1c0, RZ, 0xc0, !PT ;  /* 0x000001c009097812 */ /* 0x000fe200078ec0ff */
[----:B------:R-:W-:Y:S01]  /*b210*/  HADD2.F32 R61, -RZ, R42.H0_H0 ;  /* 0x2000002aff3d7230 */ /* 0x000fe20000004100 */
[----:B------:R-:W-:Y:S01]  /*b220*/  SHF.R.S32.HI R5, RZ, 0x1f, R8 ;  /* 0x0000001fff057819 */ /* 0x000fe20000011408 */
[--C-:B------:R-:W-:Y:S01]  /*b230*/  HADD2.F32 R72, -RZ, R39.reuse.H1_H1 ;  /* 0x30000027ff487230 */ /* 0x100fe20000004100 */
[----:B------:R-:W-:Y:S01]  /*b240*/  SHF.L.U32 R4, R8, 0x3, RZ ;  /* 0x0000000308047819 */ /* 0x000fe200000006ff */
[----:B------:R-:W-:Y:S01]  /*b250*/  HADD2.F32 R71, -RZ, R44.H0_H0 ;  /* 0x2000002cff477230 */ /* 0x000fe20000004100 */
[----:B------:R-:W-:Y:S01]  /*b260*/  LEA.HI R5, R5, R8, RZ, 0x3 ;  /* 0x0000000805057211 */ /* 0x000fe200078f18ff */
[----:B------:R-:W-:Y:S01]  /*b270*/  HADD2.F32 R60, -RZ, R34.H0_H0 ;  /* 0x20000022ff3c7230 */ /* 0x000fe20000004100 */
[----:B------:R-:W-:Y:S01]  /*b280*/  SHF.L.U32 R6, R12, 0x9, RZ ;  /* 0x000000090c067819 */ /* 0x000fe200000006ff */
[----:B------:R-:W-:Y:S01]  /*b290*/  HADD2.F32 R70, -RZ, R39.H0_H0 ;  /* 0x20000027ff467230 */ /* 0x000fe20000004100 */
[C---:B------:R-:W-:Y:S01]  /*b2a0*/  LOP3.LUT R49, R9.reuse, 0x38, R24, 0xf8, !PT ;  /* 0x0000003809317812 */ /* 0x040fe200078ef818 */
[----:B------:R-:W-:Y:S01]  /*b2b0*/  HADD2.F32 R69, -RZ, R45.H1_H1 ;  /* 0x3000002dff457230 */ /* 0x000fe20000004100 */
[----:B------:R-:W-:Y:S01]  /*b2c0*/  SHF.R.U32.HI R7, RZ, 0x3, R9 ;  /* 0x00000003ff077819 */ /* 0x000fe20000011609 */
[----:B------:R-:W-:Y:S01]  /*b2d0*/  HADD2.F32 R59, -RZ, R33.H1_H1 ;  /* 0x30000021ff3b7230 */ /* 0x000fe20000004100 */
[----:B------:R-:W-:Y:S01]  /*b2e0*/  LOP3.LUT R4, R9, 0x38, R4, 0xf8, !PT ;  /* 0x0000003809047812 */ /* 0x000fe200078ef804 */
[----:B------:R-:W-:Y:S01]  /*b2f0*/  HADD2.F32 R68, -RZ, R35.H1_H1 ;  /* 0x30000023ff447230 */ /* 0x000fe20000004100 */
[----:B------:R-:W-:Y:S01]  /*b300*/  SHF.L.U32 R5, R5, 0xa, RZ ;  /* 0x0000000a05057819 */ /* 0x000fe200000006ff */
[----:B------:R-:W-:Y:S01]  /*b310*/  HADD2.F32 R57, -RZ, R43.H0_H0 ;  /* 0x2000002bff397230 */ /* 0x000fe20000004100 */
[----:B------:R-:W-:Y:S01]  /*b320*/  LOP3.LUT R49, R6, R49, R7, 0xf6, !PT ;  /* 0x0000003106317212 */ /* 0x000fe200078ef607 */
[----:B------:R-:W-:Y:S01]  /*b330*/  HADD2.F32 R66, -RZ, R35.H0_H0 ;  /* 0x20000023ff427230 */ /* 0x000fe20000004100 */
[----:B------:R-:W-:-:S02]  /*b340*/  LOP3.LUT R4, R4, R7, RZ, 0x3c, !PT ;  /* 0x0000000704047212 */ /* 0x000fc400078e3cff */
        /* <DEDUP_REMOVED lines=9> */
[-C--:B------:R-:W-:Y:S01]  /*b3e0*/  FMUL.FTZ R63, R50, R65.reuse ;  /* 0x00000041323f7220 */ /* 0x080fe20000410000 */
[--C-:B--2---:R-:W-:Y:S01]  /*b3f0*/  HADD2.F32 R58, -RZ, R4.reuse.H0_H0 ;  /* 0x20000004ff3a7230 */ /* 0x104fe20000004100 */
[-C--:B------:R-:W-:Y:S01]  /*b400*/  FMUL.FTZ R62, R51, R64.reuse ;  /* 0x00000040333e7220 */ /* 0x080fe20000410000 */
[----:B------:R-:W-:Y:S02]  /*b410*/  HADD2.F32 R55, -RZ, R4.H1_H1 ;  /* 0x30000004ff377230 */ /* 0x000fe40000004100 */
[----:B------:R-:W-:Y:S01]  /*b420*/  HADD2.F32 R56, -RZ, R5.H0_H0 ;  /* 0x20000005ff387230 */ /* 0x000fe20000004100 */
[C---:B------:R-:W-:Y:S01]  /*b430*/  FMUL.FTZ R65, R58.reuse, R65 ;  /* 0x000000413a417220 */ /* 0x040fe20000410000 */
[----:B------:R-:W-:Y:S01]  /*b440*/  HADD2.F32 R53, -RZ, R9.H1_H1 ;  /* 0x30000009ff357230 */ /* 0x000fe20000004100 */
[----:B------:R-:W-:Y:S01]  /*b450*/  FFMA.FTZ R63, R58, R73, R63 ;  /* 0x000000493a3f7223 */ /* 0x000fe2000001003f */
[--C-:B------:R-:W-:Y:S01]  /*b460*/  HADD2.F32 R4, -RZ, R6.reuse.H0_H0 ;  /* 0x20000006ff047230 */ /* 0x100fe20000004100 */
[C---:B------:R-:W-:Y:S01]  /*b470*/  FMUL.FTZ R64, R55.reuse, R64 ;  /* 0x0000004037407220 */ /* 0x040fe20000410000 */
[----:B------:R-:W-:Y:S01]  /*b480*/  HADD2.F32 R67, -RZ, R6.H1_H1 ;  /* 0x30000006ff437230 */ /* 0x000fe20000004100 */
[-C--:B------:R-:W-:Y:S01]  /*b490*/  FMUL.FTZ R6, R8, R61.reuse ;  /* 0x0000003d08067220 */ /* 0x080fe20000410000 */
[--C-:B------:R-:W-:Y:S01]  /*b4a0*/  HADD2.F32 R9, -RZ, R10.reuse.H0_H0 ;  /* 0x2000000aff097230 */ /* 0x100fe20000004100 */
[C---:B------:R-:W-:Y:S01]  /*b4b0*/  FMUL.FTZ R61, R56.reuse, R61 ;  /* 0x0000003d383d7220 */ /* 0x040fe20000410000 */
[----:B------:R-:W-:Y:S01]  /*b4c0*/  HADD2.F32 R58, -RZ, R43.H1_H1 ;  /* 0x3000002bff3a7230 */ /* 0x000fe20000004100 */
[----:B------:R-:W-:Y:S01]  /*b4d0*/  FFMA.FTZ R62, R55, R72, R62 ;  /* 0x00000048373e7223 */ /* 0x000fe2000001003e */
[----:B------:R-:W-:Y:S01]  /*b4e0*/  HADD2.F32 R5, -RZ, R5.H1_H1 ;  /* 0x30000005ff057230 */ /* 0x000fe20000004100 */
[----:B------:R-:W-:Y:S01]  /*b4f0*/  FFMA.FTZ R56, R56, R71, R6 ;  /* 0x0000004738387223 */ /* 0x000fe20000010006 */
[----:B------:R-:W-:Y:S01]  /*b500*/  HADD2.F32 R54, -RZ, R10.H1_H1 ;  /* 0x3000000aff367230 */ /* 0x000fe20000004100 */
[----:B------:R-:W-:Y:S01]  /*b510*/  FMUL.FTZ R6, R53, R60 ;  /* 0x0000003c35067220 */ /* 0x000fe20000410000 */
[--C-:B------:R-:W-:Y:S01]  /*b520*/  HADD2.F32 R10, -RZ, R11.reuse.H0_H0 ;  /* 0x2000000bff0a7230 */ /* 0x100fe20000004100 */
[----:B------:R-:W-:Y:S01]  /*b530*/  FMUL.FTZ R55, R9, R58 ;  /* 0x0000003a09377220 */ /* 0x000fe20000410000 */
[----:B------:R-:W-:Y:S01]  /*b540*/  HADD2.F32 R11, -RZ, R11.H1_H1 ;  /* 0x3000000bff0b7230 */ /* 0x000fe20000004100 */
[C---:B------:R-:W-:Y:S01]  /*b550*/  FMUL.FTZ R60, R5.reuse, R60 ;  /* 0x0000003c053c7220 */ /* 0x040fe20000410000 */
[--C-:B------:R-:W-:Y:S01]  /*b560*/  HADD2.F32 R52, -RZ, R7.reuse.H0_H0 ;  /* 0x20000007ff347230 */ /* 0x100fe20000004100 */
[----:B------:R-:W-:Y:S01]  /*b570*/  FFMA.FTZ R5, R5, R70, R6 ;  /* 0x0000004605057223 */ /* 0x000fe20000010006 */
[----:B------:R-:W-:Y:S01]  /*b580*/  HADD2.F32 R74, -RZ, R7.H1_H1 ;  /* 0x30000007ff4a7230 */ /* 0x000fe20000004100 */
[----:B------:R-:W-:-:S02]  /*b590*/  FMUL.FTZ R58, R4, R58 ;  /* 0x0000003a043a7220 */ /* 0x000fc40000410000 */
[----:B------:R-:W-:Y:S01]  /*b5a0*/  FFMA.FTZ R55, R4, R69, R55 ;  /* 0x0000004504377223 */ /* 0x000fe20000010037 */
[----:B------:R-:W-:Y:S01]  /*b5b0*/  HADD2.F32 R4, -RZ, R33.H0_H0 ;  /* 0x20000021ff047230 */ /* 0x000fe20000004100 */
[-C--:B------:R-:W-:Y:S01]  /*b5c0*/  FMUL.FTZ R6, R54, R59.reuse ;  /* 0x0000003b36067220 */ /* 0x080fe20000410000 */
[----:B------:R-:W-:Y:S01]  /*b5d0*/  F2FP.PACK_AB R5, R5, R56 ;  /* 0x000000380505723e */ /* 0x000fe200000000ff */
[C---:B------:R-:W-:Y:S02]  /*b5e0*/  FMUL.FTZ R59, R67.reuse, R59 ;  /* 0x0000003b433b7220 */ /* 0x040fe40000410000 */
[----:B------:R-:W-:Y:S01]  /*b5f0*/  FFMA.FTZ R6, R67, R68, R6 ;  /* 0x0000004443067223 */ /* 0x000fe20000010006 */
[----:B------:R-:W-:Y:S01]  /*b600*/  HADD2.F32 R67, -RZ, R45.H0_H0 ;  /* 0x2000002dff437230 */ /* 0x000fe20000004100 */
[----:B------:R-:W-:Y:S02]  /*b610*/  FMUL.FTZ R75, R10, R57 ;  /* 0x000000390a4b7220 */ /* 0x000fe40000410000 */
        /* <DEDUP_REMOVED lines=13> */
[-C--:B------:R-:W-:Y:S02]  /*b6f0*/  FFMA.FTZ R57, R10, R67.reuse, -R57 ;  /* 0x000000430a397223 */ /* 0x080fe40000010839 */
        /* <DEDUP_REMOVED lines=8> */
.L_x_869:
[----:B------:R-:W-:Y:S05]  /*b780*/  BSYNC B0 ;  /* 0x0000000000007941 */ /* 0x000fea0003800000 */
.L_x_868:
        /* <DEDUP_REMOVED lines=8> */
[CC--:B------:R-:W-:Y:S01]  /*b810*/  LEA.HI R6, R7.reuse, R8.reuse, RZ, 0x3 ;  /* 0x0000000807067211 */ /* 0x0c0fe200078f18ff */
[----:B------:R-:W-:Y:S01]  /*b820*/  HADD2.F32 R64, -RZ, R26.H1_H1 ;  /* 0x3000001aff407230 */ /* 0x000fe20000004100 */
[----:B------:R-:W-:Y:S01]  /*b830*/  LEA.HI R7, R7, R8, RZ, 0x6 ;  /* 0x0000000807077211 */ /* 0x000fe200078f30ff */
[----:B------:R-:W-:Y:S01]  /*b840*/  HADD2.F32 R61, -RZ, R29.H0_H0 ;  /* 0x2000001dff3d7230 */ /* 0x000fe20000004100 */
[----:B------:R-:W-:Y:S01]  /*b850*/  SHF.R.S32.HI R9, RZ, 0x3, R6 ;  /* 0x00000003ff097819 */ /* 0x000fe20000011406 */
[----:B------:R-:W-:Y:S01]  /*b860*/  HADD2.F32 R72, -RZ, R28.H1_H1 ;  /* 0x3000001cff487230 */ /* 0x000fe20000004100 */
[----:B------:R-:W-:Y:S01]  /*b870*/  SHF.L.U32 R5, R15, 0x6, RZ ;  /* 0x000000060f057819 */ /* 0x000fe200000006ff */
[----:B------:R-:W-:Y:S01]  /*b880*/  HADD2.F32 R71, -RZ, R31.H0_H0 ;  /* 0x2000001fff477230 */ /* 0x000fe20000004100 */
[----:B------:R-:W-:Y:S01]  /*b890*/  LEA.HI R4, R4, R9, RZ, 0x1d ;  /* 0x0000000904047211 */ /* 0x000fe200078fe8ff */
[----:B------:R-:W-:Y:S01]  /*b8a0*/  HADD2.F32 R60, -RZ, R26.H0_H0 ;  /* 0x2000001aff3c7230 */ /* 0x000fe20000004100 */
[----:B------:R-:W-:Y:S01]  /*b8b0*/  SHF.L.U32 R7, R7, 0x7, RZ ;  /* 0x0000000707077819 */ /* 0x000fe200000006ff */
[----:B------:R-:W-:Y:S01]  /*b8c0*/  HADD2.F32 R70, -RZ, R28.H0_H0 ;  /* 0x2000001cff467230 */ /* 0x000fe20000004100 */
[----:B------:R-:W-:Y:S01]  /*b8d0*/  SHF.R.S32.HI R9, RZ, 0x1f, R4 ;  /* 0x0000001fff097819 */ /* 0x000fe20000011404 */
[----:B------:R-:W-:Y:S01]  /*b8e0*/  HADD2.F32 R69, -RZ, R32.H1_H1 ;  /* 0x30000020ff457230 */ /* 0x000fe20000004100 */
[----:B------:R-:W-:Y:S01]  /*b8f0*/  LOP3.LUT R5, R5, 0x1c0, RZ, 0xc0, !PT ;  /* 0x000001c005057812 */ /* 0x000fe200078ec0ff */
[----:B------:R-:W-:Y:S01]  /*b900*/  HADD2.F32 R59, -RZ, R25.H1_H1 ;  /* 0x30000019ff3b7230 */ /* 0x000fe20000004100 */
[----:B------:R-:W-:Y:S01]  /*b910*/  LEA.HI R9, R9, R4, RZ, 0x3 ;  /* 0x0000000409097211 */ /* 0x000fe200078f18ff */
[--C-:B------:R-:W-:Y:S01]  /*b920*/  HADD2.F32 R68, -RZ, R27.reuse.H1_H1 ;  /* 0x3000001bff447230 */ /* 0x100fe20000004100 */
[----:B------:R-:W-:Y:S01]  /*b930*/  LOP3.LUT R7, R7, 0x7fffe000, RZ, 0xc0, !PT ;  /* 0x7fffe00007077812 */ /* 0x000fe200078ec0ff */
[----:B------:R-:W-:Y:S01]  /*b940*/  HADD2.F32 R57, -RZ, R30.H0_H0 ;  /* 0x2000001eff397230 */ /* 0x000fe20000004100 */
[----:B------:R-:W-:Y:S01]  /*b950*/  LOP3.LUT R11, R5, 0x38, R6, 0xf8, !PT ;  /* 0x00000038050b7812 */ /* 0x000fe200078ef806 */
[----:B------:R-:W-:Y:S01]  /*b960*/  HADD2.F32 R66, -RZ, R27.H0_H0 ;  /* 0x2000001bff427230 */ /* 0x000fe20000004100 */
[----:B------:R-:W-:-:S02]  /*b970*/  SHF.L.U32 R4, R4, 0x3, RZ ;  /* 0x0000000304047819 */ /* 0x000fc400000006ff */
[----:B------:R-:W-:Y:S02]  /*b980*/  SHF.R.U32.HI R6, RZ, 0x3, R5 ;  /* 0x00000003ff067819 */ /* 0x000fe40000011605 */
[----:B------:R-:W-:Y:S02]  /*b990*/  SHF.L.U32 R9, R9, 0xa, RZ ;  /* 0x0000000a09097819 */ /* 0x000fe400000006ff */
[----:B------:R-:W-:Y:S02]  /*b9a0*/  LEA R8, R12, R7, 0x9 ;  /* 0x000000070c087211 */ /* 0x000fe400078e48ff */
[----:B------:R-:W-:Y:S02]  /*b9b0*/  LOP3.LUT R7, R5, 0x38, R4, 0xf8, !PT ;  /* 0x0000003805077812 */ /* 0x000fe400078ef804 */
[----:B------:R-:W-:Y:S02]  /*b9c0*/  LOP3.LUT R11, R11, R6, RZ, 0x3c, !PT ;  /* 0x000000060b0b7212 */ /* 0x000fe400078e3cff */
[----:B------:R-:W-:-:S02]  /*b9d0*/  LOP3.LUT R5, R9, 0x7fffe000, RZ, 0xc0, !PT ;  /* 0x7fffe00009057812 */ /* 0x000fc400078ec0ff */
[----:B------:R-:W-:Y:S02]  /*b9e0*/  IADD3 R8, R8, R11, RZ ;  /* 0x0000000b08087210 */ /* 0x000fe40007ffe0ff */
[----:B------:R-:W-:Y:S02]  /*b9f0*/  LOP3.LUT R4, R7, R6, RZ, 0x3c, !PT ;  /* 0x0000000607047212 */ /* 0x000fe400078e3cff */
[----:B------:R-:W-:Y:S02]  /*ba00*/  LEA R5, R12, R5, 0x9 ;  /* 0x000000050c057211 */ /* 0x000fe400078e48ff */
[----:B------:R-:W-:Y:S02]  /*ba10*/  SHF.L.U32 R49, R8, 0x1, RZ ;  /* 0x0000000108317819 */ /* 0x000fe400000006ff */
[----:B------:R-:W-:-:S03]  /*ba20*/  IADD3 R4, R5, R4, RZ ;  /* 0x0000000405047210 */ /* 0x000fc60007ffe0ff */
        /* <DEDUP_REMOVED lines=18> */
[----:B------:R-:W-:Y:S01]  /*bb50*/  HADD2.F32 R9, -RZ, R10.H0_H0 ;  /* 0x2000000aff097230 */ /* 0x000fe20000004100 */
        /* <DEDUP_REMOVED lines=45> */
.L_x_871:
[----:B------:R-:W-:Y:S05]  /*be30*/  BSYNC B0 ;  /* 0x0000000000007941 */ /* 0x000fea0003800000 */
.L_x_870:
[----:B-1----:R-:W-:-:S04]  /*be40*/  IADD3 R8, R24, 0x40, RZ ;  /* 0x0000004018087810 */ /* 0x002fc80007ffe0ff */
        /* <DEDUP_REMOVED lines=104> */
.L_x_867:
[----:B------:R-:W-:Y:S05]  /*c4d0*/  BSYNC B1 ;  /* 0x0000000000017941 */ /* 0x000fea0003800000 */
.L_x_866:
        /* <DEDUP_REMOVED lines=9> */
[----:B------:R-:W-:Y:S01]  /*c570*/  HADD2.F32 R57, -RZ, R44.H1_H1 ;  /* 0x3000002cff397230 */ /* 0x000fe20000004100 */
[----:B------:R-:W-:Y:S01]  /*c580*/  LEA.HI R7, R7, R46, RZ, 0x1d ;  /* 0x0000002e07077211 */ /* 0x000fe200078fe8ff */
[----:B------:R-:W-:Y:S01]  /*c590*/  HADD2.F32 R58, -RZ, R34.H1_H1 ;  /* 0x30000022ff3a7230 */ /* 0x000fe20000004100 */
[----:B------:R-:W-:Y:S01]  /*c5a0*/  SHF.L.U32 R5, R15, 0x6, RZ ;  /* 0x000000060f057819 */ /* 0x000fe200000006ff */
[----:B------:R-:W-:Y:S01]  /*c5b0*/  HADD2.F32 R61, -RZ, R44.H0_H0 ;  /* 0x2000002cff3d7230 */ /* 0x000fe20000004100 */
[----:B------:R-:W-:Y:S01]  /*c5c0*/  LEA.HI R4, R4, R15, RZ, 0x3 ;  /* 0x0000000f04047211 */ /* 0x000fe200078f18ff */
[----:B------:R-:W-:Y:S01]  /*c5d0*/  HADD2.F32 R53, -RZ, R42.H1_H1 ;  /* 0x3000002aff357230 */ /* 0x000fe20000004100 */
[----:B------:R-:W-:Y:S01]  /*c5e0*/  SHF.R.S32.HI R6, RZ, 0x1f, R7 ;  /* 0x0000001fff067819 */ /* 0x000fe20000011407 */
[--C-:B------:R-:W-:Y:S01]  /*c5f0*/  HADD2.F32 R42, -RZ, R39.reuse.H1_H1 ;  /* 0x30000027ff2a7230 */ /* 0x100fe20000004100 */
[----:B------:R-:W-:Y:S01]  /*c600*/  LOP3.LUT R5, R5, 0x1c0, RZ, 0xc0, !PT ;  /* 0x000001c005057812 */ /* 0x000fe200078ec0ff */
[----:B------:R-:W-:Y:S01]  /*c610*/  HADD2.F32 R34, -RZ, R34.H0_H0 ;  /* 0x20000022ff227230 */ /* 0x000fe20000004100 */
[----:B------:R-:W-:Y:S01]  /*c620*/  SHF.L.U32 R4, R4, 0x6, RZ ;  /* 0x0000000604047819 */ /* 0x000fe200000006ff */
[----:B------:R-:W-:Y:S01]  /*c630*/  HADD2.F32 R39, -RZ, R39.H0_H0 ;  /* 0x20000027ff277230 */ /* 0x000fe20000004100 */
[----:B------:R-:W-:Y:S01]  /*c640*/  SHF.L.U32 R8, R7, 0x3, RZ ;  /* 0x0000000307087819 */ /* 0x000fe200000006ff */
[----:B------:R-:W-:Y:S01]  /*c650*/  HADD2.F32 R66, -RZ, R35.H0_H0 ;  /* 0x20000023ff427230 */ /* 0x000fe20000004100 */
[----:B------:R-:W-:-:S02]  /*c660*/  LEA.HI R6, R6, R7, RZ, 0x3 ;  /* 0x0000000706067211 */ /* 0x000fc400078f18ff */
[C---:B------:R-:W-:Y:S02]  /*c670*/  LOP3.LUT R10, R5.reuse, 0x38, R24, 0xf8, !PT ;  /* 0x00000038050a7812 */ /* 0x040fe400078ef818 */
[----:B------:R-:W-:Y:S02]  /*c680*/  SHF.R.U32.HI R9, RZ, 0x3, R5 ;  /* 0x00000003ff097819 */ /* 0x000fe40000011605 */
[----:B------:R-:W-:Y:S02]  /*c690*/  LOP3.LUT R4, R4, 0xfffffe00, RZ, 0xc0, !PT ;  /* 0xfffffe0004047812 */ /* 0x000fe400078ec0ff */
[----:B------:R-:W-:Y:S02]  /*c6a0*/  LOP3.LUT R8, R5, 0x38, R8, 0xf8, !PT ;  /* 0x0000003805087812 */ /* 0x000fe400078ef808 */
[----:B------:R-:W-:Y:S02]  /*c6b0*/  SHF.L.U32 R6, R6, 0xa, RZ ;  /* 0x0000000a06067819 */ /* 0x000fe400000006ff */
[----:B------:R-:W-:-:S02]  /*c6c0*/  LOP3.LUT R10, R4, R10, R9, 0xf6, !PT ;  /* 0x0000000a040a7212 */ /* 0x000fc400078ef609 */
        /* <DEDUP_REMOVED lines=28> */
[----:B------:R-:W-:Y:S01]  /*c890*/  FMUL.FTZ R62, R4, R9 ;  /* 0x00000009043e7220 */ /* 0x000fe20000410000 */
[----:B------:R-:W-:Y:S01]  /*c8a0*/  HADD2.F32 R51, -RZ, R10.H1_H1 ;  /* 0x3000000aff337230 */ /* 0x000fe20000004100 */
[C---:B------:R-:W-:Y:S01]  /*c8b0*/  FMUL.FTZ R64, R34.reuse, R50 ;  /* 0x0000003222407220 */ /* 0x040fe20000410000 */
        /* <DEDUP_REMOVED lines=17> */
[----:B------:R-:W-:Y:S01]  /*c9d0*/  FMUL.FTZ R33, R43, R10 ;  /* 0x0000000a2b217220 */ /* 0x000fe20000410000 */
[----:B------:R-:W-:Y:S01]  /*c9e0*/  HADD2.F32 R45, -RZ, R45.H0_H0 ;  /* 0x2000002dff2d7230 */ /* 0x000fe20000004100 */
[----:B------:R-:W-:-:S02]  /*c9f0*/  FMUL.FTZ R56, R64, R11 ;  /* 0x0000000b40387220 */ /* 0x000fc40000410000 */
[----:B------:R-:W-:Y:S02]  /*ca00*/  FMUL.FTZ R43, R43, R6 ;  /* 0x000000062b2b7220 */ /* 0x000fe40000410000 */
        /* <DEDUP_REMOVED lines=20> */
.L_x_873:
[----:B------:R-:W-:Y:S05]  /*cb50*/  BSYNC B0 ;  /* 0x0000000000007941 */ /* 0x000fea0003800000 */
.L_x_872:
[----:B-1----:R-:W-:Y:S01]  /*cb60*/  IADD3 R5, R24, 0x20, RZ ;  /* 0x0000002018057810 */ /* 0x002fe20007ffe0ff */
[----:B------:R-:W-:Y:S03]  /*cb70*/  BSSY B0, `(.L_x_874) ;  /* 0x000006b000007945 */ /* 0x000fe60003800000 */
[----:B------:R-:W-:-:S13]  /*cb80*/  ISETP.GE.AND P0, PT, R5, c[0x0][0x27c], PT ;  /* 0x00009f0005007a0c */ /* 0x000fda0003f06270 */
[----:B------:R-:W-:Y:S05]  /*cb90*/  @P0 BRA `(.L_x_875) ;  /* 0x0000068000000947 */ /* 0x000fea0003800000 */
[----:B------:R-:W-:Y:S01]  /*cba0*/  SHF.R.S32.HI R8, RZ, 0x1f, R5 ;  /* 0x0000001fff087819 */ /* 0x000fe20000011405 */
[--C-:B------:R-:W-:Y:S01]  /*cbb0*/  HADD2.F32 R44, -RZ, R29.reuse.H1_H1 ;  /* 0x3000001dff2c7230 */ /* 0x100fe20000004100 */
[----:B------:R-:W-:Y:S01]  /*cbc0*/  MOV R9, c[0x0][0x27c] ;  /* 0x00009f0000097a02 */ /* 0x000fe20000000f00 */
[----:B------:R-:W-:Y:S01]  /*cbd0*/  HADD2.F32 R29, -RZ, R29.H0_H0 ;  /* 0x2000001dff1d7230 */ /* 0x000fe20000004100 */
[CC--:B------:R-:W-:Y:S01]  /*cbe0*/  LEA.HI R11, R8.reuse, R5.reuse, RZ, 0x3 ;  /* 0x00000005080b7211 */ /* 0x0c0fe200078f18ff */
[--C-:B------:R-:W-:Y:S01]  /*cbf0*/  HADD2.F32 R50, -RZ, R31.reuse.H1_H1 ;  /* 0x3000001fff327230 */ /* 0x100fe20000004100 */
[----:B------:R-:W-:Y:S01]  /*cc00*/  SHF.R.S32.HI R4, RZ, 0x1f, R15 ;  /* 0x0000001fff047819 */ /* 0x000fe2000001140f */
[----:B------:R-:W-:Y:S01]  /*cc10*/  HADD2.F32 R31, -RZ, R31.H0_H0 ;  /* 0x2000001fff1f7230 */ /* 0x000fe20000004100 */
[----:B------:R-:W-:Y:S01]  /*cc20*/  SHF.R.S32.HI R6, RZ, 0x3, R11 ;  /* 0x00000003ff067819 */ /* 0x000fe2000001140b */
[--C-:B------:R-:W-:Y:S01]  /*cc30*/  HADD2.F32 R49, -RZ, R26.reuse.H1_H1 ;  /* 0x3000001aff317230 */ /* 0x100fe20000004100 */
[----:B------:R-:W-:Y:S01]  /*cc40*/  SHF.L.U32 R10, R15, 0x6, RZ ;  /* 0x000000060f0a7819 */ /* 0x000fe200000006ff */
[----:B------:R-:W-:Y:S01]  /*cc50*/  HADD2.F32 R26, -RZ, R26.H0_H0 ;  /* 0x2000001aff1a7230 */ /* 0x000fe20000004100 */
[----:B------:R-:W-:Y:S01]  /*cc60*/  LEA.HI R9, R9, R6, RZ, 0x1d ;  /* 0x0000000609097211 */ /* 0x000fe200078fe8ff */
[----:B------:R-:W-:Y:S01]  /*cc70*/  HADD2.F32 R56, -RZ, R32.H1_H1 ;  /* 0x30000020ff387230 */ /* 0x000fe20000004100 */
[----:B------:R-:W-:-:S02]  /*cc80*/  LEA.HI R8, R8, R5, RZ, 0x6 ;  /* 0x0000000508087211 */ /* 0x000fc400078f30ff */
[----:B------:R-:W-:Y:S02]  /*cc90*/  LEA.HI R5, R4, R15, RZ, 0x3 ;  /* 0x0000000f04057211 */ /* 0x000fe400078f18ff */
        /* <DEDUP_REMOVED lines=24> */
[C---:B------:R-:W-:Y:S01]  /*ce20*/  FMUL.FTZ R51, R44.reuse, R35 ;  /* 0x000000232c337220 */ /* 0x040fe20000410000 */
[--C-:B--2---:R-:W-:Y:S01]  /*ce30*/  HADD2.F32 R45, -RZ, R4.reuse.H0_H0 ;  /* 0x20000004ff2d7230 */ /* 0x104fe20000004100 */
[----:B------:R-:W-:Y:S01]  /*ce40*/  FMUL.FTZ R53, R49, R39 ;  /* 0x0000002731357220 */ /* 0x000fe20000410000 */
[----:B------:R-:W-:Y:S01]  /*ce50*/  HADD2.F32 R46, -RZ, R4.H1_H1 ;  /* 0x30000004ff2e7230 */ /* 0x000fe20000004100 */
[C---:B------:R-:W-:Y:S01]  /*ce60*/  FMUL.FTZ R52, R29.reuse, R8 ;  /* 0x000000081d347220 */ /* 0x040fe20000410000 */
[----:B------:R-:W-:Y:S01]  /*ce70*/  HADD2.F32 R4, -RZ, R5.H0_H0 ;  /* 0x20000005ff047230 */ /* 0x000fe20000004100 */
[-C--:B------:R-:W-:Y:S01]  /*ce80*/  FMUL.FTZ R44, R44, R45.reuse ;  /* 0x0000002d2c2c7220 */ /* 0x080fe20000410000 */
[----:B------:R-:W-:Y:S01]  /*ce90*/  HADD2.F32 R42, -RZ, R9.H1_H1 ;  /* 0x30000009ff2a7230 */ /* 0x000fe20000004100 */
[----:B------:R-:W-:Y:S01]  /*cea0*/  FFMA.FTZ R45, R50, R45, R51 ;  /* 0x0000002d322d7223 */ /* 0x000fe20000010033 */
[----:B------:R-:W-:Y:S01]  /*ceb0*/  HADD2.F32 R9, -RZ, R10.H0_H0 ;  /* 0x2000000aff097230 */ /* 0x000fe20000004100 */
[-C--:B------:R-:W-:Y:S01]  /*cec0*/  FMUL.FTZ R29, R29, R4.reuse ;  /* 0x000000041d1d7220 */ /* 0x080fe20000410000 */
[----:B------:R-:W-:Y:S01]  /*ced0*/  HADD2.F32 R51, -RZ, R28.H1_H1 ;  /* 0x3000001cff337230 */ /* 0x000fe20000004100 */
[----:B------:R-:W-:Y:S01]  /*cee0*/  FFMA.FTZ R52, R31, R4, R52 ;  /* 0x000000041f347223 */ /* 0x000fe20000010034 */
[----:B------:R-:W-:Y:S01]  /*cef0*/  HADD2.F32 R4, -RZ, R30.H1_H1 ;  /* 0x3000001eff047230 */ /* 0x000fe20000004100 */
[----:B------:R-:W-:Y:S01]  /*cf00*/  FMUL.FTZ R54, R49, R46 ;  /* 0x0000002e31367220 */ /* 0x000fe20000410000 */
[----:B------:R-:W-:Y:S01]  /*cf10*/  HADD2.F32 R47, -RZ, R5.H1_H1 ;  /* 0x30000005ff2f7230 */ /* 0x000fe20000004100 */
[----:B------:R-:W-:Y:S01]  /*cf20*/  FMUL.FTZ R57, R26, R42 ;  /* 0x0000002a1a397220 */ /* 0x000fe20000410000 */
[----:B------:R-:W-:Y:S01]  /*cf30*/  HADD2.F32 R5, -RZ, R6.H0_H0 ;  /* 0x20000006ff057230 */ /* 0x000fe20000004100 */
[----:B------:R-:W-:Y:S01]  /*cf40*/  FMUL.FTZ R55, R4, R9 ;  /* 0x0000000904377220 */ /* 0x000fe20000410000 */
[----:B------:R-:W-:Y:S01]  /*cf50*/  HADD2.F32 R28, -RZ, R28.H0_H0 ;  /* 0x2000001cff1c7230 */ /* 0x000fe20000004100 */
[----:B------:R-:W-:Y:S01]  /*cf60*/  FFMA.FTZ R46, R51, R46, R53 ;  /* 0x0000002e332e7223 */ /* 0x000fe20000010035 */
[----:B------:R-:W-:Y:S01]  /*cf70*/  HADD2.F32 R43, -RZ, R10.H1_H1 ;  /* 0x3000000aff2b7230 */ /* 0x000fe20000004100 */
[----:B------:R-:W-:Y:S01]  /*cf80*/  FMUL.FTZ R53, R26, R47 ;  /* 0x0000002f1a357220 */ /* 0x000fe20000410000 */
[----:B------:R-:W-:Y:S01]  /*cf90*/  HADD2.F32 R49, -RZ, R25.H1_H1 ;  /* 0x30000019ff317230 */ /* 0x000fe20000004100 */
[-C--:B------:R-:W-:Y:S01]  /*cfa0*/  FMUL.FTZ R4, R4, R5.reuse ;  /* 0x0000000504047220 */ /* 0x080fe20000410000 */
[----:B------:R-:W-:Y:S01]  /*cfb0*/  HADD2.F32 R48, -RZ, R6.H1_H1 ;  /* 0x30000006ff307230 */ /* 0x000fe20000004100 */
[----:B------:R-:W-:Y:S01]  /*cfc0*/  FFMA.FTZ R26, R56, R5, R55 ;  /* 0x00000005381a7223 */ /* 0x000fe20000010037 */
[----:B------:R-:W-:Y:S01]  /*cfd0*/  HADD2.F32 R5, -RZ, R27.H1_H1 ;  /* 0x3000001bff057230 */ /* 0x000fe20000004100 */
[----:B------:R-:W-:Y:S01]  /*cfe0*/  FFMA.FTZ R47, R28, R47, R57 ;  /* 0x0000002f1c2f7223 */ /* 0x000fe20000010039 */
[--C-:B------:R-:W-:Y:S01]  /*cff0*/  HADD2.F32 R10, -RZ, R11.reuse.H0_H0 ;  /* 0x2000000bff0a7230 */ /* 0x100fe20000004100 */
[C---:B------:R-:W-:Y:S01]  /*d000*/  FMUL.FTZ R57, R49.reuse, R43 ;  /* 0x0000002b31397220 */ /* 0x040fe20000410000 */
[----:B------:R-:W-:Y:S01]  /*d010*/  HADD2.F32 R55, -RZ, R30.H0_H0 ;  /* 0x2000001eff377230 */ /* 0x000fe20000004100 */
[-C--:B------:R-:W-:Y:S01]  /*d020*/  FMUL.FTZ R58, R49, R48.reuse ;  /* 0x00000030313a7220 */ /* 0x080fe20000410000 */
[----:B------:R-:W-:Y:S01]  /*d030*/  HADD2.F32 R11, -RZ, R11.H1_H1 ;  /* 0x3000000bff0b7230 */ /* 0x000fe20000004100 */
[----:B------:R-:W-:Y:S01]  /*d040*/  FFMA.FTZ R49, R5, R48, R57 ;  /* 0x0000003005317223 */ /* 0x000fe20000010039 */
[----:B------:R-:W-:Y:S01]  /*d050*/  HADD2.F32 R6, -RZ, R7.H0_H0 ;  /* 0x20000007ff067230 */ /* 0x000fe20000004100 */
[----:B------:R-:W-:Y:S01]  /*d060*/  FFMA.FTZ R44, R50, R35, -R44 ;  /* 0x00000023322c7223 */ /* 0x000fe2000001082c */
[----:B------:R-:W-:Y:S01]  /*d070*/  HADD2.F32 R30, -RZ, R25.H0_H0 ;  /* 0x20000019ff1e7230 */ /* 0x000fe20000004100 */
[C---:B------:R-:W-:Y:S01]  /*d080*/  FMUL.FTZ R25, R55.reuse, R10 ;  /* 0x0000000a37197220 */ /* 0x040fe20000410000 */
[----:B------:R-:W-:Y:S01]  /*d090*/  HADD2.F32 R57, -RZ, R32.H0_H0 ;  /* 0x20000020ff397230 */ /* 0x000fe20000004100 */
[----:B------:R-:W-:Y:S01]  /*d0a0*/  FMUL.FTZ R55, R55, R6 ;  /* 0x0000000637377220 */ /* 0x000fe20000410000 */
[----:B------:R-:W-:Y:S01]  /*d0b0*/  HADD2.F32 R7, -RZ, R7.H1_H1 ;  /* 0x30000007ff077230 */ /* 0x000fe20000004100 */
[----:B------:R-:W-:Y:S01]  /*d0c0*/  FFMA.FTZ R39, R51, R39, -R54 ;  /* 0x0000002733277223 */ /* 0x000fe20000010836 */
[----:B------:R-:W-:Y:S01]  /*d0d0*/  HADD2.F32 R32, -RZ, R27.H0_H0 ;  /* 0x2000001bff207230 */ /* 0x000fe20000004100 */
[----:B------:R-:W-:-:S02]  /*d0e0*/  FMUL.FTZ R27, R30, R11 ;  /* 0x0000000b1e1b7220 */ /* 0x000fc40000410000 */
[----:B------:R-:W-:Y:S02]  /*d0f0*/  FFMA.FTZ R25, R57, R6, R25 ;  /* 0x0000000639197223 */ /* 0x000fe40000010019 */
[-C--:B------:R-:W-:Y:S02]  /*d100*/  FMUL.FTZ R6, R30, R7.reuse ;  /* 0x000000071e067220 */ /* 0x080fe40000410000 */
[----:B------:R-:W-:Y:S02]  /*d110*/  FFMA.FTZ R30, R32, R7, R27 ;  /* 0x00000007201e7223 */ /* 0x000fe4000001001b */
        /* <DEDUP_REMOVED lines=11> */
[----:B------:R-:W-:-:S02]  /*d1d0*/  F2FP.PACK_AB R10, R43, R56 ;  /* 0x000000382b0a723e */ /* 0x000fc400000000ff */
[----:B------:R-:W-:Y:S02]  /*d1e0*/  F2FP.PACK_AB R6, R49, R26 ;  /* 0x0000001a3106723e */ /* 0x000fe400000000ff */
[----:B------:R-:W-:-:S05]  /*d1f0*/  F2FP.PACK_AB R11, R32, R55 ;  /* 0x00000037200b723e */ /* 0x000fca00000000ff */
[----:B------:R1:W-:Y:S04]  /*d200*/  STS.128 [R34+0x18100], R8 ;  /* 0x0181000822007388 */ /* 0x0003e80000000c00 */
[----:B------:R1:W-:Y:S02]  /*d210*/  STS.128 [R33+0x18100], R4 ;  /* 0x0181000421007388 */ /* 0x0003e40000000c00 */
.L_x_875:
[----:B------:R-:W-:Y:S05]  /*d220*/  BSYNC B0 ;  /* 0x0000000000007941 */ /* 0x000fea0003800000 */
.L_x_874:
[----:B------:R-:W-:-:S04]  /*d230*/  IADD3 R24, R24, 0x40, RZ ;  /* 0x0000004018187810 */ /* 0x000fc80007ffe0ff */
[----:B------:R-:W-:-:S13]  /*d240*/  ISETP.GE.AND P0, PT, R24, c[0x0][0x27c], PT ;  /* 0x00009f0018007a0c */ /* 0x000fda0003f06270 */
[----:B------:R-:W-:Y:S05]  /*d250*/  @P0 BRA `(.L_x_853) ;  /* 0x0000068000000947 */ /* 0x000fea0003800000 */
[----:B-1----:R-:W-:Y:S01]  /*d260*/  SHF.R.S32.HI R9, RZ, 0x1f, R24 ;  /* 0x0000001fff097819 */ /* 0x002fe20000011418 */
[--C-:B------:R-:W-:Y:S01]  /*d270*/  HADD2.F32 R39, -RZ, R20.reuse.H0_H0 ;  /* 0x20000014ff277230 */ /* 0x100fe20000004100 */
[----:B------:R-:W-:Y:S01]  /*d280*/  MOV R7, c[0x0][0x27c] ;  /* 0x00009f0000077a02 */ /* 0x000fe20000000f00 */
[----:B------:R-:W-:Y:S01]  /*d290*/  HADD2.F32 R30, -RZ, R20.H1_H1 ;  /* 0x30000014ff1e7230 */ /* 0x000fe20000004100 */
[----:B------:R-:W-:Y:S01]  /*d2a0*/  LEA.HI R5, R9, R24, RZ, 0x3 ;  /* 0x0000001809057211 */ /* 0x000fe200078f18ff */
        /* <DEDUP_REMOVED lines=8> */
[--C-:B------:R-:W-:Y:S01]  /*d330*/  HADD2.F32 R20, -RZ, R19.reuse.H1_H1 ;  /* 0x30000013ff147230 */ /* 0x100fe20000004100 */
[----:B------:R-:W-:Y:S01]  /*d340*/  LEA.HI R4, R4, R15, RZ, 0x3 ;  /* 0x0000000f04047211 */ /* 0x000fe200078f18ff */
[----:B------:R-:W-:Y:S01]  /*d350*/  HADD2.F32 R19, -RZ, R19.H0_H0 ;  /* 0x20000013ff137230 */ /* 0x000fe20000004100 */
[----:B------:R-:W-:Y:S01]  /*d360*/  SHF.R.S32.HI R6, RZ, 0x1f, R7 ;  /* 0x0000001fff067819 */ /* 0x000fe20000011407 */
[--C-:B------:R-:W-:Y:S01]  /*d370*/  HADD2.F32 R44, -RZ, R23.reuse.H1_H1 ;  /* 0x30000017ff2c7230 */ /* 0x100fe20000004100 */
[----:B------:R-:W-:Y:S01]  /*d380*/  LOP3.LUT R8, R8, 0x1c0, RZ, 0xc0, !PT ;  /* 0x000001c008087812 */ /* 0x000fe200078ec0ff */
[----:B------:R-:W-:Y:S01]  /*d390*/  IMAD.SHL.U32 R4, R4, 0x40, RZ ;  /* 0x0000004004047824 */ /* 0x000fe200078e00ff */
[----:B------:R-:W-:Y:S01]  /*d3a0*/  LEA.HI R9, R9, R24, RZ, 0x6 ;  /* 0x0000001809097211 */ /* 0x000fe200078f30ff */
[----:B------:R-:W-:Y:S01]  /*d3b0*/  HADD2.F32 R48, -RZ, R16.H0_H0 ;  /* 0x20000010ff307230 */ /* 0x000fe20000004100 */
[----:B------:R-:W-:Y:S01]  /*d3c0*/  LEA.HI R6, R6, R7, RZ, 0x3 ;  /* 0x0000000706067211 */ /* 0x000fe200078f18ff */
[----:B------:R-:W-:Y:S01]  /*d3d0*/  HADD2.F32 R23, -RZ, R23.H0_H0 ;  /* 0x20000017ff177230 */ /* 0x000fe20000004100 */
[----:B------:R-:W-:-:S02]  /*d3e0*/  LOP3.LUT R10, R8, 0x38, R5, 0xf8, !PT ;  /* 0x00000038080a7812 */ /* 0x000fc400078ef805 */
[----:B------:R-:W-:Y:S01]  /*d3f0*/  SHF.L.U32 R11, R7, 0x3, RZ ;  /* 0x00000003070b7819 */ /* 0x000fe200000006ff */
[----:B------:R-:W-:Y:S01]  /*d400*/  IMAD.SHL.U32 R7, R6, 0x400, RZ ;  /* 0x0000040006077824 */ /* 0x000fe200078e00ff */
[----:B------:R-:W-:Y:S02]  /*d410*/  SHF.L.U32 R9, R9, 0x7, RZ ;  /* 0x0000000709097819 */ /* 0x000fe400000006ff */
[----:B------:R-:W-:Y:S02]  /*d420*/  SHF.R.U32.HI R5, RZ, 0x3, R8 ;  /* 0x00000003ff057819 */ /* 0x000fe40000011608 */
[----:B------:R-:W-:Y:S02]  /*d430*/  LOP3.LUT R8, R8, 0x38, R11, 0xf8, !PT ;  /* 0x0000003808087812 */ /* 0x000fe400078ef80b */
[----:B------:R-:W-:Y:S02]  /*d440*/  LOP3.LUT R9, R9, 0x7fffe000, RZ, 0xc0, !PT ;  /* 0x7fffe00009097812 */ /* 0x000fe400078ec0ff */
[----:B------:R-:W-:-:S02]  /*d450*/  LOP3.LUT R4, R4, 0xfffffe00, RZ, 0xc0, !PT ;  /* 0xfffffe0004047812 */ /* 0x000fc400078ec0ff */
[-C--:B------:R-:W-:Y:S02]  /*d460*/  LOP3.LUT R10, R10, R5.reuse, RZ, 0x3c, !PT ;  /* 0x000000050a0a7212 */ /* 0x080fe400078e3cff */
[----:B------:R-:W-:Y:S02]  /*d470*/  LOP3.LUT R6, R8, R5, RZ, 0x3c, !PT ;  /* 0x0000000508067212 */ /* 0x000fe400078e3cff */
[--C-:B------:R-:W-:Y:S02]  /*d480*/  IADD3 R9, R10, R9, R4.reuse ;  /* 0x000000090a097210 */ /* 0x100fe40007ffe004 */
        /* <DEDUP_REMOVED lines=10> */
[--C-:B--2---:R-:W-:Y:S02]  /*d530*/  HADD2.F32 R29, -RZ, R4.reuse.H0_H0 ;  /* 0x20000004ff1d7230 */ /* 0x104fe40000004100 */
[----:B------:R-:W-:Y:S01]  /*d540*/  HADD2.F32 R31, -RZ, R4.H1_H1 ;  /* 0x30000004ff1f7230 */ /* 0x000fe20000004100 */
[C---:B------:R-:W-:Y:S01]  /*d550*/  FMUL.FTZ R22, R39.reuse, R8 ;  /* 0x0000000827167220 */ /* 0x040fe20000410000 */
[----:B------:R-:W-:Y:S01]  /*d560*/  HADD2.F32 R4, -RZ, R5.H0_H0 ;  /* 0x20000005ff047230 */ /* 0x000fe20000004100 */
[-C--:B------:R-:W-:Y:S01]  /*d570*/  FMUL.FTZ R30, R30, R29.reuse ;  /* 0x0000001d1e1e7220 */ /* 0x080fe20000410000 */
[----:B------:R-:W-:Y:S01]  /*d580*/  HADD2.F32 R27, -RZ, R9.H1_H1 ;  /* 0x30000009ff1b7230 */ /* 0x000fe20000004100 */
[----:B------:R-:W-:Y:S01]  /*d590*/  FFMA.FTZ R29, R34, R29, R42 ;  /* 0x0000001d221d7223 */ /* 0x000fe2000001002a */
[--C-:B------:R-:W-:Y:S01]  /*d5a0*/  HADD2.F32 R9, -RZ, R10.reuse.H0_H0 ;  /* 0x2000000aff097230 */ /* 0x100fe20000004100 */
[-C--:B------:R-:W-:Y:S01]  /*d5b0*/  FMUL.FTZ R39, R39, R4.reuse ;  /* 0x0000000427277220 */ /* 0x080fe20000410000 */
[----:B------:R-:W-:Y:S01]  /*d5c0*/  HADD2.F32 R32, -RZ, R5.H1_H1 ;  /* 0x30000005ff207230 */ /* 0x000fe20000004100 */
[----:B------:R-:W-:Y:S01]  /*d5d0*/  FFMA.FTZ R22, R43, R4, R22 ;  /* 0x000000042b167223 */ /* 0x000fe20000010016 */
[----:B------:R-:W-:Y:S01]  /*d5e0*/  HADD2.F32 R4, -RZ, R21.H1_H1 ;  /* 0x30000015ff047230 */ /* 0x000fe20000004100 */
[----:B------:R-:W-:Y:S01]  /*d5f0*/  FMUL.FTZ R42, R35, R26 ;  /* 0x0000001a232a7220 */ /* 0x000fe20000410000 */
[----:B------:R-:W-:Y:S01]  /*d600*/  HADD2.F32 R28, -RZ, R10.H1_H1 ;  /* 0x3000000aff1c7230 */ /* 0x000fe20000004100 */
[----:B------:R-:W-:Y:S01]  /*d610*/  FMUL.FTZ R47, R17, R27 ;  /* 0x0000001b112f7220 */ /* 0x000fe20000410000 */
[--C-:B------:R-:W-:Y:S01]  /*d620*/  HADD2.F32 R5, -RZ, R6.reuse.H0_H0 ;  /* 0x20000006ff057230 */ /* 0x100fe20000004100 */
[-C--:B------:R-:W-:Y:S01]  /*d630*/  FMUL.FTZ R35, R35, R31.reuse ;  /* 0x0000001f23237220 */ /* 0x080fe20000410000 */
[--C-:B------:R-:W-:Y:S01]  /*d640*/  HADD2.F32 R10, -RZ, R11.reuse.H0_H0 ;  /* 0x2000000bff0a7230 */ /* 0x100fe20000004100 */
[----:B------:R-:W-:Y:S01]  /*d650*/  FFMA.FTZ R42, R20, R31, R42 ;  /* 0x0000001f142a7223 */ /* 0x000fe2000001002a */
[----:B------:R-:W-:Y:S01]  /*d660*/  HADD2.F32 R33, -RZ, R6.H1_H1 ;  /* 0x30000006ff217230 */ /* 0x000fe20000004100 */
[C---:B------:R-:W-:Y:S01]  /*d670*/  FMUL.FTZ R45, R4.reuse, R9 ;  /* 0x00000009042d7220 */ /* 0x040fe20000410000 */
[----:B------:R-:W-:Y:S01]  /*d680*/  HADD2.F32 R11, -RZ, R11.H1_H1 ;  /* 0x3000000bff0b7230 */ /* 0x000fe20000004100 */
[-C--:B------:R-:W-:Y:S01]  /*d690*/  FMUL.FTZ R46, R17, R32.reuse ;  /* 0x00000020112e7220 */ /* 0x080fe20000410000 */
[----:B------:R-:W-:Y:S01]  /*d6a0*/  HADD2.F32 R6, -RZ, R7.H0_H0 ;  /* 0x20000007ff067230 */ /* 0x000fe20000004100 */
[----:B------:R-:W-:Y:S01]  /*d6b0*/  FFMA.FTZ R17, R19, R32, R47 ;  /* 0x0000002013117223 */ /* 0x000fe2000001002f */
[----:B------:R-:W-:Y:S01]  /*d6c0*/  HADD2.F32 R31, -RZ, R16.H1_H1 ;  /* 0x30000010ff1f7230 */ /* 0x000fe20000004100 */
[-C--:B------:R-:W-:Y:S01]  /*d6d0*/  FMUL.FTZ R4, R4, R5.reuse ;  /* 0x0000000504047220 */ /* 0x080fe20000410000 */
[----:B------:R-:W-:Y:S01]  /*d6e0*/  HADD2.F32 R21, -RZ, R21.H0_H0 ;  /* 0x20000015ff157230 */ /* 0x000fe20000004100 */
[----:B------:R-:W-:Y:S01]  /*d6f0*/  FFMA.FTZ R32, R44, R5, R45 ;  /* 0x000000052c207223 */ /* 0x000fe2000001002d */
[----:B------:R-:W-:Y:S01]  /*d700*/  HADD2.F32 R7, -RZ, R7.H1_H1 ;  /* 0x30000007ff077230 */ /* 0x000fe20000004100 */
[----:B------:R-:W-:Y:S01]  /*d710*/  FMUL.FTZ R50, R31, R28 ;  /* 0x0000001c1f327220 */ /* 0x000fe20000410000 */
[--C-:B------:R-:W-:Y:S01]  /*d720*/  HADD2.F32 R5, -RZ, R18.reuse.H1_H1 ;  /* 0x30000012ff057230 */ /* 0x100fe20000004100 */
[----:B------:R-:W-:Y:S01]  /*d730*/  FMUL.FTZ R16, R21, R10 ;  /* 0x0000000a15107220 */ /* 0x000fe20000410000 */
        /* <DEDUP_REMOVED lines=10> */
[----:B------:R-:W-:Y:S01]  /*d7e0*/  FFMA.FTZ R44, R44, R9, -R4 ;  /* 0x000000092c2c7223 */ /* 0x000fe20000010804 */
[----:B------:R-:W-:Y:S01]  /*d7f0*/  F2FP.PACK_AB R4, R42, R29 ;  /* 0x0000001d2a04723e */ /* 0x000fe200000000ff */
[----:B------:R-:W-:Y:S01]  /*d800*/  FFMA.FTZ R31, R5, R28, -R31 ;  /* 0x0000001c051f7223 */ /* 0x000fe2000001081f */
[----:B------:R-:W-:Y:S01]  /*d810*/  F2FP.PACK_AB R9, R46, R39 ;  /* 0x000000272e09723e */ /* 0x000fe200000000ff */
[----:B------:R-:W-:Y:S02]  /*d820*/  FFMA.FTZ R21, R23, R10, -R21 ;  /* 0x0000000a17157223 */ /* 0x000fe40000010815 */
        /* <DEDUP_REMOVED lines=11> */
.L_x_853:
[----:B------:R-:W-:Y:S05]  /*d8e0*/  BSYNC B2 ;  /* 0x0000000000027941 */ /* 0x000fea0003800000 */
.L_x_837:
[----:B-1----:R-:W-:Y:S01]  /*d8f0*/  SHF.R.S32.HI R6, RZ, 0x4, R13 ;  /* 0x00000004ff067819 */ /* 0x002fe2000001140d */
[----:B------:R-:W-:Y:S01]  /*d900*/  IMAD.SHL.U32 R4, R36, 0x40, RZ ;  /* 0x0000004024047824 */ /* 0x000fe200078e00ff */
[----:B------:R-:W-:-:S04]  /*d910*/  DEPBAR.LE SB0, 0x2 ;  /* 0x000080800000791a */ /* 0x000fc80000000000 */
[----:B------:R-:W-:Y:S01]  /*d920*/  LEA.HI R191, R13, R6, RZ, 0x1 ;  /* 0x000000060dbf7211 */ /* 0x000fe200078f08ff */
[----:B------:R-:W-:Y:S01]  /*d930*/  IMAD.SHL.U32 R5, R37, 0x40, RZ ;  /* 0x0000004025057824 */ /* 0x000fe200078e00ff */
[----:B------:R-:W-:Y:S01]  /*d940*/  LOP3.LUT R4, R4, 0x1c0, RZ, 0xc0, !PT ;  /* 0x000001c004047812 */ /* 0x000fe200078ec0ff */
[----:B------:R-:W-:Y:S01]  /*d950*/  IMAD.SHL.U32 R3, R3, 0x8, RZ ;  /* 0x0000000803037824 */ /* 0x000fe200078e00ff */
[----:B------:R-:W-:Y:S01]  /*d960*/  LOP3.LUT R191, R191, 0xfffffffe, RZ, 0xc0, !PT ;  /* 0xfffffffebfbf7812 */ /* 0x000fe200078ec0ff */
[----:B------:R-:W-:Y:S01]  /*d970*/  IMAD.SHL.U32 R137, R14, 0x40, RZ ;  /* 0x000000400e897824 */ /* 0x000fe200078e00ff */
[----:B------:R-:W-:Y:S01]  /*d980*/  BAR.SYNC.DEFER_BLOCKING 0x0 ;  /* 0x0000000000007b1d */ /* 0x000fe20000010000 */
[----:B------:R-:W-:Y:S01]  /*d990*/  IMAD.SHL.U32 R189, R0, 0x2, RZ ;  /* 0x0000000200bd7824 */ /* 0x000fe200078e00ff */
[----:B------:R-:W-:Y:S01]  /*d9a0*/  LOP3.LUT R3, R4, 0x8, R3, 0xf8, !PT ;  /* 0x0000000804037812 */ /* 0x000fe200078ef803 */
[----:B------:R-:W-:Y:S01]  /*d9b0*/  IMAD.IADD R191, R6, 0x1, -R191 ;  /* 0x0000000106bf7824 */ /* 0x000fe200078e0abf */
[----:B------:R-:W-:-:S02]  /*d9c0*/  LOP3.LUT R6, R5, 0x1c0, RZ, 0xc0, !PT ;  /* 0x000001c005067812 */ /* 0x000fc400078ec0ff */
[----:B------:R-:W-:Y:S01]  /*d9d0*/  SHF.R.U32.HI R4, RZ, 0x3, R4 ;  /* 0x00000003ff047819 */ /* 0x000fe20000011604 */
[----:B------:R-:W-:Y:S01]  /*d9e0*/  IMAD.SHL.U32 R5, R191, 0x8, RZ ;  /* 0x00000008bf057824 */ /* 0x000fe200078e00ff */
[----:B------:R-:W-:Y:S02]  /*d9f0*/  SHF.R.U32.HI R136, RZ, 0x3, R6 ;  /* 0x00000003ff887819 */ /* 0x000fe40000011606 */
[----:B------:R-:W-:Y:S02]  /*da00*/  LOP3.LUT R137, R137, 0xfffffe00, RZ, 0xc0, !PT ;  /* 0xfffffe0089897812 */ /* 0x000fe400078ec0ff */
[----:B------:R-:W-:Y:S02]  /*da10*/  LOP3.LUT R5, R6, 0x8, R5, 0xf8, !PT ;  /* 0x0000000806057812 */ /* 0x000fe400078ef805 */
[----:B------:R-:W-:Y:S01]  /*da20*/  LOP3.LUT R4, R3, R4, RZ, 0x3c, !PT ;  /* 0x0000000403047212 */ /* 0x000fe200078e3cff */
[----:B------:R-:W-:Y:S01]  /*da30*/  IMAD R3, R12, 0x400, R137 ;  /* 0x000004000c037824 */ /* 0x000fe200078e0289 */
[----:B------:R-:W-:-:S02]  /*da40*/  LOP3.LUT R136, R5, R136, RZ, 0x3c, !PT ;  /* 0x0000008805887212 */ /* 0x000fc400078e3cff */
[----:B------:R-:W-:Y:S01]  /*da50*/  LOP3.LUT P0, RZ, R135, 0x1, RZ, 0xc0, !PT ;  /* 0x0000000187ff7812 */ /* 0x000fe2000780c0ff */
[----:B------:R-:W-:Y:S02]  /*da60*/  IMAD R191, R191, 0x200, R4 ;  /* 0x00000200bfbf7824 */ /* 0x000fe400078e0204 */
[----:B------:R-:W-:Y:S02]  /*da70*/  IMAD.MOV.U32 R4, RZ, RZ, 0x20 ;  /* 0x00000020ff047424 */ /* 0x000fe400078e00ff */
[----:B------:R-:W-:Y:S02]  /*da80*/  IMAD.IADD R0, R136, 0x1, R3 ;  /* 0x0000000188007824 */ /* 0x000fe400078e0203 */
[----:B------:R-:W-:Y:S01]  /*da90*/  IMAD.SHL.U32 R191, R191, 0x2, RZ ;  /* 0x00000002bfbf7824 */ /* 0x000fe200078e00ff */
[----:B------:R-:W-:Y:S01]  /*daa0*/  SEL R4, R4, 0xffffffe0, !P1 ;  /* 0xffffffe004047807 */ /* 0x000fe20004800000 */
[C---:B------:R-:W-:Y:S01]  /*dab0*/  IMAD.SHL.U32 R32, R0.reuse, 0x2, RZ ;  /* 0x0000000200207824 */ /* 0x040fe200078e00ff */
[----:B------:R-:W-:-:S02]  /*dac0*/  LEA R190, R0, 0x18100, 0x1 ;  /* 0x0001810000be7811 */ /* 0x000fc400078e08ff */
[----:B------:R1:W2:Y:S01]  /*dad0*/  LDSM.16.M88.4 R128, [R191+0xc100] ;  /* 0x00c10000bf80783b */ /* 0x0002a20000000200 */
[----:B------:R-:W-:Y:S02]  /*dae0*/  IMAD.IADD R139, R191, 0x1, R4 ;  /* 0x00000001bf8b7824 */ /* 0x000fe400078e0204 */
[----:B------:R-:W-:Y:S01]  /*daf0*/  IMAD.IADD R3, R190, 0x1, R189 ;  /* 0x00000001be037824 */ /* 0x000fe200078e02bd */
        /* <DEDUP_REMOVED lines=12> */
[----:B------:R-:W-:-:S02]  /*dbc0*/  SHF.L.U64.HI R45, R146, 0x1, R149 ;  /* 0x00000001922d7819 */ /* 0x000fc40000010295 */
[----:B------:R-:W-:Y:S01]  /*dbd0*/  IADD3 R49, -R38, 0x10, RZ ;  /* 0x0000001026317810 */ /* 0x000fe20007ffe1ff */
[----:B------:R-:W-:Y:S01]  /*dbe0*/  IMAD R39, R0, c[0x0][0x208], RZ ;  /* 0x0000820000277a24 */ /* 0x000fe200078e02ff */
[----:B------:R-:W-:Y:S01]  /*dbf0*/  SHF.R.S32.HI R0, RZ, 0x1f, R201 ;  /* 0x0000001fff007819 */ /* 0x000fe200000114c9 */
[----:B------:R-:W-:Y:S01]  /*dc00*/  IMAD.SHL.U32 R44, R146, 0x2, RZ ;  /* 0x00000002922c7824 */ /* 0x000fe200078e00ff */
[----:B------:R-:W-:Y:S01]  /*dc10*/  LOP3.LUT R49, R49, 0xf, RZ, 0xc0, !PT ;  /* 0x0000000f31317812 */ /* 0x000fe200078ec0ff */
[----:B------:R-:W-:Y:S02]  /*dc20*/  IMAD R39, R202, c[0x0][0x20c], R39 ;  /* 0x00008300ca277a24 */ /* 0x000fe400078e0227 */
[----:B------:R-:W-:Y:S02]  /*dc30*/  IMAD R0, R0, c[0x0][0x218], RZ ;  /* 0x0000860000007a24 */ /* 0x000fe400078e02ff */
[----:B------:R-:W-:Y:S02]  /*dc40*/  IMAD.IADD R43, R43, 0x1, R39 ;  /* 0x000000012b2b7824 */ /* 0x000fe400078e0227 */
[----:B------:R-:W-:-:S02]  /*dc50*/  IMAD R39, R201, c[0x0][0x21c], R0 ;  /* 0x00008700c9277a24 */ /* 0x000fc400078e0200 */
[----:B------:R-:W-:-:S04]  /*dc60*/  IMAD.WIDE.U32 R42, R201, c[0x0][0x218], R42 ;  /* 0x00008600c92a7a25 */ /* 0x000fc800078e002a */
[C---:B------:R-:W-:Y:S01]  /*dc70*/  IMAD.SHL.U32 R41, R145.reuse, 0x2, RZ ;  /* 0x0000000291297824 */ /* 0x040fe200078e00ff */
[----:B------:R-:W-:Y:S01]  /*dc80*/  IADD3 R40, P0, R40, R42, RZ ;  /* 0x0000002a28287210 */ /* 0x000fe20007f1e0ff */
[----:B------:R-:W-:Y:S01]  /*dc90*/  IMAD.SHL.U32 R0, R144, 0x2, RZ ;  /* 0x0000000290007824 */ /* 0x000fe200078e00ff */
[----:B------:R-:W-:Y:S02]  /*dca0*/  SHF.L.U64.HI R42, R145, 0x1, R148 ;  /* 0x00000001912a7819 */ /* 0x000fe40000010294 */
[----:B------:R-:W-:Y:S02]  /*dcb0*/  IADD3.X R39, R196, R43, R39, P0, !PT ;  /* 0x0000002bc4277210 */ /* 0x000fe400007fe427 */
[C---:B------:R-:W-:Y:S02]  /*dcc0*/  LEA R47, P0, R40.reuse, c[0x0][0x1f8], 0x1 ;  /* 0x00007e00282f7a11 */ /* 0x040fe400078008ff */
[----:B------:R-:W-:Y:S02]  /*dcd0*/  SEL R43, RZ, 0x10, P5 ;  /* 0x00000010ff2b7807 */ /* 0x000fe40002800000 */
[----:B------:R-:W-:Y:S01]  /*dce0*/  LEA.HI.X R46, R40, c[0x0][0x1fc], R39, 0x1, P0 ;  /* 0x00007f00282e7a11 */ /* 0x000fe200000f0c27 */
[----:B------:R-:W5:Y:S01]  /*dcf0*/  SHFL.IDX PT, R48, R47, 0x1, 0x181f ;  /* 0x00381f002f307f89 */ /* 0x000f6200000e0000 */
[----:B------:R-:W-:-:S02]  /*dd00*/  IADD3 R55, -R43, 0x10, RZ ;  /* 0x000000102b377810 */ /* 0x000fc40007ffe1ff */
[----:B------:R-:W-:Y:S01]  /*dd10*/  SEL R40, RZ, 0x10, P4 ;  /* 0x00000010ff287807 */ /* 0x000fe20002000000 */
[----:B------:R-:W4:Y:S01]  /*dd20*/  SHFL.IDX PT, R50, R46, 0x1, 0x181f ;  /* 0x00381f002e327f89 */ /* 0x000f2200000e0000 */
[----:B------:R-:W-:Y:S02]  /*dd30*/  LOP3.LUT R55, R55, 0xf, RZ, 0xc0, !PT ;  /* 0x0000000f37377812 */ /* 0x000fe400078ec0ff */
[----:B------:R-:W-:Y:S01]  /*dd40*/  IADD3 R52, -R40, 0x10, RZ ;  /* 0x0000001028347810 */ /* 0x000fe20007ffe1ff */
[----:B------:R-:W3:Y:S01]  /*dd50*/  SHFL.IDX PT, R47, R47, RZ, 0x181f ;  /* 0x00181fff2f2f7589 */ /* 0x000ee200000e0000 */
[----:B------:R-:W-:Y:S02]  /*dd60*/  SHF.L.U64.HI R39, R144, 0x1, R147 ;  /* 0x0000000190277819 */ /* 0x000fe40000010293 */
[----:B------:R-:W-:Y:S01]  /*dd70*/  LOP3.LUT R52, R52, 0xf, RZ, 0xc0, !PT ;  /* 0x0000000f34347812 */ /* 0x000fe200078ec0ff */
[----:B------:R-:W2:Y:S01]  /*dd80*/  SHFL.IDX PT, R46, R46, RZ, 0x181f ;  /* 0x00181fff2e2e7589 */ /* 0x000ea200000e0000 */
[----:B-----5:R-:W-:-:S04]  /*dd90*/  IADD3 R54, P2, P0, R55, R48, R44 ;  /* 0x0000003037367210 */ /* 0x020fc8000785e02c */
[----:B----4-:R-:W-:Y:S02]  /*dda0*/  IADD3.X R55, RZ, R50, R45, P2, P0 ;  /* 0x00000032ff377210 */ /* 0x010fe400017e042d */
[----:B------:R-:W-:-:S04]  /*ddb0*/  IADD3 R52, P2, P0, R52, R48, R41 ;  /* 0x0000003034347210 */ /* 0x000fc8000785e029 */
[----:B------:R-:W-:Y:S02]  /*ddc0*/  IADD3.X R53, RZ, R50, R42, P2, P0 ;  /* 0x00000032ff357210 */ /* 0x000fe400017e042a */
[----:B------:R-:W-:-:S04]  /*ddd0*/  IADD3 R48, P2, P0, R49, R48, R0 ;  /* 0x0000003031307210 */ /* 0x000fc8000785e000 */
[----:B------:R-:W-:Y:S02]  /*dde0*/  IADD3.X R49, RZ, R50, R39, P2, P0 ;  /* 0x00000032ff317210 */ /* 0x000fe400017e0427 */
[----:B---3--:R-:W-:-:S05]  /*ddf0*/  IADD3 R44, P0, R47, R44, RZ ;  /* 0x0000002c2f2c7210 */ /* 0x008fca0007f1e0ff */
        /* <DEDUP_REMOVED lines=14> */
.L_x_876:
[----:B--2---:R-:W-:Y:S01]  /*dee0*/  IMAD.MOV.U32 R2, RZ, RZ, 0x40 ;  /* 0x00000040ff027424 */ /* 0x004fe200078e00ff */
[----:B------:R-:W-:Y:S01]  /*def0*/  LOP3.LUT P0, RZ, R37, 0x4, RZ, 0xc0, !PT ;  /* 0x0000000425ff7812 */ /* 0x000fe2000780c0ff */
[----:B-1----:R-:W-:Y:S01]  /*df00*/  HMMA.16816.F32 R84, R32, R128, RZ ;  /* 0x000000802054723c */ /* 0x002fe200000018ff */
[----:B------:R-:W-:Y:S01]  /*df10*/  LDSM.16.M88.4 R52, [R190+0x4000] ;  /* 0x00400000be34783b */ /* 0x000fe20000000200 */
[----:B------:R-:W-:Y:S01]  /*df20*/  IMAD.IADD R185, R137, 0x1, R136 ;  /* 0x0000000189b97824 */ /* 0x000fe200078e0288 */
[----:B------:R-:W-:Y:S02]  /*df30*/  SEL R0, R2, 0xffffffc0, !P0 ;  /* 0xffffffc002007807 */ /* 0x000fe40004000000 */
        /* <DEDUP_REMOVED lines=10> */
[C-C-:B------:R-:W-:Y:S01]  /*dfe0*/  IMAD.IADD R184, R0.reuse, 0x1, R185.reuse ;  /* 0x0000000100b87824 */ /* 0x140fe200078e02b9 */
[----:B------:R-:W1:Y:S01]  /*dff0*/  LDSM.16.M88.4 R120, [R128+0xc100] ;  /* 0x00c100008078783b */ /* 0x000e620000000200 */
[C---:B------:R-:W-:Y:S02]  /*e000*/  IMAD.IADD R175, R189.reuse, 0x1, R185 ;  /* 0x00000001bdaf7824 */ /* 0x040fe400078e02b9 */
[----:B------:R-:W-:Y:S01]  /*e010*/  IMAD.IADD R164, R189, 0x1, R184 ;  /* 0x00000001bda47824 */ /* 0x000fe200078e02b8 */
[----:B------:R-:W-:Y:S01]  /*e020*/  LDSM.16.M88.4 R56, [R186] ;  /* 0x00000000ba38783b */ /* 0x000fe20000000200 */
[----:B------:R-:W-:Y:S01]  /*e030*/  HMMA.16816.F32 R84, R28, R124, R84 ;  /* 0x0000007c1c54723c */ /* 0x000fe20000001854 */
[----:B------:R-:W-:-:S02]  /*e040*/  IMAD.IADD R0, R0, 0x1, R175 ;  /* 0x0000000100007824 */ /* 0x000fc400078e02af */
[----:B------:R-:W2:Y:S04]  /*e050*/  LDSM.16.M88.4 R116, [R2+0xc100] ;  /* 0x00c100000274783b */ /* 0x000ea80000000200 */
[----:B------:R-:W5:Y:S04]  /*e060*/  LDSM.16.M88.4 R108, [R139+0xe100] ;  /* 0x00e100008b6c783b */ /* 0x000f680000000200 */
[----:B------:R-:W-:Y:S04]  /*e070*/  LDSM.16.M88.4 R44, [R187+0x4000] ;  /* 0x00400000bb2c783b */ /* 0x000fe80000000200 */
[----:B------:R-:W4:Y:S04]  /*e080*/  LDSM.16.M88.4 R104, [R128+0xe100] ;  /* 0x00e100008068783b */ /* 0x000f280000000200 */
        /* <DEDUP_REMOVED lines=17> */
[----:B-----5:R-:W-:Y:S11]  /*e1a0*/  HMMA.16816.F32 R84, R48, R108, R84 ;  /* 0x0000006c3054723c */ /* 0x020ff60000001854 */
[----:B------:R-:W-:Y:S11]  /*e1b0*/  @!UPT UIADD3 URZ, URZ, URZ, URZ ;  /* 0x0000003f3f3ff290 */ /* 0x000ff6000fffe03f */
[----:B------:R-:W-:Y:S02]  /*e1c0*/  @!UPT UIADD3 URZ, URZ, URZ, URZ ;  /* 0x0000003f3f3ff290 */ /* 0x000fe4000fffe03f */
[----:B----4-:R-:W-:Y:S11]  /*e1d0*/  HMMA.16816.F32 R84, R44, R104, R84 ;  /* 0x000000682c54723c */ /* 0x010ff60000001854 */
        /* <DEDUP_REMOVED lines=15> */
[----:B------:R-:W-:-:S05]  /*e2d0*/  LOP3.LUT R77, R80, 0xffffffe0, RZ, 0xc0, !PT ;  /* 0xffffffe0504d7812 */ /* 0x000fca00078ec0ff */
[----:B------:R-:W-:-:S05]  /*e2e0*/  IMAD.IADD R82, R82, 0x1, -R77 ;  /* 0x0000000152527824 */ /* 0x000fca00078e0a4d */
[----:B------:R-:W-:-:S04]  /*e2f0*/  SHF.R.S32.HI R3, RZ, 0x1f, R82 ;  /* 0x0000001fff037819 */ /* 0x000fc80000011452 */
[----:B------:R-:W-:-:S03]  /*e300*/  LEA.HI R3, R3, R82, RZ, 0x2 ;  /* 0x0000005203037211 */ /* 0x000fc600078f10ff */
[----:B------:R-:W-:Y:S01]  /*e310*/  FMUL.FTZ R86, R86, c[0x0][0x320] ;  /* 0x0000c80056567a20 */ /* 0x000fe20000410000 */
[----:B------:R-:W-:Y:S01]  /*e320*/  LOP3.LUT R3, R3, 0x7ffffffc, RZ, 0xc0, !PT ;  /* 0x7ffffffc03037812 */ /* 0x000fe200078ec0ff */
[----:B------:R-:W-:Y:S02]  /*e330*/  FMUL.FTZ R84, R84, c[0x0][0x320] ;  /* 0x0000c80054547a20 */ /* 0x000fe40000410000 */
[----:B------:R-:W-:Y:S01]  /*e340*/  FMUL.FTZ R87, R87, c[0x0][0x320] ;  /* 0x0000c80057577a20 */ /* 0x000fe20000410000 */
[----:B------:R-:W1:Y:S01]  /*e350*/  MUFU.TANH R121, R86 ;  /* 0x0000005600797308 */ /* 0x000e620000002400 */
[----:B------:R-:W-:Y:S02]  /*e360*/  IMAD.IADD R82, R82, 0x1, -R3 ;  /* 0x0000000152527824 */ /* 0x000fe400078e0a03 */
[----:B------:R-:W-:Y:S02]  /*e370*/  FMUL.FTZ R85, R85, c[0x0][0x320] ;  /* 0x0000c80055557a20 */ /* 0x000fe40000410000 */
[----:B------:R-:W-:-:S02]  /*e380*/  IMAD R3, R82, -0x2, R81 ;  /* 0xfffffffe52037824 */ /* 0x000fc400078e0251 */
[----:B------:R-:W-:Y:S01]  /*e390*/  HMMA.16816.F32 R80, R32, R130, RZ ;  /* 0x000000822050723c */ /* 0x000fe200000018ff */
[----:B------:R-:W2:Y:S02]  /*e3a0*/  MUFU.TANH R124, R84 ;  /* 0x00000054007c7308 */ /* 0x000ea40000002400 */
[----:B------:R-:W-:-:S06]  /*e3b0*/  ISETP.GT.AND P0, PT, R3, RZ, PT ;  /* 0x000000ff0300720c */ /* 0x000fcc0003f04270 */
[----:B------:R-:W3:Y:S01]  /*e3c0*/  MUFU.TANH R120, R87 ;  /* 0x0000005700787308 */ /* 0x000ee20000002400 */
[----:B-1----:R-:W-:-:S07]  /*e3d0*/  FSEL R121, R121, -INF , P0 ;  /* 0xff80000079797808 */ /* 0x002fce0000000000 */
[----:B------:R1:W4:Y:S01]  /*e3e0*/  MUFU.TANH R125, R85 ;  /* 0x00000055007d7308 */ /* 0x0003220000002400 */
[----:B--2---:R-:W-:Y:S02]  /*e3f0*/  FSEL R124, R124, -INF , P0 ;  /* 0xff8000007c7c7808 */ /* 0x004fe40000000000 */
[----:B------:R-:W-:-:S04]  /*e400*/  ISETP.GT.AND P0, PT, R3, 0x1, PT ;  /* 0x000000010300780c */ /* 0x000fc80003f04270 */
[----:B------:R-:W-:Y:S01]  /*e410*/  HMMA.16816.F32 R80, R28, R126, R80 ;  /* 0x0000007e1c50723c */ /* 0x000fe20000001850 */
[----:B---3--:R-:W-:Y:S01]  /*e420*/  FSEL R120, R120, -INF , P0 ;  /* 0xff80000078787808 */ /* 0x008fe20000000000 */
[----:B-1----:R-:W-:Y:S01]  /*e430*/  LDSM.16.M88.4 R84, [R128+0x10900] ;  /* 0x010900008054783b */ /* 0x002fe20000000200 */
[----:B----4-:R-:W-:Y:S02]  /*e440*/  FSEL R125, R125, -INF , P0 ;  /* 0xff8000007d7d7808 */ /* 0x010fe40000000000 */
[----:B------:R-:W-:Y:S11]  /*e450*/  ISETP.GT.AND P0, PT, R3, 0x8, PT ;  /* 0x000000080300780c */ /* 0x000ff60003f04270 */
[----:B------:R-:W-:Y:S08]  /*e460*/  @!UPT UIADD3 URZ, URZ, URZ, URZ ;  /* 0x0000003f3f3ff290 */ /* 0x000ff0000fffe03f */
        /* <DEDUP_REMOVED lines=24> */
[----:B------:R-:W-:Y:S11]  /*e5f0*/  LDSM.16.M88.4 R96, [R2+0xe900] ;  /* 0x00e900000260783b */ /* 0x000ff60000000200 */
        /* <DEDUP_REMOVED lines=10> */
[----:B------:R-:W-:Y:S11]  /*e6a0*/  HMMA.16816.F32 R80, R64, R78, R80 ;  /* 0x0000004e4050723c */ /* 0x000ff60000001850 */
[----:B------:R-:W-:Y:S11]  /*e6b0*/  @!UPT UIADD3 URZ, URZ, URZ, URZ ;  /* 0x0000003f3f3ff290 */ /* 0x000ff6000fffe03f */
[----:B------:R-:W-:Y:S02]  /*e6c0*/  @!UPT UIADD3 URZ, URZ, URZ, URZ ;  /* 0x0000003f3f3ff290 */ /* 0x000fe4000fffe03f */
[----:B------:R-:W-:Y:S02]  /*e6d0*/  FMUL.FTZ R82, R82, c[0x0][0x320] ;  /* 0x0000c80052527a20 */ /* 0x000fe40000410000 */
[----:B------:R-:W-:Y:S02]  /*e6e0*/  FMUL.FTZ R80, R80, c[0x0][0x320] ;  /* 0x0000c80050507a20 */ /* 0x000fe40000410000 */
[----:B------:R-:W1:Y:S01]  /*e6f0*/  MUFU.TANH R126, R82 ;  /* 0x00000052007e7308 */ /* 0x000e620000002400 */
[----:B------:R-:W-:Y:S02]  /*e700*/  FMUL.FTZ R76, R83, c[0x0][0x320] ;  /* 0x0000c800534c7a20 */ /* 0x000fe40000410000 */
[----:B------:R-:W-:-:S05]  /*e710*/  FMUL.FTZ R77, R81, c[0x0][0x320] ;  /* 0x0000c800514d7a20 */ /* 0x000fca0000410000 */
[----:B------:R2:W2:Y:S08]  /*e720*/  MUFU.TANH R156, R80 ;  /* 0x00000050009c7308 */ /* 0x0004b00000002400 */
[----:B------:R-:W3:Y:S01]  /*e730*/  MUFU.TANH R122, R76 ;  /* 0x0000004c007a7308 */ /* 0x000ee20000002400 */
[----:B-1----:R-:W-:Y:S01]  /*e740*/  FSEL R126, R126, -INF , P0 ;  /* 0xff8000007e7e7808 */ /* 0x002fe20000000000 */
[----:B--2---:R-:W-:Y:S06]  /*e750*/  HMMA.16816.F32 R80, R32, R12, RZ ;  /* 0x0000000c2050723c */ /* 0x004fec00000018ff */
[----:B------:R1:W2:Y:S01]  /*e760*/  MUFU.TANH R130, R77 ;  /* 0x0000004d00827308 */ /* 0x0002a20000002400 */
[----:B------:R-:W-:-:S02]  /*e770*/  FSEL R156, R156, -INF , P0 ;  /* 0xff8000009c9c7808 */ /* 0x000fc40000000000 */
[C---:B------:R-:W-:Y:S01]  /*e780*/  ISETP.GT.AND P0, PT, R3.reuse, 0x9, PT ;  /* 0x000000090300780c */ /* 0x040fe20003f04270 */
[----:B------:R-:W-:Y:S03]  /*e790*/  HMMA.16816.F32 R12, R32, R14, RZ ;  /* 0x0000000e200c723c */ /* 0x000fe600000018ff */
[----:B---3--:R-:W-:Y:S01]  /*e7a0*/  FSEL R122, R122, -INF , P0 ;  /* 0xff8000007a7a7808 */ /* 0x008fe20000000000 */
[----:B-1----:R-:W-:Y:S01]  /*e7b0*/  LDSM.16.M88.4 R76, [R2+0x10900] ;  /* 0x01090000024c783b */ /* 0x002fe20000000200 */
[----:B--2---:R-:W-:Y:S02]  /*e7c0*/  FSEL R130, R130, -INF , P0 ;  /* 0xff80000082827808 */ /* 0x004fe40000000000 */
[----:B------:R-:W-:-:S07]  /*e7d0*/  ISETP.GT.AND P0, PT, R3, 0x10, PT ;  /* 0x000000100300780c */ /* 0x000fce0003f04270 */
[C---:B------:R-:W-:Y:S10]  /*e7e0*/  HMMA.16816.F32 R80, R28.reuse, R24, R80 ;  /* 0x000000181c50723c */ /* 0x040ff40000001850 */
[----:B------:R-:W-:Y:S08]  /*e7f0*/  HMMA.16816.F32 R12, R28, R26, R12 ;  /* 0x0000001a1c0c723c */ /* 0x000ff0000000180c */
[----:B------:R-:W-:Y:S08]  /*e800*/  HMMA.16816.F32 R24, R32, R8, RZ ;  /* 0x000000082018723c */ /* 0x000ff000000018ff */
[C---:B------:R-:W-:Y:S08]  /*e810*/  HMMA.16816.F32 R80, R60.reuse, R116, R80 ;  /* 0x000000743c50723c */ /* 0x040ff00000001850 */
[----:B------:R-:W-:Y:S08]  /*e820*/  HMMA.16816.F32 R12, R60, R118, R12 ;  /* 0x000000763c0c723c */ /* 0x000ff0000000180c */
[----:B------:R-:W-:Y:S08]  /*e830*/  HMMA.16816.F32 R8, R32, R10, RZ ;  /* 0x0000000a2008723c */ /* 0x000ff000000018ff */
[C---:B------:R-:W-:Y:S08]  /*e840*/  HMMA.16816.F32 R80, R56.reuse, R112, R80 ;  /* 0x000000703850723c */ /* 0x040ff00000001850 */
[----:B------:R-:W-:Y:S08]  /*e850*/  HMMA.16816.F32 R12, R56, R114, R12 ;  /* 0x00000072380c723c */ /* 0x000ff0000000180c */
[----:B------:R-:W-:Y:S08]  /*e860*/  HMMA.16816.F32 R24, R28, R20, R24 ;  /* 0x000000141c18723c */ /* 0x000ff00000001818 */
[C---:B------:R-:W-:Y:S08]  /*e870*/  HMMA.16816.F32 R80, R52.reuse, R108, R80 ;  /* 0x0000006c3450723c */ /* 0x040ff00000001850 */
[----:B------:R-:W-:Y:S01]  /*e880*/  HMMA.16816.F32 R12, R52, R110, R12 ;  /* 0x0000006e340c723c */ /* 0x000fe2000000180c */
[----:B------:R-:W1:Y:S07]  /*e890*/  LDSM.16.M88.4 R108, [R128+0xd100] ;  /* 0x00d10000806c783b */ /* 0x000e6e0000000200 */
[----:B------:R-:W-:Y:S08]  /*e8a0*/  HMMA.16816.F32 R8, R28, R22, R8 ;  /* 0x000000161c08723c */ /* 0x000ff00000001808 */
[C---:B----4-:R-:W-:Y:S08]  /*e8b0*/  HMMA.16816.F32 R80, R48.reuse, R104, R80 ;  /* 0x000000683050723c */ /* 0x050ff00000001850 */
[----:B------:R-:W-:Y:S01]  /*e8c0*/  HMMA.16816.F32 R12, R48, R106, R12 ;  /* 0x0000006a300c723c */ /* 0x000fe2000000180c */
[----:B------:R-:W2:Y:S11]  /*e8d0*/  LDSM.16.M88.4 R104, [R2+0xd100] ;  /* 0x00d100000268783b */ /* 0x000eb60000000200 */
[----:B------:R-:W-:Y:S04]  /*e8e0*/  @!UPT UIADD3 URZ, URZ, URZ, URZ ;  /* 0x0000003f3f3ff290 */ /* 0x000fe8000fffe03f */
[----:B-----5:R-:W-:Y:S08]  /*e8f0*/  HMMA.16816.F32 R80, R44, R100, R80 ;  /* 0x000000642c50723c */ /* 0x020ff00000001850 */
[C---:B-1----:R-:W-:Y:S08]  /*e900*/  HMMA.16816.F32 R24, R60.reuse, R108, R24 ;  /* 0x0000006c3c18723c */ /* 0x042ff00000001818 */
[----:B------:R-:W-:Y:S08]  /*e910*/  HMMA.16816.F32 R8, R60, R110, R8 ;  /* 0x0000006e3c08723c */ /* 0x000ff00000001808 */
[----:B------:R-:W-:Y:S08]  /*e920*/  HMMA.16816.F32 R80, R40, R96, R80 ;  /* 0x000000602850723c */ /* 0x000ff00000001850 */
[----:B------:R-:W-:Y:S01]  /*e930*/  HMMA.16816.F32 R12, R44, R102, R12 ;  /* 0x000000662c0c723c */ /* 0x000fe2000000180c */
[----:B------:R-:W1:Y:S07]  /*e940*/  LDSM.16.M88.4 R100, [R191+0xf100] ;  /* 0x00f10000bf64783b */ /* 0x000e6e0000000200 */
[C---:B--2---:R-:W-:Y:S08]  /*e950*/  HMMA.16816.F32 R24, R56.reuse, R104, R24 ;  /* 0x000000683818723c */ /* 0x044ff00000001818 */
[----:B------:R-:W-:Y:S08]  /*e960*/  HMMA.16816.F32 R8, R56, R106, R8 ;  /* 0x0000006a3808723c */ /* 0x000ff00000001808 */
[----:B------:R-:W-:Y:S08]  /*e970*/  HMMA.16816.F32 R80, R36, R92, R80 ;  /* 0x0000005c2450723c */ /* 0x000ff00000001850 */
[----:B------:R-:W-:Y:S01]  /*e980*/  HMMA.16816.F32 R12, R40, R98, R12 ;  /* 0x00000062280c723c */ /* 0x000fe2000000180c */
[----:B------:R-:W2:Y:S07]  /*e990*/  LDSM.16.M88.4 R96, [R139+0xf100] ;  /* 0x00f100008b60783b */ /* 0x000eae0000000200 */
[C---:B-1----:R-:W-:Y:S08]  /*e9a0*/  HMMA.16816.F32 R24, R52.reuse, R100, R24 ;  /* 0x000000643418723c */ /* 0x042ff00000001818 */
[----:B------:R-:W-:Y:S08]  /*e9b0*/  HMMA.16816.F32 R8, R52, R102, R8 ;  /* 0x000000663408723c */ /* 0x000ff00000001808 */
[----:B------:R-:W-:Y:S08]  /*e9c0*/  HMMA.16816.F32 R80, R72, R88, R80 ;  /* 0x000000584850723c */ /* 0x000ff00000001850 */
[----:B------:R-:W-:Y:S01]  /*e9d0*/  HMMA.16816.F32 R12, R36, R94, R12 ;  /* 0x0000005e240c723c */ /* 0x000fe2000000180c */
[----:B------:R-:W1:Y:S07]  /*e9e0*/  LDSM.16.M88.4 R92, [R128+0xf100] ;  /* 0x00f10000805c783b */ /* 0x000e6e0000000200 */
[C---:B--2---:R-:W-:Y:S08]  /*e9f0*/  HMMA.16816.F32 R24, R48.reuse, R96, R24 ;  /* 0x000000603018723c */ /* 0x044ff00000001818 */
[----:B------:R-:W-:Y:S01]  /*ea00*/  HMMA.16816.F32 R8, R48, R98, R8 ;  /* 0x000000623008723c */ /* 0x000fe20000001808 */
[----:B------:R-:W-:Y:S07]  /*ea10*/  LDSM.16.M88.4 R96, [R2+0x11900] ;  /* 0x011900000260783b */ /* 0x000fee0000000200 */
[----:B------:R-:W-:Y:S08]  /*ea20*/  HMMA.16816.F32 R80, R68, R84, R80 ;  /* 0x000000544450723c */ /* 0x000ff00000001850 */
[----:B------:R-:W-:Y:S01]  /*ea30*/  HMMA.16816.F32 R12, R72, R90, R12 ;  /* 0x0000005a480c723c */ /* 0x000fe2000000180c */
[----:B------:R-:W2:Y:S07]  /*ea40*/  LDSM.16.M88.4 R88, [R2+0xf100] ;  /* 0x00f100000258783b */ /* 0x000eae0000000200 */
[----:B------:R-:W-:Y:S08]  /*ea50*/  HMMA.16816.F32 R100, R32, R4, RZ ;  /* 0x000000042064723c */ /* 0x000ff000000018ff */
[C---:B-1----:R-:W-:Y:S08]  /*ea60*/  HMMA.16816.F32 R24, R44.reuse, R92, R24 ;  /* 0x0000005c2c18723c */ /* 0x042ff00000001818 */
[----:B------:R-:W-:Y:S01]  /*ea70*/  HMMA.16816.F32 R8, R44, R94, R8 ;  /* 0x0000005e2c08723c */ /* 0x000fe20000001808 */
[----:B------:R-:W-:Y:S07]  /*ea80*/  LDSM.16.M88.4 R92, [R128+0x11900] ;  /* 0x01190000805c783b */ /* 0x000fee0000000200 */
[----:B------:R-:W-:Y:S08]  /*ea90*/  HMMA.16816.F32 R80, R64, R76, R80 ;  /* 0x0000004c4050723c */ /* 0x000ff00000001850 */
[----:B------:R-:W-:Y:S01]  /*eaa0*/  HMMA.16816.F32 R12, R68, R86, R12 ;  /* 0x00000056440c723c */ /* 0x000fe2000000180c */
[----:B------:R-:W1:Y:S07]  /*eab0*/  LDSM.16.M88.4 R84, [R191+0x11100] ;  /* 0x01110000bf54783b */ /* 0x000e6e0000000200 */
[C---:B--2---:R-:W-:Y:S08]  /*eac0*/  HMMA.16816.F32 R24, R40.reuse, R88, R24 ;  /* 0x000000582818723c */ /* 0x044ff00000001818 */
[----:B------:R-:W-:Y:S01]  /*ead0*/  HMMA.16816.F32 R8, R40, R90, R8 ;  /* 0x0000005a2808723c */ /* 0x000fe20000001808 */
[----:B------:R-:W-:Y:S01]  /*eae0*/  FMUL.FTZ R82, R82, c[0x0][0x320] ;  /* 0x0000c80052527a20 */ /* 0x000fe20000410000 */
[----:B------:R-:W-:Y:S01]  /*eaf0*/  LDSM.16.M88.4 R88, [R139+0x11900] ;  /* 0x011900008b58783b */ /* 0x000fe20000000200 */
[----:B------:R-:W-:-:S02]  /*eb00*/  FMUL.FTZ R80, R80, c[0x0][0x320] ;  /* 0x0000c80050507a20 */ /* 0x000fc40000410000 */
[----:B------:R-:W-:Y:S01]  /*eb10*/  FMUL.FTZ R83, R83, c[0x0][0x320] ;  /* 0x0000c80053537a20 */ /* 0x000fe20000410000 */
[----:B------:R-:W2:Y:S01]  /*eb20*/  MUFU.TANH R152, R82 ;  /* 0x0000005200987308 */ /* 0x000ea20000002400 */
[----:B------:R-:W-:Y:S01]  /*eb30*/  FMUL.FTZ R81, R81, c[0x0][0x320] ;  /* 0x0000c80051517a20 */ /* 0x000fe20000410000 */
[----:B------:R-:W-:Y:S01]  /*eb40*/  HMMA.16816.F32 R12, R64, R78, R12 ;  /* 0x0000004e400c723c */ /* 0x000fe2000000180c */
[----:B------:R-:W-:Y:S05]  /*eb50*/  LDSM.16.M88.4 R76, [R128+0x11100] ;  /* 0x01110000804c783b */ /* 0x000fea0000000200 */
[----:B------:R-:W3:Y:S02]  /*eb60*/  MUFU.TANH R214, R80 ;  /* 0x0000005000d67308 */ /* 0x000ee40000002400 */
[----:B------:R-:W-:Y:S06]  /*eb70*/  HMMA.16816.F32 R4, R32, R6, RZ ;  /* 0x000000062004723c */ /* 0x000fec00000018ff */
[----:B------:R-:W4:Y:S01]  /*eb80*/  MUFU.TANH R138, R83 ;  /* 0x00000053008a7308 */ /* 0x000f220000002400 */
[----:B--2---:R-:W-:Y:S01]  /*eb90*/  FSEL R152, R152, -INF , P0 ;  /* 0xff80000098987808 */ /* 0x004fe20000000000 */
[----:B------:R-:W-:Y:S06]  /*eba0*/  HMMA.16816.F32 R100, R28, R16, R100 ;  /* 0x000000101c64723c */ /* 0x000fec0000001864 */
[----:B------:R2:W5:Y:S01]  /*ebb0*/  MUFU.TANH R154, R81 ;  /* 0x00000051009a7308 */ /* 0x0005620000002400 */
[----:B---3--:R-:W-:Y:S01]  /*ebc0*/  FSEL R214, R214, -INF , P0 ;  /* 0xff800000d6d67808 */ /* 0x008fe20000000000 */
[----:B-1----:R-:W-:Y:S01]  /*ebd0*/  HMMA.16816.F32 R24, R36, R84, R24 ;  /* 0x000000542418723c */ /* 0x002fe20000001818 */
[----:B------:R-:W-:Y:S01]  /*ebe0*/  FMUL.FTZ R14, R14, c[0x0][0x320] ;  /* 0x0000c8000e0e7a20 */ /* 0x000fe20000410000 */
[----:B------:R-:W-:Y:S01]  /*ebf0*/  ISETP.GT.AND P0, PT, R3, 0x11, PT ;  /* 0x000000110300780c */ /* 0x000fe20003f04270 */
[----:B------:R-:W-:-:S02]  /*ec00*/  FMUL.FTZ R12, R12, c[0x0][0x320] ;  /* 0x0000c8000c0c7a20 */ /* 0x000fc40000410000 */
[----:B------:R-:W-:Y:S01]  /*ec10*/  FMUL.FTZ R15, R15, c[0x0][0x320] ;  /* 0x0000c8000f0f7a20 */ /* 0x000fe20000410000 */
[----:B------:R-:W1:Y:S01]  /*ec20*/  MUFU.TANH R218, R14 ;  /* 0x0000000e00da7308 */ /* 0x000e620000002400 */
[----:B------:R-:W-:Y:S01]  /*ec30*/  FMUL.FTZ R13, R13, c[0x0][0x320] ;  /* 0x0000c8000d0d7a20 */ /* 0x000fe20000410000 */
[----:B------:R-:W-:Y:S01]  /*ec40*/  HMMA.16816.F32 R8, R36, R86, R8 ;  /* 0x000000562408723c */ /* 0x000fe20000001808 */
[----:B------:R-:W-:Y:S01]  /*ec50*/  LDSM.16.M88.4 R84, [R191+0x11900] ;  /* 0x01190000bf54783b */ /* 0x000fe20000000200 */
[----:B----4-:R-:W-:-:S03]  /*ec60*/  FSEL R138, R138, -INF , P0 ;  /* 0xff8000008a8a7808 */ /* 0x010fc60000000000 */
[----:B--2---:R-:W2:Y:S01]  /*ec70*/  LDSM.16.M88.4 R80, [R139+0x11100] ;  /* 0x011100008b50783b */ /* 0x004ea20000000200 */
[----:B------:R-:W3:Y:S02]  /*ec80*/  MUFU.TANH R222, R12 ;  /* 0x0000000c00de7308 */ /* 0x000ee40000002400 */
[----:B------:R-:W-:Y:S01]  /*ec90*/  HMMA.16816.F32 R4, R28, R18, R4 ;  /* 0x000000121c04723c */ /* 0x000fe20000001804 */
[----:B-----5:R-:W-:Y:S02]  /*eca0*/  FSEL R154, R154, -INF , P0 ;  /* 0xff8000009a9a7808 */ /* 0x020fe40000000000 */
[----:B------:R-:W-:-:S03]  /*ecb0*/  ISETP.GT.AND P0, PT, R3, 0x18, PT ;  /* 0x000000180300780c */ /* 0x000fc60003f04270 */
[----:B------:R-:W4:Y:S01]  /*ecc0*/  MUFU.TANH R216, R15 ;  /* 0x0000000f00d87308 */ /* 0x000f220000002400 */
[----:B-1----:R-:W-:-:S07]  /*ecd0*/  FSEL R218, R218, -INF , P0 ;  /* 0xff800000dada7808 */ /* 0x002fce0000000000 */
[----:B------:R1:W5:Y:S01]  /*ece0*/  MUFU.TANH R220, R13 ;  /* 0x0000000d00dc7308 */ /* 0x0003620000002400 */
[----:B---3--:R-:W-:Y:S02]  /*ecf0*/  FSEL R222, R222, -INF , P0 ;  /* 0xff800000dede7808 */ /* 0x008fe40000000000 */
[----:B------:R-:W-:-:S04]  /*ed00*/  ISETP.GT.AND P0, PT, R3, 0x19, PT ;  /* 0x000000190300780c */ /* 0x000fc80003f04270 */
[----:B----4-:R-:W-:Y:S01]  /*ed10*/  FSEL R216, R216, -INF , P0 ;  /* 0xff800000d8d87808 */ /* 0x010fe20000000000 */
[----:B-1----:R-:W1:Y:S01]  /*ed20*/  LDSM.16.M88.4 R12, [R2+0x11100] ;  /* 0x01110000020c783b */ /* 0x002e620000000200 */
[----:B-----5:R-:W-:Y:S02]  /*ed30*/  FSEL R220, R220, -INF , P0 ;  /* 0xff800000dcdc7808 */ /* 0x020fe40000000000 */
[----:B------:R-:W-:Y:S01]  /*ed40*/  ISETP.GT.AND P0, PT, R3, 0x20, PT ;  /* 0x000000200300780c */ /* 0x000fe20003f04270 */
[C---:B--2---:R-:W-:Y:S08]  /*ed50*/  HMMA.16816.F32 R24, R72.reuse, R80, R24 ;  /* 0x000000504818723c */ /* 0x044ff00000001818 */
[----:B------:R-:W-:Y:S01]  /*ed60*/  HMMA.16816.F32 R8, R72, R82, R8 ;  /* 0x000000524808723c */ /* 0x000fe20000001808 */
[----:B------:R-:W-:Y:S11]  /*ed70*/  LDSM.16.M88.4 R80, [R2+0xf900] ;  /* 0x00f900000250783b */ /* 0x000ff60000000200 */
[----:B------:R-:W-:Y:S04]  /*ed80*/  @!UPT UIADD3 URZ, URZ, URZ, URZ ;  /* 0x0000003f3f3ff290 */ /* 0x000fe8000fffe03f */
[C---:B------:R-:W-:Y:S08]  /*ed90*/  HMMA.16816.F32 R24, R68.reuse, R76, R24 ;  /* 0x0000004c4418723c */ /* 0x040ff00000001818 */
[----:B------:R-:W-:Y:S01]  /*eda0*/  HMMA.16816.F32 R8, R68, R78, R8 ;  /* 0x0000004e4408723c */ /* 0x000fe20000001808 */
[----:B------:R-:W-:Y:S11]  /*edb0*/  LDSM.16.M88.4 R76, [R128+0xf900] ;  /* 0x00f90000804c783b */ /* 0x000ff60000000200 */
[----:B------:R-:W-:Y:S04]  /*edc0*/  @!UPT UIADD3 URZ, URZ, URZ, URZ ;  /* 0x0000003f3f3ff290 */ /* 0x000fe8000fffe03f */
[C---:B-1----:R-:W-:Y:S08]  /*edd0*/  HMMA.16816.F32 R24, R64.reuse, R12, R24 ;  /* 0x0000000c4018723c */ /* 0x042ff00000001818 */
[----:B------:R-:W-:Y:S01]  /*ede0*/  HMMA.16816.F32 R8, R64, R14, R8 ;  /* 0x0000000e4008723c */ /* 0x000fe20000001808 */
[----:B------:R-:W-:Y:S11]  /*edf0*/  LDSM.16.M88.4 R12, [R2+0xd900] ;  /* 0x00d90000020c783b */ /* 0x000ff60000000200 */
[----:B------:R-:W-:Y:S04]  /*ee00*/  @!UPT UIADD3 URZ, URZ, URZ, URZ ;  /* 0x0000003f3f3ff290 */ /* 0x000fe8000fffe03f */
        /* <DEDUP_REMOVED lines=11> */
[----:B--2---:R-:W-:-:S06]  /*eec0*/  FSEL R166, R166, -INF , P0 ;  /* 0xff800000a6a67808 */ /* 0x004fcc0000000000 */
        /* <DEDUP_REMOVED lines=11> */
[----:B------:R-:W-:-:S04]  /*ef80*/  ISETP.GT.AND P0, PT, R3, 0x28, PT ;  /* 0x000000280300780c */ /* 0x000fc80003f04270 */
[----:B------:R-:W-:Y:S01]  /*ef90*/  FSEL R204, R204, -INF , P0 ;  /* 0xff800000cccc7808 */ /* 0x000fe20000000000 */
[----:B-----5:R-:W3:Y:S01]  /*efa0*/  LDSM.16.M88.4 R24, [R139+0xf900] ;  /* 0x00f900008b18783b */ /* 0x020ee20000000200 */
[----:B------:R-:W-:Y:S01]  /*efb0*/  FSEL R212, R212, -INF , P0 ;  /* 0xff800000d4d47808 */ /* 0x000fe20000000000 */
[----:B------:R-:W-:-:S04]  /*efc0*/  DEPBAR.LE SB0, 0x2 ;  /* 0x000080800000791a */ /* 0x000fc80000000000 */
[----:B------:R-:W-:Y:S01]  /*efd0*/  BAR.SYNC.DEFER_BLOCKING 0x0 ;  /* 0x0000000000007b1d */ /* 0x000fe20000010000 */
[----:B-1----:R-:W-:Y:S01]  /*efe0*/  HMMA.16816.F32 R100, R60, R8, R100 ;  /* 0x000000083c64723c */ /* 0x002fe20000001864 */
[----:B------:R-:W-:-:S04]  /*eff0*/  ISETP.GT.AND P0, PT, R3, 0x29, PT ;  /* 0x000000290300780c */ /* 0x000fc80003f04270 */
[----:B------:R-:W-:Y:S02]  /*f000*/  FSEL R182, R182, -INF , P0 ;  /* 0xff800000b6b67808 */ /* 0x000fe40000000000 */
[----:B------:R-:W-:Y:S01]  /*f010*/  FSEL R210, R210, -INF , P0 ;  /* 0xff800000d2d27808 */ /* 0x000fe20000000000 */
[----:B------:R-:W-:Y:S01]  /*f020*/  HMMA.16816.F32 R4, R60, R10, R4 ;  /* 0x0000000a3c04723c */ /* 0x000fe20000001804 */
[----:B------:R-:W-:Y:S01]  /*f030*/  ISETP.GT.AND P0, PT, R3, 0x30, PT ;  /* 0x000000300300780c */ /* 0x000fe20003f04270 */
[----:B------:R-:W-:Y:S11]  /*f040*/  LDSM.16.MT88.4 R116, [R175+0x100] ;  /* 0x00010000af74783b */ /* 0x000ff60000004200 */
[----:B------:R-:W-:Y:S03]  /*f050*/  @!UPT UIADD3 URZ, URZ, URZ, URZ ;  /* 0x0000003f3f3ff290 */ /* 0x000fe6000fffe03f */
        /* <DEDUP_REMOVED lines=52> */
[----:B------:R-:W-:-:S05]  /*f3a0*/  ISETP.GT.AND P0, PT, R3, 0x31, PT ;  /* 0x000000310300780c */ /* 0x000fca0003f04270 */
[----:B------:R-:W2:Y:S01]  /*f3b0*/  MUFU.TANH R172, R6 ;  /* 0x0000000600ac7308 */ /* 0x000ea20000002400 */
[----:B---3--:R-:W-:-:S07]  /*f3c0*/  FSEL R140, R140, -INF , P0 ;  /* 0xff8000008c8c7808 */ /* 0x008fce0000000000 */
[----:B------:R-:W3:Y:S01]  /*f3d0*/  MUFU.TANH R176, R4 ;  /* 0x0000000400b07308 */ /* 0x000ee20000002400 */
[----:B-1----:R-:W-:Y:S01]  /*f3e0*/  FSEL R142, R142, -INF , P0 ;  /* 0xff8000008e8e7808 */ /* 0x002fe20000000000 */
[----:B------:R-:W-:Y:S01]  /*f3f0*/  LDSM.16.MT88.4 R100, [R0+0x100] ;  /* 0x000100000064783b */ /* 0x000fe20000004200 */
[----:B------:R-:W-:-:S04]  /*f400*/  ISETP.GT.AND P0, PT, R3, 0x38, PT ;  /* 0x000000380300780c */ /* 0x000fc80003f04270 */
[----:B--2---:R-:W-:Y:S01]  /*f410*/  FSEL R172, R172, -INF , P0 ;  /* 0xff800000acac7808 */ /* 0x004fe20000000000 */
[----:B------:R-:W1:Y:S01]  /*f420*/  MUFU.TANH R174, R5 ;  /* 0x0000000500ae7308 */ /* 0x000e620000002400 */
[----:B---3--:R-:W-:-:S07]  /*f430*/  FSEL R176, R176, -INF , P0 ;  /* 0xff800000b0b07808 */ /* 0x008fce0000000000 */
[----:B------:R-:W2:Y:S01]  /*f440*/  MUFU.TANH R170, R7 ;  /* 0x0000000700aa7308 */ /* 0x000ea20000002400 */
[----:B------:R-:W-:Y:S02]  /*f450*/  ISETP.GT.AND P0, PT, R3, 0x39, PT ;  /* 0x000000390300780c */ /* 0x000fe40003f04270 */
[----:B------:R-:W-:-:S04]  /*f460*/  FMNMX.FTZ R3, R124, R125, !PT ;  /* 0x0000007d7c037209 */ /* 0x000fc80007810000 */
[----:B------:R-:W-:Y:S02]  /*f470*/  FMNMX.FTZ R3, R156, R3, !PT ;  /* 0x000000039c037209 */ /* 0x000fe40007810000 */
[----:B-1----:R-:W-:Y:S02]  /*f480*/  FSEL R174, R174, -INF , P0 ;  /* 0xff800000aeae7808 */ /* 0x002fe40000000000 */
[----:B------:R-:W-:-:S04]  /*f490*/  FMNMX.FTZ R3, R130, R3, !PT ;  /* 0x0000000382037209 */ /* 0x000fc80007810000 */
[----:B------:R-:W-:Y:S02]  /*f4a0*/  FMNMX.FTZ R3, R214, R3, !PT ;  /* 0x00000003d6037209 */ /* 0x000fe40007810000 */
[----:B--2---:R-:W-:Y:S02]  /*f4b0*/  FSEL R170, R170, -INF , P0 ;  /* 0xff800000aaaa7808 */ /* 0x004fe40000000000 */
[----:B------:R-:W-:-:S04]  /*f4c0*/  FMNMX.FTZ R3, R154, R3, !PT ;  /* 0x000000039a037209 */ /* 0x000fc80007810000 */
        /* <DEDUP_REMOVED lines=9> */
[----:B------:R-:W-:Y:S02]  /*f560*/  FMNMX.FTZ R2, R174, R3, !PT ;  /* 0x00000003ae027209 */ /* 0x000fe40007810000 */
[----:B------:R-:W-:-:S03]  /*f570*/  FMNMX.FTZ R3, R121, R120, !PT ;  /* 0x0000007879037209 */ /* 0x000fc60007810000 */
[----:B------:R-:W1:Y:S01]  /*f580*/  SHFL.BFLY PT, R5, R2, 0x2, 0x1f ;  /* 0x0c401f0002057f89 */ /* 0x000e6200000e0000 */
[----:B------:R-:W-:-:S04]  /*f590*/  FMNMX.FTZ R3, R126, R3, !PT ;  /* 0x000000037e037209 */ /* 0x000fc80007810000 */
[----:B------:R-:W-:-:S04]  /*f5a0*/  FMNMX.FTZ R3, R122, R3, !PT ;  /* 0x000000037a037209 */ /* 0x000fc80007810000 */
[----:B------:R-:W-:-:S04]  /*f5b0*/  FMNMX.FTZ R3, R152, R3, !PT ;  /* 0x0000000398037209 */ /* 0x000fc80007810000 */
[----:B------:R-:W-:-:S04]  /*f5c0*/  FMNMX.FTZ R3, R138, R3, !PT ;  /* 0x000000038a037209 */ /* 0x000fc80007810000 */
[----:B------:R-:W-:-:S04]  /*f5d0*/  FMNMX.FTZ R3, R218, R3, !PT ;  /* 0x00000003da037209 */ /* 0x000fc80007810000 */
[----:B------:R-:W-:Y:S02]  /*f5e0*/  FMNMX.FTZ R3, R216, R3, !PT ;  /* 0x00000003d8037209 */ /* 0x000fe40007810000 */
[----:B-1----:R-:W-:Y:S02]  /*f5f0*/  FMNMX.FTZ R5, R2, R5, !PT ;  /* 0x0000000502057209 */ /* 0x002fe40007810000 */
        /* <DEDUP_REMOVED lines=9> */
[----:B------:R-:W-:Y:S02]  /*f690*/  FMNMX.FTZ R4, R170, R3, !PT ;  /* 0x00000003aa047209 */ /* 0x000fe40007810000 */
[C---:B------:R-:W-:Y:S01]  /*f6a0*/  FSETP.NEU.FTZ.AND P0, PT, R132.reuse, -INF , PT ;  /* 0xff8000008400780b */ /* 0x040fe20003f1d000 */
[----:B------:R-:W-:Y:S02]  /*f6b0*/  FMUL.FTZ R177, R132, c[0x0][0x2d0] ;  /* 0x0000b40084b17a20 */ /* 0x000fe40000410000 */
        /* <DEDUP_REMOVED lines=11> */
[----:B------:R-:W-:Y:S01]  /*f770*/  MUFU.EX2 R163, R163 ;  /* 0x000000a300a37308 */ /* 0x000fe20000000800 */
[----:B-1----:R-:W-:Y:S01]  /*f780*/  FMNMX.FTZ R2, R4, R3, !PT ;  /* 0x0000000304027209 */ /* 0x002fe20007810000 */
[--C-:B------:R-:W-:Y:S01]  /*f790*/  FFMA.FTZ R166, R166, c[0x0][0x2d0], -R177.reuse ;  /* 0x0000b400a6a67a23 */ /* 0x100fe200000108b1 */
[----:B------:R-:W-:Y:S01]  /*f7a0*/  LDSM.16.MT88.4 R4, [R185+0x100] ;  /* 0x00010000b904783b */ /* 0x000fe20000004200 */
[--C-:B------:R-:W-:Y:S02]  /*f7b0*/  FFMA.FTZ R168, R212, c[0x0][0x2d0], -R177.reuse ;  /* 0x0000b400d4a87a23 */ /* 0x100fe400000108b1 */
[--C-:B------:R-:W-:Y:S01]  /*f7c0*/  FFMA.FTZ R171, R210, c[0x0][0x2d0], -R177.reuse ;  /* 0x0000b400d2ab7a23 */ /* 0x100fe200000108b1 */
[----:B------:R-:W1:Y:S01]  /*f7d0*/  SHFL.BFLY PT, R3, R2, 0x1, 0x1f ;  /* 0x0c201f0002037f89 */ /* 0x000e6200000e0000 */
[----:B------:R-:W2:Y:S01]  /*f7e0*/  MUFU.EX2 R160, R160 ;  /* 0x000000a000a07308 */ /* 0x000ea20000000800 */
[----:B------:R-:W-:-:S02]  /*f7f0*/  FFMA.FTZ R183, R142, c[0x0][0x2d0], -R177 ;  /* 0x0000b4008eb77a23 */ /* 0x000fc400000108b1 */
[--C-:B------:R-:W-:Y:S02]  /*f800*/  FFMA.FTZ R176, R176, c[0x0][0x2d0], -R177.reuse ;  /* 0x0000b400b0b07a23 */ /* 0x100fe400000108b1 */
[----:B------:R-:W-:-:S03]  /*f810*/  FFMA.FTZ R217, R174, c[0x0][0x2d0], -R177 ;  /* 0x0000b400aed97a23 */ /* 0x000fc600000108b1 */
[----:B------:R-:W3:Y:S01]  /*f820*/  MUFU.EX2 R156, R156 ;  /* 0x0000009c009c7308 */ /* 0x000ee20000000800 */
[----:B--2---:R-:W-:-:S07]  /*f830*/  F2FP.PACK_AB R96, R160, R163 ;  /* 0x000000a3a060723e */ /* 0x004fce00000000ff */
[----:B------:R-:W-:Y:S01]  /*f840*/  MUFU.EX2 R159, R159 ;  /* 0x0000009f009f7308 */ /* 0x000fe20000000800 */
[----:B------:R-:W-:Y:S01]  /*f850*/  FADD.FTZ R160, R163, R160 ;  /* 0x000000a0a3a07221 */ /* 0x000fe20000010000 */
[----:B-1----:R-:W-:Y:S01]  /*f860*/  FMNMX.FTZ R3, R2, R3, !PT ;  /* 0x0000000302037209 */ /* 0x002fe20007810000 */
[----:B------:R-:W-:Y:S01]  /*f870*/  FFMA.FTZ R2, R220, c[0x0][0x2d0], -R177 ;  /* 0x0000b400dc027a23 */ /* 0x000fe200000108b1 */
[----:B---3--:R-:W-:-:S04]  /*f880*/  F2FP.PACK_AB R98, R156, R161 ;  /* 0x000000a19c62723e */ /* 0x008fc800000000ff */
[----:B------:R-:W-:Y:S01]  /*f890*/  MUFU.EX2 R154, R154 ;  /* 0x0000009a009a7308 */ /* 0x000fe20000000800 */
[C---:B------:R-:W-:Y:S01]  /*f8a0*/  FSETP.NEU.FTZ.AND P0, PT, R3.reuse, -INF , PT ;  /* 0xff8000000300780b */ /* 0x040fe20003f1d000 */
[----:B------:R-:W-:Y:S02]  /*f8b0*/  FMUL.FTZ R173, R3, c[0x0][0x2d0] ;  /* 0x0000b40003ad7a20 */ /* 0x000fe40000410000 */
[----:B------:R-:W-:-:S03]  /*f8c0*/  FADD.FTZ R161, R161, R160 ;  /* 0x000000a0a1a17221 */ /* 0x000fc60000010000 */
[----:B------:R-:W-:Y:S01]  /*f8d0*/  FSEL R173, R173, RZ, P0 ;  /* 0x000000ffadad7208 */ /* 0x000fe20000000000 */
[----:B------:R-:W-:Y:S01]  /*f8e0*/  MUFU.EX2 R155, R155 ;  /* 0x0000009b009b7308 */ /* 0x000fe20000000800 */
[----:B------:R-:W-:Y:S01]  /*f8f0*/  FADD.FTZ R156, R156, R161 ;  /* 0x000000a19c9c7221 */ /* 0x000fe20000010000 */
[----:B------:R-:W-:Y:S02]  /*f900*/  ISETP.GE.AND P0, PT, R134, 0x81, PT ;  /* 0x000000818600780c */ /* 0x000fe40003f06270 */
[--C-:B------:R-:W-:Y:S02]  /*f910*/  FFMA.FTZ R165, R121, c[0x0][0x2d0], -R173.reuse ;  /* 0x0000b40079a57a23 */ /* 0x100fe400000108ad */
[--C-:B------:R-:W-:Y:S02]  /*f920*/  FFMA.FTZ R162, R120, c[0x0][0x2d0], -R173.reuse ;  /* 0x0000b40078a27a23 */ /* 0x100fe400000108ad */
[--C-:B------:R-:W-:Y:S01]  /*f930*/  FFMA.FTZ R167, R126, c[0x0][0x2d0], -R173.reuse ;  /* 0x0000b4007ea77a23 */ /* 0x100fe200000108ad */
[----:B------:R-:W-:Y:S01]  /*f940*/  MUFU.EX2 R2, R2 ;  /* 0x0000000200027308 */ /* 0x000fe20000000800 */
[----:B------:R-:W-:-:S02]  /*f950*/  FFMA.FTZ R158, R122, c[0x0][0x2d0], -R173 ;  /* 0x0000b4007a9e7a23 */ /* 0x000fc400000108ad */
[--C-:B------:R-:W-:Y:S02]  /*f960*/  FFMA.FTZ R157, R152, c[0x0][0x2d0], -R173.reuse ;  /* 0x0000b400989d7a23 */ /* 0x100fe400000108ad */
[--C-:B------:R-:W-:Y:S02]  /*f970*/  FFMA.FTZ R152, R138, c[0x0][0x2d0], -R173.reuse ;  /* 0x0000b4008a987a23 */ /* 0x100fe400000108ad */
[--C-:B------:R-:W-:Y:S01]  /*f980*/  FFMA.FTZ R153, R218, c[0x0][0x2d0], -R173.reuse ;  /* 0x0000b400da997a23 */ /* 0x100fe200000108ad */
[----:B------:R-:W-:Y:S01]  /*f990*/  MUFU.EX2 R165, R165 ;  /* 0x000000a500a57308 */ /* 0x000fe20000000800 */
[----:B------:R-:W-:Y:S01]  /*f9a0*/  LDSM.16.MT88.4 R136, [R175+0x900] ;  /* 0x00090000af88783b */ /* 0x000fe20000004200 */
[--C-:B------:R-:W-:Y:S02]  /*f9b0*/  FFMA.FTZ R179, R180, c[0x0][0x2d0], -R173.reuse ;  /* 0x0000b400b4b37a23 */ /* 0x100fe400000108ad */
[--C-:B------:R-:W-:Y:S02]  /*f9c0*/  FFMA.FTZ R178, R178, c[0x0][0x2d0], -R173.reuse ;  /* 0x0000b400b2b27a23 */ /* 0x100fe400000108ad */
[----:B------:R-:W-:-:S02]  /*f9d0*/  FFMA.FTZ R180, R204, c[0x0][0x2d0], -R173 ;  /* 0x0000b400ccb47a23 */ /* 0x000fc400000108ad */
[----:B------:R-:W1:Y:S01]  /*f9e0*/  MUFU.EX2 R162, R162 ;  /* 0x000000a200a27308 */ /* 0x000e620000000800 */
[----:B------:R-:W-:Y:S02]  /*f9f0*/  FFMA.FTZ R181, R182, c[0x0][0x2d0], -R173 ;  /* 0x0000b400b6b57a23 */ /* 0x000fe400000108ad */
[----:B------:R-:W-:Y:S02]  /*fa00*/  FFMA.FTZ R182, R143, c[0x0][0x2d0], -R177 ;  /* 0x0000b4008fb67a23 */ /* 0x000fe400000108b1 */
[--C-:B------:R-:W-:Y:S02]  /*fa10*/  FFMA.FTZ R174, R141, c[0x0][0x2d0], -R173.reuse ;  /* 0x0000b4008dae7a23 */ /* 0x100fe400000108ad */
[--C-:B------:R-:W-:Y:S01]  /*fa20*/  FFMA.FTZ R177, R140, c[0x0][0x2d0], -R173.reuse ;  /* 0x0000b4008cb17a23 */ /* 0x100fe200000108ad */
[----:B------:R-:W-:Y:S01]  /*fa30*/  MUFU.EX2 R167, R167 ;  /* 0x000000a700a77308 */ /* 0x000fe20000000800 */
[--C-:B------:R-:W-:Y:S01]  /*fa40*/  FFMA.FTZ R172, R172, c[0x0][0x2d0], -R173.reuse ;  /* 0x0000b400acac7a23 */ /* 0x100fe200000108ad */
[----:B------:R-:W-:Y:S01]  /*fa50*/  LDSM.16.MT88.4 R140, [R175+0x3900] ;  /* 0x00390000af8c783b */ /* 0x000fe20000004200 */
[----:B------:R-:W-:-:S05]  /*fa60*/  FFMA.FTZ R215, R170, c[0x0][0x2d0], -R173 ;  /* 0x0000b400aad77a23 */ /* 0x000fca00000108ad */
        /* <DEDUP_REMOVED lines=18> */
[C---:B------:R-:W-:Y:S02]  /*fb90*/  HMMA.16816.F32 R40, R96.reuse, R42, RZ ;  /* 0x0000002a6028723c */ /* 0x040fe400000018ff */
[----:B------:R-:W-:Y:S06]  /*fba0*/  MUFU.EX2 R171, R171 ;  /* 0x000000ab00ab7308 */ /* 0x000fec0000000800 */
[C---:B------:R-:W-:Y:S02]  /*fbb0*/  HMMA.16816.F32 R56, R96.reuse, R58, RZ ;  /* 0x0000003a6038723c */ /* 0x040fe400000018ff */
[----:B------:R-:W2:Y:S06]  /*fbc0*/  MUFU.EX2 R0, R0 ;  /* 0x0000000000007308 */ /* 0x000eac0000000800 */
[C---:B------:R-:W-:Y:S02]  /*fbd0*/  HMMA.16816.F32 R120, R96.reuse, R116, RZ ;  /* 0x000000746078723c */ /* 0x040fe400000018ff */
[----:B------:R-:W-:Y:S06]  /*fbe0*/  MUFU.EX2 R179, R179 ;  /* 0x000000b300b37308 */ /* 0x000fec0000000800 */
        /* <DEDUP_REMOVED lines=78> */
[C---:B----4-:R-:W-:Y:S01]  /*100d0*/  F2FP.PACK_AB R5, R178.reuse, R179 ;  /* 0x000000b3b205723e */ /* 0x050fe200000000ff */
        /* <DEDUP_REMOVED lines=86> */
[----:B------:R-:W-:Y:S01]  /*10640*/  IMAD.MOV.U32 R201, RZ, RZ, RZ ;  /* 0x000000ffffc97224 */ /* 0x000fe200078e00ff */
[----:B------:R-:W-:-:S02]  /*10650*/  ISETP.NE.AND P2, PT, R199, 0x1, PT ;  /* 0x00000001c700780c */ /* 0x000fc40003f45270 */
[----:B------:R-:W-:-:S04]  /*10660*/  LEA.HI R0, R0, R133, RZ, 0x6 ;  /* 0x0000008500007211 */ /* 0x000fc800078f30ff */
[----:B------:R-:W-:-:S04]  /*10670*/  LOP3.LUT R0, R0, 0xffffffc0, RZ, 0xc0, !PT ;  /* 0xffffffc000007812 */ /* 0x000fc800078ec0ff */
[----:B------:R-:W-:-:S04]  /*10680*/  IADD3 R0, R205, R0, R194 ;  /* 0x00000000cd007210 */ /* 0x000fc80007ffe0c2 */
[----:B------:R-:W-:-:S05]  /*10690*/  IADD3 R202, R0, -0xc0, RZ ;  /* 0xffffff4000ca7810 */ /* 0x000fca0007ffe0ff */
        /* <DEDUP_REMOVED lines=19> */
[----:B------:R-:W-:Y:S02]  /*107d0*/  IMAD.SHL.U32 R10, R144, 0x2, RZ ;  /* 0x00000002900a7824 */ /* 0x000fe400078e00ff */
[----:B------:R-:W-:-:S04]  /*107e0*/  IMAD R5, R5, c[0x0][0x1e0], RZ ;  /* 0x0000780005057a24 */ /* 0x000fc800078e02ff */
[----:B------:R-:W-:-:S04]  /*107f0*/  IMAD R0, R202, c[0x0][0x1e4], R5 ;  /* 0x00007900ca007a24 */ /* 0x000fc800078e0205 */
[----:B------:R-:W-:Y:S01]  /*10800*/  IMAD.IADD R7, R7, 0x1, R0 ;  /* 0x0000000107077824 */ /* 0x000fe200078e0200 */
[----:B-1----:R-:W-:Y:S02]  /*10810*/  SEL R8, RZ, 0x10, P6 ;  /* 0x00000010ff087807 */ /* 0x002fe40003000000 */
[----:B------:R-:W-:Y:S02]  /*10820*/  SHF.L.U64.HI R9, R144, 0x1, R147 ;  /* 0x0000000190097819 */ /* 0x000fe40000010293 */
[----:B------:R-:W-:-:S04]  /*10830*/  IADD3 R14, -R8, 0x10, RZ ;  /* 0x00000010080e7810 */ /* 0x000fc80007ffe1ff */
[----:B------:R-:W-:Y:S02]  /*10840*/  LOP3.LUT R14, R14, 0xf, RZ, 0xc0, !PT ;  /* 0x0000000f0e0e7812 */ /* 0x000fe400078ec0ff */
[----:B--2---:R-:W-:Y:S01]  /*10850*/  SHF.R.S32.HI R0, RZ, 0x1f, R201 ;  /* 0x0000001fff007819 */ /* 0x004fe200000114c9 */
[----:B------:R-:W-:-:S04]  /*10860*/  IMAD.WIDE.U32 R4, R201, c[0x0][0x1f0], R6 ;  /* 0x00007c00c9047a25 */ /* 0x000fc800078e0006 */
[----:B------:R-:W-:Y:S01]  /*10870*/  IMAD R0, R0, c[0x0][0x1f0], RZ ;  /* 0x00007c0000007a24 */ /* 0x000fe200078e02ff */
[----:B------:R-:W-:-:S03]  /*10880*/  IADD3 R4, P0, R150, R4, RZ ;  /* 0x0000000496047210 */ /* 0x000fc60007f1e0ff */
[----:B------:R-:W-:-:S05]  /*10890*/  IMAD R0, R201, c[0x0][0x1f4], R0 ;  /* 0x00007d00c9007a24 */ /* 0x000fca00078e0200 */
[----:B------:R-:W-:Y:S02]  /*108a0*/  IADD3.X R7, R197, R5, R0, P0, !PT ;  /* 0x00000005c5077210 */ /* 0x000fe400007fe400 */
[C---:B------:R-:W-:Y:S02]  /*108b0*/  LEA R5, P0, R4.reuse, c[0x0][0x1c8], 0x1 ;  /* 0x0000720004057a11 */ /* 0x040fe400078008ff */
[----:B------:R-:W-:Y:S02]  /*108c0*/  SEL R0, RZ, 0x10, P5 ;  /* 0x00000010ff007807 */ /* 0x000fe40002800000 */
[----:B------:R-:W-:Y:S02]  /*108d0*/  LEA.HI.X R4, R4, c[0x0][0x1cc], R7, 0x1, P0 ;  /* 0x0000730004047a11 */ /* 0x000fe400000f0c07 */
[----:B------:R-:W1:Y:S01]  /*108e0*/  SHFL.IDX PT, R7, R5, 0x1, 0x181f ;  /* 0x00381f0005077f89 */ /* 0x000e6200000e0000 */
[----:B------:R-:W-:-:S03]  /*108f0*/  IADD3 R18, -R0, 0x10, RZ ;  /* 0x0000001000127810 */ /* 0x000fc60007ffe1ff */
[----:B------:R-:W2:Y:S01]  /*10900*/  SHFL.IDX PT, R6, R4, 0x1, 0x181f ;  /* 0x00381f0004067f89 */ /* 0x000ea200000e0000 */
[----:B------:R-:W-:-:S03]  /*10910*/  LOP3.LUT R18, R18, 0xf, RZ, 0xc0, !PT ;  /* 0x0000000f12127812 */ /* 0x000fc600078ec0ff */
        /* <DEDUP_REMOVED lines=10> */
[----:B------:R-:W-:-:S05]  /*109c0*/  IADD3 R12, P0, R5, R12, RZ ;  /* 0x0000000c050c7210 */ /* 0x000fca0007f1e0ff */
[----:B------:R-:W-:Y:S01]  /*109d0*/  IMAD.X R13, R4, 0x1, R13, P0 ;  /* 0x00000001040d7824 */ /* 0x000fe200000e060d */
[----:B------:R-:W-:-:S05]  /*109e0*/  IADD3 R20, P0, R5, R10, RZ ;  /* 0x0000000a05147210 */ /* 0x000fca0007f1e0ff */
[----:B------:R-:W-:Y:S01]  /*109f0*/  IMAD.X R21, R4, 0x1, R9, P0 ;  /* 0x0000000104157824 */ /* 0x000fe200000e0609 */
[----:B------:R-:W-:Y:S01]  /*10a00*/  ISETP.NE.U32.AND P0, PT, R0, RZ, PT ;  /* 0x000000ff0000720c */ /* 0x000fe20003f05070 */
[----:B------:R-:W-:-:S05]  /*10a10*/  IMAD.SHL.U32 R9, R203, 0x2, RZ ;  /* 0x00000002cb097824 */ /* 0x000fca00078e00ff */
        /* <DEDUP_REMOVED lines=8> */
.L_x_877:
[----:B------:R-:W-:Y:S01]  /*10aa0*/  LOP3.LUT P0, RZ, R135, 0x1, RZ, 0xc0, !PT ;  /* 0x0000000187ff7812 */ /* 0x000fe2000780c0ff */
[----:B------:R-:W0:-:S12]  /*10ab0*/  LDGDEPBAR ;  /* 0x00000000000079af */ /* 0x000e180000000000 */
[----:B------:R-:W-:Y:S05]  /*10ac0*/  @!P0 BRA `(.L_x_878) ;  /* 0x000030a000008947 */ /* 0x000fea0003800000 */
[----:B------:R-:W-:Y:S01]  /*10ad0*/  SHF.R.S32.HI R0, RZ, 0x1f, R133 ;  /* 0x0000001fff007819 */ /* 0x000fe20000011485 */
[C---:B------:R-:W-:Y:S01]  /*10ae0*/  IMAD.SHL.U32 R211, R145.reuse, 0x2, RZ ;  /* 0x0000000291d37824 */ /* 0x040fe200078e00ff */
[----:B------:R-:W-:Y:S01]  /*10af0*/  MOV R135, 0x20 ;  /* 0x0000002000877802 */ /* 0x000fe20000000f00 */
[----:B------:R-:W-:Y:S01]  /*10b00*/  IMAD.SHL.U32 R204, R144, 0x2, RZ ;  /* 0x0000000290cc7824 */ /* 0x000fe200078e00ff */
[----:B------:R-:W-:Y:S01]  /*10b10*/  LEA.HI R219, R0, R133, RZ, 0x6 ;  /* 0x0000008500db7211 */ /* 0x000fe200078f30ff */
[----:B------:R-:W-:Y:S01]  /*10b20*/  IMAD.MOV.U32 R0, RZ, RZ, R3 ;  /* 0x000000ffff007224 */ /* 0x000fe200078e0003 */
[----:B------:R-:W-:Y:S01]  /*10b30*/  SHF.L.U64.HI R212, R145, 0x1, R148 ;  /* 0x0000000191d47819 */ /* 0x000fe20000010294 */
[----:B------:R-:W-:Y:S01]  /*10b40*/  IMAD.MOV.U32 R133, RZ, RZ, R132 ;  /* 0x000000ffff857224 */ /* 0x000fe200078e0084 */
[----:B------:R-:W-:Y:S01]  /*10b50*/  SHF.L.U64.HI R210, R144, 0x1, R147 ;  /* 0x0000000190d27819 */ /* 0x000fe20000010293 */
[----:B------:R-:W-:Y:S01]  /*10b60*/  IMAD.MOV.U32 R213, RZ, RZ, RZ ;  /* 0x000000ffffd57224 */ /* 0x000fe200078e00ff */
[----:B------:R-:W-:Y:S01]  /*10b70*/  IADD3 R134, R190, R189, RZ ;  /* 0x000000bdbe867210 */ /* 0x000fe20007ffe0ff */
[----:B------:R-:W-:Y:S01]  /*10b80*/  UMOV UR5, 0x1 ;  /* 0x0000000100057882 */ /* 0x000fe20000000000 */
[----:B------:R-:W-:-:S02]  /*10b90*/  SEL R135, R135, 0xffffffe0, !P1 ;  /* 0xffffffe087877807 */ /* 0x000fc40004800000 */
[----:B------:R-:W-:Y:S02]  /*10ba0*/  LEA.HI.SX32 R219, R219, 0xfffffffe, 0x1a ;  /* 0xfffffffedbdb7811 */ /* 0x000fe400078fd2ff */
.L_x_881:
        /* <DEDUP_REMOVED lines=23> */
[----:B------:R-:W-:Y:S01]  /*10d20*/  IADD3 R14, -R4, 0x10, RZ ;  /* 0x00000010040e7810 */ /* 0x000fe20007ffe1ff */
[----:B------:R-:W-:Y:S01]  /*10d30*/  IMAD R3, R202, c[0x0][0x20c], R3 ;  /* 0x00008300ca037a24 */ /* 0x000fe200078e0203 */
[----:B------:R-:W-:Y:S01]  /*10d40*/  ISETP.NE.U32.AND P2, PT, R4, RZ, PT ;  /* 0x000000ff0400720c */ /* 0x000fe20003f45070 */
[----:B------:R-:W-:Y:S01]  /*10d50*/  IMAD R5, R201, c[0x0][0x21c], R5 ;  /* 0x00008700c9057a24 */ /* 0x000fe200078e0205 */
[----:B------:R-:W-:Y:S01]  /*10d60*/  LOP3.LUT R14, R14, 0xf, RZ, 0xc0, !PT ;  /* 0x0000000f0e0e7812 */ /* 0x000fe200078ec0ff */
[----:B------:R-:W-:Y:S02]  /*10d70*/  IMAD.IADD R7, R7, 0x1, R3 ;  /* 0x0000000107077824 */ /* 0x000fe400078e0203 */
[----:B------:R-:W-:Y:S02]  /*10d80*/  IMAD R3, R192, c[0x0][0x210], RZ ;  /* 0x00008400c0037a24 */ /* 0x000fe400078e02ff */
[----:B------:R-:W-:Y:S05]  /*10d90*/  IMAD.WIDE.U32 R6, R201, c[0x0][0x218], R6 ;  /* 0x00008600c9067a25 */ /* 0x000fea00078e0006 */
[----:B------:R-:W-:Y:S04]  /*10da0*/  IADD3 R3, P0, R3, R6, RZ ;  /* 0x0000000603037210 */ /* 0x000fe80007f1e0ff */
[----:B------:R-:W-:Y:S02]  /*10db0*/  IADD3.X R2, R196, R7, R5, P0, !PT ;  /* 0x00000007c4027210 */ /* 0x000fe400007fe405 */
[C---:B------:R-:W-:Y:S04]  /*10dc0*/  LEA R10, P0, R3.reuse, c[0x0][0x1f8], 0x1 ;  /* 0x00007e00030a7a11 */ /* 0x040fe800078008ff */
[----:B------:R-:W-:Y:S01]  /*10dd0*/  LEA.HI.X R8, R3, c[0x0][0x1fc], R2, 0x1, P0 ;  /* 0x00007f0003087a11 */ /* 0x000fe200000f0c02 */
[----:B------:R-:W1:Y:S01]  /*10de0*/  SHFL.IDX PT, R7, R10, 0x1, 0x181f ;  /* 0x00381f000a077f89 */ /* 0x000e6200000e0000 */
[----:B------:R-:W-:Y:S02]  /*10df0*/  SEL R3, RZ, 0x10, P4 ;  /* 0x00000010ff037807 */ /* 0x000fe40002000000 */
[----:B------:R-:W-:Y:S01]  /*10e00*/  SEL R2, RZ, 0x10, P6 ;  /* 0x00000010ff027807 */ /* 0x000fe20003000000 */
[----:B------:R-:W5:Y:S01]  /*10e10*/  SHFL.IDX PT, R9, R8, 0x1, 0x181f ;  /* 0x00381f0008097f89 */ /* 0x000f6200000e0000 */
[----:B------:R-:W-:Y:S02]  /*10e20*/  IADD3 R6, -R3, 0x10, RZ ;  /* 0x0000001003067810 */ /* 0x000fe40007ffe1ff */
[----:B------:R-:W-:Y:S01]  /*10e30*/  IADD3 R5, -R2, 0x10, RZ ;  /* 0x0000001002057810 */ /* 0x000fe20007ffe1ff */
[----:B------:R-:W2:Y:S01]  /*10e40*/  SHFL.IDX PT, R11, R10, RZ, 0x181f ;  /* 0x00181fff0a0b7589 */ /* 0x000ea200000e0000 */
[----:B------:R-:W-:Y:S02]  /*10e50*/  LOP3.LUT R6, R6, 0xf, RZ, 0xc0, !PT ;  /* 0x0000000f06067812 */ /* 0x000fe400078ec0ff */
[----:B------:R-:W-:Y:S01]  /*10e60*/  LOP3.LUT R5, R5, 0xf, RZ, 0xc0, !PT ;  /* 0x0000000f05057812 */ /* 0x000fe200078ec0ff */
[----:B------:R4:W3:Y:S01]  /*10e70*/  SHFL.IDX PT, R13, R8, RZ, 0x181f ;  /* 0x00181fff080d7589 */ /* 0x0008e200000e0000 */
[----:B-1----:R-:W-:Y:S04]  /*10e80*/  IADD3 R14, P1, P0, R14, R7, R208 ;  /* 0x000000070e0e7210 */ /* 0x002fe8000783e0d0 */
[----:B-----5:R-:W-:Y:S02]  /*10e90*/  IADD3.X R15, RZ, R9, R209, P1, P0 ;  /* 0x00000009ff0f7210 */ /* 0x020fe40000fe04d1 */
[----:B------:R-:W-:Y:S04]  /*10ea0*/  IADD3 R16, P1, P0, R6, R7, R211 ;  /* 0x0000000706107210 */ /* 0x000fe8000783e0d3 */
[----:B------:R-:W-:Y:S02]  /*10eb0*/  IADD3.X R17, RZ, R9, R212, P1, P0 ;  /* 0x00000009ff117210 */ /* 0x000fe40000fe04d4 */
[----:B------:R-:W-:Y:S01]  /*10ec0*/  IADD3 R6, P1, P0, R5, R7, R204 ;  /* 0x0000000705067210 */ /* 0x000fe2000783e0cc */
[----:B------:R-:W-:Y:S03]  /*10ed0*/  IMAD R5, R213, 0x6000, R200 ;  /* 0x00006000d5057824 */ /* 0x000fe600078e02c8 */
[----:B------:R-:W-:Y:S02]  /*10ee0*/  IADD3.X R7, RZ, R9, R210, P1, P0 ;  /* 0x00000009ff077210 */ /* 0x000fe40000fe04d2 */
[----:B--2---:R-:W-:Y:S02]  /*10ef0*/  IADD3 R18, P1, R208, R11, RZ ;  /* 0x0000000bd0127210 */ /* 0x004fe40007f3e0ff */
[----:B----4-:R-:W-:Y:S03]  /*10f00*/  IADD3 R8, P0, R11, R211, RZ ;  /* 0x000000d30b087210 */ /* 0x010fe60007f1e0ff */
[----:B---3--:R-:W-:Y:S01]  /*10f10*/  IMAD.X R19, R209, 0x1, R13, P1 ;  /* 0x00000001d1137824 */ /* 0x008fe200008e060d */
[----:B------:R-:W-:Y:S01]  /*10f20*/  ISETP.NE.U32.AND P1, PT, R3, RZ, PT ;  /* 0x000000ff0300720c */ /* 0x000fe20003f25070 */
[----:B------:R-:W-:Y:S01]  /*10f30*/  IMAD.X R9, R13, 0x1, R212, P0 ;  /* 0x000000010d097824 */ /* 0x000fe200000e06d4 */
        /* <DEDUP_REMOVED lines=9> */
.L_x_879:
[C---:B-1-34-:R-:W-:Y:S01]  /*10fd0*/  HMMA.16816.F32 R4, R136.reuse, R140, RZ ;  /* 0x0000008c8804723c */ /* 0x05afe200000018ff */
[----:B------:R-:W-:Y:S02]  /*10fe0*/  LDSM.16.M88.4 R172, [R193+0xe900] ;  /* 0x00e90000c1ac783b */ /* 0x000fe40000000200 */
[----:B------:R-:W-:Y:S02]  /*10ff0*/  ISETP.GE.AND P0, PT, R219, 0x2, PT ;  /* 0x00000002db00780c */ /* 0x000fe40003f06270 */
[CC--:B------:R-:W-:Y:S02]  /*11000*/  IADD3 R2, R188.reuse, R132.reuse, RZ ;  /* 0x00000084bc027210 */ /* 0x0c0fe40007ffe0ff */
[----:B------:R-:W-:Y:S01]  /*11010*/  IADD3 R3, R188, R193, RZ ;  /* 0x000000c1bc037210 */ /* 0x000fe20007ffe0ff */
[C---:B------:R-:W-:Y:S01]  /*11020*/  HMMA.16816.F32 R8, R136.reuse, R142, RZ ;  /* 0x0000008e8808723c */ /* 0x040fe200000018ff */
[----:B------:R-:W-:Y:S01]  /*11030*/  LDSM.16.M88.4 R140, [R187] ;  /* 0x00000000bb8c783b */ /* 0x000fe20000000200 */
[----:B------:R-:W-:Y:S02]  /*11040*/  ISETP.GE.AND P1, PT, R213, 0x1, PT ;  /* 0x00000001d500780c */ /* 0x000fe40003f26270 */
        /* <DEDUP_REMOVED lines=8> */
[----:B------:R-:W-:Y:S07]  /*110d0*/  LDSM.16.M88.4 R176, [R2+0xe100] ;  /* 0x00e1000002b0783b */ /* 0x000fee0000000200 */
[C---:B------:R-:W-:Y:S01]  /*110e0*/  HMMA.16816.F32 R24, R136.reuse, R26, RZ ;  /* 0x0000001a8818723c */ /* 0x040fe200000018ff */
[----:B------:R-:W-:Y:S07]  /*110f0*/  LDSM.16.M88.4 R180, [R191+UR4+0x10100] ;  /* 0x01010004bfb4783b */ /* 0x000fee0008000200 */
[C---:B------:R-:W-:Y:S01]  /*11100*/  HMMA.16816.F32 R28, R136.reuse, R32, RZ ;  /* 0x00000020881c723c */ /* 0x040fe200000018ff */
[----:B------:R-:W0:Y:S07]  /*11110*/  LDGDEPBAR ;  /* 0x00000000000079af */ /* 0x000e2e0000000000 */
[----:B------:R-:W-:Y:S01]  /*11120*/  HMMA.16816.F32 R32, R136, R34, RZ ;  /* 0x000000228820723c */ /* 0x000fe200000018ff */
[----:B------:R-:W3:Y:S07]  /*11130*/  LDSM.16.M88.4 R136, [R2+0xc900] ;  /* 0x00c900000288783b */ /* 0x000eee0000000200 */
[C---:B------:R-:W-:Y:S08]  /*11140*/  HMMA.16816.F32 R4, R148.reuse, R152, R4 ;  /* 0x000000989404723c */ /* 0x040ff00000001804 */
[C---:B------:R-:W-:Y:S01]  /*11150*/  HMMA.16816.F32 R8, R148.reuse, R154, R8 ;  /* 0x0000009a9408723c */ /* 0x040fe20000001808 */
[----:B------:R-:W4:Y:S07]  /*11160*/  LDSM.16.M88.4 R152, [R2+0xd100] ;  /* 0x00d100000298783b */ /* 0x000f2e0000000200 */
[C---:B------:R-:W-:Y:S08]  /*11170*/  HMMA.16816.F32 R12, R148.reuse, R156, R12 ;  /* 0x0000009c940c723c */ /* 0x040ff0000000180c */
[C---:B------:R-:W-:Y:S01]  /*11180*/  HMMA.16816.F32 R16, R148.reuse, R158, R16 ;  /* 0x0000009e9410723c */ /* 0x040fe20000001810 */
[----:B------:R-:W5:Y:S07]  /*11190*/  LDSM.16.M88.4 R156, [R2+0xd900] ;  /* 0x00d90000029c783b */ /* 0x000f6e0000000200 */
[C---:B------:R-:W-:Y:S08]  /*111a0*/  HMMA.16816.F32 R20, R148.reuse, R160, R20 ;  /* 0x000000a09414723c */ /* 0x040ff00000001814 */
[C---:B------:R-:W-:Y:S01]  /*111b0*/  HMMA.16816.F32 R24, R148.reuse, R162, R24 ;  /* 0x000000a29418723c */ /* 0x040fe20000001818 */
[----:B------:R-:W2:Y:S07]  /*111c0*/  LDSM.16.M88.4 R160, [R186] ;  /* 0x00000000baa0783b */ /* 0x000eae0000000200 */
[C---:B------:R-:W-:Y:S08]  /*111d0*/  HMMA.16816.F32 R28, R148.reuse, R164, R28 ;  /* 0x000000a4941c723c */ /* 0x040ff0000000181c */
[----:B------:R-:W-:Y:S01]  /*111e0*/  HMMA.16816.F32 R32, R148, R166, R32 ;  /* 0x000000a69420723c */ /* 0x000fe20000001820 */
[----:B------:R-:W2:Y:S07]  /*111f0*/  LDSM.16.M88.4 R148, [R3+0xc900] ;  /* 0x00c900000394783b */ /* 0x000eae0000000200 */
[C---:B-1----:R-:W-:Y:S01]  /*11200*/  HMMA.16816.F32 R4, R140.reuse, R144, R4 ;  /* 0x000000908c04723c */ /* 0x042fe20000001804 */
[----:B------:R-:W-:Y:S07]  /*11210*/  LDSM.16.M88.4 R164, [R191+UR4+0xf900] ;  /* 0x00f90004bfa4783b */ /* 0x000fee0008000200 */
[C---:B------:R-:W-:Y:S01]  /*11220*/  HMMA.16816.F32 R8, R140.reuse, R146, R8 ;  /* 0x000000928c08723c */ /* 0x040fe20000001808 */
[----:B------:R-:W1:Y:S07]  /*11230*/  LDSM.16.M88.4 R144, [R3+0xd100] ;  /* 0x00d100000390783b */ /* 0x000e6e0000000200 */
[C---:B---3--:R-:W-:Y:S08]  /*11240*/  HMMA.16816.F32 R12, R140.reuse, R136, R12 ;  /* 0x000000888c0c723c */ /* 0x048ff0000000180c */
[C---:B------:R-:W-:Y:S01]  /*11250*/  HMMA.16816.F32 R16, R140.reuse, R138, R16 ;  /* 0x0000008a8c10723c */ /* 0x040fe20000001810 */
[----:B------:R-:W3:Y:S07]  /*11260*/  LDSM.16.M88.4 R136, [R3+0xd900] ;  /* 0x00d900000388783b */ /* 0x000eee0000000200 */
[C---:B----4-:R-:W-:Y:S08]  /*11270*/  HMMA.16816.F32 R20, R140.reuse, R152, R20 ;  /* 0x000000988c14723c */ /* 0x050ff00000001814 */
[C---:B------:R-:W-:Y:S01]  /*11280*/  HMMA.16816.F32 R24, R140.reuse, R154, R24 ;  /* 0x0000009a8c18723c */ /* 0x040fe20000001818 */
[----:B------:R-:W-:Y:S07]  /*11290*/  LDSM.16.M88.4 R152, [R191+UR4+0xe100] ;  /* 0x00e10004bf98783b */ /* 0x000fee0008000200 */
[C---:B-----5:R-:W-:Y:S08]  /*112a0*/  HMMA.16816.F32 R28, R140.reuse, R156, R28 ;  /* 0x0000009c8c1c723c */ /* 0x060ff0000000181c */
[----:B------:R-:W-:Y:S01]  /*112b0*/  HMMA.16816.F32 R32, R140, R158, R32 ;  /* 0x0000009e8c20723c */ /* 0x000fe20000001820 */
[----:B------:R-:W4:Y:S07]  /*112c0*/  LDSM.16.M88.4 R140, [R190+0x4000] ;  /* 0x00400000be8c783b */ /* 0x000f2e0000000200 */
[C---:B--2---:R-:W-:Y:S01]  /*112d0*/  HMMA.16816.F32 R4, R160.reuse, R168, R4 ;  /* 0x000000a8a004723c */ /* 0x044fe20000001804 */
[----:B------:R-:W2:Y:S07]  /*112e0*/  LDSM.16.M88.4 R156, [R191+UR4+0xe900] ;  /* 0x00e90004bf9c783b */ /* 0x000eae0008000200 */
[C---:B------:R-:W-:Y:S01]  /*112f0*/  HMMA.16816.F32 R8, R160.reuse, R170, R8 ;  /* 0x000000aaa008723c */ /* 0x040fe20000001808 */
[----:B------:R-:W-:Y:S07]  /*11300*/  LDSM.16.M88.4 R168, [R193+0xe100] ;  /* 0x00e10000c1a8783b */ /* 0x000fee0000000200 */
[C---:B------:R-:W-:Y:S08]  /*11310*/  HMMA.16816.F32 R12, R160.reuse, R148, R12 ;  /* 0x00000094a00c723c */ /* 0x040ff0000000180c */
[C---:B------:R-:W-:Y:S01]  /*11320*/  HMMA.16816.F32 R16, R160.reuse, R150, R16 ;  /* 0x00000096a010723c */ /* 0x040fe20000001810 */
[----:B------:R-:W5:Y:S07]  /*11330*/  LDSM.16.M88.4 R148, [R191+UR4+0xf100] ;  /* 0x00f10004bf94783b */ /* 0x000f6e0008000200 */
        /* <DEDUP_REMOVED lines=10> */
[C---:B--2---:R-:W-:Y:S08]  /*113e0*/  HMMA.16816.F32 R12, R140.reuse, R156, R12 ;  /* 0x0000009c8c0c723c */ /* 0x044ff0000000180c */
[C---:B------:R-:W-:Y:S01]  /*113f0*/  HMMA.16816.F32 R16, R140.reuse, R158, R16 ;  /* 0x0000009e8c10723c */ /* 0x040fe20000001810 */
[----:B------:R-:W-:Y:S07]  /*11400*/  LDSM.16.M88.4 R156, [R2+0xf900] ;  /* 0x00f90000029c783b */ /* 0x000fee0000000200 */
[C---:B-----5:R-:W-:Y:S08]  /*11410*/  HMMA.16816.F32 R20, R140.reuse, R148, R20 ;  /* 0x000000948c14723c */ /* 0x060ff00000001814 */
        /* <DEDUP_REMOVED lines=99> */
[----:B------:R-:W-:Y:S01]  /*11a50*/  FMUL.FTZ R180, R15, c[0x0][0x320] ;  /* 0x0000c8000fb47a20 */ /* 0x000fe20000410000 */
[----:B------:R-:W-:Y:S01]  /*11a60*/  LDSM.16.MT88.4 R140, [R184+UR4+0x2900] ;  /* 0x00290004b88c783b */ /* 0x000fe20008004200 */
[C---:B-1----:R-:W-:Y:S03]  /*11a70*/  HMMA.16816.F32 R28, R172.reuse, R136, R28 ;  /* 0x00000088ac1c723c */ /* 0x042fe6000000181c */
[----:B------:R-:W-:Y:S02]  /*11a80*/  FMUL.FTZ R181, R16, c[0x0][0x320] ;  /* 0x0000c80010b57a20 */ /* 0x000fe40000410000 */
[----:B------:R-:W-:Y:S02]  /*11a90*/  FMUL.FTZ R167, R17, c[0x0][0x320] ;  /* 0x0000c80011a77a20 */ /* 0x000fe40000410000 */
[----:B------:R-:W1:Y:S01]  /*11aa0*/  MUFU.TANH R169, R169 ;  /* 0x000000a900a97308 */ /* 0x000e620000002400 */
[----:B------:R-:W-:Y:S01]  /*11ab0*/  HMMA.16816.F32 R32, R172, R138, R32 ;  /* 0x0000008aac20723c */ /* 0x000fe20000001820 */
[----:B------:R-:W-:Y:S03]  /*11ac0*/  LDSM.16.MT88.4 R144, [R185+UR4+0x3900] ;  /* 0x00390004b990783b */ /* 0x000fe60008004200 */
[----:B------:R-:W-:Y:S02]  /*11ad0*/  FMUL.FTZ R214, R18, c[0x0][0x320] ;  /* 0x0000c80012d67a20 */ /* 0x000fe40000410000 */
        /* <DEDUP_REMOVED lines=56> */
[----:B-1----:R-:W-:Y:S02]  /*11e60*/  FMNMX.FTZ R2, R161, R2, !PT ;  /* 0x00000002a1027209 */ /* 0x002fe40007810000 */
[----:B------:R-:W-:Y:S07]  /*11e70*/  IADD3 R24, R185, UR4, RZ ;  /* 0x00000004b9187c10 */ /* 0x000fee000fffe0ff */
        /* <DEDUP_REMOVED lines=13> */
[----:B---3--:R-:W-:Y:S01]  /*11f50*/  FMNMX.FTZ R3, R154, R3, !PT ;  /* 0x000000039a037209 */ /* 0x008fe20007810000 */
[----:B------:R-:W-:Y:S08]  /*11f60*/  LDSM.16.MT88.4 R28, [R184+UR4+0x100] ;  /* 0x00010004b81c783b */ /* 0x000ff00008004200 */
        /* <DEDUP_REMOVED lines=49> */
[----:B------:R-:W-:Y:S02]  /*12280*/  FMUL.FTZ R33, R2, R101 ;  /* 0x0000006502217220 */ /* 0x000fe40000410000 */
[--C-:B------:R-:W-:Y:S01]  /*12290*/  FFMA.FTZ R216, R163, c[0x0][0x2d0], -R152.reuse ;  /* 0x0000b400a3d87a23 */ /* 0x100fe20000010898 */
[----:B---3--:R-:W-:Y:S01]  /*122a0*/  F2FP.PACK_AB R128, R175, R176 ;  /* 0x000000b0af80723e */ /* 0x008fe200000000ff */
[--C-:B------:R-:W-:Y:S02]  /*122b0*/  FFMA.FTZ R218, R164, c[0x0][0x2d0], -R149.reuse ;  /* 0x0000b400a4da7a23 */ /* 0x100fe40000010895 */
[--C-:B------:R-:W-:Y:S02]  /*122c0*/  FFMA.FTZ R221, R162, c[0x0][0x2d0], -R149.reuse ;  /* 0x0000b400a2dd7a23 */ /* 0x100fe40000010895 */
[--C-:B------:R-:W-:Y:S01]  /*122d0*/  FFMA.FTZ R222, R160, c[0x0][0x2d0], -R149.reuse ;  /* 0x0000b400a0de7a23 */ /* 0x100fe20000010895 */
[----:B------:R-:W3:Y:S01]  /*122e0*/  MUFU.EX2 R173, R173 ;  /* 0x000000ad00ad7308 */ /* 0x000ee20000000800 */
[----:B------:R-:W-:Y:S01]  /*122f0*/  LDSM.16.MT88.4 R160, [R185+UR4+0x5900] ;  /* 0x00590004b9a0783b */ /* 0x000fe20008004200 */
[--C-:B------:R-:W-:Y:S02]  /*12300*/  FFMA.FTZ R225, R158, c[0x0][0x2d0], -R149.reuse ;  /* 0x0000b4009ee17a23 */ /* 0x100fe40000010895 */
[C---:B-1----:R-:W-:Y:S02]  /*12310*/  FMUL.FTZ R6, R0.reuse, R130 ;  /* 0x0000008200067220 */ /* 0x042fe40000410000 */
[C---:B------:R-:W-:Y:S02]  /*12320*/  FMUL.FTZ R7, R0.reuse, R131 ;  /* 0x0000008300077220 */ /* 0x040fe40000410000 */
[C---:B------:R-:W-:Y:S02]  /*12330*/  FMUL.FTZ R10, R0.reuse, R126 ;  /* 0x0000007e000a7220 */ /* 0x040fe40000410000 */
[----:B------:R-:W-:Y:S01]  /*12340*/  MUFU.EX2 R172, R172 ;  /* 0x000000ac00ac7308 */ /* 0x000fe20000000800 */
[C---:B------:R-:W-:Y:S02]  /*12350*/  FMUL.FTZ R11, R0.reuse, R127 ;  /* 0x0000007f000b7220 */ /* 0x040fe40000410000 */
[C---:B------:R-:W-:Y:S01]  /*12360*/  FMUL.FTZ R14, R0.reuse, R122 ;  /* 0x0000007a000e7220 */ /* 0x040fe20000410000 */
[----:B------:R-:W-:Y:S01]  /*12370*/  LDSM.16.MT88.4 R124, [R185+UR4+0x2900] ;  /* 0x00290004b97c783b */ /* 0x000fe20008004200 */
[C---:B------:R-:W-:Y:S02]  /*12380*/  FMUL.FTZ R15, R0.reuse, R123 ;  /* 0x0000007b000f7220 */ /* 0x040fe40000410000 */
[C---:B------:R-:W-:Y:S02]  /*12390*/  FMUL.FTZ R18, R0.reuse, R118 ;  /* 0x0000007600127220 */ /* 0x040fe40000410000 */
[C---:B------:R-:W-:Y:S01]  /*123a0*/  FMUL.FTZ R19, R0.reuse, R119 ;  /* 0x0000007700137220 */ /* 0x040fe20000410000 */
[----:B------:R-:W1:Y:S01]  /*123b0*/  MUFU.EX2 R171, R171 ;  /* 0x000000ab00ab7308 */ /* 0x000e620000000800 */
[C---:B------:R-:W-:Y:S01]  /*123c0*/  FMUL.FTZ R34, R0.reuse, R102 ;  /* 0x0000006600227220 */ /* 0x040fe20000410000 */
[----:B------:R-:W-:Y:S01]  /*123d0*/  LDSM.16.MT88.4 R116, [R184+UR4+0x900] ;  /* 0x00090004b874783b */ /* 0x000fe20008004200 */
[----:B------:R-:W-:Y:S01]  /*123e0*/  FMUL.FTZ R35, R0, R103 ;  /* 0x0000006700237220 */ /* 0x000fe20000410000 */
[----:B---3--:R-:W-:Y:S01]  /*123f0*/  F2FP.PACK_AB R130, R173, R174 ;  /* 0x000000aead82723e */ /* 0x008fe200000000ff */
[--C-:B------:R-:W-:Y:S02]  /*12400*/  FFMA.FTZ R224, R157, c[0x0][0x2d0], -R152.reuse ;  /* 0x0000b4009de07a23 */ /* 0x100fe40000010898 */
[--C-:B------:R-:W-:Y:S02]  /*12410*/  FFMA.FTZ R227, R155, c[0x0][0x2d0], -R152.reuse ;  /* 0x0000b4009be37a23 */ /* 0x100fe40000010898 */
[--C-:B------:R-:W-:Y:S01]  /*12420*/  FFMA.FTZ R226, R156, c[0x0][0x2d0], -R149.reuse ;  /* 0x0000b4009ce27a23 */ /* 0x100fe20000010895 */
[----:B------:R-:W-:Y:S01]  /*12430*/  MUFU.EX2 R170, R170 ;  /* 0x000000aa00aa7308 */ /* 0x000fe20000000800 */
[----:B------:R-:W-:Y:S01]  /*12440*/  LDSM.16.MT88.4 R100, [R184+UR4+0x2100] ;  /* 0x00210004b864783b */ /* 0x000fe20008004200 */
[--C-:B------:R-:W-:Y:S02]  /*12450*/  FFMA.FTZ R229, R154, c[0x0][0x2d0], -R149.reuse ;  /* 0x0000b4009ae57a23 */ /* 0x100fe40000010895 */
[--C-:B------:R-:W-:Y:S02]  /*12460*/  FFMA.FTZ R228, R153, c[0x0][0x2d0], -R152.reuse ;  /* 0x0000b40099e47a23 */ /* 0x100fe40000010898 */
[--C-:B------:R-:W-:Y:S02]  /*12470*/  FFMA.FTZ R230, R150, c[0x0][0x2d0], -R149.reuse ;  /* 0x0000b40096e67a23 */ /* 0x100fe40000010895 */
[C---:B------:R-:W-:Y:S02]  /*12480*/  FMUL.FTZ R36, R2.reuse, R36 ;  /* 0x0000002402247220 */ /* 0x040fe40000410000 */
[----:B------:R-:W3:Y:S01]  /*12490*/  MUFU.EX2 R169, R169 ;  /* 0x000000a900a97308 */ /* 0x000ee20000000800 */
[----:B------:R-:W-:Y:S02]  /*124a0*/  FMUL.FTZ R37, R2, R37 ;  /* 0x0000002502257220 */ /* 0x000fe40000410000 */
[C---:B------:R-:W-:Y:S01]  /*124b0*/  FMUL.FTZ R38, R0.reuse, R38 ;  /* 0x0000002600267220 */ /* 0x040fe20000410000 */
[----:B-1----:R-:W-:Y:S01]  /*124c0*/  F2FP.PACK_AB R129, R171, R172 ;  /* 0x000000acab81723e */ /* 0x002fe200000000ff */
[----:B------:R-:W-:Y:S02]  /*124d0*/  FMUL.FTZ R39, R0, R39 ;  /* 0x0000002700277220 */ /* 0x000fe40000410000 */
        /* <DEDUP_REMOVED lines=9> */
[----:B------:R-:W-:Y:S02]  /*12570*/  FMUL.FTZ R47, R0, R47 ;  /* 0x0000002f002f7220 */ /* 0x000fe40000410000 */
[C---:B------:R-:W-:Y:S01]  /*12580*/  FMUL.FTZ R48, R2.reuse, R48 ;  /* 0x0000003002307220 */ /* 0x040fe20000410000 */
[----:B---3--:R-:W-:Y:S01]  /*12590*/  F2FP.PACK_AB R131, R169, R170 ;  /* 0x000000aaa983723e */ /* 0x008fe200000000ff */
[----:B------:R-:W-:Y:S02]  /*125a0*/  FMUL.FTZ R49, R2, R49 ;  /* 0x0000003102317220 */ /* 0x000fe40000410000 */
[C---:B------:R-:W-:Y:S02]  /*125b0*/  FMUL.FTZ R50, R0.reuse, R50 ;  /* 0x0000003200327220 */ /* 0x040fe40000410000 */
[----:B------:R-:W-:Y:S01]  /*125c0*/  FMUL.FTZ R51, R0, R51 ;  /* 0x0000003300337220 */ /* 0x000fe20000410000 */
[----:B------:R-:W-:Y:S01]  /*125d0*/  MUFU.EX2 R218, R218 ;  /* 0x000000da00da7308 */ /* 0x000fe20000000800 */
[C---:B--2---:R-:W-:Y:S05]  /*125e0*/  HMMA.16816.F32 R4, R128.reuse, R20, R4 ;  /* 0x000000148004723c */ /* 0x044fea0000001804 */
[C---:B------:R-:W-:Y:S02]  /*125f0*/  FMUL.FTZ R52, R2.reuse, R52 ;  /* 0x0000003402347220 */ /* 0x040fe40000410000 */
[----:B------:R-:W-:Y:S01]  /*12600*/  FMUL.FTZ R21, R2, R113 ;  /* 0x0000007102157220 */ /* 0x000fe20000410000 */
[C---:B------:R-:W-:Y:S01]  /*12610*/  HMMA.16816.F32 R8, R128.reuse, R22, R8 ;  /* 0x000000168008723c */ /* 0x040fe20000001808 */
[----:B------:R-:W-:Y:S03]  /*12620*/  MUFU.EX2 R221, R221 ;  /* 0x000000dd00dd7308 */ /* 0x000fe60000000800 */
[----:B------:R-:W-:Y:S01]  /*12630*/  IADD3 R20, R184, UR4, RZ ;  /* 0x00000004b8147c10 */ /* 0x000fe2000fffe0ff */
[----:B------:R-:W-:Y:S02]  /*12640*/  FMUL.FTZ R53, R2, R53 ;  /* 0x0000003502357220 */ /* 0x000fe40000410000 */
[----:B------:R-:W-:Y:S01]  /*12650*/  FMUL.FTZ R22, R0, R114 ;  /* 0x0000007200167220 */ /* 0x000fe20000410000 */
[C---:B------:R-:W-:Y:S03]  /*12660*/  HMMA.16816.F32 R12, R128.reuse, R24, R12 ;  /* 0x00000018800c723c */ /* 0x040fe6000000180c */
[----:B------:R-:W-:Y:S01]  /*12670*/  MUFU.EX2 R220, R220 ;  /* 0x000000dc00dc7308 */ /* 0x000fe20000000800 */
[----:B------:R-:W-:Y:S01]  /*12680*/  IADD3 R168, R189, R20, RZ ;  /* 0x00000014bda87210 */ /* 0x000fe20007ffe0ff */
[----:B------:R-:W-:Y:S02]  /*12690*/  FMUL.FTZ R20, R2, R112 ;  /* 0x0000007002147220 */ /* 0x000fe40000410000 */
[----:B------:R-:W-:Y:S01]  /*126a0*/  FMUL.FTZ R23, R0, R115 ;  /* 0x0000007300177220 */ /* 0x000fe20000410000 */
[C---:B------:R-:W-:Y:S01]  /*126b0*/  HMMA.16816.F32 R16, R128.reuse, R26, R16 ;  /* 0x0000001a8010723c */ /* 0x040fe20000001810 */
[----:B------:R-:W1:Y:S03]  /*126c0*/  LDSM.16.MT88.4 R120, [R168+0x100] ;  /* 0x00010000a878783b */ /* 0x000e660000004200 */
[C---:B------:R-:W-:Y:S01]  /*126d0*/  FMUL.FTZ R24, R2.reuse, R108 ;  /* 0x0000006c02187220 */ /* 0x040fe20000410000 */
[----:B------:R-:W-:Y:S01]  /*126e0*/  MUFU.EX2 R223, R223 ;  /* 0x000000df00df7308 */ /* 0x000fe20000000800 */
[----:B------:R-:W-:Y:S02]  /*126f0*/  FMUL.FTZ R25, R2, R109 ;  /* 0x0000006d02197220 */ /* 0x000fe40000410000 */
[C---:B------:R-:W-:Y:S01]  /*12700*/  HMMA.16816.F32 R20, R128.reuse, R28, R20 ;  /* 0x0000001c8014723c */ /* 0x040fe20000001814 */
[----:B------:R-:W2:Y:S03]  /*12710*/  LDSM.16.MT88.4 R112, [R185+UR4+0x2100] ;  /* 0x00210004b970783b */ /* 0x000ea60008004200 */
[C---:B------:R-:W-:Y:S02]  /*12720*/  FMUL.FTZ R26, R0.reuse, R110 ;  /* 0x0000006e001a7220 */ /* 0x040fe40000410000 */
[----:B------:R-:W-:Y:S01]  /*12730*/  FMUL.FTZ R27, R0, R111 ;  /* 0x0000006f001b7220 */ /* 0x000fe20000410000 */
[----:B------:R-:W-:Y:S01]  /*12740*/  MUFU.EX2 R222, R222 ;  /* 0x000000de00de7308 */ /* 0x000fe20000000800 */
[C---:B------:R-:W-:Y:S01]  /*12750*/  FMUL.FTZ R28, R2.reuse, R104 ;  /* 0x00000068021c7220 */ /* 0x040fe20000410000 */
[----:B------:R-:W-:Y:S03]  /*12760*/  LDSM.16.MT88.4 R108, [R168+0x2100] ;  /* 0x00210000a86c783b */ /* 0x000fe60000004200 */
[----:B------:R-:W-:Y:S01]  /*12770*/  FMUL.FTZ R29, R2, R105 ;  /* 0x00000069021d7220 */ /* 0x000fe20000410000 */
[C---:B------:R-:W-:Y:S03]  /*12780*/  HMMA.16816.F32 R24, R128.reuse, R30, R24 ;  /* 0x0000001e8018723c */ /* 0x040fe60000001818 */
[C---:B------:R-:W-:Y:S01]  /*12790*/  FMUL.FTZ R54, R0.reuse, R54 ;  /* 0x0000003600367220 */ /* 0x040fe20000410000 */
[----:B------:R-:W-:Y:S01]  /*127a0*/  LDSM.16.MT88.4 R156, [R168+0x3900] ;  /* 0x00390000a89c783b */ /* 0x000fe20000004200 */
[C---:B------:R-:W-:Y:S01]  /*127b0*/  FMUL.FTZ R55, R0.reuse, R55 ;  /* 0x0000003700377220 */ /* 0x040fe20000410000 */
[----:B------:R-:W-:Y:S01]  /*127c0*/  MUFU.EX2 R225, R225 ;  /* 0x000000e100e17308 */ /* 0x000fe20000000800 */
[C---:B------:R-:W-:Y:S02]  /*127d0*/  FMUL.FTZ R30, R0.reuse, R106 ;  /* 0x0000006a001e7220 */ /* 0x040fe40000410000 */
[----:B------:R-:W-:Y:S03]  /*127e0*/  FMUL.FTZ R31, R0, R107 ;  /* 0x0000006b001f7220 */ /* 0x000fe60000410000 */
[----:B------:R-:W3:Y:S01]  /*127f0*/  LDSM.16.MT88.4 R104, [R133+0x2100] ;  /* 0x002100008568783b */ /* 0x000ee20000004200 */
[C---:B------:R-:W-:Y:S02]  /*12800*/  FMUL.FTZ R56, R2.reuse, R56 ;  /* 0x0000003802387220 */ /* 0x040fe40000410000 */
[----:B------:R-:W-:Y:S01]  /*12810*/  FMUL.FTZ R57, R2, R57 ;  /* 0x0000003902397220 */ /* 0x000fe20000410000 */
[----:B------:R-:W-:Y:S01]  /*12820*/  MUFU.EX2 R224, R224 ;  /* 0x000000e000e07308 */ /* 0x000fe20000000800 */
[C---:B------:R-:W-:Y:S02]  /*12830*/  FMUL.FTZ R58, R0.reuse, R58 ;  /* 0x0000003a003a7220 */ /* 0x040fe40000410000 */
[----:B------:R-:W-:Y:S01]  /*12840*/  FMUL.FTZ R59, R0, R59 ;  /* 0x0000003b003b7220 */ /* 0x000fe20000410000 */
[C---:B-1----:R-:W-:Y:S03]  /*12850*/  HMMA.16816.F32 R28, R128.reuse, R120, R28 ;  /* 0x00000078801c723c */ /* 0x042fe6000000181c */
        /* <DEDUP_REMOVED lines=8> */
[C---:B--2---:R-:W-:Y:S01]  /*128e0*/  HMMA.16816.F32 R36, R128.reuse, R112, R36 ;  /* 0x000000708024723c */ /* 0x044fe20000001824 */
[----:B------:R-:W-:Y:S03]  /*128f0*/  MUFU.EX2 R226, R226 ;  /* 0x000000e200e27308 */ /* 0x000fe60000000800 */
[----:B------:R-:W-:Y:S02]  /*12900*/  FMUL.FTZ R65, R2, R65 ;  /* 0x0000004102417220 */ /* 0x000fe40000410000 */
[C---:B------:R-:W-:Y:S02]  /*12910*/  FMUL.FTZ R66, R0.reuse, R66 ;  /* 0x0000004200427220 */ /* 0x040fe40000410000 */
[C---:B------:R-:W-:Y:S01]  /*12920*/  HMMA.16816.F32 R40, R128.reuse, R114, R40 ;  /* 0x000000728028723c */ /* 0x040fe20000001828 */
[----:B------:R-:W-:Y:S02]  /*12930*/  LDSM.16.MT88.4 R112, [R185+UR4+0x900] ;  /* 0x00090004b970783b */ /* 0x000fe40008004200 */
[----:B------:R-:W-:Y:S01]  /*12940*/  MUFU.EX2 R229, R229 ;  /* 0x000000e500e57308 */ /* 0x000fe20000000800 */
[----:B------:R-:W-:Y:S02]  /*12950*/  FMUL.FTZ R67, R0, R67 ;  /* 0x0000004300437220 */ /* 0x000fe40000410000 */
[C---:B------:R-:W-:Y:S02]  /*12960*/  FMUL.FTZ R68, R2.reuse, R68 ;  /* 0x0000004402447220 */ /* 0x040fe40000410000 */
[C---:B---3--:R-:W-:Y:S04]  /*12970*/  HMMA.16816.F32 R44, R128.reuse, R104, R44 ;  /* 0x00000068802c723c */ /* 0x048fe8000000182c */
[----:B------:R-:W-:Y:S01]  /*12980*/  FMUL.FTZ R69, R2, R69 ;  /* 0x0000004502457220 */ /* 0x000fe20000410000 */
[----:B------:R-:W-:Y:S01]  /*12990*/  MUFU.EX2 R228, R228 ;  /* 0x000000e400e47308 */ /* 0x000fe20000000800 */
[C---:B------:R-:W-:Y:S02]  /*129a0*/  FMUL.FTZ R70, R0.reuse, R70 ;  /* 0x0000004600467220 */ /* 0x040fe40000410000 */
[C---:B------:R-:W-:Y:S01]  /*129b0*/  HMMA.16816.F32 R48, R128.reuse, R106, R48 ;  /* 0x0000006a8030723c */ /* 0x040fe20000001830 */
[----:B------:R-:W1:Y:S03]  /*129c0*/  LDSM.16.MT88.4 R104, [R185+UR4+0x4100] ;  /* 0x00410004b968783b */ /* 0x000e660008004200 */
[----:B------:R-:W-:Y:S02]  /*129d0*/  FMUL.FTZ R71, R0, R71 ;  /* 0x0000004700477220 */ /* 0x000fe40000410000 */
[C---:B------:R-:W-:Y:S01]  /*129e0*/  FMUL.FTZ R72, R2.reuse, R72 ;  /* 0x0000004802487220 */ /* 0x040fe20000410000 */
[----:B------:R-:W-:Y:S01]  /*129f0*/  MUFU.EX2 R230, R230 ;  /* 0x000000e600e67308 */ /* 0x000fe20000000800 */
[C---:B------:R-:W-:Y:S04]  /*12a00*/  HMMA.16816.F32 R52, R128.reuse, R100, R52 ;  /* 0x000000648034723c */ /* 0x040fe80000001834 */
[----:B------:R-:W-:Y:S02]  /*12a10*/  FMUL.FTZ R73, R2, R73 ;  /* 0x0000004902497220 */ /* 0x000fe40000410000 */
[C---:B------:R-:W-:Y:S02]  /*12a20*/  FMUL.FTZ R74, R0.reuse, R74 ;  /* 0x0000004a004a7220 */ /* 0x040fe40000410000 */
[C---:B------:R-:W-:Y:S01]  /*12a30*/  HMMA.16816.F32 R56, R128.reuse, R102, R56 ;  /* 0x000000668038723c */ /* 0x040fe20000001838 */
[----:B------:R-:W2:Y:S03]  /*12a40*/  LDSM.16.MT88.4 R100, [R133+0x4100] ;  /* 0x004100008564783b */ /* 0x000ea60000004200 */
[----:B------:R-:W-:Y:S02]  /*12a50*/  FMUL.FTZ R75, R0, R75 ;  /* 0x0000004b004b7220 */ /* 0x000fe40000410000 */
[C---:B------:R-:W-:Y:S02]  /*12a60*/  FMUL.FTZ R84, R2.reuse, R84 ;  /* 0x0000005402547220 */ /* 0x040fe40000410000 */
[C---:B------:R-:W-:Y:S04]  /*12a70*/  HMMA.16816.F32 R60, R128.reuse, R108, R60 ;  /* 0x0000006c803c723c */ /* 0x040fe8000000183c */
[----:B------:R-:W-:Y:S02]  /*12a80*/  FMUL.FTZ R85, R2, R85 ;  /* 0x0000005502557220 */ /* 0x000fe40000410000 */
[C---:B------:R-:W-:Y:S02]  /*12a90*/  FMUL.FTZ R86, R0.reuse, R86 ;  /* 0x0000005600567220 */ /* 0x040fe40000410000 */
[C---:B------:R-:W-:Y:S01]  /*12aa0*/  HMMA.16816.F32 R64, R128.reuse, R110, R64 ;  /* 0x0000006e8040723c */ /* 0x040fe20000001840 */
[----:B------:R-:W3:Y:S03]  /*12ab0*/  LDSM.16.MT88.4 R108, [R184+UR4+0x4100] ;  /* 0x00410004b86c783b */ /* 0x000ee60008004200 */
[----:B------:R-:W-:Y:S02]  /*12ac0*/  FMUL.FTZ R87, R0, R87 ;  /* 0x0000005700577220 */ /* 0x000fe40000410000 */
[--C-:B------:R-:W-:Y:S02]  /*12ad0*/  FFMA.FTZ R177, R177, c[0x0][0x2d0], -R152.reuse ;  /* 0x0000b400b1b17a23 */ /* 0x100fe40000010898 */
[--C-:B------:R-:W-:Y:S01]  /*12ae0*/  FFMA.FTZ R178, R179, c[0x0][0x2d0], -R152.reuse ;  /* 0x0000b400b3b27a23 */ /* 0x100fe20000010898 */
[C---:B-1----:R-:W-:Y:S03]  /*12af0*/  HMMA.16816.F32 R68, R128.reuse, R104, R68 ;  /* 0x000000688044723c */ /* 0x042fe60000001844 */
[--C-:B------:R-:W-:Y:S01]  /*12b00*/  FFMA.FTZ R179, R182, c[0x0][0x2d0], -R149.reuse ;  /* 0x0000b400b6b37a23 */ /* 0x100fe20000010895 */
[----:B------:R-:W-:Y:S01]  /*12b10*/  MUFU.EX2 R177, R177 ;  /* 0x000000b100b17308 */ /* 0x000fe20000000800 */
[--C-:B------:R-:W-:Y:S02]  /*12b20*/  FFMA.FTZ R182, R167, c[0x0][0x2d0], -R152.reuse ;  /* 0x0000b400a7b67a23 */ /* 0x100fe40000010898 */
[--C-:B------:R-:W-:Y:S01]  /*12b30*/  FFMA.FTZ R180, R180, c[0x0][0x2d0], -R149.reuse ;  /* 0x0000b400b4b47a23 */ /* 0x100fe20000010895 */
[C---:B------:R-:W-:Y:S01]  /*12b40*/  HMMA.16816.F32 R72, R128.reuse, R106, R72 ;  /* 0x0000006a8048723c */ /* 0x040fe20000001848 */
[----:B------:R-:W1:Y:S03]  /*12b50*/  LDSM.16.MT88.4 R104, [R168+0x4100] ;  /* 0x00410000a868783b */ /* 0x000e660000004200 */
[C---:B------:R-:W-:Y:S02]  /*12b60*/  FMUL.FTZ R76, R2.reuse, R76 ;  /* 0x0000004c024c7220 */ /* 0x040fe40000410000 */
[----:B------:R-:W-:Y:S01]  /*12b70*/  FMUL.FTZ R77, R2, R77 ;  /* 0x0000004d024d7220 */ /* 0x000fe20000410000 */
[----:B------:R-:W4:Y:S01]  /*12b80*/  MUFU.EX2 R178, R178 ;  /* 0x000000b200b27308 */ /* 0x000f220000000800 */
[C---:B------:R-:W-:Y:S04]  /*12b90*/  FMUL.FTZ R78, R0.reuse, R78 ;  /* 0x0000004e004e7220 */ /* 0x040fe80000410000 */
[----:B------:R-:W-:Y:S02]  /*12ba0*/  FMUL.FTZ R79, R0, R79 ;  /* 0x0000004f004f7220 */ /* 0x000fe40000410000 */
[--C-:B------:R-:W-:Y:S02]  /*12bb0*/  FFMA.FTZ R181, R181, c[0x0][0x2d0], -R152.reuse ;  /* 0x0000b400b5b57a23 */ /* 0x100fe40000010898 */
[----:B------:R-:W-:Y:S01]  /*12bc0*/  FFMA.FTZ R152, R151, c[0x0][0x2d0], -R152 ;  /* 0x0000b40097987a23 */ /* 0x000fe20000010898 */
[----:B------:R-:W-:Y:S01]  /*12bd0*/  MUFU.EX2 R179, R179 ;  /* 0x000000b300b37308 */ /* 0x000fe20000000800 */
[--C-:B------:R-:W-:Y:S01]  /*12be0*/  FFMA.FTZ R183, R214, c[0x0][0x2d0], -R149.reuse ;  /* 0x0000b400d6b77a23 */ /* 0x100fe20000010895 */
[C---:B--2---:R-:W-:Y:S03]  /*12bf0*/  HMMA.16816.F32 R76, R128.reuse, R100, R76 ;  /* 0x00000064804c723c */ /* 0x044fe6000000184c */
[C---:B------:R-:W-:Y:S02]  /*12c00*/  FMUL.FTZ R80, R2.reuse, R80 ;  /* 0x0000005002507220 */ /* 0x040fe40000410000 */
[----:B------:R-:W-:Y:S02]  /*12c10*/  FMUL.FTZ R81, R2, R81 ;  /* 0x0000005102517220 */ /* 0x000fe40000410000 */
[C---:B------:R-:W-:Y:S01]  /*12c20*/  FMUL.FTZ R82, R0.reuse, R82 ;  /* 0x0000005200527220 */ /* 0x040fe20000410000 */
[----:B------:R-:W2:Y:S01]  /*12c30*/  MUFU.EX2 R180, R180 ;  /* 0x000000b400b47308 */ /* 0x000ea20000000800 */
[----:B------:R-:W-:Y:S03]  /*12c40*/  FMUL.FTZ R83, R0, R83 ;  /* 0x0000005300537220 */ /* 0x000fe60000410000 */
[--C-:B------:R-:W-:Y:S01]  /*12c50*/  FFMA.FTZ R214, R166, c[0x0][0x2d0], -R149.reuse ;  /* 0x0000b400a6d67a23 */ /* 0x100fe20000010895 */
[----:B----4-:R-:W-:Y:S01]  /*12c60*/  F2FP.PACK_AB R100, R178, R177 ;  /* 0x000000b1b264723e */ /* 0x010fe200000000ff */
[----:B------:R-:W-:Y:S01]  /*12c70*/  LDSM.16.MT88.4 R164, [R133+0x5900] ;  /* 0x0059000085a4783b */ /* 0x000fe20000004200 */
[----:B------:R-:W-:Y:S01]  /*12c80*/  FFMA.FTZ R149, R148, c[0x0][0x2d0], -R149 ;  /* 0x0000b40094957a23 */ /* 0x000fe20000010895 */
[C---:B------:R-:W-:Y:S02]  /*12c90*/  HMMA.16816.F32 R80, R128.reuse, R102, R80 ;  /* 0x000000668050723c */ /* 0x040fe40000001850 */
[----:B------:R4:W-:Y:S01]  /*12ca0*/  MUFU.EX2 R231, R152 ;  /* 0x0000009800e77308 */ /* 0x0009e20000000800 */
[C---:B------:R-:W-:Y:S02]  /*12cb0*/  FMUL.FTZ R88, R2.reuse, R88 ;  /* 0x0000005802587220 */ /* 0x040fe40000410000 */
[----:B------:R-:W-:Y:S02]  /*12cc0*/  FMUL.FTZ R89, R2, R89 ;  /* 0x0000005902597220 */ /* 0x000fe40000410000 */
[C---:B------:R-:W-:Y:S01]  /*12cd0*/  FMUL.FTZ R90, R0.reuse, R90 ;  /* 0x0000005a005a7220 */ /* 0x040fe20000410000 */
[C---:B---3--:R-:W-:Y:S04]  /*12ce0*/  HMMA.16816.F32 R84, R128.reuse, R108, R84 ;  /* 0x0000006c8054723c */ /* 0x048fe80000001854 */
[----:B------:R-:W-:Y:S01]  /*12cf0*/  FMUL.FTZ R91, R0, R91 ;  /* 0x0000005b005b7220 */ /* 0x000fe20000410000 */
[----:B------:R-:W-:Y:S01]  /*12d00*/  MUFU.EX2 R181, R181 ;  /* 0x000000b500b57308 */ /* 0x000fe20000000800 */
[C---:B------:R-:W-:Y:S02]  /*12d10*/  FMUL.FTZ R92, R2.reuse, R92 ;  /* 0x0000005c025c7220 */ /* 0x040fe40000410000 */
[----:B------:R-:W-:Y:S01]  /*12d20*/  FMUL.FTZ R93, R2, R93 ;  /* 0x0000005d025d7220 */ /* 0x000fe20000410000 */
[----:B--2---:R-:W-:Y:S02]  /*12d30*/  F2FP.PACK_AB R101, R180, R179 ;  /* 0x000000b3b465723e */ /* 0x004fe400000000ff */
[C---:B------:R-:W-:Y:S01]  /*12d40*/  HMMA.16816.F32 R88, R128.reuse, R110, R88 ;  /* 0x0000006e8058723c */ /* 0x040fe20000001858 */
[----:B------:R-:W2:Y:S02]  /*12d50*/  LDSM.16.MT88.4 R108, [R133+0x900] ;  /* 0x00090000856c783b */ /* 0x000ea40000004200 */
[C---:B------:R-:W-:Y:S01]  /*12d60*/  FMUL.FTZ R94, R0.reuse, R94 ;  /* 0x0000005e005e7220 */ /* 0x040fe20000410000 */
[----:B------:R-:W3:Y:S01]  /*12d70*/  MUFU.EX2 R182, R182 ;  /* 0x000000b600b67308 */ /* 0x000ee20000000800 */
[----:B------:R-:W-:Y:S02]  /*12d80*/  FMUL.FTZ R95, R0, R95 ;  /* 0x0000005f005f7220 */ /* 0x000fe40000410000 */
[C---:B------:R-:W-:Y:S02]  /*12d90*/  FMUL.FTZ R96, R2.reuse, R96 ;  /* 0x0000006002607220 */ /* 0x040fe40000410000 */
[----:B----4-:R-:W-:Y:S03]  /*12da0*/  LDSM.16.MT88.4 R152, [R184+UR4+0x3900] ;  /* 0x00390004b898783b */ /* 0x010fe60008004200 */
[C---:B-1----:R-:W-:Y:S02]  /*12db0*/  HMMA.16816.F32 R92, R128.reuse, R104, R92 ;  /* 0x00000068805c723c */ /* 0x042fe4000000185c */
[----:B------:R-:W-:Y:S01]  /*12dc0*/  MUFU.EX2 R183, R183 ;  /* 0x000000b700b77308 */ /* 0x000fe20000000800 */
[----:B------:R-:W-:Y:S02]  /*12dd0*/  FMUL.FTZ R97, R2, R97 ;  /* 0x0000006102617220 */ /* 0x000fe40000410000 */
[C---:B------:R-:W-:Y:S02]  /*12de0*/  FMUL.FTZ R98, R0.reuse, R98 ;  /* 0x0000006200627220 */ /* 0x040fe40000410000 */
[----:B------:R-:W-:Y:S02]  /*12df0*/  FMUL.FTZ R99, R0, R99 ;  /* 0x0000006300637220 */ /* 0x000fe40000410000 */
[----:B------:R-:W-:Y:S03]  /*12e00*/  FFMA.FTZ R176, R2, R217, R176 ;  /* 0x000000d902b07223 */ /* 0x000fe600000100b0 */
[----:B------:R-:W1:Y:S01]  /*12e10*/  MUFU.EX2 R214, R214 ;  /* 0x000000d600d67308 */ /* 0x000e620000000800 */
[----:B------:R-:W-:Y:S01]  /*12e20*/  FFMA.FTZ R172, R0, R215, R172 ;  /* 0x000000d700ac7223 */ /* 0x000fe200000100ac */
[----:B------:R-:W-:Y:S01]  /*12e30*/  HMMA.16816.F32 R96, R128, R106, R96 ;  /* 0x0000006a8060723c */ /* 0x000fe20000001860 */
[----:B------:R-:W4:Y:S02]  /*12e40*/  LDSM.16.MT88.4 R104, [R168+0x2900] ;  /* 0x00290000a868783b */ /* 0x000f240000004200 */
[----:B---3--:R-:W-:Y:S01]  /*12e50*/  F2FP.PACK_AB R102, R182, R181 ;  /* 0x000000b5b666723e */ /* 0x008fe200000000ff */
[----:B------:R-:W-:Y:S02]  /*12e60*/  FADD.FTZ R175, R175, R176 ;  /* 0x000000b0afaf7221 */ /* 0x000fe40000010000 */
[----:B------:R-:W-:Y:S02]  /*12e70*/  FADD.FTZ R171, R171, R172 ;  /* 0x000000acabab7221 */ /* 0x000fe40000010000 */
[----:B------:R3:W5:Y:S01]  /*12e80*/  MUFU.EX2 R233, R149 ;  /* 0x0000009500e97308 */ /* 0x0007620000000800 */
[----:B------:R-:W-:Y:S03]  /*12e90*/  FADD.FTZ R0, R174, R175 ;  /* 0x000000afae007221 */ /* 0x000fe60000010000 */
[----:B------:R-:W-:Y:S02]  /*12ea0*/  FADD.FTZ R2, R170, R171 ;  /* 0x000000abaa027221 */ /* 0x000fe40000010000 */
[----:B------:R-:W-:Y:S02]  /*12eb0*/  FADD.FTZ R0, R173, R0 ;  /* 0x00000000ad007221 */ /* 0x000fe40000010000 */
[----:B------:R-:W-:Y:S02]  /*12ec0*/  FADD.FTZ R2, R169, R2 ;  /* 0x00000002a9027221 */ /* 0x000fe40000010000 */
[----:B------:R-:W-:Y:S02]  /*12ed0*/  FADD.FTZ R177, R177, R0 ;  /* 0x00000000b1b17221 */ /* 0x000fe40000010000 */
[----:B------:R-:W-:Y:S01]  /*12ee0*/  FADD.FTZ R179, R179, R2 ;  /* 0x00000002b3b37221 */ /* 0x000fe20000010000 */
[----:B-1----:R-:W-:Y:S01]  /*12ef0*/  F2FP.PACK_AB R103, R214, R183 ;  /* 0x000000b7d667723e */ /* 0x002fe200000000ff */
[----:B------:R-:W-:Y:S02]  /*12f00*/  FADD.FTZ R178, R178, R177 ;  /* 0x000000b1b2b27221 */ /* 0x000fe40000010000 */
[----:B------:R-:W-:Y:S02]  /*12f10*/  FADD.FTZ R180, R180, R179 ;  /* 0x000000b3b4b47221 */ /* 0x000fe40000010000 */
[----:B------:R-:W-:Y:S02]  /*12f20*/  FADD.FTZ R181, R181, R178 ;  /* 0x000000b2b5b57221 */ /* 0x000fe40000010000 */
[C---:B------:R-:W-:Y:S01]  /*12f30*/  HMMA.16816.F32 R4, R100.reuse, R112, R4 ;  /* 0x000000706404723c */ /* 0x040fe20000001804 */
[----:B---3--:R-:W-:Y:S04]  /*12f40*/  LDSM.16.MT88.4 R148, [R133+0x3900] ;  /* 0x003900008594783b */ /* 0x008fe80000004200 */
[----:B------:R-:W-:Y:S03]  /*12f50*/  FADD.FTZ R182, R182, R181 ;  /* 0x000000b5b6b67221 */ /* 0x000fe60000010000 */
[C---:B------:R-:W-:Y:S01]  /*12f60*/  HMMA.16816.F32 R8, R100.reuse, R114, R8 ;  /* 0x000000726408723c */ /* 0x040fe20000001808 */
[----:B------:R-:W-:Y:S07]  /*12f70*/  LDSM.16.MT88.4 R112, [R133+0x4900] ;  /* 0x004900008570783b */ /* 0x000fee0000004200 */
[C---:B--2---:R-:W-:Y:S08]  /*12f80*/  HMMA.16816.F32 R12, R100.reuse, R108, R12 ;  /* 0x0000006c640c723c */ /* 0x044ff0000000180c */
[C---:B------:R-:W-:Y:S01]  /*12f90*/  HMMA.16816.F32 R16, R100.reuse, R110, R16 ;  /* 0x0000006e6410723c */ /* 0x040fe20000001810 */
[----:B------:R-:W1:Y:S07]  /*12fa0*/  LDSM.16.MT88.4 R108, [R185+UR4+0x4900] ;  /* 0x00490004b96c783b */ /* 0x000e6e0008004200 */
        /* <DEDUP_REMOVED lines=13> */
[----:B------:R-:W-:Y:S01]  /*13080*/  F2FP.PACK_AB R138, R231, R228 ;  /* 0x000000e4e78a723e */ /* 0x000fe200000000ff */
[C---:B------:R-:W-:Y:S04]  /*13090*/  HMMA.16816.F32 R52, R100.reuse, R140, R52 ;  /* 0x0000008c6434723c */ /* 0x040fe80000001834 */
[----:B-----5:R-:W-:Y:S04]  /*130a0*/  F2FP.PACK_AB R139, R233, R230 ;  /* 0x000000e6e98b723e */ /* 0x020fe800000000ff */
[C---:B------:R-:W-:Y:S01]  /*130b0*/  HMMA.16816.F32 R56, R100.reuse, R142, R56 ;  /* 0x0000008e6438723c */ /* 0x040fe20000001838 */
[----:B------:R-:W-:Y:S07]  /*130c0*/  LDSM.16.MT88.4 R140, [R168+0x1900] ;  /* 0x00190000a88c783b */ /* 0x000fee0000004200 */
[C---:B----4-:R-:W-:Y:S08]  /*130d0*/  HMMA.16816.F32 R60, R100.reuse, R104, R60 ;  /* 0x00000068643c723c */ /* 0x050ff0000000183c */
[C---:B------:R-:W-:Y:S01]  /*130e0*/  HMMA.16816.F32 R64, R100.reuse, R106, R64 ;  /* 0x0000006a6440723c */ /* 0x040fe20000001840 */
[----:B------:R-:W2:Y:S07]  /*130f0*/  LDSM.16.MT88.4 R104, [R184+UR4+0x4900] ;  /* 0x00490004b868783b */ /* 0x000eae0008004200 */
[C---:B-1----:R-:W-:Y:S08]  /*13100*/  HMMA.16816.F32 R68, R100.reuse, R108, R68 ;  /* 0x0000006c6444723c */ /* 0x042ff00000001844 */
[C---:B------:R-:W-:Y:S01]  /*13110*/  HMMA.16816.F32 R72, R100.reuse, R110, R72 ;  /* 0x0000006e6448723c */ /* 0x040fe20000001848 */
[----:B------:R-:W1:Y:S07]  /*13120*/  LDSM.16.MT88.4 R108, [R185+UR4+0x1100] ;  /* 0x00110004b96c783b */ /* 0x000e6e0008004200 */
[C---:B------:R-:W-:Y:S08]  /*13130*/  HMMA.16816.F32 R76, R100.reuse, R112, R76 ;  /* 0x00000070644c723c */ /* 0x040ff0000000184c */
[C---:B------:R-:W-:Y:S01]  /*13140*/  HMMA.16816.F32 R80, R100.reuse, R114, R80 ;  /* 0x000000726450723c */ /* 0x040fe20000001850 */
[----:B------:R-:W3:Y:S07]  /*13150*/  LDSM.16.MT88.4 R112, [R184+UR4+0x1100] ;  /* 0x00110004b870783b */ /* 0x000eee0008004200 */
[C---:B--2---:R-:W-:Y:S08]  /*13160*/  HMMA.16816.F32 R84, R100.reuse, R104, R84 ;  /* 0x000000686454723c */ /* 0x044ff00000001854 */
[C---:B------:R-:W-:Y:S01]  /*13170*/  HMMA.16816.F32 R88, R100.reuse, R106, R88 ;  /* 0x0000006a6458723c */ /* 0x040fe20000001858 */
[----:B------:R-:W2:Y:S07]  /*13180*/  LDSM.16.MT88.4 R104, [R185+UR4+0x3100] ;  /* 0x00310004b968783b */ /* 0x000eae0008004200 */
[C---:B------:R-:W-:Y:S08]  /*13190*/  HMMA.16816.F32 R92, R100.reuse, R116, R92 ;  /* 0x00000074645c723c */ /* 0x040ff0000000185c */
[----:B------:R-:W-:Y:S01]  /*131a0*/  HMMA.16816.F32 R96, R100, R118, R96 ;  /* 0x000000766460723c */ /* 0x000fe20000001860 */
[----:B------:R-:W4:Y:S06]  /*131b0*/  LDSM.16.MT88.4 R116, [R133+0x3100] ;  /* 0x003100008574783b */ /* 0x000f2c0000004200 */
[----:B------:R-:W-:Y:S01]  /*131c0*/  F2FP.PACK_AB R100, R216, R193 ;  /* 0x000000c1d864723e */ /* 0x000fe200000000ff */
[----:B------:R-:W-:Y:S01]  /*131d0*/  FADD.FTZ R193, R193, R182 ;  /* 0x000000b6c1c17221 */ /* 0x000fe20000010000 */
[----:B------:R-:W-:Y:S03]  /*131e0*/  F2FP.PACK_AB R101, R221, R218 ;  /* 0x000000dadd65723e */ /* 0x000fe600000000ff */
[----:B------:R-:W-:Y:S02]  /*131f0*/  F2FP.PACK_AB R102, R223, R220 ;  /* 0x000000dcdf66723e */ /* 0x000fe400000000ff */
[----:B------:R-:W-:Y:S07]  /*13200*/  F2FP.PACK_AB R103, R225, R222 ;  /* 0x000000dee167723e */ /* 0x000fee00000000ff */
[C---:B-1----:R-:W-:Y:S08]  /*13210*/  HMMA.16816.F32 R4, R100.reuse, R108, R4 ;  /* 0x0000006c6404723c */ /* 0x042ff00000001804 */
[C---:B------:R-:W-:Y:S01]  /*13220*/  HMMA.16816.F32 R8, R100.reuse, R110, R8 ;  /* 0x0000006e6408723c */ /* 0x040fe20000001808 */
[----:B------:R-:W1:Y:S07]  /*13230*/  LDSM.16.MT88.4 R108, [R184+UR4+0x3100] ;  /* 0x00310004b86c783b */ /* 0x000e6e0008004200 */
[C---:B------:R-:W-:Y:S08]  /*13240*/  HMMA.16816.F32 R12, R100.reuse, R120, R12 ;  /* 0x00000078640c723c */ /* 0x040ff0000000180c */
[C---:B------:R-:W-:Y:S08]  /*13250*/  HMMA.16816.F32 R16, R100.reuse, R122, R16 ;  /* 0x0000007a6410723c */ /* 0x040ff00000001810 */
[C---:B---3--:R-:W-:Y:S08]  /*13260*/  HMMA.16816.F32 R20, R100.reuse, R112, R20 ;  /* 0x000000706414723c */ /* 0x048ff00000001814 */
[C---:B------:R-:W-:Y:S01]  /*13270*/  HMMA.16816.F32 R24, R100.reuse, R114, R24 ;  /* 0x000000726418723c */ /* 0x040fe20000001818 */
[----:B------:R-:W3:Y:S07]  /*13280*/  LDSM.16.MT88.4 R112, [R168+0x3100] ;  /* 0x00310000a870783b */ /* 0x000eee0000004200 */
[C---:B------:R-:W-:Y:S08]  /*13290*/  HMMA.16816.F32 R28, R100.reuse, R124, R28 ;  /* 0x0000007c641c723c */ /* 0x040ff0000000181c */
[C---:B------:R-:W-:Y:S01]  /*132a0*/  HMMA.16816.F32 R32, R100.reuse, R126, R32 ;  /* 0x0000007e6420723c */ /* 0x040fe20000001820 */
[----:B------:R-:W-:Y:S07]  /*132b0*/  LDSM.16.MT88.4 R124, [R185+UR4+0x1900] ;  /* 0x00190004b97c783b */ /* 0x000fee0008004200 */
[C---:B--2---:R-:W-:Y:S08]  /*132c0*/  HMMA.16816.F32 R36, R100.reuse, R104, R36 ;  /* 0x000000686424723c */ /* 0x044ff00000001824 */
[C---:B------:R-:W-:Y:S01]  /*132d0*/  HMMA.16816.F32 R40, R100.reuse, R106, R40 ;  /* 0x0000006a6428723c */ /* 0x040fe20000001828 */
[----:B------:R-:W2:Y:S07]  /*132e0*/  LDSM.16.MT88.4 R104, [R185+UR4+0x5100] ;  /* 0x00510004b968783b */ /* 0x000eae0008004200 */
[C---:B----4-:R-:W-:Y:S08]  /*132f0*/  HMMA.16816.F32 R44, R100.reuse, R116, R44 ;  /* 0x00000074642c723c */ /* 0x050ff0000000182c */
[C---:B------:R-:W-:Y:S01]  /*13300*/  HMMA.16816.F32 R48, R100.reuse, R118, R48 ;  /* 0x000000766430723c */ /* 0x040fe20000001830 */
[----:B------:R-:W4:Y:S07]  /*13310*/  LDSM.16.MT88.4 R116, [R133+0x5100] ;  /* 0x005100008574783b */ /* 0x000f2e0000004200 */
[C---:B-1----:R-:W-:Y:S08]  /*13320*/  HMMA.16816.F32 R52, R100.reuse, R108, R52 ;  /* 0x0000006c6434723c */ /* 0x042ff00000001834 */
[C---:B------:R-:W-:Y:S01]  /*13330*/  HMMA.16816.F32 R56, R100.reuse, R110, R56 ;  /* 0x0000006e6438723c */ /* 0x040fe20000001838 */
[----:B------:R-:W1:Y:S07]  /*13340*/  LDSM.16.MT88.4 R108, [R184+UR4+0x5100] ;  /* 0x00510004b86c783b */ /* 0x000e6e0008004200 */
[C---:B---3--:R-:W-:Y:S08]  /*13350*/  HMMA.16816.F32 R60, R100.reuse, R112, R60 ;  /* 0x00000070643c723c */ /* 0x048ff0000000183c */
[C---:B------:R-:W-:Y:S01]  /*13360*/  HMMA.16816.F32 R64, R100.reuse, R114, R64 ;  /* 0x000000726440723c */ /* 0x040fe20000001840 */
[----:B------:R-:W3:Y:S07]  /*13370*/  LDSM.16.MT88.4 R112, [R168+0x5100] ;  /* 0x00510000a870783b */ /* 0x000eee0000004200 */
[C---:B--2---:R-:W-:Y:S08]  /*13380*/  HMMA.16816.F32 R68, R100.reuse, R104, R68 ;  /* 0x000000686444723c */ /* 0x044ff00000001844 */
[C---:B------:R-:W-:Y:S01]  /*13390*/  HMMA.16816.F32 R72, R100.reuse, R106, R72 ;  /* 0x0000006a6448723c */ /* 0x040fe20000001848 */
[----:B------:R-:W-:Y:S07]  /*133a0*/  LDSM.16.MT88.4 R104, [R184+UR4+0x1900] ;  /* 0x00190004b868783b */ /* 0x000fee0008004200 */
[C---:B----4-:R-:W-:Y:S08]  /*133b0*/  HMMA.16816.F32 R76, R100.reuse, R116, R76 ;  /* 0x00000074644c723c */ /* 0x050ff0000000184c */
[C---:B------:R-:W-:Y:S01]  /*133c0*/  HMMA.16816.F32 R80, R100.reuse, R118, R80 ;  /* 0x000000766450723c */ /* 0x040fe20000001850 */
[----:B------:R-:W2:Y:S07]  /*133d0*/  LDSM.16.MT88.4 R116, [R133+0x1900] ;  /* 0x001900008574783b */ /* 0x000eae0000004200 */
[C---:B-1----:R-:W-:Y:S08]  /*133e0*/  HMMA.16816.F32 R84, R100.reuse, R108, R84 ;  /* 0x0000006c6454723c */ /* 0x042ff00000001854 */
[C---:B------:R-:W-:Y:S08]  /*133f0*/  HMMA.16816.F32 R88, R100.reuse, R110, R88 ;  /* 0x0000006e6458723c */ /* 0x040ff00000001858 */
[C---:B---3--:R-:W-:Y:S08]  /*13400*/  HMMA.16816.F32 R92, R100.reuse, R112, R92 ;  /* 0x00000070645c723c */ /* 0x048ff0000000185c */
[----:B------:R-:W-:Y:S08]  /*13410*/  HMMA.16816.F32 R96, R100, R114, R96 ;  /* 0x000000726460723c */ /* 0x000ff00000001860 */
[C---:B------:R-:W-:Y:S08]  /*13420*/  HMMA.16816.F32 R128, R136.reuse, R124, R4 ;  /* 0x0000007c8880723c */ /* 0x040ff00000001804 */
[C---:B------:R-:W-:Y:S08]  /*13430*/  HMMA.16816.F32 R124, R136.reuse, R126, R8 ;  /* 0x0000007e887c723c */ /* 0x040ff00000001808 */
[C---:B--2---:R-:W-:Y:S08]  /*13440*/  HMMA.16816.F32 R120, R136.reuse, R116, R12 ;  /* 0x000000748878723c */ /* 0x044ff0000000180c */
        /* <DEDUP_REMOVED lines=37> */
[----:B------:R-:W-:Y:S02]  /*136a0*/  FADD.FTZ R230, R230, R229 ;  /* 0x000000e5e6e67221 */ /* 0x000fe40000010000 */
[----:B------:R-:W-:Y:S02]  /*136b0*/  FADD.FTZ R217, R231, R228 ;  /* 0x000000e4e7d97221 */ /* 0x000fe40000010000 */
[----:B------:R-:W-:Y:S01]  /*136c0*/  FADD.FTZ R215, R233, R230 ;  /* 0x000000e6e9d77221 */ /* 0x000fe20000010000 */
[----:B------:R-:W-:-:S05]  /*136d0*/  @!P0 BRA `(.L_x_880) ;  /* 0x0000040000008947 */ /* 0x000fca0003800000 */
[----:B------:R-:W-:Y:S01]  /*136e0*/  ISETP.NE.AND P2, PT, R199, 0x1, PT ;  /* 0x00000001c700780c */ /* 0x000fe20003f45270 */
[----:B------:R-:W-:Y:S01]  /*136f0*/  IMAD R202, R219, 0x40, R194 ;  /* 0x00000040dbca7824 */ /* 0x000fe200078e02c2 */
[----:B------:R-:W-:Y:S01]  /*13700*/  SEL R4, RZ, 0x10, P5 ;  /* 0x00000010ff047807 */ /* 0x000fe20002800000 */
[----:B------:R-:W-:Y:S01]  /*13710*/  IMAD.MOV.U32 R201, RZ, RZ, RZ ;  /* 0x000000ffffc97224 */ /* 0x000fe200078e00ff */
[----:B------:R-:W-:Y:S02]  /*13720*/  SEL R2, RZ, 0x10, P4 ;  /* 0x00000010ff027807 */ /* 0x000fe40002000000 */
[----:B------:R-:W-:Y:S02]  /*13730*/  IADD3 R202, R202, -0x80, R205 ;  /* 0xffffff80caca7810 */ /* 0x000fe40007ffe0cd */
[----:B------:R-:W-:Y:S03]  /*13740*/  IADD3 R14, -R4, 0x10, RZ ;  /* 0x00000010040e7810 */ /* 0x000fe60007ffe1ff */
[----:B------:R-:W-:Y:S01]  /*13750*/  IMAD.MOV.U32 R5, RZ, RZ, R202 ;  /* 0x000000ffff057224 */ /* 0x000fe200078e00ca */
[----:B------:R-:W-:Y:S01]  /*13760*/  LOP3.LUT R14, R14, 0xf, RZ, 0xc0, !PT ;  /* 0x0000000f0e0e7812 */ /* 0x000fe200078ec0ff */
[----:B------:R-:W-:Y:S05]  /*13770*/  @P2 IMAD.HI.U32 R0, R202, c[0x0][0x2bc], RZ ;  /* 0x0000af00ca002a27 */ /* 0x000fea00078e00ff */
[----:B------:R-:W-:Y:S02]  /*13780*/  @P2 SHF.R.U32.HI R5, RZ, c[0x0][0x2c0], R0 ;  /* 0x0000b000ff052a19 */ /* 0x000fe40000011600 */
[----:B------:R-:W-:Y:S02]  /*13790*/  ISETP.NE.U32.AND P2, PT, R4, RZ, PT ;  /* 0x000000ff0400720c */ /* 0x000fe40003f45070 */
[C---:B------:R-:W-:Y:S04]  /*137a0*/  @!P3 IADD3 R7, P0, R5.reuse, R206, RZ ;  /* 0x000000ce0507b210 */ /* 0x040fe80007f1e0ff */
[----:B------:R-:W-:Y:S01]  /*137b0*/  @!P3 LEA.HI.X.SX32 R0, R5, R198, 0x1, P0 ;  /* 0x000000c60500b211 */ /* 0x000fe200000f0eff */
[----:B------:R-:W-:Y:S01]  /*137c0*/  IMAD.MOV R5, RZ, RZ, -R5 ;  /* 0x000000ffff057224 */ /* 0x000fe200078e0a05 */
[----:B------:R-:W-:Y:S03]  /*137d0*/  @!P3 LEA R8, P0, R7, c[0x0][0x2a0], 0x2 ;  /* 0x0000a8000708ba11 */ /* 0x000fe600078010ff */
[----:B------:R-:W-:Y:S01]  /*137e0*/  IMAD R202, R5, c[0x0][0x2b8], R202 ;  /* 0x0000ae0005ca7a24 */ /* 0x000fe200078e02ca */
[----:B------:R-:W-:Y:S03]  /*137f0*/  @!P3 LEA.HI.X R9, R7, c[0x0][0x2a4], R0, 0x2, P0 ;  /* 0x0000a9000709ba11 */ /* 0x000fe600000f1400 */
[C---:B------:R-:W-:Y:S01]  /*13800*/  IMAD.WIDE.U32 R6, R202.reuse, c[0x0][0x1e0], RZ ;  /* 0x00007800ca067a25 */ /* 0x040fe200078e00ff */
[----:B------:R-:W-:Y:S01]  /*13810*/  SHF.R.S32.HI R5, RZ, 0x1f, R202 ;  /* 0x0000001fff057819 */ /* 0x000fe200000114ca */
[----:B------:R-:W2:Y:S04]  /*13820*/  @!P3 LDG.E R201, [R8.64] ;  /* 0x0000000608c9b981 */ /* 0x000ea8000c1e1900 */
[----:B------:R-:W-:Y:S04]  /*13830*/  IMAD R5, R5, c[0x0][0x1e0], RZ ;  /* 0x0000780005057a24 */ /* 0x000fe800078e02ff */
[----:B------:R-:W-:Y:S04]  /*13840*/  IMAD R5, R202, c[0x0][0x1e4], R5 ;  /* 0x00007900ca057a24 */ /* 0x000fe800078e0205 */
[----:B------:R-:W-:Y:S02]  /*13850*/  IMAD.IADD R7, R7, 0x1, R5 ;  /* 0x0000000107077824 */ /* 0x000fe400078e0205 */
[----:B------:R-:W-:Y:S01]  /*13860*/  IMAD R5, R192, c[0x0][0x1e8], RZ ;  /* 0x00007a00c0057a24 */ /* 0x000fe200078e02ff */
[----:B--2---:R-:W-:Y:S01]  /*13870*/  SHF.R.S32.HI R0, RZ, 0x1f, R201 ;  /* 0x0000001fff007819 */ /* 0x004fe200000114c9 */
[----:B------:R-:W-:Y:S04]  /*13880*/  IMAD.WIDE.U32 R6, R201, c[0x0][0x1f0], R6 ;  /* 0x00007c00c9067a25 */ /* 0x000fe800078e0006 */
        /* <DEDUP_REMOVED lines=9> */
[----:B------:R-:W-:Y:S03]  /*13920*/  SEL R0, RZ, 0x10, P6 ;  /* 0x00000010ff007807 */ /* 0x000fe60003000000 */
[----:B------:R-:W2:Y:S01]  /*13930*/  SHFL.IDX PT, R9, R8, 0x1, 0x181f ;  /* 0x00381f0008097f89 */ /* 0x000ea200000e0000 */
[----:B------:R-:W-:Y:S03]  /*13940*/  IADD3 R5, -R0, 0x10, RZ ;  /* 0x0000001000057810 */ /* 0x000fe60007ffe1ff */
[----:B------:R3:W-:Y:S01]  /*13950*/  SHFL.IDX PT, R13, R8, RZ, 0x181f ;  /* 0x00181fff080d7589 */ /* 0x0007e200000e0000 */
[----:B------:R-:W-:Y:S03]  /*13960*/  LOP3.LUT R5, R5, 0xf, RZ, 0xc0, !PT ;  /* 0x0000000f05057812 */ /* 0x000fe600078ec0ff */
[----:B------:R-:W4:Y:S01]  /*13970*/  SHFL.IDX PT, R11, R10, RZ, 0x181f ;  /* 0x00181fff0a0b7589 */ /* 0x000f2200000e0000 */
[----:B-1----:R-:W-:Y:S04]  /*13980*/  IADD3 R14, P1, P0, R14, R7, R208 ;  /* 0x000000070e0e7210 */ /* 0x002fe8000783e0d0 */
[----:B--2---:R-:W-:Y:S02]  /*13990*/  IADD3.X R15, RZ, R9, R209, P1, P0 ;  /* 0x00000009ff0f7210 */ /* 0x004fe40000fe04d1 */
[----:B------:R-:W-:Y:S04]  /*139a0*/  IADD3 R16, P1, P0, R6, R7, R211 ;  /* 0x0000000706107210 */ /* 0x000fe8000783e0d3 */
[----:B------:R-:W-:Y:S02]  /*139b0*/  IADD3.X R17, RZ, R9, R212, P1, P0 ;  /* 0x00000009ff117210 */ /* 0x000fe40000fe04d4 */
[----:B---3--:R-:W-:Y:S01]  /*139c0*/  IADD3 R8, P1, P0, R5, R7, R204 ;  /* 0x0000000705087210 */ /* 0x008fe2000783e0cc */
[----:B------:R-:W-:Y:S03]  /*139d0*/  IMAD R5, R213, 0x3000, R203 ;  /* 0x00003000d5057824 */ /* 0x000fe600078e02cb */
[----:B------:R-:W-:Y:S01]  /*139e0*/  IADD3.X R9, RZ, R9, R210, P1, P0 ;  /* 0x00000009ff097210 */ /* 0x000fe20000fe04d2 */
[----:B------:R-:W-:Y:S01]  /*139f0*/  IMAD.SHL.U32 R7, R5, 0x2, RZ ;  /* 0x0000000205077824 */ /* 0x000fe200078e00ff */
[----:B----4-:R-:W-:Y:S02]  /*13a00*/  IADD3 R20, P1, R208, R11, RZ ;  /* 0x0000000bd0147210 */ /* 0x010fe40007f3e0ff */
[----:B------:R-:W-:Y:S03]  /*13a10*/  IADD3 R18, P0, R11, R211, RZ ;  /* 0x000000d30b127210 */ /* 0x000fe60007f1e0ff */
[----:B------:R-:W-:Y:S01]  /*13a20*/  IMAD.X R21, R209, 0x1, R13, P1 ;  /* 0x00000001d1157824 */ /* 0x000fe200008e060d */
[----:B------:R-:W-:Y:S01]  /*13a30*/  ISETP.NE.U32.AND P1, PT, R2, RZ, PT ;  /* 0x000000ff0200720c */ /* 0x000fe20003f25070 */
[----:B------:R-:W-:Y:S01]  /*13a40*/  IMAD.X R19, R13, 0x1, R212, P0 ;  /* 0x000000010d137824 */ /* 0x000fe200000e06d4 */
        /* <DEDUP_REMOVED lines=9> */
.L_x_880:
        /* <DEDUP_REMOVED lines=9> */
.L_x_878:
[----:B-1----:R-:W1:Y:S01]  /*13b70*/  SHFL.BFLY PT, R6, R217, 0x2, 0x1f ;  /* 0x0c401f00d9067f89 */ /* 0x002e6200000e0000 */
        /* <DEDUP_REMOVED lines=17> */
[----:B------:R-:W2:Y:S01]  /*13c90*/  @P1 MUFU.LG2 R5, R5 ;  /* 0x0000000500051308 */ /* 0x000ea20000000c00 */
[----:B------:R-:W-:-:S07]  /*13ca0*/  @P0 FMUL.FTZ R16, R16, c[0x0][0x2d0] ;  /* 0x0000b40010100a20 */ /* 0x000fce0000410000 */
[----:B------:R-:W3:Y:S01]  /*13cb0*/  @P0 MUFU.LG2 R13, R0 ;  /* 0x00000000000d0308 */ /* 0x000ee20000000c00 */
[C---:B-1----:R-:W-:Y:S02]  /*13cc0*/  FMUL.FTZ R128, R4.reuse, R128 ;  /* 0x0000008004807220 */ /* 0x042fe40000410000 */
[C---:B------:R-:W-:Y:S02]  /*13cd0*/  FMUL.FTZ R129, R4.reuse, R129 ;  /* 0x0000008104817220 */ /* 0x040fe40000410000 */
[C---:B------:R-:W-:Y:S02]  /*13ce0*/  FMUL.FTZ R124, R4.reuse, R124 ;  /* 0x0000007c047c7220 */ /* 0x040fe40000410000 */
[C---:B------:R-:W-:Y:S01]  /*13cf0*/  FMUL.FTZ R125, R4.reuse, R125 ;  /* 0x0000007d047d7220 */ /* 0x040fe20000410000 */
[----:B------:R1:W4:Y:S01]  /*13d00*/  @P0 MUFU.RCP R2, R0 ;  /* 0x0000000000020308 */ /* 0x0003220000001000 */
[----:B--2---:R-:W-:Y:S02]  /*13d10*/  @P1 FMUL.FTZ R5, R5, 0.69314718246459960938 ;  /* 0x3f31721805051820 */ /* 0x004fe40000410000 */
[----:B------:R-:W-:-:S02]  /*13d20*/  FMUL.FTZ R120, R4, R120 ;  /* 0x0000007804787220 */ /* 0x000fc40000410000 */
[C---:B------:R-:W-:Y:S02]  /*13d30*/  FMUL.FTZ R121, R4.reuse, R121 ;  /* 0x0000007904797220 */ /* 0x040fe40000410000 */
        /* <DEDUP_REMOVED lines=43> */
[----:B------:R-:W-:Y:S02]  /*13ff0*/  FMUL.FTZ R97, R4, R97 ;  /* 0x0000006104617220 */ /* 0x000fe40000410000 */
[C---:B----4-:R-:W-:Y:S02]  /*14000*/  FMUL.FTZ R130, R2.reuse, R130 ;  /* 0x0000008202827220 */ /* 0x050fe40000410000 */
        /* <DEDUP_REMOVED lines=47> */
[----:B------:R-:W-:Y:S02]  /*14300*/  @P1 FFMA.FTZ R0, R14, R132, R5 ;  /* 0x000000840e001223 */ /* 0x000fe40000010005 */
[----:B------:R-:W-:Y:S02]  /*14310*/  @P0 FFMA.FTZ R12, R16, R3, R13 ;  /* 0x00000003100c0223 */ /* 0x000fe4000001000d */
.L_x_828:
[----:B------:R-:W-:Y:S01]  /*14320*/  SHF.R.S32.HI R2, RZ, 0x1f, R192 ;  /* 0x0000001fff027819 */ /* 0x000fe200000114c0 */
[----:B------:R-:W-:Y:S05]  /*14330*/  @P2 BRA `(.L_x_882) ;  /* 0x0000168000002947 */ /* 0x000fea0003800000 */
[----:B------:R-:W1:Y:S01]  /*14340*/  S2R R3, SR_TID.X ;  /* 0x0000000000037919 */ /* 0x000e620000002100 */
[----:B------:R-:W-:Y:S02]  /*14350*/  F2FP.PACK_AB R4, R9, R4 ;  /* 0x000000040904723e */ /* 0x000fe400000000ff */
[----:B------:R-:W-:Y:S01]  /*14360*/  F2FP.PACK_AB R6, R7, R6 ;  /* 0x000000060706723e */ /* 0x000fe200000000ff */
[----:B------:R-:W-:Y:S01]  /*14370*/  BAR.SYNC.DEFER_BLOCKING 0x1, 0x100 ;  /* 0x0044000000007b1d */ /* 0x000fe20000010000 */
[----:B------:R-:W-:Y:S01]  /*14380*/  F2FP.PACK_AB R10, R11, R10 ;  /* 0x0000000a0b0a723e */ /* 0x000fe200000000ff */
[----:B------:R-:W-:Y:S01]  /*14390*/  IMAD.MOV.U32 R11, RZ, RZ, 0x20 ;  /* 0x00000020ff0b7424 */ /* 0x000fe200078e00ff */
        /* <DEDUP_REMOVED lines=9> */
[----:B-1----:R-:W-:Y:S02]  /*14430*/  SHF.R.S32.HI R14, RZ, 0x1f, R3 ;  /* 0x0000001fff0e7819 */ /* 0x002fe40000011403 */
[----:B------:R-:W-:Y:S02]  /*14440*/  F2FP.PACK_AB R114, R115, R114 ;  /* 0x000000727372723e */ /* 0x000fe400000000ff */
[----:B------:R-:W-:Y:S02]  /*14450*/  LEA.HI R5, R14, R3, RZ, 0x2 ;  /* 0x000000030e057211 */ /* 0x000fe400078f10ff */
[----:B------:R-:W-:-:S02]  /*14460*/  F2FP.PACK_AB R108, R109, R108 ;  /* 0x0000006c6d6c723e */ /* 0x000fc400000000ff */
        /* <DEDUP_REMOVED lines=23> */
[----:B------:R-:W-:Y:S01]  /*145e0*/  SEL R16, R11, 0xffffffe0, !P1 ;  /* 0xffffffe00b107807 */ /* 0x000fe20004800000 */
[----:B------:R-:W-:Y:S01]  /*145f0*/  IMAD.SHL.U32 R17, R17, 0x2, RZ ;  /* 0x0000000211117824 */ /* 0x000fe200078e00ff */
[----:B------:R-:W-:Y:S02]  /*14600*/  F2FP.PACK_AB R38, R39, R38 ;  /* 0x000000262726723e */ /* 0x000fe400000000ff */
[----:B------:R-:W-:Y:S01]  /*14610*/  F2FP.PACK_AB R40, R41, R40 ;  /* 0x000000282928723e */ /* 0x000fe200000000ff */
[C---:B------:R-:W-:Y:S01]  /*14620*/  IMAD.IADD R11, R17.reuse, 0x1, R16 ;  /* 0x00000001110b7824 */ /* 0x040fe200078e0210 */
[C---:B------:R-:W-:Y:S01]  /*14630*/  IADD3 R9, R17.reuse, 0x80, RZ ;  /* 0x0000008011097810 */ /* 0x040fe20007ffe0ff */
[----:B------:R-:W-:Y:S01]  /*14640*/  STS [R17+0x80], R128 ;  /* 0x0000808011007388 */ /* 0x000fe20000000800 */
[----:B------:R-:W-:Y:S02]  /*14650*/  IADD3 R7, R17, 0x70, RZ ;  /* 0x0000007011077810 */ /* 0x000fe40007ffe0ff */
[----:B------:R-:W-:Y:S01]  /*14660*/  @P0 IADD3 R7, R9, 0x10, RZ ;  /* 0x0000001009070810 */ /* 0x000fe20007ffe0ff */
[----:B------:R-:W-:Y:S01]  /*14670*/  IMAD.MOV.U32 R9, RZ, RZ, 0x40 ;  /* 0x00000040ff097424 */ /* 0x000fe200078e00ff */
[----:B------:R-:W-:Y:S01]  /*14680*/  STS [R17+0x480], R130 ;  /* 0x0004808211007388 */ /* 0x000fe20000000800 */
[----:B------:R-:W-:-:S02]  /*14690*/  F2FP.PACK_AB R42, R43, R42 ;  /* 0x0000002a2b2a723e */ /* 0x000fc400000000ff */
[----:B------:R-:W-:Y:S01]  /*146a0*/  F2FP.PACK_AB R44, R45, R44 ;  /* 0x0000002c2d2c723e */ /* 0x000fe200000000ff */
[----:B------:R-:W-:Y:S01]  /*146b0*/  STS [R7], R124 ;  /* 0x0000007c07007388 */ /* 0x000fe20000000800 */
[----:B------:R-:W-:Y:S01]  /*146c0*/  SEL R20, R9, 0xffffffc0, !P2 ;  /* 0xffffffc009147807 */ /* 0x000fe20005000000 */
[--C-:B------:R-:W-:Y:S01]  /*146d0*/  IMAD.IADD R9, R16, 0x1, R7.reuse ;  /* 0x0000000110097824 */ /* 0x100fe200078e0207 */
[----:B------:R-:W-:Y:S01]  /*146e0*/  F2FP.PACK_AB R46, R47, R46 ;  /* 0x0000002e2f2e723e */ /* 0x000fe200000000ff */
[----:B------:R-:W-:Y:S01]  /*146f0*/  STS [R7+0x400], R126 ;  /* 0x0004007e07007388 */ /* 0x000fe20000000800 */
[----:B------:R-:W-:Y:S01]  /*14700*/  F2FP.PACK_AB R48, R49, R48 ;  /* 0x000000303130723e */ /* 0x000fe200000000ff */
[--C-:B------:R-:W-:Y:S01]  /*14710*/  IMAD.IADD R15, R17, 0x1, R20.reuse ;  /* 0x00000001110f7824 */ /* 0x100fe200078e0214 */
        /* <DEDUP_REMOVED lines=8> */
[----:B------:R-:W-:Y:S01]  /*147a0*/  IMAD.MOV.U32 R16, RZ, RZ, 0x4 ;  /* 0x00000004ff107424 */ /* 0x000fe200078e00ff */
[----:B------:R-:W-:Y:S01]  /*147b0*/  F2FP.PACK_AB R56, R57, R56 ;  /* 0x000000383938723e */ /* 0x000fe200000000ff */
[----:B------:R-:W-:Y:S01]  /*147c0*/  STS [R9], R116 ;  /* 0x0000007409007388 */ /* 0x000fe20000000800 */
[----:B------:R-:W-:Y:S01]  /*147d0*/  F2FP.PACK_AB R58, R59, R58 ;  /* 0x0000003a3b3a723e */ /* 0x000fe200000000ff */
[----:B------:R-:W-:Y:S01]  /*147e0*/  IMAD.WIDE R24, R195, R16, c[0x0][0x500] ;  /* 0x00014000c3187625 */ /* 0x000fe200078e0210 */
        /* <DEDUP_REMOVED lines=26> */
[----:B------:R-:W-:Y:S02]  /*14990*/  ISETP.NE.U32.AND P1, PT, RZ, c[0x0][0x508], PT ;  /* 0x00014200ff007a0c */ /* 0x000fe40003f25070 */
[----:B------:R-:W-:Y:S01]  /*149a0*/  ISETP.NE.U32.AND P0, PT, RZ, c[0x0][0x500], PT ;  /* 0x00014000ff007a0c */ /* 0x000fe20003f05070 */
[----:B------:R-:W-:Y:S01]  /*149b0*/  STS [R17+0x4080], R36 ;  /* 0x0040802411007388 */ /* 0x000fe20000000800 */
[----:B------:R-:W-:-:S02]  /*149c0*/  ISETP.NE.AND.EX P1, PT, RZ, c[0x0][0x50c], PT, P1 ;  /* 0x00014300ff007a0c */ /* 0x000fc40003f25310 */
        /* <DEDUP_REMOVED lines=33> */
[----:B-1----:R-:W-:-:S02]  /*14be0*/  IMAD.MOV.U32 R4, RZ, RZ, c[0x0][0x388] ;  /* 0x0000e200ff047624 */ /* 0x002fc400078e00ff */
[----:B------:R-:W-:-:S03]  /*14bf0*/  @P1 IMAD.WIDE R16, R195, R16, c[0x0][0x508] ;  /* 0x00014200c3101625 */ /* 0x000fc600078e0210 */
[----:B------:R-:W4:Y:S04]  /*14c00*/  @P0 LDG.E R7, [R24.64] ;  /* 0x0000000618070981 */ /* 0x000f28000c1e1900 */
[----:B------:R3:W5:Y:S01]  /*14c10*/  @P1 LDG.E R4, [R16.64] ;  /* 0x0000000610041981 */ /* 0x000762000c1e1900 */
[----:B--2---:R-:W-:Y:S02]  /*14c20*/  CS2R R10, SRZ ;  /* 0x00000000000a7805 */ /* 0x004fe4000001ff00 */
[--C-:B----4-:R-:W-:Y:S01]  /*14c30*/  @P0 SHF.R.S32.HI R11, RZ, 0x1f, R7.reuse ;  /* 0x0000001fff0b0819 */ /* 0x110fe20000011407 */
[----:B------:R-:W-:Y:S01]  /*14c40*/  @P0 IMAD.MOV.U32 R10, RZ, RZ, R7 ;  /* 0x000000ffff0a0224 */ /* 0x000fe200078e0007 */
[----:B------:R-:W-:Y:S05]  /*14c50*/  @P1 BRA `(.L_x_883) ;  /* 0x0000004000001947 */ /* 0x000fea0003800000 */
[----:B---3--:R-:W-:Y:S05]  /*14c60*/  @!P0 BRA `(.L_x_883) ;  /* 0x0000003000008947 */ /* 0x008fea0003800000 */
[----:B-----5:R-:W2:Y:S04]  /*14c70*/  LDG.E R4, [R24.64] ;  /* 0x0000000618047981 */ /* 0x020ea8000c1e1900 */
[----:B------:R-:W2:Y:S02]  /*14c80*/  LDG.E R7, [R24.64+0x4] ;  /* 0x0000040618077981 */ /* 0x000ea4000c1e1900 */
[----:B--2---:R-:W-:-:S02]  /*14c90*/  IADD3 R4, -R4, R7, RZ ;  /* 0x0000000704047210 */ /* 0x004fc40007ffe1ff */
.L_x_883:
[----:B---3--:R-:W-:Y:S01]  /*14ca0*/  LOP3.LUT R6, R13, 0xffffffe0, RZ, 0xc0, !PT ;  /* 0xffffffe00d067812 */ /* 0x008fe200078ec0ff */
        /* <DEDUP_REMOVED lines=12> */
[----:B------:R-:W-:Y:S01]  /*14d70*/  IMAD R17, R192, c[0x0][0x3ec], R17 ;  /* 0x0000fb00c0117a24 */ /* 0x000fe200078e0211 */
[----:B------:R-:W-:-:S02]  /*14d80*/  LEA.HI R6, R6, R7, RZ, 0x2 ;  /* 0x0000000706067211 */ /* 0x000fc400078f10ff */
[----:B------:R-:W-:Y:S02]  /*14d90*/  IADD3 R5, -R16, R5, RZ ;  /* 0x0000000510057210 */ /* 0x000fe40007ffe1ff */
[----:B------:R-:W-:Y:S01]  /*14da0*/  SHF.R.S32.HI R16, RZ, 0x2, R6 ;  /* 0x00000002ff107819 */ /* 0x000fe20000011406 */
[----:B------:R-:W-:Y:S01]  /*14db0*/  IMAD.IADD R6, R18, 0x1, -R9 ;  /* 0x0000000112067824 */ /* 0x000fe200078e0a09 */
[----:B------:R-:W-:Y:S01]  /*14dc0*/  ISETP.NE.AND P1, PT, R8, 0x1, PT ;  /* 0x000000010800780c */ /* 0x000fe20003f25270 */
[----:B------:R-:W-:Y:S01]  /*14dd0*/  IMAD R9, R2, c[0x0][0x490], RZ ;  /* 0x0001240002097a24 */ /* 0x000fe200078e02ff */
[----:B------:R-:W-:Y:S01]  /*14de0*/  MOV R18, R10 ;  /* 0x0000000a00127202 */ /* 0x000fe20000000f00 */
[----:B------:R-:W-:Y:S01]  /*14df0*/  IMAD R5, R5, 0x10, R16 ;  /* 0x0000001005057824 */ /* 0x000fe200078e0210 */
[----:B------:R-:W-:Y:S01]  /*14e00*/  LOP3.LUT P2, RZ, R7, 0x3, RZ, 0xc0, !PT ;  /* 0x0000000307ff7812 */ /* 0x000fe2000784c0ff */
[----:B------:R-:W-:Y:S01]  /*14e10*/  IMAD R7, R11, c[0x0][0x3a0], RZ ;  /* 0x0000e8000b077a24 */ /* 0x000fe200078e02ff */
[-C--:B------:R-:W-:Y:S01]  /*14e20*/  LEA.HI R13, R14, R3.reuse, RZ, 0x3 ;  /* 0x000000030e0d7211 */ /* 0x080fe200078f18ff */
[----:B------:R-:W-:Y:S01]  /*14e30*/  IMAD R15, R6, 0x8, R5 ;  /* 0x00000008060f7824 */ /* 0x000fe200078e0205 */
[----:B------:R-:W-:Y:S01]  /*14e40*/  LEA.HI R14, R14, R3, RZ, 0x6 ;  /* 0x000000030e0e7211 */ /* 0x000fe200078f30ff */
[----:B------:R-:W-:Y:S01]  /*14e50*/  IMAD.WIDE.U32 R18, R192, c[0x0][0x490], R18 ;  /* 0x00012400c0127a25 */ /* 0x000fe200078e0012 */
[----:B------:R-:W-:-:S02]  /*14e60*/  LOP3.LUT R6, R13, 0xfffffff8, RZ, 0xc0, !PT ;  /* 0xfffffff80d067812 */ /* 0x000fc400078ec0ff */
[----:B-1----:R-:W-:Y:S01]  /*14e70*/  LEA R8, R54, R15, 0x7 ;  /* 0x0000000f36087211 */ /* 0x002fe200078e38ff */
[----:B------:R-:W-:Y:S01]  /*14e80*/  IMAD R9, R192, c[0x0][0x494], R9 ;  /* 0x00012500c0097a24 */ /* 0x000fe200078e0209 */
[----:B------:R-:W-:Y:S01]  /*14e90*/  SHF.R.S32.HI R13, RZ, 0x3, R13 ;  /* 0x00000003ff0d7819 */ /* 0x000fe2000001140d */
[C---:B------:R-:W-:Y:S02]  /*14ea0*/  IMAD R7, R10.reuse, c[0x0][0x3a4], R7 ;  /* 0x0000e9000a077a24 */ /* 0x040fe400078e0207 */
[----:B------:R-:W-:-:S04]  /*14eb0*/  IMAD.WIDE.U32 R10, R10, c[0x0][0x3a0], RZ ;  /* 0x0000e8000a0a7a25 */ /* 0x000fc800078e00ff */
[----:B------:R-:W-:Y:S01]  /*14ec0*/  IMAD.IADD R19, R19, 0x1, R9 ;  /* 0x0000000113137824 */ /* 0x000fe200078e0209 */
[----:B------:R-:W-:Y:S01]  /*14ed0*/  IADD3 R11, R11, R7, RZ ;  /* 0x000000070b0b7210 */ /* 0x000fe20007ffe0ff */
[----:B------:R-:W-:-:S04]  /*14ee0*/  @P1 IMAD.HI.U32 R9, R8, c[0x0][0x4ec], RZ ;  /* 0x00013b0008091a27 */ /* 0x000fc800078e00ff */
[----:B------:R-:W-:Y:S01]  /*14ef0*/  IMAD.IADD R6, R3, 0x1, -R6 ;  /* 0x0000000103067824 */ /* 0x000fe200078e0a06 */
[----:B------:R-:W-:Y:S01]  /*14f00*/  SHF.R.S32.HI R3, RZ, 0x1f, R195 ;  /* 0x0000001fff037819 */ /* 0x000fe200000114c3 */
[----:B------:R-:W-:Y:S01]  /*14f10*/  IMAD.MOV.U32 R7, RZ, RZ, R8 ;  /* 0x000000ffff077224 */ /* 0x000fe200078e0008 */
[----:B------:R-:W-:Y:S01]  /*14f20*/  @P1 SHF.R.U32.HI R7, RZ, c[0x0][0x4f0], R9 ;  /* 0x00013c00ff071a19 */ /* 0x000fe20000011609 */
[----:B------:R-:W-:Y:S01]  /*14f30*/  IMAD.SHL.U32 R2, R13, 0x40, RZ ;  /* 0x000000400d027824 */ /* 0x000fe200078e00ff */
[----:B------:R-:W-:Y:S01]  /*14f40*/  SEL R195, R195, RZ, !P0 ;  /* 0x000000ffc3c37207 */ /* 0x000fe20004000000 */
[----:B------:R-:W-:Y:S01]  /*14f50*/  IMAD.WIDE.U32 R10, R192, c[0x0][0x3e8], R10 ;  /* 0x0000fa00c00a7a25 */ /* 0x000fe200078e000a */
[----:B------:R-:W-:Y:S02]  /*14f60*/  SEL R3, R3, RZ, !P0 ;  /* 0x000000ff03037207 */ /* 0x000fe40004000000 */
[----:B------:R-:W-:Y:S01]  /*14f70*/  LEA R15, R6, R13, 0x5 ;  /* 0x0000000d060f7211 */ /* 0x000fe200078e28ff */
[----:B------:R-:W-:Y:S01]  /*14f80*/  IMAD.MOV R9, RZ, RZ, -R7 ;  /* 0x000000ffff097224 */ /* 0x000fe200078e0a07 */
[----:B------:R-:W-:Y:S01]  /*14f90*/  IADD3 R11, R11, R17, RZ ;  /* 0x000000110b0b7210 */ /* 0x000fe20007ffe0ff */
        /* <DEDUP_REMOVED lines=8> */
[----:B------:R-:W-:-:S03]  /*15020*/  @P1 IMAD.HI.U32 R17, R8, c[0x0][0x4ec], RZ ;  /* 0x00013b0008111a27 */ /* 0x000fc600078e00ff */
[----:B------:R-:W-:Y:S01]  /*15030*/  IADD3.X R21, R16, R19, R15, P0, !PT ;  /* 0x0000001310157210 */ /* 0x000fe200007fe40f */
[----:B------:R-:W-:Y:S01]  /*15040*/  IMAD R18, R18, c[0x0][0x488], RZ ;  /* 0x0001220012127a24 */ /* 0x000fe200078e02ff */
[----:B------:R-:W-:Y:S01]  /*15050*/  LOP3.LUT R15, R2, 0x1c0, RZ, 0xc0, !PT ;  /* 0x000001c0020f7812 */ /* 0x000fe200078ec0ff */
        /* <DEDUP_REMOVED lines=77> */
.L_x_885:
[----:B--2---:R-:W-:Y:S05]  /*15530*/  BSYNC B0 ;  /* 0x0000000000007941 */ /* 0x004fea0003800000 */
.L_x_884:
        /* <DEDUP_REMOVED lines=23> */
.L_x_887:
[----:B------:R-:W-:Y:S05]  /*156b0*/  BSYNC B0 ;  /* 0x0000000000007941 */ /* 0x000fea0003800000 */
.L_x_886:
        /* <DEDUP_REMOVED lines=23> */
.L_x_889:
[----:B------:R-:W-:Y:S05]  /*15830*/  BSYNC B0 ;  /* 0x0000000000007941 */ /* 0x000fea0003800000 */
.L_x_888:
        /* <DEDUP_REMOVED lines=24> */
.L_x_882:
        /* <DEDUP_REMOVED lines=18> */
.L_x_890:
        /* <DEDUP_REMOVED lines=13> */
[----:B------:R-:W-:Y:S01]  /*15bb0*/  IMAD R9, R2, c[0x0][0x490], RZ ;  /* 0x0001240002097a24 */ /* 0x000fe200078e02ff */
[----:B------:R-:W-:Y:S01]  /*15bc0*/  MOV R12, R10 ;  /* 0x0000000a000c7202 */ /* 0x000fe20000000f00 */
[----:B------:R-:W-:Y:S01]  /*15bd0*/  IMAD.MOV.U32 R13, RZ, RZ, R11 ;  /* 0x000000ffff0d7224 */ /* 0x000fe200078e000b */
[----:B------:R-:W-:Y:S01]  /*15be0*/  ISETP.NE.AND P0, PT, R4, 0x1, PT ;  /* 0x000000010400780c */ /* 0x000fe20003f05270 */
[C---:B------:R-:W-:Y:S01]  /*15bf0*/  IMAD R4, R192.reuse, c[0x0][0x494], R9 ;  /* 0x00012500c0047a24 */ /* 0x040fe200078e0209 */
[----:B------:R-:W-:Y:S01]  /*15c00*/  MOV R7, R8 ;  /* 0x0000000800077202 */ /* 0x000fe20000000f00 */
[----:B------:R-:W-:-:S05]  /*15c10*/  IMAD.WIDE.U32 R12, R192, c[0x0][0x490], R12 ;  /* 0x00012400c00c7a25 */ /* 0x000fca00078e000c */
[----:B------:R-:W-:Y:S01]  /*15c20*/  IADD3 R13, R4, R13, RZ ;  /* 0x0000000d040d7210 */ /* 0x000fe20007ffe0ff */
[----:B------:R-:W-:-:S04]  /*15c30*/  IMAD R4, R5, c[0x0][0x498], RZ ;  /* 0x0001260005047a24 */ /* 0x000fc800078e02ff */
[----:B------:R-:W-:-:S04]  /*15c40*/  @P0 IMAD.HI.U32 R6, R8, c[0x0][0x4ec], RZ ;  /* 0x00013b0008060a27 */ /* 0x000fc800078e00ff */
[----:B------:R-:W-:Y:S01]  /*15c50*/  IMAD.WIDE.U32 R12, R195, c[0x0][0x498], R12 ;  /* 0x00012600c30c7a25 */ /* 0x000fe200078e000c */
[----:B------:R-:W-:-:S03]  /*15c60*/  @P0 SHF.R.U32.HI R7, RZ, c[0x0][0x4f0], R6 ;  /* 0x00013c00ff070a19 */ /* 0x000fc60000011606 */
[----:B------:R-:W-:Y:S01]  /*15c70*/  IMAD R15, R195, c[0x0][0x49c], R4 ;  /* 0x00012700c30f7a24 */ /* 0x000fe200078e0204 */
[--C-:B------:R-:W-:Y:S01]  /*15c80*/  SHF.R.S32.HI R4, RZ, 0x1f, R7.reuse ;  /* 0x0000001fff047819 */ /* 0x100fe20000011407 */
[----:B------:R-:W-:Y:S01]  /*15c90*/  IMAD.MOV R9, RZ, RZ, -R7 ;  /* 0x000000ffff097224 */ /* 0x000fe200078e0a07 */
[----:B------:R-:W-:-:S03]  /*15ca0*/  IADD3 R12, P0, R7, R12, RZ ;  /* 0x0000000c070c7210 */ /* 0x000fc60007f1e0ff */
[----:B------:R-:W-:Y:S01]  /*15cb0*/  IMAD R9, R9, c[0x0][0x4e8], R8 ;  /* 0x00013a0009097a24 */ /* 0x000fe200078e0208 */
[----:B------:R-:W-:Y:S02]  /*15cc0*/  IADD3.X R13, R4, R13, R15, P0, !PT ;  /* 0x0000000d040d7210 */ /* 0x000fe400007fe40f */
[----:B------:R-:W-:Y:S02]  /*15cd0*/  MOV R4, 0xff800000 ;  /* 0xff80000000047802 */ /* 0x000fe40000000f00 */
[----:B------:R-:W-:Y:S01]  /*15ce0*/  SHF.R.S32.HI R6, RZ, 0x1f, R9 ;  /* 0x0000001fff067819 */ /* 0x000fe20000011409 */
[----:B------:R-:W-:-:S04]  /*15cf0*/  IMAD.WIDE.U32 R12, R9, c[0x0][0x488], R12 ;  /* 0x00012200090c7a25 */ /* 0x000fc800078e000c */
[----:B------:R-:W-:-:S04]  /*15d00*/  IMAD R6, R6, c[0x0][0x488], RZ ;  /* 0x0001220006067a24 */ /* 0x000fc800078e02ff */
[----:B------:R-:W-:Y:S01]  /*15d10*/  IMAD R7, R9, c[0x0][0x48c], R6 ;  /* 0x0001230009077a24 */ /* 0x000fe200078e0206 */
[----:B------:R-:W-:-:S04]  /*15d20*/  LEA R6, P0, R12, c[0x0][0x450], 0x2 ;  /* 0x000114000c067a11 */ /* 0x000fc800078010ff */
[----:B------:R-:W-:-:S04]  /*15d30*/  IADD3 R7, R13, R7, RZ ;  /* 0x000000070d077210 */ /* 0x000fc80007ffe0ff */
[----:B------:R-:W-:-:S05]  /*15d40*/  LEA.HI.X R7, R12, c[0x0][0x454], R7, 0x2, P0 ;  /* 0x000115000c077a11 */ /* 0x000fca00000f1407 */
[----:B------:R1:W-:Y:S02]  /*15d50*/  STG.E [R6.64], R4 ;  /* 0x0000000406007986 */ /* 0x0003e4000c101906 */
.L_x_892:
[----:B------:R-:W-:Y:S05]  /*15d60*/  BSYNC B0 ;  /* 0x0000000000007941 */ /* 0x000fea0003800000 */
.L_x_891:
[----:B-1----:R-:W1:Y:S01]  /*15d70*/  S2R R6, SR_CTAID.X ;  /* 0x0000000000067919 */ /* 0x002e620000002500 */
[----:B------:R-:W-:Y:S01]  /*15d80*/  SHF.R.S32.HI R9, RZ, 0x1f, R0 ;  /* 0x0000001fff097819 */ /* 0x000fe20000011400 */
[----:B------:R-:W-:Y:S01]  /*15d90*/  IMAD R7, R11, c[0x0][0x3a0], RZ ;  /* 0x0000e8000b077a24 */ /* 0x000fe200078e02ff */
[----:B------:R-:W-:Y:S01]  /*15da0*/  MOV R8, c[0x0][0x4e8] ;  /* 0x00013a0000087a02 */ /* 0x000fe20000000f00 */
[----:B-----5:R-:W-:Y:S01]  /*15db0*/  IMAD R3, R3, c[0x0][0x4e8], RZ ;  /* 0x00013a0003037a24 */ /* 0x020fe200078e02ff */
[----:B------:R-:W-:Y:S01]  /*15dc0*/  LEA.HI R4, R9, R0, RZ, 0x3 ;  /* 0x0000000009047211 */ /* 0x000fe200078f18ff */
[----:B------:R-:W-:Y:S01]  /*15dd0*/  IMAD R7, R10, c[0x0][0x3a4], R7 ;  /* 0x0000e9000a077a24 */ /* 0x000fe200078e0207 */
[----:B------:R-:W-:Y:S01]  /*15de0*/  ISETP.NE.AND P0, PT, R8, 0x1, PT ;  /* 0x000000010800780c */ /* 0x000fe20003f05270 */
[----:B------:R-:W-:Y:S01]  /*15df0*/  IMAD.WIDE.U32 R10, R10, c[0x0][0x3a0], RZ ;  /* 0x0000e8000a0a7a25 */ /* 0x000fe200078e00ff */
[----:B------:R-:W-:Y:S01]  /*15e00*/  LOP3.LUT R9, R4, 0xfffffff8, RZ, 0xc0, !PT ;  /* 0xfffffff804097812 */ /* 0x000fe200078ec0ff */
[----:B------:R-:W-:Y:S01]  /*15e10*/  BSSY B0, `(.L_x_893) ;  /* 0x0000036000007945 */ /* 0x000fe20003800000 */
[----:B------:R-:W-:-:S02]  /*15e20*/  SHF.R.S32.HI R4, RZ, 0x3, R4 ;  /* 0x00000003ff047819 */ /* 0x000fc40000011404 */
[----:B------:R-:W-:Y:S01]  /*15e30*/  IADD3 R11, R11, R7, RZ ;  /* 0x000000070b0b7210 */ /* 0x000fe20007ffe0ff */
[----:B------:R-:W-:Y:S02]  /*15e40*/  IMAD.IADD R9, R0, 0x1, -R9 ;  /* 0x0000000100097824 */ /* 0x000fe400078e0a09 */
[----:B------:R-:W-:Y:S02]  /*15e50*/  IMAD R7, R2, c[0x0][0x3e8], RZ ;  /* 0x0000fa0002077a24 */ /* 0x000fe400078e02ff */
[C---:B------:R-:W-:Y:S01]  /*15e60*/  IMAD.WIDE.U32 R10, R192.reuse, c[0x0][0x3e8], R10 ;  /* 0x0000fa00c00a7a25 */ /* 0x040fe200078e000a */
[CC--:B------:R-:W-:Y:S02]  /*15e70*/  LEA R13, R9.reuse, R4.reuse, 0x5 ;  /* 0x00000004090d7211 */ /* 0x0c0fe400078e28ff */
[----:B------:R-:W-:Y:S01]  /*15e80*/  SHF.L.U32 R9, R9, 0x3, RZ ;  /* 0x0000000309097819 */ /* 0x000fe200000006ff */
[----:B------:R-:W-:Y:S02]  /*15e90*/  IMAD R7, R192, c[0x0][0x3ec], R7 ;  /* 0x0000fb00c0077a24 */ /* 0x000fe400078e0207 */
[C---:B-1----:R-:W-:Y:S01]  /*15ea0*/  IMAD R13, R6.reuse, 0x80, R13 ;  /* 0x00000080060d7824 */ /* 0x042fe200078e020d */
[----:B------:R-:W-:Y:S01]  /*15eb0*/  LEA R4, R6, R4, 0x7 ;  /* 0x0000000406047211 */ /* 0x000fe200078e38ff */
[----:B------:R-:W-:Y:S01]  /*15ec0*/  IMAD R2, R5, c[0x0][0x3f0], RZ ;  /* 0x0000fc0005027a24 */ /* 0x000fe200078e02ff */
[----:B------:R-:W-:Y:S01]  /*15ed0*/  IADD3 R11, R7, R11, RZ ;  /* 0x0000000b070b7210 */ /* 0x000fe20007ffe0ff */
[----:B------:R-:W-:Y:S01]  /*15ee0*/  @P0 IMAD.HI.U32 R0, R13, c[0x0][0x4ec], RZ ;  /* 0x00013b000d000a27 */ /* 0x000fe200078e00ff */
[----:B------:R-:W-:-:S02]  /*15ef0*/  MOV R5, R13 ;  /* 0x0000000d00057202 */ /* 0x000fc40000000f00 */
[----:B------:R-:W-:Y:S01]  /*15f00*/  IADD3 R6, R9, 0x40, RZ ;  /* 0x0000004009067810 */ /* 0x000fe20007ffe0ff */
        /* <DEDUP_REMOVED lines=38> */
.L_x_894:
[----:B------:R-:W-:Y:S05]  /*16170*/  BSYNC B0 ;  /* 0x0000000000007941 */ /* 0x000fea0003800000 */
.L_x_893:
        /* <DEDUP_REMOVED lines=21> */
.L_x_896:
[----:B------:R-:W-:Y:S05]  /*162d0*/  BSYNC B0 ;  /* 0x0000000000007941 */ /* 0x000fea0003800000 */
.L_x_895:
        /* <DEDUP_REMOVED lines=21> */
.L_x_898:
[----:B------:R-:W-:Y:S05]  /*16430*/  BSYNC B0 ;  /* 0x0000000000007941 */ /* 0x000fea0003800000 */
.L_x_897:
        /* <DEDUP_REMOVED lines=22> */
.L_x_899:
        /* <DEDUP_REMOVED lines=14> */
.L_x_1507:


//--------------------- .text._ZN7cutlass13device_kernelIN5flash19enable_sm80_to_sm89INS1_16FlashAttnFwdSm80INS1_25CollectiveMainloopFwdSm80ILi8ELi2ELb0EN4cute5tupleIJNS5_1CILi128EEENS7_ILi64EEENS7_ILi192EEEEEELi192ENS_6half_tEfNS_4arch4Sm80ELb0ELb1ELb1ELb0ELb1ELb0ELb1ELb0EEENS1_21CollectiveEpilogueFwdINS6_IJS8_SA_S9_EEENS6_IJNS7_ILi1EEESI_SI_EEESC_SE_Li256ELb0ELb1ELb0ELb0EEENS1_19SingleTileSchedulerILb0ELb0ELb1ELi128EEEEEEEEEvNT_6ParamsE --------------------------
	.section	.text._ZN7cutlass13device_kernelIN5flash19enable_sm80_to_sm89INS1_16FlashAttnFwdSm80INS1_25CollectiveMainloopFwdSm80ILi8ELi2ELb0EN4cute5tupleIJNS5_1CILi128EEENS7_ILi64EEENS7_ILi192EEEEEELi192ENS_6half_tEfNS_4arch4Sm80ELb0ELb1ELb1ELb0ELb1ELb0ELb1ELb0EEENS1_21CollectiveEpilogueFwdINS6_IJS8_SA_S9_EEENS6_IJNS7_ILi1EEESI_SI_EEESC_SE_Li256ELb0ELb1ELb0ELb0EEENS1_19SingleTileSchedulerILb0ELb0ELb1ELi128EEEEEEEEEvNT_6ParamsE,"ax",@progbits
	.sectioninfo	@"SHI_REGISTERS=255"
	.align	128
.text._ZN7cutlass13device_kernelIN5flash19enable_sm80_to_sm89INS1_16FlashAttnFwdSm80INS1_25CollectiveMainloopFwdSm80ILi8ELi2ELb0EN4cute5tupleIJNS5_1CILi128EEENS7_ILi64EEENS7_ILi192EEEEEELi192ENS_6half_tEfNS_4arch4Sm80ELb0ELb1ELb1ELb0ELb1ELb0ELb1ELb0EEENS1_21CollectiveEpilogueFwdINS6_IJS8_SA_S9_EEENS6_IJNS7_ILi1EEESI_SI_EEESC_SE_Li256ELb0ELb1ELb0ELb0EEENS1_19SingleTileSchedulerILb0ELb0ELb1ELi128EEEEEEEEEvNT_6ParamsE:
        .type           _ZN7cutlass13device_kernelIN5flash19enable_sm80_to_sm89INS1_16FlashAttnFwdSm80INS1_25CollectiveMainloopFwdSm80ILi8ELi2ELb0EN4cute5tupleIJNS5_1CILi128EEENS7_ILi64EEENS7_ILi192EEEEEELi192ENS_6half_tEfNS_4arch4Sm80ELb0ELb1ELb1ELb0ELb1ELb0ELb1ELb0EEENS1_21CollectiveEpilogueFwdINS6_IJS8_SA_S9_EEENS6_IJNS7_ILi1EEESI_SI_EEESC_SE_Li256ELb0ELb1ELb0ELb0EEENS1_19SingleTileSchedulerILb0ELb0ELb1ELi128EEEEEEEEEvNT_6ParamsE,@function
        .size           _ZN7cutlass13device_kernelIN5flash19enable_sm80_to_sm89INS1_16FlashAttnFwdSm80INS1_25CollectiveMainloopFwdSm80ILi8ELi2ELb0EN4cute5tupleIJNS5_1CILi128EEENS7_ILi64EEENS7_ILi192EEEEEELi192ENS_6half_tEfNS_4arch4Sm80ELb0ELb1ELb1ELb0ELb1ELb0ELb1ELb0EEENS1_21CollectiveEpilogueFwdINS6_IJS8_SA_S9_EEENS6_IJNS7_ILi1EEESI_SI_EEESC_SE_Li256ELb0ELb1ELb0ELb0EEENS1_19SingleTileSchedulerILb0ELb0ELb1ELi128EEEEEEEEEvNT_6ParamsE,(.L_x_1508 - _ZN7cutlass13device_kernelIN5flash19enable_sm80_to_sm89INS1_16FlashAttnFwdSm80INS1_25CollectiveMainloopFwdSm80ILi8ELi2ELb0EN4cute5tupleIJNS5_1CILi128EEENS7_ILi64EEENS7_ILi192EEEEEELi192ENS_6half_tEfNS_4arch4Sm80ELb0ELb1ELb1ELb0ELb1ELb0ELb1ELb0EEENS1_21CollectiveEpilogueFwdINS6_IJS8_SA_S9_EEENS6_IJNS7_ILi1EEESI_SI_EEESC_SE_Li256ELb0ELb1ELb0ELb0EEENS1_19SingleTileSchedulerILb0ELb0ELb1ELi128EEEEEEEEEvNT_6ParamsE)
        .other          _ZN7cutlass13device_kernelIN5flash19enable_sm80_to_sm89INS1_16FlashAttnFwdSm80INS1_25CollectiveMainloopFwdSm80ILi8ELi2ELb0EN4cute5tupleIJNS5_1CILi128EEENS7_ILi64EEENS7_ILi192EEEEEELi192ENS_6half_tEfNS_4arch4Sm80ELb0ELb1ELb1ELb0ELb1ELb0ELb1ELb0EEENS1_21CollectiveEpilogueFwdINS6_IJS8_SA_S9_EEENS6_IJNS7_ILi1EEESI_SI_EEESC_SE_Li256ELb0ELb1ELb0ELb0EEENS1_19SingleTileSchedulerILb0ELb0ELb1ELi128EEEEEEEEEvNT_6ParamsE,@"STO_CUDA_ENTRY STV_DEFAULT"
_ZN7cutlass13device_kernelIN5flash19enable_sm80_to_sm89INS1_16FlashAttnFwdSm80INS1_25CollectiveMainloopFwdSm80ILi8ELi2ELb0EN4cute5tupleIJNS5_1CILi128EEENS7_ILi64EEENS7_ILi192EEEEEELi192ENS_6half_tEfNS_4arch4Sm80ELb0ELb1ELb1ELb0ELb1ELb0ELb1ELb0EEENS1_21CollectiveEpilogueFwdINS6_IJS8_SA_S9_EEENS6_IJNS7_ILi1EEESI_SI_EEESC_SE_Li256ELb0ELb1ELb0ELb0EEENS1_19SingleTileSchedulerILb0ELb0ELb1ELi128EEEEEEEEEvNT_6ParamsE:
[----:B------:R-:W-:Y:S02]  /*0000*/  MOV R1, c[0x0][0x28] ;  /* 0x00000a0000017a02 */ /* 0x000fe40000000f00 */
[----:B------:R-:W1:Y:S02]  /*0010*/  S2UR UR6, SR_CTAID.Z ;  /* 0x00000000000679c3 */ /* 0x000e640000002700 */
[----:B-1----:R-:W-:-:S13]  /*0020*/  ISETP.LE.AND P0, PT, RZ, UR6, PT ;  /* 0x00000006ff007c0c */ /* 0x002fda000bf03270 */
[----:B------:R-:W-:Y:S05]  /*0030*/  @!P0 EXIT ;  /* 0x000000000000894d */ /* 0x000fea0003800000 */
[----:B------:R-:W1:Y:S01]  /*0040*/  S2R R215, SR_CTAID.X ;  /* 0x0000000000d77919 */ /* 0x000e620000002500 */
[----:B------:R-:W-:Y:S01]  /*0050*/  ULDC.64 UR4, c[0x0][0x370] ;  /* 0x0000dc0000047ab9 */ /* 0x000fe20000000a00 */
[----:B------:R-:W-:Y:S01]  /*0060*/  IMAD.MOV.U32 R204, RZ, RZ, RZ ;  /* 0x000000ffffcc7224 */ /* 0x000fe200078e00ff */
[----:B------:R-:W-:Y:S01]  /*0070*/  UISETP.NE.U32.AND UP0, UPT, URZ, UR4, UPT ;  /* 0x000000043f00728c */ /* 0x000fe2000bf05070 */
[----:B------:R-:W-:Y:S01]  /*0080*/  IMAD.MOV.U32 R197, RZ, RZ, c[0x0][0x2c4] ;  /* 0x0000b100ffc57624 */ /* 0x000fe200078e00ff */
[----:B------:R-:W-:Y:S02]  /*0090*/  ULDC.64 UR8, c[0x0][0x370] ;  /* 0x0000dc0000087ab9 */ /* 0x000fe40000000a00 */
[----:B------:R-:W-:Y:S02]  /*00a0*/  UISETP.NE.AND.EX UP0, UPT, URZ, UR5, UPT, UP0 ;  /* 0x000000053f00728c */ /* 0x000fe4000bf05300 */
[----:B------:R-:W-:Y:S01]  /*00b0*/  ISETP.NE.AND P1, PT, R197, 0x1, PT ;  /* 0x00000001c500780c */ /* 0x000fe20003f25270 */
[----:B------:R-:W2:Y:S01]  /*00c0*/  S2UR UR7, SR_CTAID.Y ;  /* 0x00000000000779c3 */ /* 0x000ea20000002600 */
[----:B------:R-:W-:-:S02]  /*00d0*/  ULDC.64 UR12, c[0x0][0x118] ;  /* 0x00004600000c7ab9 */ /* 0x000fc40000000a00 */
[----:B------:R-:W-:-:S05]  /*00e0*/  PLOP3.LUT P0, PT, PT, PT, UP0, 0x80, 0x0 ;  /* 0x000000000000781c */ /* 0x000fca0003f0f008 */
[----:B------:R-:W-:Y:S02]  /*00f0*/  @UP0 UMOV UR4, 0x4 ;  /* 0x0000000400040882 */ /* 0x000fe40000000000 */
[----:B------:R-:W-:Y:S01]  /*0100*/  @UP0 UIMAD.WIDE UR4, UR6, UR4, UR8 ;  /* 0x00000004060402a5 */ /* 0x000fe2000f8e0208 */
[----:B-1----:R-:W-:Y:S01]  /*0110*/  IMAD.SHL.U32 R148, R215, 0x80, RZ ;  /* 0x00000080d7947824 */ /* 0x002fe200078e00ff */
[----:B------:R-:W-:Y:S01]  /*0120*/  P2R R0, PR, RZ, 0x2 ;  /* 0x00000002ff007803 */ /* 0x000fe20000000000 */
[----:B------:R-:W1:Y:S01]  /*0130*/  S2R R7, SR_TID.X ;  /* 0x0000000000077919 */ /* 0x000e620000002100 */
[----:B------:R-:W-:Y:S02]  /*0140*/  IMAD.MOV.U32 R196, RZ, RZ, 0x1 ;  /* 0x00000001ffc47424 */ /* 0x000fe400078e00ff */
[----:B------:R-:W-:Y:S01]  /*0150*/  @P1 IADD3 R0, R148, 0x7f, RZ ;  /* 0x0000007f94001810 */ /* 0x000fe20007ffe0ff */
[----:B------:R-:W-:Y:S02]  /*0160*/  IMAD.MOV.U32 R214, RZ, RZ, c[0x0][0x2ac] ;  /* 0x0000ab00ffd67624 */ /* 0x000fe400078e00ff */
[----:B------:R-:W-:-:S02]  /*0170*/  IMAD.U32 R2, RZ, RZ, UR4 ;  /* 0x00000004ff027e24 */ /* 0x000fc4000f8e00ff */
[----:B------:R-:W-:Y:S01]  /*0180*/  IMAD.U32 R3, RZ, RZ, UR5 ;  /* 0x00000005ff037e24 */ /* 0x000fe2000f8e00ff */
[----:B------:R-:W-:Y:S01]  /*0190*/  ISETP.LE.AND P2, PT, R196, c[0x0][0x32c], PT ;  /* 0x0000cb00c4007a0c */ /* 0x000fe20003f43270 */
[----:B------:R-:W-:-:S03]  /*01a0*/  @P1 IMAD.HI.U32 R0, R0, c[0x0][0x2c8], RZ ;  /* 0x0000b20000001a27 */ /* 0x000fc600078e00ff */
[----:B------:R3:W5:Y:S01]  /*01b0*/  @P0 LDG.E R204, [R2.64] ;  /* 0x0000000c02cc0981 */ /* 0x000762000c1e1900 */
[----:B------:R-:W-:Y:S01]  /*01c0*/  IMAD R199, R214, c[0x0][0x1d0], RZ ;  /* 0x00007400d6c77a24 */ /* 0x000fe200078e02ff */
[----:B--2---:R-:W-:Y:S01]  /*01d0*/  USHF.R.S32.HI UR11, URZ, 0x1f, UR7 ;  /* 0x0000001f3f0b7899 */ /* 0x004fe20008011407 */
[----:B---3--:R-:W-:Y:S02]  /*01e0*/  IADD3 R3, R148, 0x7f, RZ ;  /* 0x0000007f94037810 */ /* 0x008fe40007ffe0ff */
[----:B------:R-:W-:Y:S02]  /*01f0*/  @P1 SHF.R.U32.HI R3, RZ, c[0x0][0x2cc], R0 ;  /* 0x0000b300ff031a19 */ /* 0x000fe40000011600 */
[----:B------:R-:W-:Y:S02]  /*0200*/  IADD3 R0, R199, -c[0x0][0x168], R196 ;  /* 0x80005a00c7007a10 */ /* 0x000fe40007ffe0c4 */
[----:B------:R-:W-:-:S03]  /*0210*/  P2R R2, PR, RZ, 0x4 ;  /* 0x00000004ff027803 */ /* 0x000fc60000000000 */
[----:B------:R-:W-:-:S05]  /*0220*/  IMAD.IADD R0, R0, 0x1, R3 ;  /* 0x0000000100007824 */ /* 0x000fca00078e0203 */
[----:B------:R-:W-:Y:S01]  /*0230*/  IADD3 R3, R0, c[0x0][0x328], RZ ;  /* 0x0000ca0000037a10 */ /* 0x000fe20007ffe0ff */
[----:B------:R-:W-:Y:S05]  /*0240*/  @!P2 BRA `(.L_x_900) ;  /* 0x000000f00000a947 */ /* 0x000fea0003800000 */
[C---:B-1----:R-:W-:Y:S02]  /*0250*/  ISETP.GT.AND P0, PT, R0.reuse, RZ, PT ;  /* 0x000000ff0000720c */ /* 0x042fe40003f04270 */
[----:B------:R-:W-:-:S11]  /*0260*/  IADD3 R2, R0, -0x1, RZ ;  /* 0xffffffff00027810 */ /* 0x000fd60007ffe0ff */
[----:B------:R-:W-:Y:S05]  /*0270*/  @P0 BRA `(.L_x_901) ;  /* 0x0000006000000947 */ /* 0x000fea0003800000 */
[----:B------:R-:W-:Y:S01]  /*0280*/  ISETP.NE.AND P0, PT, R196, c[0x0][0x32c], PT ;  /* 0x0000cb00c4007a0c */ /* 0x000fe20003f05270 */
[----:B------:R-:W-:-:S12]  /*0290*/  IMAD.MOV R2, RZ, RZ, -R0 ;  /* 0x000000ffff027224 */ /* 0x000fd800078e0a00 */
[----:B------:R-:W-:-:S05]  /*02a0*/  @P0 IMAD.HI.U32 R0, R2, c[0x0][0x330], RZ ;  /* 0x0000cc0002000a27 */ /* 0x000fca00078e00ff */
[----:B------:R-:W-:-:S04]  /*02b0*/  @P0 SHF.R.U32.HI R2, RZ, c[0x0][0x334], R0 ;  /* 0x0000cd00ff020a19 */ /* 0x000fc80000011600 */
[----:B------:R-:W-:Y:S01]  /*02c0*/  LOP3.LUT R2, RZ, R2, RZ, 0x33, !PT ;  /* 0x00000002ff027212 */ /* 0x000fe200078e33ff */
[----:B------:R-:W-:Y:S05]  /*02d0*/  BRA `(.L_x_902) ;  /* 0x0000003000007947 */ /* 0x000fea0003800000 */
.L_x_901:
[----:B------:R-:W-:-:S13]  /*02e0*/  ISETP.NE.AND P0, PT, R196, c[0x0][0x32c], PT ;  /* 0x0000cb00c4007a0c */ /* 0x000fda0003f05270 */
[----:B------:R-:W-:-:S05]  /*02f0*/  @P0 IMAD.HI.U32 R0, R2, c[0x0][0x330], RZ ;  /* 0x0000cc0002000a27 */ /* 0x000fca00078e00ff */
[----:B------:R-:W-:Y:S02]  /*0300*/  @P0 SHF.R.U32.HI R2, RZ, c[0x0][0x334], R0 ;  /* 0x0000cd00ff020a19 */ /* 0x000fe40000011600 */
.L_x_902:
[----:B------:R-:W-:-:S05]  /*0310*/  MOV R5, c[0x0][0x32c] ;  /* 0x0000cb0000057a02 */ /* 0x000fca0000000f00 */
[----:B------:R-:W-:-:S05]  /*0320*/  IMAD R2, R2, R5, c[0x0][0x32c] ;  /* 0x0000cb0002027624 */ /* 0x000fca00078e0205 */
[----:B------:R-:W-:-:S04]  /*0330*/  IMNMX R3, R3, R2, PT ;  /* 0x0000000203037217 */ /* 0x000fc80003800200 */
.L_x_900:
[----:B-1----:R-:W-:Y:S01]  /*0340*/  IADD3 R3, R3, 0x3f, RZ ;  /* 0x0000003f03037810 */ /* 0x002fe20007ffe0ff */
[----:B------:R-:W-:Y:S01]  /*0350*/  @P1 IMAD.HI.U32 R6, R148, c[0x0][0x2c8], RZ ;  /* 0x0000b20094061a27 */ /* 0x000fe200078e00ff */
[C---:B------:R-:W-:Y:S02]  /*0360*/  IADD3 R5, R199.reuse, 0x3f, RZ ;  /* 0x0000003fc7057810 */ /* 0x040fe40007ffe0ff */
[----:B------:R-:W-:Y:S01]  /*0370*/  SHF.R.S32.HI R2, RZ, 0x1f, R3 ;  /* 0x0000001fff027819 */ /* 0x000fe20000011403 */
[----:B------:R-:W-:Y:S01]  /*0380*/  IMAD.MOV.U32 R0, RZ, RZ, R148 ;  /* 0x000000ffff007224 */ /* 0x000fe200078e0094 */
[----:B------:R-:W-:Y:S02]  /*0390*/  SHF.R.S32.HI R4, RZ, 0x1f, R5 ;  /* 0x0000001fff047819 */ /* 0x000fe40000011405 */
[----:B------:R-:W-:Y:S02]  /*03a0*/  @P1 SHF.R.U32.HI R0, RZ, c[0x0][0x2cc], R6 ;  /* 0x0000b300ff001a19 */ /* 0x000fe40000011606 */
[----:B------:R-:W-:-:S02]  /*03b0*/  IADD3 R147, R199, -c[0x0][0x168], RZ ;  /* 0x80005a00c7937a10 */ /* 0x000fc40007ffe0ff */
[----:B------:R-:W-:Y:S02]  /*03c0*/  LEA.HI R2, R2, R3, RZ, 0x6 ;  /* 0x0000000302027211 */ /* 0x000fe400078f30ff */
[----:B------:R-:W-:Y:S01]  /*03d0*/  LEA.HI R4, R4, R5, RZ, 0x6 ;  /* 0x0000000504047211 */ /* 0x000fe200078f30ff */
[----:B------:R-:W-:Y:S01]  /*03e0*/  IMAD.IADD R0, R147, 0x1, R0 ;  /* 0x0000000193007824 */ /* 0x000fe200078e0200 */
[----:B------:R-:W-:Y:S02]  /*03f0*/  SHF.R.S32.HI R2, RZ, 0x6, R2 ;  /* 0x00000006ff027819 */ /* 0x000fe40000011402 */
[----:B------:R-:W-:Y:S02]  /*0400*/  SHF.R.S32.HI R145, RZ, 0x6, R4 ;  /* 0x00000006ff917819 */ /* 0x000fe40000011404 */
[----:B------:R-:W-:Y:S02]  /*0410*/  IADD3 R194, R0, -c[0x0][0x324], RZ ;  /* 0x8000c90000c27a10 */ /* 0x000fe40007ffe0ff */
[----:B------:R-:W-:Y:S01]  /*0420*/  IMNMX R145, R145, R2, PT ;  /* 0x0000000291917217 */ /* 0x000fe20003800200 */
[----:B------:R-:W-:Y:S05]  /*0430*/  @!P2 BRA `(.L_x_903) ;  /* 0x000001000000a947 */ /* 0x000fea0003800000 */
[----:B------:R-:W-:-:S04]  /*0440*/  MOV R2, R0 ;  /* 0x0000000000027202 */ /* 0x000fc80000000f00 */
        /* <DEDUP_REMOVED lines=9> */
.L_x_904:
[----:B------:R-:W-:-:S04]  /*04e0*/  MOV R0, c[0x0][0x32c] ;  /* 0x0000cb0000007a02 */ /* 0x000fc80000000f00 */
[----:B------:R-:W-:-:S13]  /*04f0*/  ISETP.NE.AND P0, PT, R0, 0x1, PT ;  /* 0x000000010000780c */ /* 0x000fda0003f05270 */
[----:B------:R-:W-:-:S05]  /*0500*/  @P0 IMAD.HI.U32 R0, R2, c[0x0][0x330], RZ ;  /* 0x0000cc0002000a27 */ /* 0x000fca00078e00ff */
[----:B------:R-:W-:-:S05]  /*0510*/  @P0 SHF.R.U32.HI R2, RZ, c[0x0][0x334], R0 ;  /* 0x0000cd00ff020a19 */ /* 0x000fca0000011600 */
.L_x_905:
[----:B------:R-:W-:-:S05]  /*0520*/  IMAD R3, R2, c[0x0][0x32c], RZ ;  /* 0x0000cb0002037a24 */ /* 0x000fca00078e02ff */
[----:B------:R-:W-:-:S04]  /*0530*/  IMNMX R194, R194, R3, !PT ;  /* 0x00000003c2c27217 */ /* 0x000fc80007800200 */
.L_x_903:
        /* <DEDUP_REMOVED lines=70> */
[----:B------:R1:W2:Y:S01]  /*09a0*/  @P2 LDG.E R10, [R10.64] ;  /* 0x0000000c0a0a2981 */ /* 0x0002a2000c1e1900 */
[----:B------:R-:W-:Y:S01]  /*09b0*/  UIMAD UR8, UR11, UR4, URZ ;  /* 0x000000040b0872a4 */ /* 0x000fe2000f8e023f */
[----:B------:R-:W-:Y:S01]  /*09c0*/  IMAD.MOV.U32 R195, RZ, RZ, c[0x0][0x2b8] ;  /* 0x0000ae00ffc37624 */ /* 0x000fe200078e00ff */
[----:B------:R-:W-:Y:S01]  /*09d0*/  LOP3.LUT R0, R19, 0xfffffff8, RZ, 0xc0, !PT ;  /* 0xfffffff813007812 */ /* 0x000fe200078ec0ff */
[----:B------:R-:W-:Y:S01]  /*09e0*/  UIMAD.WIDE.U32 UR14, UR7, UR4, URZ ;  /* 0x00000004070e72a5 */ /* 0x000fe2000f8e003f */
[----:B------:R-:W-:Y:S01]  /*09f0*/  SHF.R.S32.HI R19, RZ, 0x3, R19 ;  /* 0x00000003ff137819 */ /* 0x000fe20000011413 */
[----:B------:R-:W-:Y:S01]  /*0a00*/  UIMAD UR8, UR7, UR5, UR8 ;  /* 0x00000005070872a4 */ /* 0x000fe2000f8e0208 */
[----:B------:R-:W-:Y:S01]  /*0a10*/  ISETP.NE.AND P5, PT, R195, 0x1, PT ;  /* 0x00000001c300780c */ /* 0x000fe20003fa5270 */
[----:B------:R-:W-:Y:S01]  /*0a20*/  IMAD.IADD R211, R7, 0x1, -R0 ;  /* 0x0000000107d37824 */ /* 0x000fe200078e0a00 */
[----:B------:R-:W-:Y:S01]  /*0a30*/  USHF.R.S32.HI UR9, URZ, 0x1f, UR6 ;  /* 0x0000001f3f097899 */ /* 0x000fe20008011406 */
[----:B------:R-:W-:Y:S01]  /*0a40*/  IMAD.MOV.U32 R200, RZ, RZ, RZ ;  /* 0x000000ffffc87224 */ /* 0x000fe200078e00ff */
[----:B------:R-:W-:Y:S01]  /*0a50*/  ULDC.64 UR4, c[0x0][0x1c0] ;  /* 0x0000700000047ab9 */ /* 0x000fe20000000a00 */
[C---:B------:R-:W-:Y:S01]  /*0a60*/  IMAD R203, R211.reuse, 0x20, R19 ;  /* 0x00000020d3cb7824 */ /* 0x040fe200078e0213 */
[----:B------:R-:W-:Y:S01]  /*0a70*/  UIADD3 UR15, UR15, UR8, URZ ;  /* 0x000000080f0f7290 */ /* 0x000fe2000fffe03f */
[----:B------:R-:W-:Y:S01]  /*0a80*/  IMAD.SHL.U32 R210, R211, 0x8, RZ ;  /* 0x00000008d3d27824 */ /* 0x000fe200078e00ff */
[----:B------:R-:W-:Y:S01]  /*0a90*/  UIMAD UR9, UR9, UR4, URZ ;  /* 0x00000004090972a4 */ /* 0x000fe2000f8e023f */
[----:B------:R-:W-:Y:S01]  /*0aa0*/  IMAD.IADD R0, R148, 0x1, R203 ;  /* 0x0000000194007824 */ /* 0x000fe200078e02cb */
[----:B------:R-:W-:-:S02]  /*0ab0*/  UIMAD.WIDE.U32 UR14, UR6, UR4, UR14 ;  /* 0x00000004060e72a5 */ /* 0x000fc4000f8e000e */
[----:B------:R-:W-:Y:S01]  /*0ac0*/  UIMAD UR5, UR6, UR5, UR9 ;  /* 0x00000005060572a4 */ /* 0x000fe2000f8e0209 */
[----:B------:R-:W-:-:S03]  /*0ad0*/  @P1 IMAD.HI.U32 R2, R0, c[0x0][0x2c8], RZ ;  /* 0x0000b20000021a27 */ /* 0x000fc600078e00ff */
[----:B------:R-:W-:Y:S01]  /*0ae0*/  UIADD3 UR5, UR15, UR5, URZ ;  /* 0x000000050f057290 */ /* 0x000fe2000fffe03f */
[----:B------:R-:W-:Y:S01]  /*0af0*/  IMAD.MOV.U32 R5, RZ, RZ, R0 ;  /* 0x000000ffff057224 */ /* 0x000fe200078e0000 */
[----:B------:R-:W-:Y:S01]  /*0b00*/  @P1 SHF.R.U32.HI R5, RZ, c[0x0][0x2cc], R2 ;  /* 0x0000b300ff051a19 */ /* 0x000fe20000011602 */
[----:B------:R-:W-:Y:S02]  /*0b10*/  IMAD.U32 R9, RZ, RZ, UR15 ;  /* 0x0000000fff097e24 */ /* 0x000fe4000f8e00ff */
[----:B------:R-:W-:Y:S01]  /*0b20*/  IMAD.U32 R8, RZ, RZ, UR14 ;  /* 0x0000000eff087e24 */ /* 0x000fe2000f8e00ff */
[--C-:B------:R-:W-:Y:S01]  /*0b30*/  SHF.R.S32.HI R2, RZ, 0x1f, R5.reuse ;  /* 0x0000001fff027819 */ /* 0x100fe20000011405 */
[----:B------:R-:W-:Y:S02]  /*0b40*/  IMAD.MOV R3, RZ, RZ, -R5 ;  /* 0x000000ffff037224 */ /* 0x000fe400078e0a05 */
[----:B------:R-:W-:Y:S01]  /*0b50*/  IMAD.U32 R9, RZ, RZ, UR5 ;  /* 0x00000005ff097e24 */ /* 0x000fe2000f8e00ff */
[----:B------:R-:W-:Y:S01]  /*0b60*/  ULDC.64 UR4, c[0x0][0x2b0] ;  /* 0x0000ac0000047ab9 */ /* 0x000fe20000000a00 */
[----:B------:R-:W-:-:S02]  /*0b70*/  IMAD R2, R2, c[0x0][0x1b0], RZ ;  /* 0x00006c0002027a24 */ /* 0x000fc400078e02ff */
[----:B------:R-:W-:Y:S02]  /*0b80*/  IMAD R3, R3, c[0x0][0x2c4], R0 ;  /* 0x0000b10003037a24 */ /* 0x000fe400078e0200 */
[----:B------:R-:W-:-:S04]  /*0b90*/  IMAD.WIDE.U32 R8, R5, c[0x0][0x1b0], R8 ;  /* 0x00006c0005087a25 */ /* 0x000fc800078e0008 */
[----:B------:R-:W-:Y:S01]  /*0ba0*/  IMAD R5, R5, c[0x0][0x1b4], R2 ;  /* 0x00006d0005057a24 */ /* 0x000fe200078e0202 */
[----:B------:R-:W-:Y:S01]  /*0bb0*/  SHF.R.S32.HI R2, RZ, 0x1f, R3 ;  /* 0x0000001fff027819 */ /* 0x000fe20000011403 */
[----:B------:R-:W-:Y:S01]  /*0bc0*/  IMAD.MOV.U32 R4, RZ, RZ, R8 ;  /* 0x000000ffff047224 */ /* 0x000fe200078e0008 */
[----:B------:R-:W-:Y:S01]  /*0bd0*/  IADD3 R8, R210, 0x80, RZ ;  /* 0x00000080d2087810 */ /* 0x000fe20007ffe0ff */
[----:B------:R-:W-:Y:S02]  /*0be0*/  IMAD.IADD R5, R9, 0x1, R5 ;  /* 0x0000000109057824 */ /* 0x000fe400078e0205 */
[----:B------:R-:W-:Y:S01]  /*0bf0*/  IMAD R2, R2, c[0x0][0x1a8], RZ ;  /* 0x00006a0002027a24 */ /* 0x000fe200078e02ff */
[----:B------:R-:W-:Y:S01]  /*0c00*/  ISETP.GE.AND P4, PT, R8, c[0x0][0x198], PT ;  /* 0x0000660008007a0c */ /* 0x000fe20003f86270 */
[----:B------:R-:W-:-:S04]  /*0c10*/  IMAD.WIDE.U32 R4, R3, c[0x0][0x1a8], R4 ;  /* 0x00006a0003047a25 */ /* 0x000fc800078e0004 */
[----:B------:R-:W-:Y:S01]  /*0c20*/  IMAD R9, R3, c[0x0][0x1ac], R2 ;  /* 0x00006b0003097a24 */ /* 0x000fe200078e0202 */
[----:B------:R-:W-:Y:S01]  /*0c30*/  LEA R6, P0, R4, c[0x0][0x160], 0x1 ;  /* 0x0000580004067a11 */ /* 0x000fe200078008ff */
[----:B------:R-:W-:Y:S02]  /*0c40*/  IMAD.SHL.U32 R0, R19, 0x40, RZ ;  /* 0x0000004013007824 */ /* 0x000fe400078e00ff */
[----:B------:R-:W-:Y:S01]  /*0c50*/  IMAD.IADD R2, R5, 0x1, R9 ;  /* 0x0000000105027824 */ /* 0x000fe200078e0209 */
[----:B------:R-:W-:Y:S01]  /*0c60*/  LEA.HI R5, R94, R7, RZ, 0x6 ;  /* 0x000000075e057211 */ /* 0x000fe200078f30ff */
[----:B------:R-:W-:Y:S01]  /*0c70*/  SHFL.IDX PT, R14, R6, RZ, 0x181f ;  /* 0x00181fff060e7589 */ /* 0x000fe200000e0000 */
[----:B-1----:R-:W-:Y:S01]  /*0c80*/  LOP3.LUT R11, R0, 0x1c0, RZ, 0xc0, !PT ;  /* 0x000001c0000b7812 */ /* 0x002fe200078ec0ff */
[----:B------:R-:W-:Y:S01]  /*0c90*/  IMAD.IADD R0, R148, 0x1, R19 ;  /* 0x0000000194007824 */ /* 0x000fe200078e0213 */
[----:B------:R-:W-:Y:S01]  /*0ca0*/  LEA.HI.X R2, R4, c[0x0][0x164], R2, 0x1, P0 ;  /* 0x0000590004027a11 */ /* 0x000fe200000f0c02 */
[----:B------:R-:W-:Y:S01]  /*0cb0*/  IMAD.SHL.U32 R5, R5, 0x8, RZ ;  /* 0x0000000805057824 */ /* 0x000fe200078e00ff */
[----:B------:R-:W-:Y:S01]  /*0cc0*/  SHF.R.U32.HI R3, RZ, 0x3, R11 ;  /* 0x00000003ff037819 */ /* 0x000fe2000001160b */
[----:B------:R-:W-:Y:S01]  /*0cd0*/  SHFL.IDX PT, R12, R6, 0x1, 0x181f ;  /* 0x00381f00060c7f89 */ /* 0x000fe200000e0000 */
[----:B------:R-:W-:-:S02]  /*0ce0*/  LOP3.LUT R202, R11, 0x38, R210, 0xf8, !PT ;  /* 0x000000380bca7812 */ /* 0x000fc400078ef8d2 */
[----:B------:R-:W-:Y:S01]  /*0cf0*/  IADD3 R4, R0, 0x20, RZ ;  /* 0x0000002000047810 */ /* 0x000fe20007ffe0ff */
[----:B------:R-:W1:Y:S01]  /*0d00*/  SHFL.IDX PT, R15, R2, RZ, 0x181f ;  /* 0x00181fff020f7589 */ /* 0x000e6200000e0000 */
[----:B------:R-:W-:Y:S01]  /*0d10*/  LOP3.LUT R202, R202, R3, RZ, 0x3c, !PT ;  /* 0x00000003caca7212 */ /* 0x000fe200078e3cff */
[----:B------:R-:W-:Y:S01]  /*0d20*/  IMAD R3, R197, c[0x0][0x168], RZ ;  /* 0x00005a00c5037a24 */ /* 0x000fe200078e02ff */
[----:B------:R-:W-:Y:S01]  /*0d30*/  IADD3 R9, R210, 0x40, RZ ;  /* 0x00000040d2097810 */ /* 0x000fe20007ffe0ff */
[----:B------:R-:W3:Y:S01]  /*0d40*/  SHFL.IDX PT, R13, R2, 0x1, 0x181f ;  /* 0x00381f00020d7f89 */ /* 0x000ee200000e0000 */
[----:B------:R-:W-:Y:S02]  /*0d50*/  LOP3.LUT R202, R202, 0xfffffe00, R5, 0xf8, !PT ;  /* 0xfffffe00caca7812 */ /* 0x000fe400078ef805 */
[-C--:B------:R-:W-:Y:S01]  /*0d60*/  ISETP.GE.AND P1, PT, R4, R3.reuse, PT ;  /* 0x000000030400720c */ /* 0x080fe20003f26270 */
[----:B------:R-:W-:Y:S01]  /*0d70*/  SHFL.IDX PT, R11, R2, 0x3, 0x181f ;  /* 0x00781f00020b7f89 */ /* 0x000fe200000e0000 */
[----:B------:R-:W-:Y:S01]  /*0d80*/  ISETP.GE.AND P0, PT, R0, R3, PT ;  /* 0x000000030000720c */ /* 0x000fe20003f06270 */
[----:B------:R-:W-:Y:S01]  /*0d90*/  IMAD.SHL.U32 R146, R202, 0x2, RZ ;  /* 0x00000002ca927824 */ /* 0x000fe200078e00ff */
[----:B------:R-:W-:-:S02]  /*0da0*/  SHF.R.S32.HI R4, RZ, 0x1f, R9 ;  /* 0x0000001fff047819 */ /* 0x000fc40000011409 */
[----:B------:R-:W-:Y:S02]  /*0db0*/  SHF.R.S32.HI R5, RZ, 0x1f, R8 ;  /* 0x0000001fff057819 */ /* 0x000fe40000011408 */
[----:B------:R-:W-:Y:S02]  /*0dc0*/  LEA.HI R209, R4, R9, RZ, 0x3 ;  /* 0x0000000904d17211 */ /* 0x000fe400078f18ff */
[----:B------:R-:W-:Y:S01]  /*0dd0*/  LEA.HI R192, R5, R8, RZ, 0x3 ;  /* 0x0000000805c07211 */ /* 0x000fe200078f18ff */
[----:B------:R-:W-:Y:S01]  /*0de0*/  SHFL.IDX PT, R4, R6, 0x2, 0x181f ;  /* 0x00581f0006047f89 */ /* 0x000fe200000e0000 */
[----:B------:R-:W-:Y:S02]  /*0df0*/  ISETP.GE.AND P3, PT, R9, c[0x0][0x198], PT ;  /* 0x0000660009007a0c */ /* 0x000fe40003f66270 */
[----:B------:R-:W-:Y:S01]  /*0e00*/  LOP3.LUT R209, R209, 0xfffffff8, RZ, 0xc0, !PT ;  /* 0xfffffff8d1d17812 */ /* 0x000fe200078ec0ff */
[----:B------:R-:W4:Y:S01]  /*0e10*/  SHFL.IDX PT, R5, R2, 0x2, 0x181f ;  /* 0x00581f0002057f89 */ /* 0x000f2200000e0000 */
[----:B------:R-:W-:Y:S01]  /*0e20*/  LOP3.LUT R192, R192, 0xfffffff8, RZ, 0xc0, !PT ;  /* 0xfffffff8c0c07812 */ /* 0x000fe200078ec0ff */
[----:B-1----:R-:W-:-:S04]  /*0e30*/  @!P0 IMAD.WIDE R20, R210, 0x2, R14 ;  /* 0x00000002d2148825 */ /* 0x002fc800078e020e */
[----:B------:R-:W-:-:S04]  /*0e40*/  @!P0 IMAD.WIDE R16, R209, 0x2, R14 ;  /* 0x00000002d1108825 */ /* 0x000fc800078e020e */
[----:B------:R-:W-:-:S04]  /*0e50*/  @!P0 IMAD.WIDE R14, R192, 0x2, R14 ;  /* 0x00000002c00e8825 */ /* 0x000fc800078e020e */
[----:B---3--:R-:W-:-:S04]  /*0e60*/  @!P1 IMAD.WIDE R24, R210, 0x2, R12 ;  /* 0x00000002d2189825 */ /* 0x008fc800078e020c */
[----:B------:R-:W-:-:S04]  /*0e70*/  @!P1 IMAD.WIDE R22, R209, 0x2, R12 ;  /* 0x00000002d1169825 */ /* 0x000fc800078e020c */
[----:B------:R-:W-:Y:S01]  /*0e80*/  @!P1 IMAD.WIDE R12, R192, 0x2, R12 ;  /* 0x00000002c00c9825 */ /* 0x000fe200078e020c */
[----:B--2---:R1:W2:Y:S01]  /*0e90*/  @P2 R2UR UR10, R10 ;  /* 0x000000000a0a23c2 */ /* 0x0042a200000e0000 */
[----:B------:R-:W-:Y:S01]  /*0ea0*/  ISETP.GE.AND P2, PT, R210, c[0x0][0x198], PT ;  /* 0x00006600d2007a0c */ /* 0x000fe20003f46270 */
[----:B--2---:R-:W-:Y:S02]  /*0eb0*/  @!UP0 UMOV UR10, UR6 ;  /* 0x00000006000a8c82 */ /* 0x004fe40008000000 */
[----:B------:R-:W-:Y:S02]  /*0ec0*/  USHF.R.S32.HI UR6, URZ, 0x1f, UR10 ;  /* 0x0000001f3f067899 */ /* 0x000fe4000801140a */
[----:B------:R-:W-:Y:S02]  /*0ed0*/  UIMAD.WIDE.U32 UR8, UR10, UR4, URZ ;  /* 0x000000040a0872a5 */ /* 0x000fe4000f8e003f */
[----:B------:R-:W-:-:S04]  /*0ee0*/  UIMAD UR6, UR6, UR4, URZ ;  /* 0x00000004060672a4 */ /* 0x000fc8000f8e023f */
[----:B------:R-:W-:Y:S02]  /*0ef0*/  UIMAD UR6, UR10, UR5, UR6 ;  /* 0x000000050a0672a4 */ /* 0x000fe4000f8e0206 */
[----:B------:R4:W-:Y:S01]  /*0f00*/  @!P0 LDGSTS.E.BYPASS.LTC128B.128 [R146+0x18100], [R20.64], !P2 ;  /* 0x1810000014928fae */ /* 0x0009e2000d101d4c */
[----:B------:R-:W-:Y:S02]  /*0f10*/  ULDC.64 UR4, c[0x0][0x1e8] ;  /* 0x00007a0000047ab9 */ /* 0x000fe40000000a00 */
[----:B------:R-:W-:Y:S01]  /*0f20*/  UIADD3 UR6, UR9, UR6, URZ ;  /* 0x0000000609067290 */ /* 0x000fe2000fffe03f */
[----:B------:R2:W-:Y:S04]  /*0f30*/  @!P0 LDGSTS.E.BYPASS.LTC128B.128 [R146+0x1c100], [R16.64], !P3 ;  /* 0x1c10000010928fae */ /* 0x0005e8000d901d4c */
[----:B------:R3:W-:Y:S01]  /*0f40*/  @!P0 LDGSTS.E.BYPASS.LTC128B.128 [R146+0x20100], [R14.64], !P4 ;  /* 0x201000000e928fae */ /* 0x0007e2000e101d4c */
[----:B-1----:R-:W-:-:S02]  /*0f50*/  IADD3 R10, R0, 0x40, RZ ;  /* 0x00000040000a7810 */ /* 0x002fc40007ffe0ff */
[----:B------:R-:W-:Y:S01]  /*0f60*/  IADD3 R0, R0, 0x60, RZ ;  /* 0x0000006000007810 */ /* 0x000fe20007ffe0ff */
[----:B------:R1:W-:Y:S01]  /*0f70*/  @!P1 LDGSTS.E.BYPASS.LTC128B.128 [R146+0x19100], [R24.64], !P2 ;  /* 0x1910000018929fae */ /* 0x0003e2000d101d4c */
[----:B------:R-:W-:-:S03]  /*0f80*/  ISETP.GE.AND P0, PT, R10, R3, PT ;  /* 0x000000030a00720c */ /* 0x000fc60003f06270 */
[----:B------:R-:W1:Y:S04]  /*0f90*/  SHFL.IDX PT, R10, R6, 0x3, 0x181f ;  /* 0x00781f00060a7f89 */ /* 0x000e6800000e0000 */
[----:B------:R1:W-:Y:S04]  /*0fa0*/  @!P1 LDGSTS.E.BYPASS.LTC128B.128 [R146+0x1d100], [R22.64], !P3 ;  /* 0x1d10000016929fae */ /* 0x0003e8000d901d4c */
[----:B------:R1:W-:Y:S01]  /*0fb0*/  @!P1 LDGSTS.E.BYPASS.LTC128B.128 [R146+0x21100], [R12.64], !P4 ;  /* 0x211000000c929fae */ /* 0x0003e2000e101d4c */
[----:B------:R-:W-:Y:S02]  /*0fc0*/  ISETP.GE.AND P1, PT, R0, R3, PT ;  /* 0x000000030000720c */ /* 0x000fe40003f26270 */
[----:B------:R-:W-:Y:S01]  /*0fd0*/  IADD3 R3, R145, -0x1, RZ ;  /* 0xffffffff91037810 */ /* 0x000fe20007ffe0ff */
[----:B----4-:R-:W-:Y:S01]  /*0fe0*/  @!P0 IMAD.WIDE R20, R210, 0x2, R4 ;  /* 0x00000002d2148825 */ /* 0x010fe200078e0204 */
[----:B------:R-:W-:-:S03]  /*0ff0*/  P2R R0, PR, RZ, 0x20 ;  /* 0x00000020ff007803 */ /* 0x000fc60000000000 */
[----:B------:R-:W-:Y:S01]  /*1000*/  IMAD.SHL.U32 R144, R3, 0x40, RZ ;  /* 0x0000004003907824 */ /* 0x000fe200078e00ff */
[----:B------:R4:W-:Y:S01]  /*1010*/  @!P0 LDGSTS.E.BYPASS.LTC128B.128 [R146+0x1a100], [R20.64], !P2 ;  /* 0x1a10000014928fae */ /* 0x0009e2000d101d4c */
[----:B--2---:R-:W-:-:S04]  /*1020*/  @!P0 IMAD.WIDE R16, R192, 0x2, R4 ;  /* 0x00000002c0108825 */ /* 0x004fc800078e0204 */
[----:B---3--:R-:W-:-:S04]  /*1030*/  @!P0 IMAD.WIDE R14, R209, 0x2, R4 ;  /* 0x00000002d10e8825 */ /* 0x008fc800078e0204 */
[----:B------:R-:W-:Y:S01]  /*1040*/  IMAD.IADD R201, R203, 0x1, R144 ;  /* 0x00000001cbc97824 */ /* 0x000fe200078e0290 */
[----:B------:R2:W-:Y:S01]  /*1050*/  @!P0 LDGSTS.E.BYPASS.LTC128B.128 [R146+0x1e100], [R14.64], !P3 ;  /* 0x1e1000000e928fae */ /* 0x0005e2000d901d4c */
[----:B-1----:R-:W-:-:S03]  /*1060*/  @!P1 IMAD.WIDE R4, R210, 0x2, R10 ;  /* 0x00000002d2049825 */ /* 0x002fc600078e020a */
[----:B------:R1:W-:Y:S01]  /*1070*/  @!P0 LDGSTS.E.BYPASS.LTC128B.128 [R146+0x22100], [R16.64], !P4 ;  /* 0x2210000010928fae */ /* 0x0003e2000e101d4c */
[C---:B------:R-:W-:Y:S01]  /*1080*/  ISETP.GE.AND P0, PT, R201.reuse, R199, PT ;  /* 0x000000c7c900720c */ /* 0x040fe20003f06270 */
[----:B-----5:R-:W-:Y:S02]  /*1090*/  IMAD.IADD R201, R201, 0x1, R204 ;  /* 0x00000001c9c97824 */ /* 0x020fe400078e02cc */
[----:B------:R-:W-:Y:S01]  /*10a0*/  @!P1 IMAD.WIDE R12, R192, 0x2, R10 ;  /* 0x00000002c00c9825 */ /* 0x000fe200078e020a */
[----:B------:R3:W-:Y:S01]  /*10b0*/  @!P1 LDGSTS.E.BYPASS.LTC128B.128 [R146+0x1b100], [R4.64], !P2 ;  /* 0x1b10000004929fae */ /* 0x0007e2000d101d4c */
[----:B------:R-:W-:Y:S02]  /*10c0*/  ISETP.GT.OR P0, PT, R203, 0x3f, P0 ;  /* 0x0000003fcb00780c */ /* 0x000fe40000704670 */
[----:B------:R-:W-:-:S04]  /*10d0*/  @P5 IMAD.HI.U32 R2, R201, c[0x0][0x2bc], RZ ;  /* 0x0000af00c9025a27 */ /* 0x000fc800078e00ff */
[----:B------:R-:W-:Y:S01]  /*10e0*/  IMAD.MOV.U32 R0, RZ, RZ, R201 ;  /* 0x000000ffff007224 */ /* 0x000fe200078e00c9 */
[----:B------:R-:W-:Y:S01]  /*10f0*/  @P5 SHF.R.U32.HI R0, RZ, c[0x0][0x2c0], R2 ;  /* 0x0000b000ff005a19 */ /* 0x000fe20000011602 */
[----:B--2---:R-:W-:-:S05]  /*1100*/  @!P1 IMAD.WIDE R14, R209, 0x2, R10 ;  /* 0x00000002d10e9825 */ /* 0x004fca00078e020a */
[----:B------:R2:W-:Y:S04]  /*1110*/  @!P1 LDGSTS.E.BYPASS.LTC128B.128 [R146+0x1f100], [R14.64], !P3 ;  /* 0x1f1000000e929fae */ /* 0x0005e8000d901d4c */
[----:B------:R1:W-:Y:S01]  /*1120*/  @!P1 LDGSTS.E.BYPASS.LTC128B.128 [R146+0x23100], [R12.64], !P4 ;  /* 0x231000000c929fae */ /* 0x0003e2000e101d4c */
[----:B---3--:R-:W-:-:S03]  /*1130*/  @!P0 IADD3 R5, P2, R0, UR8, RZ ;  /* 0x0000000800058c10 */ /* 0x008fc6000ff5e0ff */
[----:B------:R-:W0:Y:S01]  /*1140*/  LDGDEPBAR ;  /* 0x00000000000079af */ /* 0x000e220000000000 */
[----:B------:R-:W-:Y:S02]  /*1150*/  @!P0 LEA.HI.X.SX32 R2, R0, UR6, 0x1, P2 ;  /* 0x0000000600028c11 */ /* 0x000fe400090f0eff */
[----:B------:R-:W-:-:S04]  /*1160*/  @!P0 LEA R4, P2, R5, c[0x0][0x2a0], 0x2 ;  /* 0x0000a80005048a11 */ /* 0x000fc800078410ff */
[----:B------:R-:W-:Y:S01]  /*1170*/  @!P0 LEA.HI.X R5, R5, c[0x0][0x2a4], R2, 0x2, P2 ;  /* 0x0000a90005058a11 */ /* 0x000fe200010f1402 */
[----:B------:R-:W-:Y:S06]  /*1180*/  BAR.SYNC.DEFER_BLOCKING 0x0 ;  /* 0x0000000000007b1d */ /* 0x000fec0000010000 */
[----:B------:R-:W3:Y:S01]  /*1190*/  @!P0 LDG.E R200, [R4.64] ;  /* 0x0000000c04c88981 */ /* 0x000ee2000c1e1900 */
[----:B------:R-:W-:Y:S01]  /*11a0*/  IMAD.MOV R0, RZ, RZ, -R0 ;  /* 0x000000ffff007224 */ /* 0x000fe200078e0a00 */
[----:B------:R-:W-:Y:S01]  /*11b0*/  UIMAD UR10, UR11, UR4, URZ ;  /* 0x000000040b0a72a4 */ /* 0x000fe2000f8e023f */
[----:B------:R-:W-:Y:S01]  /*11c0*/  ISETP.GE.AND P5, PT, R210, c[0x0][0x1d4], PT ;  /* 0x00007500d2007a0c */ /* 0x000fe20003fa6270 */
[----:B------:R-:W-:Y:S01]  /*11d0*/  UIMAD.WIDE.U32 UR14, UR7, UR4, URZ ;  /* 0x00000004070e72a5 */ /* 0x000fe2000f8e003f */
[----:B------:R-:W-:Y:S01]  /*11e0*/  IMAD R201, R0, c[0x0][0x2b8], R201 ;  /* 0x0000ae0000c97a24 */ /* 0x000fe200078e02c9 */
[----:B------:R-:W-:Y:S01]  /*11f0*/  UIMAD UR10, UR7, UR5, UR10 ;  /* 0x00000005070a72a4 */ /* 0x000fe2000f8e020a */
[----:B------:R-:W-:Y:S01]  /*1200*/  ISETP.GE.AND P4, PT, R9, c[0x0][0x1d4], PT ;  /* 0x0000750009007a0c */ /* 0x000fe20003f86270 */
[----:B------:R-:W-:Y:S01]  /*1210*/  IMAD.MOV.U32 R188, RZ, RZ, 0x10 ;  /* 0x00000010ffbc7424 */ /* 0x000fe200078e00ff */
[----:B------:R-:W-:Y:S01]  /*1220*/  ISETP.GE.AND P6, PT, R8, c[0x0][0x1d4], PT ;  /* 0x0000750008007a0c */ /* 0x000fe20003fc6270 */
[C---:B------:R-:W-:Y:S01]  /*1230*/  IMAD.WIDE.U32 R10, R201.reuse, c[0x0][0x1e0], RZ ;  /* 0x00007800c90a7a25 */ /* 0x040fe200078e00ff */
[----:B------:R-:W-:Y:S01]  /*1240*/  SHF.R.S32.HI R25, RZ, 0x1f, R201 ;  /* 0x0000001fff197819 */ /* 0x000fe200000114c9 */
[----:B------:R-:W-:Y:S01]  /*1250*/  UIADD3 UR10, UR15, UR10, URZ ;  /* 0x0000000a0f0a7290 */ /* 0x000fe2000fffe03f */
[----:B------:R-:W-:Y:S01]  /*1260*/  ISETP.GE.AND P3, PT, R210, c[0x0][0x1d4], PT ;  /* 0x00007500d2007a0c */ /* 0x000fe20003f66270 */
[----:B-1----:R-:W-:Y:S01]  /*1270*/  IMAD.WIDE.U32 R16, R201, c[0x0][0x208], RZ ;  /* 0x00008200c9107a25 */ /* 0x002fe200078e00ff */
[----:B------:R-:W-:Y:S01]  /*1280*/  ULDC.64 UR4, c[0x0][0x210] ;  /* 0x0000840000047ab9 */ /* 0x000fe20000000a00 */
[----:B------:R-:W-:Y:S01]  /*1290*/  ISETP.GE.AND P2, PT, R9, c[0x0][0x1d4], PT ;  /* 0x0000750009007a0c */ /* 0x000fe20003f46270 */
[----:B------:R-:W-:Y:S01]  /*12a0*/  UIMAD UR11, UR11, UR4, URZ ;  /* 0x000000040b0b72a4 */ /* 0x000fe2000f8e023f */
[C---:B------:R-:W-:Y:S01]  /*12b0*/  IMAD R0, R25.reuse, c[0x0][0x1e0], RZ ;  /* 0x0000780019007a24 */ /* 0x040fe200078e02ff */
[----:B------:R-:W-:Y:S01]  /*12c0*/  UIMAD.WIDE.U32 UR20, UR7, UR4, URZ ;  /* 0x00000004071472a5 */ /* 0x000fe2000f8e003f */
[----:B------:R-:W-:Y:S01]  /*12d0*/  IMAD R12, R25, c[0x0][0x208], RZ ;  /* 0x00008200190c7a24 */ /* 0x000fe200078e02ff */
[----:B------:R-:W-:Y:S01]  /*12e0*/  UIMAD UR11, UR7, UR5, UR11 ;  /* 0x00000005070b72a4 */ /* 0x000fe2000f8e020b */
[C---:B------:R-:W-:Y:S01]  /*12f0*/  IMAD R0, R201.reuse, c[0x0][0x1e4], R0 ;  /* 0x00007900c9007a24 */ /* 0x040fe200078e0200 */
[----:B------:R-:W-:Y:S01]  /*1300*/  LEA.HI R92, R94, R7, RZ, 0x5 ;  /* 0x000000075e5c7211 */ /* 0x000fe200078f28ff */
[----:B------:R-:W-:Y:S01]  /*1310*/  IMAD R12, R201, c[0x0][0x20c], R12 ;  /* 0x00008300c90c7a24 */ /* 0x000fe200078e020c */
[----:B------:R-:W-:Y:S01]  /*1320*/  UIADD3 UR11, UR21, UR11, URZ ;  /* 0x0000000b150b7290 */ /* 0x000fe2000fffe03f */
[----:B------:R-:W-:Y:S01]  /*1330*/  IMAD.IADD R11, R11, 0x1, R0 ;  /* 0x000000010b0b7824 */ /* 0x000fe200078e0200 */
[----:B------:R-:W-:Y:S01]  /*1340*/  SHF.R.S32.HI R133, RZ, 0x1f, R210 ;  /* 0x0000001fff857819 */ /* 0x000fe200000114d2 */
[----:B------:R-:W-:Y:S01]  /*1350*/  IMAD.IADD R13, R17, 0x1, R12 ;  /* 0x00000001110d7824 */ /* 0x000fe200078e020c */
[----:B------:R-:W-:Y:S01]  /*1360*/  SEL R212, RZ, 0x10, P6 ;  /* 0x00000010ffd47807 */ /* 0x000fe20003000000 */
[----:B------:R-:W-:Y:S01]  /*1370*/  IMAD.MOV.U32 R12, RZ, RZ, R16 ;  /* 0x000000ffff0c7224 */ /* 0x000fe200078e0010 */
[----:B------:R-:W-:Y:S01]  /*1380*/  SHF.R.S32.HI R132, RZ, 0x1f, R209 ;  /* 0x0000001fff847819 */ /* 0x000fe200000114d1 */
[----:B------:R-:W-:Y:S01]  /*1390*/  IMAD.MOV.U32 R186, RZ, RZ, 0x20 ;  /* 0x00000020ffba7424 */ /* 0x000fe200078e00ff */
[----:B------:R-:W-:-:S02]  /*13a0*/  IADD3 R198, R146, 0x100, RZ ;  /* 0x0000010092c67810 */ /* 0x000fc40007ffe0ff */
[----:B---3--:R-:W-:Y:S01]  /*13b0*/  SHF.R.S32.HI R24, RZ, 0x1f, R200 ;  /* 0x0000001fff187819 */ /* 0x008fe200000114c8 */
[----:B------:R-:W-:-:S04]  /*13c0*/  IMAD.WIDE.U32 R4, R200, c[0x0][0x1f0], R10 ;  /* 0x00007c00c8047a25 */ /* 0x000fc800078e000a */
[----:B------:R-:W-:Y:S01]  /*13d0*/  IMAD R11, R24, c[0x0][0x1f0], RZ ;  /* 0x00007c00180b7a24 */ /* 0x000fe200078e02ff */
[----:B------:R-:W-:Y:S01]  /*13e0*/  IADD3 R4, P1, R4, UR14, RZ ;  /* 0x0000000e04047c10 */ /* 0x000fe2000ff3e0ff */
[----:B------:R-:W-:-:S04]  /*13f0*/  IMAD.WIDE.U32 R12, R200, c[0x0][0x218], R12 ;  /* 0x00008600c80c7a25 */ /* 0x000fc800078e000c */
[----:B------:R-:W-:Y:S01]  /*1400*/  IMAD R0, R200, c[0x0][0x1f4], R11 ;  /* 0x00007d00c8007a24 */ /* 0x000fe200078e020b */
[----:B------:R-:W-:-:S04]  /*1410*/  LEA R11, P0, R4, c[0x0][0x1c8], 0x1 ;  /* 0x00007200040b7a11 */ /* 0x000fc800078008ff */
[----:B------:R-:W-:Y:S01]  /*1420*/  IADD3.X R5, R5, UR10, R0, P1, !PT ;  /* 0x0000000a05057c10 */ /* 0x000fe20008ffe400 */
[----:B--2---:R-:W-:Y:S01]  /*1430*/  SHFL.IDX PT, R14, R11, RZ, 0x181f ;  /* 0x00181fff0b0e7589 */ /* 0x004fe200000e0000 */
[----:B------:R-:W-:Y:S02]  /*1440*/  IADD3 R0, -R19, R199, -R144 ;  /* 0x000000c713007210 */ /* 0x000fe40007ffe990 */
[----:B------:R-:W-:Y:S01]  /*1450*/  LEA.HI.X R4, R4, c[0x0][0x1cc], R5, 0x1, P0 ;  /* 0x0000730004047a11 */ /* 0x000fe200000f0c05 */
[----:B------:R-:W-:Y:S01]  /*1460*/  IMAD R5, R24, c[0x0][0x218], RZ ;  /* 0x0000860018057a24 */ /* 0x000fe200078e02ff */
[----:B------:R-:W-:Y:S01]  /*1470*/  ISETP.GE.AND P0, PT, R0, 0x1, PT ;  /* 0x000000010000780c */ /* 0x000fe20003f06270 */
[----:B------:R-:W-:Y:S01]  /*1480*/  SHFL.IDX PT, R28, R11, 0x1, 0x181f ;  /* 0x00381f000b1c7f89 */ /* 0x000fe200000e0000 */
[----:B------:R-:W-:Y:S01]  /*1490*/  ISETP.GE.AND P1, PT, R8, c[0x0][0x1d4], PT ;  /* 0x0000750008007a0c */ /* 0x000fe20003f26270 */
[----:B------:R-:W-:Y:S02]  /*14a0*/  IMAD R2, R200, c[0x0][0x21c], R5 ;  /* 0x00008700c8027a24 */ /* 0x000fe400078e0205 */
[----:B------:R-:W4:Y:S04]  /*14b0*/  SHFL.IDX PT, R15, R4, RZ, 0x181f ;  /* 0x00181fff040f7589 */ /* 0x000f2800000e0000 */
[----:B------:R-:W1:Y:S04]  /*14c0*/  SHFL.IDX PT, R29, R4, 0x1, 0x181f ;  /* 0x00381f00041d7f89 */ /* 0x000e6800000e0000 */
[----:B----4-:R-:W-:-:S04]  /*14d0*/  @P0 IMAD.WIDE R20, R210, 0x2, R14 ;  /* 0x00000002d2140825 */ /* 0x010fc800078e020e */
[--C-:B------:R-:W-:Y:S01]  /*14e0*/  @P0 IMAD.WIDE R16, R209, 0x2, R14.reuse ;  /* 0x00000002d1100825 */ /* 0x100fe200078e020e */
[----:B------:R2:W-:Y:S03]  /*14f0*/  @P0 LDGSTS.E.BYPASS.LTC128B.128 [R146+0xc100], [R20.64], !P5 ;  /* 0x0c10000014920fae */ /* 0x0005e6000e901d4c */
[----:B------:R-:W-:Y:S01]  /*1500*/  @P0 IMAD.WIDE R14, R192, 0x2, R14 ;  /* 0x00000002c00e0825 */ /* 0x000fe200078e020e */
[----:B------:R3:W-:Y:S04]  /*1510*/  @P0 LDGSTS.E.BYPASS.LTC128B.128 [R146+0xe100], [R16.64], !P4 ;  /* 0x0e10000010920fae */ /* 0x0007e8000e101d4c */
[----:B------:R4:W-:Y:S01]  /*1520*/  @P0 LDGSTS.E.BYPASS.LTC128B.128 [R146+0x10100], [R14.64], !P6 ;  /* 0x101000000e920fae */ /* 0x0009e2000f101d4c */
[----:B------:R-:W-:-:S04]  /*1530*/  IADD3 R18, P0, R12, UR20, RZ ;  /* 0x000000140c127c10 */ /* 0x000fc8000ff1e0ff */
[----:B------:R-:W-:Y:S02]  /*1540*/  IADD3.X R13, R13, UR11, R2, P0, !PT ;  /* 0x0000000b0d0d7c10 */ /* 0x000fe400087fe402 */
[----:B------:R-:W-:-:S04]  /*1550*/  LEA R10, P0, R18, c[0x0][0x1f8], 0x1 ;  /* 0x00007e00120a7a11 */ /* 0x000fc800078008ff */
[----:B------:R-:W-:Y:S01]  /*1560*/  LEA.HI.X R18, R18, c[0x0][0x1fc], R13, 0x1, P0 ;  /* 0x00007f0012127a11 */ /* 0x000fe200000f0c0d */
[----:B------:R-:W4:Y:S01]  /*1570*/  SHFL.IDX PT, R5, R10, RZ, 0x181f ;  /* 0x00181fff0a057589 */ /* 0x000f2200000e0000 */
[----:B------:R-:W-:-:S03]  /*1580*/  ISETP.GT.AND P0, PT, R0, 0x20, PT ;  /* 0x000000200000780c */ /* 0x000fc60003f04270 */
[----:B------:R-:W4:Y:S01]  /*1590*/  SHFL.IDX PT, R6, R18, RZ, 0x181f ;  /* 0x00181fff12067589 */ /* 0x000f2200000e0000 */
[----:B--2---:R-:W-:-:S03]  /*15a0*/  IMAD.WIDE R20, R210, 0x2, RZ ;  /* 0x00000002d2147825 */ /* 0x004fc600078e02ff */
[----:B------:R2:W2:Y:S01]  /*15b0*/  SHFL.IDX PT, R2, R10, 0x1, 0x181f ;  /* 0x00381f000a027f89 */ /* 0x0004a200000e0000 */
[----:B---3--:R-:W-:-:S03]  /*15c0*/  IMAD.WIDE R16, R209, 0x2, RZ ;  /* 0x00000002d1107825 */ /* 0x008fc600078e02ff */
[----:B------:R-:W3:Y:S02]  /*15d0*/  SHFL.IDX PT, R4, R18, 0x1, 0x181f ;  /* 0x00381f0012047f89 */ /* 0x000ee400000e0000 */
[----:B-1----:R-:W-:-:S04]  /*15e0*/  @P0 IMAD.WIDE R26, R210, 0x2, R28 ;  /* 0x00000002d21a0825 */ /* 0x002fc800078e021c */
[--C-:B------:R-:W-:Y:S01]  /*15f0*/  @P0 IMAD.WIDE R30, R209, 0x2, R28.reuse ;  /* 0x00000002d11e0825 */ /* 0x100fe200078e021c */
[----:B------:R1:W-:Y:S03]  /*1600*/  @P0 LDGSTS.E.BYPASS.LTC128B.128 [R146+0xd100], [R26.64], !P5 ;  /* 0x0d1000001a920fae */ /* 0x0003e6000e901d4c */
[C---:B------:R-:W-:Y:S01]  /*1610*/  @P0 IMAD.WIDE R28, R192.reuse, 0x2, R28 ;  /* 0x00000002c01c0825 */ /* 0x040fe200078e021c */
[----:B------:R3:W-:Y:S03]  /*1620*/  @P0 LDGSTS.E.BYPASS.LTC128B.128 [R146+0xf100], [R30.64], !P4 ;  /* 0x0f1000001e920fae */ /* 0x0007e6000e101d4c */
[----:B----4-:R-:W-:Y:S01]  /*1630*/  IMAD.WIDE R14, R192, 0x2, RZ ;  /* 0x00000002c00e7825 */ /* 0x010fe200078e02ff */
[----:B------:R4:W-:Y:S01]  /*1640*/  @P0 LDGSTS.E.BYPASS.LTC128B.128 [R146+0x11100], [R28.64], !P6 ;  /* 0x111000001c920fae */ /* 0x0009e2000f101d4c */
[----:B------:R-:W-:-:S03]  /*1650*/  IADD3 R12, P0, R5, R20, RZ ;  /* 0x00000014050c7210 */ /* 0x000fc60007f1e0ff */
[----:B------:R-:W0:Y:S02]  /*1660*/  LDGDEPBAR ;  /* 0x00000000000079af */ /* 0x000e240000000000 */
[----:B------:R-:W-:Y:S01]  /*1670*/  IMAD.X R13, R6, 0x1, R21, P0 ;  /* 0x00000001060d7824 */ /* 0x000fe200000e0615 */
[----:B--2---:R-:W-:-:S05]  /*1680*/  IADD3 R10, P0, R5, R16, RZ ;  /* 0x00000010050a7210 */ /* 0x004fca0007f1e0ff */
[----:B------:R-:W-:Y:S01]  /*1690*/  IMAD.X R11, R6, 0x1, R17, P0 ;  /* 0x00000001060b7824 */ /* 0x000fe200000e0611 */
[----:B------:R-:W-:-:S05]  /*16a0*/  IADD3 R22, P0, R5, R14, RZ ;  /* 0x0000000e05167210 */ /* 0x000fca0007f1e0ff */
[----:B------:R-:W-:Y:S01]  /*16b0*/  IMAD.X R23, R6, 0x1, R15, P0 ;  /* 0x0000000106177824 */ /* 0x000fe200000e060f */
[----:B-1----:R-:W-:Y:S02]  /*16c0*/  IADD3 R26, P0, R20, R2, RZ ;  /* 0x00000002141a7210 */ /* 0x002fe40007f1e0ff */
[----:B------:R-:W-:-:S03]  /*16d0*/  SHF.R.S32.HI R6, RZ, 0x5, R92 ;  /* 0x00000005ff067819 */ /* 0x000fc6000001145c */
[----:B---3--:R-:W-:Y:S01]  /*16e0*/  IMAD.X R27, R21, 0x1, R4, P0 ;  /* 0x00000001151b7824 */ /* 0x008fe200000e0604 */
[----:B------:R-:W-:Y:S02]  /*16f0*/  IADD3 R16, P0, R16, R2, RZ ;  /* 0x0000000210107210 */ /* 0x000fe40007f1e0ff */
[----:B------:R-:W-:-:S03]  /*1700*/  LEA.HI R21, R94, R7, RZ, 0x4 ;  /* 0x000000075e157211 */ /* 0x000fc600078f20ff */
[----:B------:R-:W-:Y:S01]  /*1710*/  IMAD.X R17, R17, 0x1, R4, P0 ;  /* 0x0000000111117824 */ /* 0x000fe200000e0604 */
[----:B------:R-:W-:Y:S02]  /*1720*/  IADD3 R14, P0, R14, R2, RZ ;  /* 0x000000020e0e7210 */ /* 0x000fe40007f1e0ff */
[----:B------:R-:W-:-:S03]  /*1730*/  LOP3.LUT R20, R21, 0xfffffff0, RZ, 0xc0, !PT ;  /* 0xfffffff015147812 */ /* 0x000fc600078ec0ff */
[----:B------:R-:W-:Y:S01]  /*1740*/  IMAD.X R15, R15, 0x1, R4, P0 ;  /* 0x000000010f0f7824 */ /* 0x000fe200000e0604 */
[----:B------:R-:W-:Y:S01]  /*1750*/  ISETP.LT.OR P0, PT, R0, 0x1, P3 ;  /* 0x000000010000780c */ /* 0x000fe20001f01670 */
[----:B------:R-:W-:-:S05]  /*1760*/  IMAD.IADD R20, R7, 0x1, -R20 ;  /* 0x0000000107147824 */ /* 0x000fca00078e0a14 */
[----:B------:R-:W-:-:S07]  /*1770*/  SHF.R.S32.HI R5, RZ, 0x1f, R20 ;  /* 0x0000001fff057819 */ /* 0x000fce0000011414 */
[----:B------:R4:W-:Y:S01]  /*1780*/  LDGSTS.E.BYPASS.LTC128B.128 [R146+0x100], [R12.64], !P0 ;  /* 0x001000000c927fae */ /* 0x0009e2000c101d4c */
[----:B------:R-:W-:-:S13]  /*1790*/  ISETP.LT.OR P0, PT, R0, 0x1, P2 ;  /* 0x000000010000780c */ /* 0x000fda0001701670 */
[----:B------:R4:W-:Y:S01]  /*17a0*/  LDGSTS.E.BYPASS.LTC128B.128 [R146+0x2100], [R10.64], !P0 ;  /* 0x021000000a927fae */ /* 0x0009e2000c101d4c */
[----:B------:R-:W-:-:S13]  /*17b0*/  ISETP.LT.OR P0, PT, R0, 0x1, P1 ;  /* 0x000000010000780c */ /* 0x000fda0000f01670 */
[----:B------:R1:W-:Y:S01]  /*17c0*/  LDGSTS.E.BYPASS.LTC128B.128 [R146+0x4100], [R22.64], !P0 ;  /* 0x0410000016927fae */ /* 0x0003e2000c101d4c */
[----:B------:R-:W-:Y:S02]  /*17d0*/  ISETP.LT.OR P0, PT, R0, 0x21, P3 ;  /* 0x000000210000780c */ /* 0x000fe40001f01670 */
[----:B------:R-:W-:-:S11]  /*17e0*/  ISETP.GT.AND P3, PT, R203, 0x3f, PT ;  /* 0x0000003fcb00780c */ /* 0x000fd60003f64270 */
[----:B------:R4:W-:Y:S01]  /*17f0*/  LDGSTS.E.BYPASS.LTC128B.128 [R146+0x1100], [R26.64], !P0 ;  /* 0x011000001a927fae */ /* 0x0009e2000c101d4c */
[----:B------:R-:W-:Y:S02]  /*1800*/  ISETP.LT.OR P0, PT, R0, 0x21, P2 ;  /* 0x000000210000780c */ /* 0x000fe40001701670 */
[----:B------:R-:W-:Y:S02]  /*1810*/  ISETP.GT.AND P2, PT, R3, R194, PT ;  /* 0x000000c20300720c */ /* 0x000fe40003f44270 */
[----:B------:R-:W-:Y:S02]  /*1820*/  SHF.R.S32.HI R3, RZ, 0x1f, R192 ;  /* 0x0000001fff037819 */ /* 0x000fe400000114c0 */
[----:B-1----:R-:W-:-:S07]  /*1830*/  P2R R22, PR, RZ, 0x4 ;  /* 0x00000004ff167803 */ /* 0x002fce0000000000 */
[----:B------:R4:W-:Y:S01]  /*1840*/  LDGSTS.E.BYPASS.LTC128B.128 [R146+0x3100], [R16.64], !P0 ;  /* 0x0310000010927fae */ /* 0x0009e2000c101d4c */
[----:B------:R-:W-:Y:S02]  /*1850*/  ISETP.LT.OR P0, PT, R0, 0x21, P1 ;  /* 0x000000210000780c */ /* 0x000fe40000f01670 */
[----:B------:R-:W-:Y:S02]  /*1860*/  LEA.HI R0, R5, R20, RZ, 0x3 ;  /* 0x0000001405007211 */ /* 0x000fe400078f18ff */
[----:B------:R-:W-:Y:S02]  /*1870*/  LOP3.LUT P1, RZ, R211, 0x4, RZ, 0xc0, !PT ;  /* 0x00000004d3ff7812 */ /* 0x000fe4000782c0ff */
[----:B------:R-:W-:-:S05]  /*1880*/  LOP3.LUT R5, R0, 0xfffffff8, RZ, 0xc0, !PT ;  /* 0xfffffff800057812 */ /* 0x000fca00078ec0ff */
[----:B------:R-:W-:Y:S02]  /*1890*/  IMAD.IADD R20, R20, 0x1, -R5 ;  /* 0x0000000114147824 */ /* 0x000fe400078e0a05 */
[----:B------:R4:W-:Y:S03]  /*18a0*/  LDGSTS.E.BYPASS.LTC128B.128 [R146+0x5100], [R14.64], !P0 ;  /* 0x051000000e927fae */ /* 0x0009e6000c101d4c */
[----:B------:R-:W-:Y:S01]  /*18b0*/  LOP3.LUT P0, RZ, R20, 0x2, RZ, 0xc0, !PT ;  /* 0x0000000214ff7812 */ /* 0x000fe2000780c0ff */
[----:B------:R-:W0:Y:S03]  /*18c0*/  LDGDEPBAR ;  /* 0x00000000000079af */ /* 0x000e260000000000 */
[----:B------:R-:W-:Y:S02]  /*18d0*/  SEL R188, R188, 0xfffffff0, !P0 ;  /* 0xfffffff0bcbc7807 */ /* 0x000fe40004000000 */
[----:B------:R-:W-:-:S04]  /*18e0*/  LOP3.LUT P0, RZ, R20, 0x4, RZ, 0xc0, !PT ;  /* 0x0000000414ff7812 */ /* 0x000fc8000780c0ff */
[----:B------:R-:W-:Y:S02]  /*18f0*/  SEL R4, R186, 0xffffffe0, !P0 ;  /* 0xffffffe0ba047807 */ /* 0x000fe40004000000 */
[----:B------:R-:W-:-:S04]  /*1900*/  LOP3.LUT P0, RZ, R211, 0x2, RZ, 0xc0, !PT ;  /* 0x00000002d3ff7812 */ /* 0x000fc8000780c0ff */
[----:B------:R-:W-:Y:S01]  /*1910*/  P2R R2, PR, RZ, 0x1 ;  /* 0x00000001ff027803 */ /* 0x000fe20000000000 */
        /* <DEDUP_REMOVED lines=10> */
[----:B----4-:R-:W-:-:S04]  /*19c0*/  @!P3 LEA R10, P0, R8, c[0x0][0x2a0], 0x2 ;  /* 0x0000a800080aba11 */ /* 0x010fc800078010ff */
[----:B------:R-:W-:-:S05]  /*19d0*/  @!P3 LEA.HI.X R11, R8, c[0x0][0x2a4], R5, 0x2, P0 ;  /* 0x0000a900080bba11 */ /* 0x000fca00000f1405 */
[----:B------:R1:W2:Y:S01]  /*19e0*/  @!P3 LDG.E R200, [R10.64] ;  /* 0x0000000c0ac8b981 */ /* 0x0002a2000c1e1900 */
[----:B------:R-:W-:Y:S01]  /*19f0*/  IMAD.MOV R2, RZ, RZ, -R2 ;  /* 0x000000ffff027224 */ /* 0x000fe200078e0a02 */
[----:B------:R-:W-:Y:S01]  /*1a00*/  SEL R18, RZ, 0x10, P5 ;  /* 0x00000010ff127807 */ /* 0x000fe20002800000 */
[----:B------:R-:W-:Y:S01]  /*1a10*/  IMAD.SHL.U32 R13, R192, 0x2, RZ ;  /* 0x00000002c00d7824 */ /* 0x000fe200078e00ff */
        /* <DEDUP_REMOVED lines=13> */
[----:B------:R-:W-:Y:S02]  /*1af0*/  IMAD.IADD R9, R9, 0x1, R5 ;  /* 0x0000000109097824 */ /* 0x000fe400078e0205 */
[C---:B-1----:R-:W-:Y:S01]  /*1b00*/  IMAD.SHL.U32 R11, R209.reuse, 0x2, RZ ;  /* 0x00000002d10b7824 */ /* 0x042fe200078e00ff */
[----:B------:R-:W-:Y:S02]  /*1b10*/  SHF.L.U64.HI R10, R209, 0x1, R132 ;  /* 0x00000001d10a7819 */ /* 0x000fe40000010284 */
[----:B--2---:R-:W-:Y:S01]  /*1b20*/  SHF.R.S32.HI R24, RZ, 0x1f, R200 ;  /* 0x0000001fff187819 */ /* 0x004fe200000114c8 */
[----:B------:R-:W-:-:S04]  /*1b30*/  IMAD.WIDE.U32 R8, R200, c[0x0][0x1f0], R8 ;  /* 0x00007c00c8087a25 */ /* 0x000fc800078e0008 */
[----:B------:R-:W-:Y:S01]  /*1b40*/  IMAD R5, R24, c[0x0][0x1f0], RZ ;  /* 0x00007c0018057a24 */ /* 0x000fe200078e02ff */
[----:B------:R-:W-:Y:S02]  /*1b50*/  IADD3 R2, P0, R8, UR14, RZ ;  /* 0x0000000e08027c10 */ /* 0x000fe4000ff1e0ff */
[----:B------:R-:W-:Y:S01]  /*1b60*/  SHF.L.U64.HI R8, R210, 0x1, R133 ;  /* 0x00000001d2087819 */ /* 0x000fe20000010285 */
[----:B------:R-:W-:-:S05]  /*1b70*/  IMAD R5, R200, c[0x0][0x1f4], R5 ;  /* 0x00007d00c8057a24 */ /* 0x000fca00078e0205 */
[----:B------:R-:W-:Y:S02]  /*1b80*/  IADD3.X R9, R9, UR10, R5, P0, !PT ;  /* 0x0000000a09097c10 */ /* 0x000fe400087fe405 */
[----:B------:R-:W-:-:S04]  /*1b90*/  LEA R5, P0, R2, c[0x0][0x1c8], 0x1 ;  /* 0x0000720002057a11 */ /* 0x000fc800078008ff */
        /* <DEDUP_REMOVED lines=27> */
.L_x_907:
[----:B------:R-:W0:Y:S01]  /*1d50*/  LDGDEPBAR ;  /* 0x00000000000079af */ /* 0x000e220000000000 */
[----:B------:R-:W-:Y:S01]  /*1d60*/  SHF.R.S32.HI R2, RZ, 0x4, R21 ;  /* 0x00000004ff027819 */ /* 0x000fe20000011415 */
[C---:B------:R-:W-:Y:S01]  /*1d70*/  IMAD.SHL.U32 R5, R211.reuse, 0x40, RZ ;  /* 0x00000040d3057824 */ /* 0x040fe200078e00ff */
[----:B------:R-:W-:Y:S01]  /*1d80*/  LOP3.LUT P2, RZ, R211, 0x2, RZ, 0xc0, !PT ;  /* 0x00000002d3ff7812 */ /* 0x000fe2000784c0ff */
[----:B------:R-:W-:Y:S01]  /*1d90*/  IMAD.SHL.U32 R20, R20, 0x40, RZ ;  /* 0x0000004014147824 */ /* 0x000fe200078e00ff */
[----:B------:R-:W-:Y:S01]  /*1da0*/  LEA.HI R21, R21, R2, RZ, 0x1 ;  /* 0x0000000215157211 */ /* 0x000fe200078f08ff */
[----:B------:R-:W-:Y:S01]  /*1db0*/  IMAD.SHL.U32 R19, R19, 0x8, RZ ;  /* 0x0000000813137824 */ /* 0x000fe200078e00ff */
[----:B-1----:R-:W-:Y:S01]  /*1dc0*/  LOP3.LUT R8, R5, 0x1c0, RZ, 0xc0, !PT ;  /* 0x000001c005087812 */ /* 0x002fe200078ec0ff */
[----:B------:R-:W-:Y:S01]  /*1dd0*/  IMAD.SHL.U32 R5, R0, 0x40, RZ ;  /* 0x0000004000057824 */ /* 0x000fe200078e00ff */
[----:B------:R-:W-:Y:S01]  /*1de0*/  LOP3.LUT R21, R21, 0xfffffffe, RZ, 0xc0, !PT ;  /* 0xfffffffe15157812 */ /* 0x000fe200078ec0ff */
[----:B------:R-:W-:Y:S01]  /*1df0*/  IMAD.SHL.U32 R188, R188, 0x2, RZ ;  /* 0x00000002bcbc7824 */ /* 0x000fe200078e00ff */
[----:B------:R-:W-:-:S02]  /*1e00*/  LOP3.LUT R20, R20, 0x1c0, RZ, 0xc0, !PT ;  /* 0x000001c014147812 */ /* 0x000fc400078ec0ff */
[----:B------:R-:W-:Y:S01]  /*1e10*/  LOP3.LUT R5, R5, 0xfffffe00, RZ, 0xc0, !PT ;  /* 0xfffffe0005057812 */ /* 0x000fe200078ec0ff */
[----:B------:R-:W-:Y:S01]  /*1e20*/  IMAD.IADD R21, R2, 0x1, -R21 ;  /* 0x0000000102157824 */ /* 0x000fe200078e0a15 */
[----:B------:R-:W-:Y:S02]  /*1e30*/  SHF.R.U32.HI R2, RZ, 0x3, R20 ;  /* 0x00000003ff027819 */ /* 0x000fe40000011614 */
[----:B------:R-:W-:Y:S01]  /*1e40*/  LOP3.LUT R19, R8, 0x8, R19, 0xf8, !PT ;  /* 0x0000000808137812 */ /* 0x000fe200078ef813 */
[----:B------:R-:W-:Y:S01]  /*1e50*/  IMAD.SHL.U32 R9, R21, 0x8, RZ ;  /* 0x0000000815097824 */ /* 0x000fe200078e00ff */
[----:B------:R-:W-:Y:S02]  /*1e60*/  SHF.R.U32.HI R8, RZ, 0x3, R8 ;  /* 0x00000003ff087819 */ /* 0x000fe40000011608 */
[----:B------:R-:W-:Y:S02]  /*1e70*/  ISETP.NE.AND P0, PT, R22, RZ, PT ;  /* 0x000000ff1600720c */ /* 0x000fe40003f05270 */
[----:B------:R-:W-:Y:S01]  /*1e80*/  LOP3.LUT R9, R20, 0x8, R9, 0xf8, !PT ;  /* 0x0000000814097812 */ /* 0x000fe200078ef809 */
[----:B------:R-:W-:-:S04]  /*1e90*/  DEPBAR.LE SB0, 0x3 ;  /* 0x000080c00000791a */ /* 0x000fc80000000000 */
[----:B------:R-:W-:-:S04]  /*1ea0*/  DEPBAR.LE SB0, 0x2 ;  /* 0x000080800000791a */ /* 0x000fc80000000000 */
[----:B------:R-:W-:Y:S01]  /*1eb0*/  LOP3.LUT R2, R9, R2, RZ, 0x3c, !PT ;  /* 0x0000000209027212 */ /* 0x000fe200078e3cff */
[----:B------:R-:W-:Y:S01]  /*1ec0*/  IMAD R9, R6, 0x400, R5 ;  /* 0x0000040006097824 */ /* 0x000fe200078e0205 */
[----:B------:R-:W-:Y:S02]  /*1ed0*/  LOP3.LUT R8, R19, R8, RZ, 0x3c, !PT ;  /* 0x0000000813087212 */ /* 0x000fe400078e3cff */
[----:B------:R-:W-:Y:S01]  /*1ee0*/  SEL R186, R186, 0xffffffe0, !P2 ;  /* 0xffffffe0baba7807 */ /* 0x000fe20005000000 */
[----:B------:R-:W-:Y:S02]  /*1ef0*/  IMAD.IADD R0, R2, 0x1, R9 ;  /* 0x0000000102007824 */ /* 0x000fe400078e0209 */
[----:B------:R-:W-:Y:S02]  /*1f00*/  IMAD R189, R21, 0x200, R8 ;  /* 0x0000020015bd7824 */ /* 0x000fe400078e0208 */
[C---:B------:R-:W-:Y:S01]  /*1f10*/  IMAD.SHL.U32 R44, R0.reuse, 0x2, RZ ;  /* 0x00000002002c7824 */ /* 0x040fe200078e00ff */
[----:B------:R-:W-:Y:S01]  /*1f20*/  BAR.SYNC.DEFER_BLOCKING 0x0 ;  /* 0x0000000000007b1d */ /* 0x000fe20000010000 */
[----:B------:R-:W-:Y:S01]  /*1f30*/  LEA R191, R0, 0x18100, 0x1 ;  /* 0x0001810000bf7811 */ /* 0x000fe200078e08ff */
[----:B------:R-:W-:-:S04]  /*1f40*/  IMAD.SHL.U32 R189, R189, 0x2, RZ ;  /* 0x00000002bdbd7824 */ /* 0x000fc800078e00ff */
[----:B------:R-:W-:Y:S02]  /*1f50*/  IMAD.IADD R96, R189, 0x1, R186 ;  /* 0x00000001bd607824 */ /* 0x000fe400078e02ba */
[----:B------:R-:W-:Y:S01]  /*1f60*/  IMAD.IADD R187, R191, 0x1, R188 ;  /* 0x00000001bfbb7824 */ /* 0x000fe200078e02bc */
[----:B------:R1:W2:Y:S04]  /*1f70*/  LDSM.16.M88.4 R60, [R189+0xc100] ;  /* 0x00c10000bd3c783b */ /* 0x0002a80000000200 */
[----:B------:R1:W3:Y:S04]  /*1f80*/  LDSM.16.M88.4 R20, [R189+0xc900] ;  /* 0x00c90000bd14783b */ /* 0x0002e80000000200 */
[----:B------:R1:W4:Y:S04]  /*1f90*/  LDSM.16.M88.4 R52, [R189+0xd100] ;  /* 0x00d10000bd34783b */ /* 0x0003280000000200 */
[----:B------:R1:W1:Y:S04]  /*1fa0*/  LDSM.16.M88.4 R32, [R189+0xd900] ;  /* 0x00d90000bd20783b */ /* 0x0002680000000200 */
[----:B----4-:R4:W1:Y:S04]  /*1fb0*/  LDSM.16.M88.4 R12, [R96+0xc100] ;  /* 0x00c10000600c783b */ /* 0x0108680000000200 */
        /* <DEDUP_REMOVED lines=13> */
[----:B------:R-:W-:Y:S01]  /*2090*/  IMAD.SHL.U32 R30, R210, 0x2, RZ ;  /* 0x00000002d21e7824 */ /* 0x000fe200078e00ff */
[----:B------:R-:W-:Y:S01]  /*20a0*/  LOP3.LUT R43, R43, 0xf, RZ, 0xc0, !PT ;  /* 0x0000000f2b2b7812 */ /* 0x000fe200078ec0ff */
[----:B------:R-:W-:Y:S02]  /*20b0*/  IMAD.IADD R25, R27, 0x1, R0 ;  /* 0x000000011b197824 */ /* 0x000fe400078e0200 */
[----:B------:R-:W-:Y:S02]  /*20c0*/  IMAD R27, R24, c[0x0][0x218], RZ ;  /* 0x00008600181b7a24 */ /* 0x000fe400078e02ff */
[----:B------:R-:W-:Y:S01]  /*20d0*/  IMAD.MOV.U32 R24, RZ, RZ, R26 ;  /* 0x000000ffff187224 */ /* 0x000fe200078e001a */
[----:B------:R-:W-:Y:S01]  /*20e0*/  SEL R26, RZ, 0x10, P4 ;  /* 0x00000010ff1a7807 */ /* 0x000fe20002000000 */
[----:B------:R-:W-:-:S02]  /*20f0*/  IMAD R0, R200, c[0x0][0x21c], R27 ;  /* 0x00008700c8007a24 */ /* 0x000fc400078e021b */
[----:B------:R-:W-:Y:S01]  /*2100*/  IMAD.WIDE.U32 R24, R200, c[0x0][0x218], R24 ;  /* 0x00008600c8187a25 */ /* 0x000fe200078e0018 */
[----:B------:R-:W-:-:S03]  /*2110*/  IADD3 R40, -R26, 0x10, RZ ;  /* 0x000000101a287810 */ /* 0x000fc60007ffe1ff */
[----:B------:R-:W-:Y:S01]  /*2120*/  IMAD.SHL.U32 R27, R209, 0x2, RZ ;  /* 0x00000002d11b7824 */ /* 0x000fe200078e00ff */
[----:B------:R-:W-:Y:S02]  /*2130*/  IADD3 R36, P0, R24, UR20, RZ ;  /* 0x0000001418247c10 */ /* 0x000fe4000ff1e0ff */
[----:B------:R-:W-:Y:S02]  /*2140*/  LOP3.LUT R40, R40, 0xf, RZ, 0xc0, !PT ;  /* 0x0000000f28287812 */ /* 0x000fe400078ec0ff */
[----:B------:R-:W-:Y:S02]  /*2150*/  IADD3.X R25, R25, UR11, R0, P0, !PT ;  /* 0x0000000b19197c10 */ /* 0x000fe400087fe400 */
[----:B------:R-:W-:Y:S02]  /*2160*/  LEA R37, P0, R36, c[0x0][0x1f8], 0x1 ;  /* 0x00007e0024257a11 */ /* 0x000fe400078008ff */
[----:B------:R-:W-:Y:S02]  /*2170*/  IADD3 R0, -R212, 0x10, RZ ;  /* 0x00000010d4007810 */ /* 0x000fe40007ffe1ff */
[----:B------:R-:W-:Y:S01]  /*2180*/  LEA.HI.X R36, R36, c[0x0][0x1fc], R25, 0x1, P0 ;  /* 0x00007f0024247a11 */ /* 0x000fe200000f0c19 */
[----:B------:R-:W5:Y:S01]  /*2190*/  SHFL.IDX PT, R38, R37, 0x1, 0x181f ;  /* 0x00381f0025267f89 */ /* 0x000f6200000e0000 */
[----:B------:R-:W-:Y:S01]  /*21a0*/  IMAD.SHL.U32 R25, R192, 0x2, RZ ;  /* 0x00000002c0197824 */ /* 0x000fe200078e00ff */
[----:B------:R-:W-:-:S02]  /*21b0*/  LOP3.LUT R0, R0, 0xf, RZ, 0xc0, !PT ;  /* 0x0000000f00007812 */ /* 0x000fc400078ec0ff */
[----:B------:R-:W4:Y:S01]  /*21c0*/  SHFL.IDX PT, R39, R36, 0x1, 0x181f ;  /* 0x00381f0024277f89 */ /* 0x000f2200000e0000 */
[----:B------:R-:W-:-:S03]  /*21d0*/  SHF.L.U64.HI R24, R192, 0x1, R3 ;  /* 0x00000001c0187819 */ /* 0x000fc60000010203 */
        /* <DEDUP_REMOVED lines=23> */
.L_x_908:
[C---:B-12-4-:R-:W-:Y:S01]  /*2350*/  HMMA.16816.F32 R28, R44.reuse, R60, RZ ;  /* 0x0000003c2c1c723c */ /* 0x056fe200000018ff */
[----:B------:R-:W-:Y:S01]  /*2360*/  IMAD.MOV.U32 R0, RZ, RZ, 0x40 ;  /* 0x00000040ff007424 */ /* 0x000fe200078e00ff */
[----:B------:R-:W-:Y:S01]  /*2370*/  LDSM.16.M88.4 R80, [R191+0x8000] ;  /* 0x00800000bf50783b */ /* 0x000fe20000000200 */
[C---:B------:R-:W-:Y:S01]  /*2380*/  IMAD R185, R4.reuse, 0x2, R191 ;  /* 0x0000000204b97824 */ /* 0x040fe200078e02bf */
[----:B------:R-:W-:Y:S01]  /*2390*/  ISETP.NE.AND P0, PT, R197, 0x1, PT ;  /* 0x00000001c500780c */ /* 0x000fe20003f05270 */
[----:B------:R-:W-:Y:S01]  /*23a0*/  IMAD R184, R4, 0x2, R187 ;  /* 0x0000000204b87824 */ /* 0x000fe200078e02bb */
[----:B------:R-:W-:Y:S01]  /*23b0*/  SEL R193, R0, 0xffffffc0, !P1 ;  /* 0xffffffc000c17807 */ /* 0x000fe20004800000 */
[----:B------:R-:W-:Y:S01]  /*23c0*/  LDSM.16.M88.4 R72, [R187+0x8000] ;  /* 0x00800000bb48783b */ /* 0x000fe20000000200 */
[C---:B------:R-:W-:Y:S01]  /*23d0*/  HMMA.16816.F32 R60, R44.reuse, R62, RZ ;  /* 0x0000003e2c3c723c */ /* 0x040fe200000018ff */
[----:B------:R-:W-:Y:S01]  /*23e0*/  ISETP.LE.AND P2, PT, R196, c[0x0][0x32c], PT ;  /* 0x0000cb00c4007a0c */ /* 0x000fe20003f43270 */
[----:B------:R-:W-:Y:S01]  /*23f0*/  ULDC UR17, c[0x0][0x324] ;  /* 0x0000c90000117ab9 */ /* 0x000fe20000000800 */
[----:B------:R-:W-:Y:S01]  /*2400*/  IADD3 R93, R189, R193, RZ ;  /* 0x000000c1bd5d7210 */ /* 0x000fe20007ffe0ff */
[----:B------:R-:W-:Y:S01]  /*2410*/  LDSM.16.M88.4 R88, [R96+0x10100] ;  /* 0x010100006058783b */ /* 0x000fe20000000200 */
[----:B------:R-:W-:Y:S01]  /*2420*/  IADD3 R0, R193, R96, RZ ;  /* 0x00000060c1007210 */ /* 0x000fe20007ffe0ff */
[----:B------:R-:W-:Y:S01]  /*2430*/  ULOP3.LUT UR17, URZ, UR17, URZ, 0x33, !UPT ;  /* 0x000000113f117292 */ /* 0x000fe2000f8e333f */
[----:B------:R-:W-:Y:S01]  /*2440*/  IADD3 R135, R5, R2, RZ ;  /* 0x0000000205877210 */ /* 0x000fe20007ffe0ff */
[C---:B---3--:R-:W-:Y:S01]  /*2450*/  HMMA.16816.F32 R24, R44.reuse, R20, RZ ;  /* 0x000000142c18723c */ /* 0x048fe200000018ff */
[----:B------:R-:W-:Y:S04]  /*2460*/  LDSM.16.M88.4 R36, [R93+0xc100] ;  /* 0x00c100005d24783b */ /* 0x000fe80000000200 */
[----:B------:R-:W-:Y:S03]  /*2470*/  LDSM.16.M88.4 R40, [R93+0xc900] ;  /* 0x00c900005d28783b */ /* 0x000fe60000000200 */
[C---:B------:R-:W-:Y:S01]  /*2480*/  HMMA.16816.F32 R56, R44.reuse, R52, RZ ;  /* 0x000000342c38723c */ /* 0x040fe200000018ff */
[----:B------:R-:W-:Y:S04]  /*2490*/  LDSM.16.M88.4 R64, [R93+0xd100] ;  /* 0x00d100005d40783b */ /* 0x000fe80000000200 */
[----:B------:R-:W-:Y:S03]  /*24a0*/  LDSM.16.M88.4 R84, [R189+0x11900] ;  /* 0x01190000bd54783b */ /* 0x000fe60000000200 */
[C---:B------:R-:W-:Y:S01]  /*24b0*/  HMMA.16816.F32 R20, R44.reuse, R22, RZ ;  /* 0x000000162c14723c */ /* 0x040fe200000018ff */
[----:B------:R-:W0:Y:S07]  /*24c0*/  LDGDEPBAR ;  /* 0x00000000000079af */ /* 0x000e2e0000000000 */
[C---:B------:R-:W-:Y:S08]  /*24d0*/  HMMA.16816.F32 R52, R44.reuse, R54, RZ ;  /* 0x000000362c34723c */ /* 0x040ff000000018ff */
[C---:B------:R-:W-:Y:S08]  /*24e0*/  HMMA.16816.F32 R48, R44.reuse, R32, RZ ;  /* 0x000000202c30723c */ /* 0x040ff000000018ff */
[----:B------:R-:W-:Y:S01]  /*24f0*/  HMMA.16816.F32 R44, R44, R34, RZ ;  /* 0x000000222c2c723c */ /* 0x000fe200000018ff */
[----:B------:R-:W-:Y:S07]  /*2500*/  LDSM.16.M88.4 R32, [R93+0xd900] ;  /* 0x00d900005d20783b */ /* 0x000fee0000000200 */
[C---:B------:R-:W-:Y:S08]  /*2510*/  HMMA.16816.F32 R28, R76.reuse, R12, R28 ;  /* 0x0000000c4c1c723c */ /* 0x040ff0000000181c */
[C---:B------:R-:W-:Y:S01]  /*2520*/  HMMA.16816.F32 R60, R76.reuse, R14, R60 ;  /* 0x0000000e4c3c723c */ /* 0x040fe2000000183c */
[----:B------:R-:W1:Y:S07]  /*2530*/  LDSM.16.M88.4 R12, [R185] ;  /* 0x00000000b90c783b */ /* 0x000e6e0000000200 */
[C---:B------:R-:W-:Y:S08]  /*2540*/  HMMA.16816.F32 R24, R76.reuse, R16, R24 ;  /* 0x000000104c18723c */ /* 0x040ff00000001818 */
[C---:B------:R-:W-:Y:S01]  /*2550*/  HMMA.16816.F32 R20, R76.reuse, R18, R20 ;  /* 0x000000124c14723c */ /* 0x040fe20000001814 */
[----:B------:R-:W-:Y:S07]  /*2560*/  LDSM.16.M88.4 R16, [R184] ;  /* 0x00000000b810783b */ /* 0x000fee0000000200 */
[C---:B------:R-:W-:Y:S08]  /*2570*/  HMMA.16816.F32 R56, R76.reuse, R8, R56 ;  /* 0x000000084c38723c */ /* 0x040ff00000001838 */
[C---:B------:R-:W-:Y:S01]  /*2580*/  HMMA.16816.F32 R52, R76.reuse, R10, R52 ;  /* 0x0000000a4c34723c */ /* 0x040fe20000001834 */
[----:B------:R-:W2:Y:S07]  /*2590*/  LDSM.16.M88.4 R8, [R0+0xc100] ;  /* 0x00c100000008783b */ /* 0x000eae0000000200 */
[C---:B------:R-:W-:Y:S08]  /*25a0*/  HMMA.16816.F32 R48, R76.reuse, R68, R48 ;  /* 0x000000444c30723c */ /* 0x040ff00000001830 */
[----:B------:R-:W-:Y:S01]  /*25b0*/  HMMA.16816.F32 R76, R76, R70, R44 ;  /* 0x000000464c4c723c */ /* 0x000fe2000000182c */
[----:B------:R-:W3:Y:S04]  /*25c0*/  LDSM.16.M88.4 R44, [R0+0xc900] ;  /* 0x00c90000002c783b */ /* 0x000ee80000000200 */
[----:B------:R-:W-:Y:S03]  /*25d0*/  LDSM.16.M88.4 R68, [R96+0xf900] ;  /* 0x00f900006044783b */ /* 0x000fe60000000200 */
[C---:B-1----:R-:W-:Y:S08]  /*25e0*/  HMMA.16816.F32 R28, R12.reuse, R36, R28 ;  /* 0x000000240c1c723c */ /* 0x042ff0000000181c */
[C---:B------:R-:W-:Y:S01]  /*25f0*/  HMMA.16816.F32 R60, R12.reuse, R38, R60 ;  /* 0x000000260c3c723c */ /* 0x040fe2000000183c */
[----:B------:R-:W1:Y:S07]  /*2600*/  LDSM.16.M88.4 R36, [R0+0xd100] ;  /* 0x00d100000024783b */ /* 0x000e6e0000000200 */
[C---:B------:R-:W-:Y:S08]  /*2610*/  HMMA.16816.F32 R24, R12.reuse, R40, R24 ;  /* 0x000000280c18723c */ /* 0x040ff00000001818 */
[C---:B------:R-:W-:Y:S01]  /*2620*/  HMMA.16816.F32 R20, R12.reuse, R42, R20 ;  /* 0x0000002a0c14723c */ /* 0x040fe20000001814 */
[----:B------:R-:W4:Y:S07]  /*2630*/  LDSM.16.M88.4 R40, [R0+0xd900] ;  /* 0x00d900000028783b */ /* 0x000f2e0000000200 */
[C---:B------:R-:W-:Y:S08]  /*2640*/  HMMA.16816.F32 R56, R12.reuse, R64, R56 ;  /* 0x000000400c38723c */ /* 0x040ff00000001838 */
[C---:B------:R-:W-:Y:S01]  /*2650*/  HMMA.16816.F32 R52, R12.reuse, R66, R52 ;  /* 0x000000420c34723c */ /* 0x040fe20000001834 */
[----:B------:R-:W-:Y:S07]  /*2660*/  LDSM.16.M88.4 R64, [R93+0xf100] ;  /* 0x00f100005d40783b */ /* 0x000fee0000000200 */
[C---:B------:R-:W-:Y:S08]  /*2670*/  HMMA.16816.F32 R48, R12.reuse, R32, R48 ;  /* 0x000000200c30723c */ /* 0x040ff00000001830 */
[----:B------:R-:W-:Y:S01]  /*2680*/  HMMA.16816.F32 R76, R12, R34, R76 ;  /* 0x000000220c4c723c */ /* 0x000fe2000000184c */
[----:B------:R-:W-:Y:S04]  /*2690*/  LDSM.16.M88.4 R32, [R191+0x4000] ;  /* 0x00400000bf20783b */ /* 0x000fe80000000200 */
[----:B------:R-:W5:Y:S03]  /*26a0*/  LDSM.16.M88.4 R12, [R189+0xe100] ;  /* 0x00e10000bd0c783b */ /* 0x000f660000000200 */
        /* <DEDUP_REMOVED lines=11> */
[----:B------:R-:W-:Y:S04]  /*2760*/  LDSM.16.M88.4 R40, [R187+0x4000] ;  /* 0x00400000bb28783b */ /* 0x000fe80000000200 */
[----:B------:R-:W-:Y:S03]  /*2770*/  LDSM.16.M88.4 R16, [R96+0xe100] ;  /* 0x00e100006010783b */ /* 0x000fe60000000200 */
[C---:B-----5:R-:W-:Y:S08]  /*2780*/  HMMA.16816.F32 R28, R32.reuse, R12, R28 ;  /* 0x0000000c201c723c */ /* 0x060ff0000000181c */
[C---:B------:R-:W-:Y:S01]  /*2790*/  HMMA.16816.F32 R60, R32.reuse, R14, R60 ;  /* 0x0000000e203c723c */ /* 0x040fe2000000183c */
[----:B------:R-:W4:Y:S07]  /*27a0*/  LDSM.16.M88.4 R12, [R96+0xe900] ;  /* 0x00e90000600c783b */ /* 0x000f2e0000000200 */
[C---:B--2---:R-:W-:Y:S08]  /*27b0*/  HMMA.16816.F32 R24, R32.reuse, R8, R24 ;  /* 0x000000082018723c */ /* 0x044ff00000001818 */
[C---:B------:R-:W-:Y:S01]  /*27c0*/  HMMA.16816.F32 R20, R32.reuse, R10, R20 ;  /* 0x0000000a2014723c */ /* 0x040fe20000001814 */
[----:B------:R-:W2:Y:S07]  /*27d0*/  LDSM.16.M88.4 R8, [R96+0xf100] ;  /* 0x00f100006008783b */ /* 0x000eae0000000200 */
[C---:B---3--:R-:W-:Y:S08]  /*27e0*/  HMMA.16816.F32 R56, R32.reuse, R44, R56 ;  /* 0x0000002c2038723c */ /* 0x048ff00000001838 */
[C---:B------:R-:W-:Y:S01]  /*27f0*/  HMMA.16816.F32 R52, R32.reuse, R46, R52 ;  /* 0x0000002e2034723c */ /* 0x040fe20000001834 */
[----:B------:R-:W-:Y:S07]  /*2800*/  LDSM.16.M88.4 R44, [R93+0xf900] ;  /* 0x00f900005d2c783b */ /* 0x000fee0000000200 */
[C---:B-1----:R-:W-:Y:S08]  /*2810*/  HMMA.16816.F32 R48, R32.reuse, R36, R48 ;  /* 0x000000242030723c */ /* 0x042ff00000001830 */
[----:B------:R-:W-:Y:S01]  /*2820*/  HMMA.16816.F32 R76, R32, R38, R76 ;  /* 0x00000026204c723c */ /* 0x000fe2000000184c */
[----:B------:R-:W-:Y:S04]  /*2830*/  LDSM.16.M88.4 R32, [R185+0x4000] ;  /* 0x00400000b920783b */ /* 0x000fe80000000200 */
[----:B------:R-:W1:Y:S03]  /*2840*/  LDSM.16.M88.4 R36, [R93+0xe100] ;  /* 0x00e100005d24783b */ /* 0x000e660000000200 */
[C---:B----4-:R-:W-:Y:S08]  /*2850*/  HMMA.16816.F32 R24, R40.reuse, R12, R24 ;  /* 0x0000000c2818723c */ /* 0x050ff00000001818 */
[C---:B------:R-:W-:Y:S01]  /*2860*/  HMMA.16816.F32 R20, R40.reuse, R14, R20 ;  /* 0x0000000e2814723c */ /* 0x040fe20000001814 */
[----:B------:R-:W3:Y:S07]  /*2870*/  LDSM.16.M88.4 R12, [R93+0xe900] ;  /* 0x00e900005d0c783b */ /* 0x000eee0000000200 */
[C---:B------:R-:W-:Y:S08]  /*2880*/  HMMA.16816.F32 R28, R40.reuse, R16, R28 ;  /* 0x00000010281c723c */ /* 0x040ff0000000181c */
[C---:B------:R-:W-:Y:S01]  /*2890*/  HMMA.16816.F32 R60, R40.reuse, R18, R60 ;  /* 0x00000012283c723c */ /* 0x040fe2000000183c */
[----:B------:R-:W-:Y:S07]  /*28a0*/  LDSM.16.M88.4 R16, [R0+0xe100] ;  /* 0x00e100000010783b */ /* 0x000fee0000000200 */
[C---:B--2---:R-:W-:Y:S08]  /*28b0*/  HMMA.16816.F32 R56, R40.reuse, R8, R56 ;  /* 0x000000082838723c */ /* 0x044ff00000001838 */
[C---:B------:R-:W-:Y:S01]  /*28c0*/  HMMA.16816.F32 R52, R40.reuse, R10, R52 ;  /* 0x0000000a2834723c */ /* 0x040fe20000001834 */
[----:B------:R-:W2:Y:S07]  /*28d0*/  LDSM.16.M88.4 R8, [R184+0x4000] ;  /* 0x00400000b808783b */ /* 0x000eae0000000200 */
[C---:B------:R-:W-:Y:S08]  /*28e0*/  HMMA.16816.F32 R48, R40.reuse, R68, R48 ;  /* 0x000000442830723c */ /* 0x040ff00000001830 */
[----:B------:R-:W-:Y:S01]  /*28f0*/  HMMA.16816.F32 R76, R40, R70, R76 ;  /* 0x00000046284c723c */ /* 0x000fe2000000184c */
[----:B------:R-:W4:Y:S04]  /*2900*/  LDSM.16.M88.4 R40, [R0+0xe900] ;  /* 0x00e900000028783b */ /* 0x000f280000000200 */
[----:B------:R-:W-:Y:S03]  /*2910*/  LDSM.16.M88.4 R68, [R96+0x11100] ;  /* 0x011100006044783b */ /* 0x000fe60000000200 */
[C---:B-1----:R-:W-:Y:S08]  /*2920*/  HMMA.16816.F32 R28, R32.reuse, R36, R28 ;  /* 0x00000024201c723c */ /* 0x042ff0000000181c */
[C---:B------:R-:W-:Y:S01]  /*2930*/  HMMA.16816.F32 R60, R32.reuse, R38, R60 ;  /* 0x00000026203c723c */ /* 0x040fe2000000183c */
[----:B------:R-:W-:Y:S07]  /*2940*/  LDSM.16.M88.4 R36, [R0+0xf900] ;  /* 0x00f900000024783b */ /* 0x000fee0000000200 */
[C---:B---3--:R-:W-:Y:S08]  /*2950*/  HMMA.16816.F32 R24, R32.reuse, R12, R24 ;  /* 0x0000000c2018723c */ /* 0x048ff00000001818 */
[C---:B------:R-:W-:Y:S01]  /*2960*/  HMMA.16816.F32 R20, R32.reuse, R14, R20 ;  /* 0x0000000e2014723c */ /* 0x040fe20000001814 */
[----:B------:R-:W1:Y:S07]  /*2970*/  LDSM.16.M88.4 R12, [R0+0xf100] ;  /* 0x00f10000000c783b */ /* 0x000e6e0000000200 */
[C---:B------:R-:W-:Y:S08]  /*2980*/  HMMA.16816.F32 R56, R32.reuse, R64, R56 ;  /* 0x000000402038723c */ /* 0x040ff00000001838 */
[C---:B------:R-:W-:Y:S01]  /*2990*/  HMMA.16816.F32 R52, R32.reuse, R66, R52 ;  /* 0x000000422034723c */ /* 0x040fe20000001834 */
[----:B------:R-:W-:Y:S07]  /*29a0*/  LDSM.16.M88.4 R64, [R96+0x11900] ;  /* 0x011900006040783b */ /* 0x000fee0000000200 */
[C---:B------:R-:W-:Y:S08]  /*29b0*/  HMMA.16816.F32 R48, R32.reuse, R44, R48 ;  /* 0x0000002c2030723c */ /* 0x040ff00000001830 */
[----:B------:R-:W-:Y:S01]  /*29c0*/  HMMA.16816.F32 R76, R32, R46, R76 ;  /* 0x0000002e204c723c */ /* 0x000fe2000000184c */
[----:B------:R-:W-:Y:S04]  /*29d0*/  LDSM.16.M88.4 R32, [R189+0x10100] ;  /* 0x01010000bd20783b */ /* 0x000fe80000000200 */
[----:B------:R-:W-:Y:S03]  /*29e0*/  LDSM.16.M88.4 R44, [R185+0x8000] ;  /* 0x00800000b92c783b */ /* 0x000fe60000000200 */
[C---:B--2---:R-:W-:Y:S08]  /*29f0*/  HMMA.16816.F32 R28, R8.reuse, R16, R28 ;  /* 0x00000010081c723c */ /* 0x044ff0000000181c */
[C---:B------:R-:W-:Y:S01]  /*2a00*/  HMMA.16816.F32 R60, R8.reuse, R18, R60 ;  /* 0x00000012083c723c */ /* 0x040fe2000000183c */
[----:B------:R-:W2:Y:S07]  /*2a10*/  LDSM.16.M88.4 R16, [R189+0x10900] ;  /* 0x01090000bd10783b */ /* 0x000eae0000000200 */
[C---:B----4-:R-:W-:Y:S08]  /*2a20*/  HMMA.16816.F32 R20, R8.reuse, R42, R20 ;  /* 0x0000002a0814723c */ /* 0x050ff00000001814 */
[C---:B------:R-:W-:Y:S01]  /*2a30*/  HMMA.16816.F32 R24, R8.reuse, R40, R24 ;  /* 0x000000280818723c */ /* 0x040fe20000001818 */
[----:B------:R-:W-:Y:S07]  /*2a40*/  LDSM.16.M88.4 R40, [R93+0x10100] ;  /* 0x010100005d28783b */ /* 0x000fee0000000200 */
[C---:B-1----:R-:W-:Y:S08]  /*2a50*/  HMMA.16816.F32 R56, R8.reuse, R12, R56 ;  /* 0x0000000c0838723c */ /* 0x042ff00000001838 */
[C---:B------:R-:W-:Y:S01]  /*2a60*/  HMMA.16816.F32 R52, R8.reuse, R14, R52 ;  /* 0x0000000e0834723c */ /* 0x040fe20000001834 */
[----:B------:R-:W1:Y:S07]  /*2a70*/  LDSM.16.M88.4 R12, [R189+0x11100] ;  /* 0x01110000bd0c783b */ /* 0x000e6e0000000200 */
[C---:B------:R-:W-:Y:S08]  /*2a80*/  HMMA.16816.F32 R48, R8.reuse, R36, R48 ;  /* 0x000000240830723c */ /* 0x040ff00000001830 */
[----:B------:R-:W-:Y:S01]  /*2a90*/  HMMA.16816.F32 R76, R8, R38, R76 ;  /* 0x00000026084c723c */ /* 0x000fe2000000184c */
[----:B------:R-:W3:Y:S04]  /*2aa0*/  LDSM.16.M88.4 R8, [R96+0x10900] ;  /* 0x010900006008783b */ /* 0x000ee80000000200 */
[----:B------:R-:W4:Y:S03]  /*2ab0*/  LDSM.16.M88.4 R36, [R93+0x10900] ;  /* 0x010900005d24783b */ /* 0x000f260000000200 */
[C---:B--2---:R-:W-:Y:S08]  /*2ac0*/  HMMA.16816.F32 R20, R80.reuse, R18, R20 ;  /* 0x000000125014723c */ /* 0x044ff00000001814 */
[C---:B------:R-:W-:Y:S01]  /*2ad0*/  HMMA.16816.F32 R24, R80.reuse, R16, R24 ;  /* 0x000000105018723c */ /* 0x040fe20000001818 */
[----:B------:R-:W-:Y:S07]  /*2ae0*/  LDSM.16.M88.4 R16, [R184+0x8000] ;  /* 0x00800000b810783b */ /* 0x000fee0000000200 */
[C---:B------:R-:W-:Y:S08]  /*2af0*/  HMMA.16816.F32 R28, R80.reuse, R32, R28 ;  /* 0x00000020501c723c */ /* 0x040ff0000000181c */
[C---:B-1----:R-:W-:Y:S08]  /*2b00*/  HMMA.16816.F32 R56, R80.reuse, R12, R56 ;  /* 0x0000000c5038723c */ /* 0x042ff00000001838 */
[----:B------:R-:W-:Y:S01]  /*2b10*/  HMMA.16816.F32 R52, R80, R14, R52 ;  /* 0x0000000e5034723c */ /* 0x000fe20000001834 */
[----:B------:R-:W-:Y:S07]  /*2b20*/  LDSM.16.M88.4 R12, [R0+0x10100] ;  /* 0x01010000000c783b */ /* 0x000fee0000000200 */
[C---:B---3--:R-:W-:Y:S08]  /*2b30*/  HMMA.16816.F32 R20, R72.reuse, R10, R20 ;  /* 0x0000000a4814723c */ /* 0x048ff00000001814 */
[----:B------:R-:W-:Y:S01]  /*2b40*/  HMMA.16816.F32 R24, R72, R8, R24 ;  /* 0x000000084818723c */ /* 0x000fe20000001818 */
[----:B------:R-:W1:Y:S07]  /*2b50*/  LDSM.16.M88.4 R8, [R0+0x10900] ;  /* 0x010900000008783b */ /* 0x000e6e0000000200 */
[----:B------:R-:W-:Y:S01]  /*2b60*/  HMMA.16816.F32 R60, R80, R34, R60 ;  /* 0x00000022503c723c */ /* 0x000fe2000000183c */
[----:B------:R-:W2:Y:S07]  /*2b70*/  LDSM.16.M88.4 R32, [R93+0x11100] ;  /* 0x011100005d20783b */ /* 0x000eae0000000200 */
[----:B------:R-:W-:Y:S08]  /*2b80*/  HMMA.16816.F32 R28, R72, R88, R28 ;  /* 0x00000058481c723c */ /* 0x000ff0000000181c */
[----:B----4-:R-:W-:Y:S08]  /*2b90*/  HMMA.16816.F32 R20, R44, R38, R20 ;  /* 0x000000262c14723c */ /* 0x010ff00000001814 */
[C---:B------:R-:W-:Y:S08]  /*2ba0*/  HMMA.16816.F32 R48, R80.reuse, R84, R48 ;  /* 0x000000545030723c */ /* 0x040ff00000001830 */
[----:B------:R-:W-:Y:S08]  /*2bb0*/  HMMA.16816.F32 R76, R80, R86, R76 ;  /* 0x00000056504c723c */ /* 0x000ff0000000184c */
[C---:B------:R-:W-:Y:S08]  /*2bc0*/  HMMA.16816.F32 R56, R72.reuse, R68, R56 ;  /* 0x000000444838723c */ /* 0x040ff00000001838 */
[C---:B------:R-:W-:Y:S01]  /*2bd0*/  HMMA.16816.F32 R52, R72.reuse, R70, R52 ;  /* 0x000000464834723c */ /* 0x040fe20000001834 */
[----:B------:R-:W3:Y:S07]  /*2be0*/  LDSM.16.M88.4 R68, [R93+0x11900] ;  /* 0x011900005d44783b */ /* 0x000eee0000000200 */
[----:B------:R-:W-:Y:S08]  /*2bf0*/  HMMA.16816.F32 R60, R72, R90, R60 ;  /* 0x0000005a483c723c */ /* 0x000ff0000000183c */
[----:B------:R-:W-:Y:S08]  /*2c00*/  HMMA.16816.F32 R28, R44, R40, R28 ;  /* 0x000000282c1c723c */ /* 0x000ff0000000181c */
[----:B-1----:R-:W-:Y:S08]  /*2c10*/  HMMA.16816.F32 R20, R16, R10, R20 ;  /* 0x0000000a1014723c */ /* 0x002ff00000001814 */
[C---:B------:R-:W-:Y:S08]  /*2c20*/  HMMA.16816.F32 R48, R72.reuse, R64, R48 ;  /* 0x000000404830723c */ /* 0x040ff00000001830 */
[----:B------:R-:W-:Y:S08]  /*2c30*/  HMMA.16816.F32 R76, R72, R66, R76 ;  /* 0x00000042484c723c */ /* 0x000ff0000000184c */
[----:B------:R-:W-:Y:S01]  /*2c40*/  HMMA.16816.F32 R24, R44, R36, R24 ;  /* 0x000000242c18723c */ /* 0x000fe20000001818 */
[----:B------:R-:W1:Y:S01]  /*2c50*/  LDSM.16.M88.4 R36, [R0+0x11100] ;  /* 0x011100000024783b */ /* 0x000e620000000200 */
[----:B------:R-:W-:Y:S01]  /*2c60*/  FMUL.FTZ R11, R21, c[0x0][0x320] ;  /* 0x0000c800150b7a20 */ /* 0x000fe20000410000 */
[----:B------:R-:W-:-:S04]  /*2c70*/  SHF.R.S32.HI R21, RZ, 0x1f, R6 ;  /* 0x0000001fff157819 */ /* 0x000fc80000011406 */
[----:B------:R-:W-:Y:S01]  /*2c80*/  LEA.HI R21, R21, R6, RZ, 0x3 ;  /* 0x0000000615157211 */ /* 0x000fe200078f18ff */
[----:B--2---:R-:W-:Y:S01]  /*2c90*/  HMMA.16816.F32 R56, R44, R32, R56 ;  /* 0x000000202c38723c */ /* 0x004fe20000001838 */
[----:B------:R-:W2:Y:S02]  /*2ca0*/  MUFU.TANH R11, R11 ;  /* 0x0000000b000b7308 */ /* 0x000ea40000002400 */
[----:B------:R-:W-:-:S05]  /*2cb0*/  LOP3.LUT R21, R21, 0xffffff8, RZ, 0xc0, !PT ;  /* 0x0ffffff815157812 */ /* 0x000fca00078ec0ff */
[----:B------:R-:W-:Y:S01]  /*2cc0*/  HMMA.16816.F32 R52, R44, R34, R52 ;  /* 0x000000222c34723c */ /* 0x000fe20000001834 */
[----:B------:R4:W5:Y:S01]  /*2cd0*/  LDSM.16.M88.4 R32, [R0+0x11900] ;  /* 0x011900000020783b */ /* 0x0009620000000200 */
[----:B------:R-:W-:-:S06]  /*2ce0*/  IMAD.IADD R6, R6, 0x1, -R21 ;  /* 0x0000000106067824 */ /* 0x000fcc00078e0a15 */
[----:B------:R-:W-:Y:S08]  /*2cf0*/  HMMA.16816.F32 R60, R44, R42, R60 ;  /* 0x0000002a2c3c723c */ /* 0x000ff0000000183c */
[----:B------:R-:W-:Y:S07]  /*2d00*/  HMMA.16816.F32 R28, R16, R12, R28 ;  /* 0x0000000c101c723c */ /* 0x000fee000000181c */
[----:B------:R-:W-:Y:S01]  /*2d10*/  LOP3.LUT R12, R92, 0xffffffe0, RZ, 0xc0, !PT ;  /* 0xffffffe05c0c7812 */ /* 0x000fe200078ec0ff */
[----:B----4-:R-:W-:Y:S01]  /*2d20*/  FMUL.FTZ R0, R20, c[0x0][0x320] ;  /* 0x0000c80014007a20 */ /* 0x010fe20000410000 */
[-C--:B------:R-:W-:Y:S01]  /*2d30*/  LEA.HI R20, R94, R7.reuse, RZ, 0x2 ;  /* 0x000000075e147211 */ /* 0x080fe200078f10ff */
[C---:B---3--:R-:W-:Y:S02]  /*2d40*/  HMMA.16816.F32 R48, R44.reuse, R68, R48 ;  /* 0x000000442c30723c */ /* 0x048fe40000001830 */
[----:B------:R-:W-:Y:S01]  /*2d50*/  IMAD.IADD R12, R7, 0x1, -R12 ;  /* 0x00000001070c7824 */ /* 0x000fe200078e0a0c */
[----:B------:R-:W-:Y:S01]  /*2d60*/  LOP3.LUT R20, R20, 0xfffffffc, RZ, 0xc0, !PT ;  /* 0xfffffffc14147812 */ /* 0x000fe200078ec0ff */
[----:B------:R-:W3:Y:S03]  /*2d70*/  MUFU.TANH R0, R0 ;  /* 0x0000000000007308 */ /* 0x000ee60000002400 */
[----:B------:R-:W-:Y:S01]  /*2d80*/  IADD3 R7, -R20, R7, RZ ;  /* 0x0000000714077210 */ /* 0x000fe20007ffe1ff */
[----:B------:R-:W-:Y:S01]  /*2d90*/  HMMA.16816.F32 R76, R44, R70, R76 ;  /* 0x000000462c4c723c */ /* 0x000fe2000000184c */
[----:B------:R-:W-:-:S02]  /*2da0*/  SHF.R.S32.HI R13, RZ, 0x1f, R12 ;  /* 0x0000001fff0d7819 */ /* 0x000fc4000001140c */
[----:B------:R-:W-:Y:S02]  /*2db0*/  LEA.HI R20, R7, R7, RZ, 0x1 ;  /* 0x0000000707147211 */ /* 0x000fe400078f08ff */
[----:B------:R-:W-:Y:S02]  /*2dc0*/  LEA.HI R13, R13, R12, RZ, 0x2 ;  /* 0x0000000c0d0d7211 */ /* 0x000fe400078f10ff */
[----:B------:R-:W-:Y:S01]  /*2dd0*/  LOP3.LUT R20, R20, 0x1ffffffe, RZ, 0xc0, !PT ;  /* 0x1ffffffe14147812 */ /* 0x000fe200078ec0ff */
[----:B------:R-:W-:Y:S04]  /*2de0*/  HMMA.16816.F32 R60, R16, R14, R60 ;  /* 0x0000000e103c723c */ /* 0x000fe8000000183c */
[----:B------:R-:W-:-:S03]  /*2df0*/  IMAD.IADD R205, R7, 0x1, -R20 ;  /* 0x0000000107cd7824 */ /* 0x000fc600078e0a14 */
[C---:B------:R-:W-:Y:S01]  /*2e00*/  LEA.HI.SX32 R15, R13.reuse, R148, 0x1e ;  /* 0x000000940d0f7211 */ /* 0x040fe200078ff2ff */
[C---:B------:R-:W-:Y:S01]  /*2e10*/  HMMA.16816.F32 R24, R16.reuse, R8, R24 ;  /* 0x000000081018723c */ /* 0x040fe20000001818 */
[----:B------:R-:W-:Y:S02]  /*2e20*/  LOP3.LUT R13, R13, 0x7ffffffc, RZ, 0xc0, !PT ;  /* 0x7ffffffc0d0d7812 */ /* 0x000fe400078ec0ff */
[----:B------:R-:W-:Y:S02]  /*2e30*/  LEA R6, R6, R15, 0x4 ;  /* 0x0000000f06067211 */ /* 0x000fe400078e20ff */
[----:B------:R-:W-:Y:S01]  /*2e40*/  IADD3 R206, R12, -R13, RZ ;  /* 0x8000000d0cce7210 */ /* 0x000fe20007ffe0ff */
[--C-:B------:R-:W-:Y:S01]  /*2e50*/  IMAD R13, R214, c[0x0][0x1d0], -R144.reuse ;  /* 0x00007400d60d7a24 */ /* 0x100fe200078e0a90 */
[----:B------:R-:W-:Y:S01]  /*2e60*/  LEA R205, R205, R6, 0x3 ;  /* 0x00000006cdcd7211 */ /* 0x000fe200078e18ff */
[----:B-1----:R-:W-:Y:S01]  /*2e70*/  HMMA.16816.F32 R56, R16, R36, R56 ;  /* 0x000000241038723c */ /* 0x002fe20000001838 */
[----:B------:R-:W-:Y:S01]  /*2e80*/  FMUL.FTZ R8, R28, c[0x0][0x320] ;  /* 0x0000c8001c087a20 */ /* 0x000fe20000410000 */
[----:B------:R-:W-:Y:S01]  /*2e90*/  IADD3 R15, R199, 0x1, -R144 ;  /* 0x00000001c70f7810 */ /* 0x000fe20007ffe890 */
[----:B------:R-:W-:-:S02]  /*2ea0*/  IMAD.SHL.U32 R206, R206, 0x2, RZ ;  /* 0x00000002cece7824 */ /* 0x000fc400078e00ff */
[----:B------:R-:W-:Y:S02]  /*2eb0*/  @P0 IMAD.HI.U32 R6, R205, c[0x0][0x2c8], RZ ;  /* 0x0000b200cd060a27 */ /* 0x000fe400078e00ff */
[----:B------:R-:W1:Y:S01]  /*2ec0*/  MUFU.TANH R8, R8 ;  /* 0x0000000800087308 */ /* 0x000e620000002400 */
[C---:B------:R-:W-:Y:S01]  /*2ed0*/  HMMA.16816.F32 R52, R16.reuse, R38, R52 ;  /* 0x000000261034723c */ /* 0x040fe20000001834 */
[----:B------:R-:W-:Y:S01]  /*2ee0*/  IMAD.MOV.U32 R7, RZ, RZ, R205 ;  /* 0x000000ffff077224 */ /* 0x000fe200078e00cd */
[----:B------:R-:W-:Y:S01]  /*2ef0*/  @P0 SHF.R.U32.HI R7, RZ, c[0x0][0x2cc], R6 ;  /* 0x0000b300ff070a19 */ /* 0x000fe20000011606 */
[----:B------:R-:W-:Y:S01]  /*2f00*/  FMUL.FTZ R9, R29, c[0x0][0x320] ;  /* 0x0000c8001d097a20 */ /* 0x000fe20000410000 */
[----:B------:R-:W-:Y:S01]  /*2f10*/  IADD3 R15, R15, -c[0x0][0x168], -R206 ;  /* 0x80005a000f0f7a10 */ /* 0x000fe20007ffe8ce */
[----:B------:R-:W-:Y:S01]  /*2f20*/  FMUL.FTZ R28, R30, c[0x0][0x320] ;  /* 0x0000c8001e1c7a20 */ /* 0x000fe20000410000 */
[----:B------:R-:W-:Y:S01]  /*2f30*/  IADD3 R13, -R206, R13, RZ ;  /* 0x0000000dce0d7210 */ /* 0x000fe20007ffe1ff */
[----:B------:R-:W4:Y:S01]  /*2f40*/  SHFL.IDX PT, R14, R7, RZ, 0x1c1f ;  /* 0x001c1fff070e7589 */ /* 0x000f2200000e0000 */
[----:B-----5:R-:W-:Y:S01]  /*2f50*/  HMMA.16816.F32 R48, R16, R32, R48 ;  /* 0x000000201030723c */ /* 0x020fe20000001830 */
[----:B------:R-:W-:Y:S01]  /*2f60*/  FMUL.FTZ R10, R25, c[0x0][0x320] ;  /* 0x0000c800190a7a20 */ /* 0x000fe20000410000 */
[----:B------:R-:W1:Y:S01]  /*2f70*/  MUFU.TANH R9, R9 ;  /* 0x0000000900097308 */ /* 0x000e620000002400 */
[----:B------:R-:W-:-:S02]  /*2f80*/  FMUL.FTZ R24, R24, c[0x0][0x320] ;  /* 0x0000c80018187a20 */ /* 0x000fc40000410000 */
[----:B------:R-:W-:-:S03]  /*2f90*/  FMUL.FTZ R61, R61, c[0x0][0x320] ;  /* 0x0000c8003d3d7a20 */ /* 0x000fc60000410000 */
[----:B------:R-:W-:Y:S01]  /*2fa0*/  HMMA.16816.F32 R76, R16, R34, R76 ;  /* 0x00000022104c723c */ /* 0x000fe2000000184c */
[----:B------:R-:W-:Y:S01]  /*2fb0*/  FMUL.FTZ R57, R57, c[0x0][0x320] ;  /* 0x0000c80039397a20 */ /* 0x000fe20000410000 */
[----:B------:R-:W1:Y:S01]  /*2fc0*/  MUFU.TANH R28, R28 ;  /* 0x0000001c001c7308 */ /* 0x000e620000002400 */
[----:B------:R-:W-:-:S04]  /*2fd0*/  FMUL.FTZ R56, R56, c[0x0][0x320] ;  /* 0x0000c80038387a20 */ /* 0x000fc80000410000 */
[----:B------:R-:W-:Y:S01]  /*2fe0*/  FMUL.FTZ R16, R60, c[0x0][0x320] ;  /* 0x0000c8003c107a20 */ /* 0x000fe20000410000 */
[----:B------:R-:W-:Y:S01]  /*2ff0*/  IADD3 R17, R15, c[0x0][0x328], RZ ;  /* 0x0000ca000f117a10 */ /* 0x000fe20007ffe0ff */
[----:B------:R-:W-:Y:S01]  /*3000*/  FMUL.FTZ R52, R52, c[0x0][0x320] ;  /* 0x0000c80034347a20 */ /* 0x000fe20000410000 */
[----:B------:R-:W1:Y:S01]  /*3010*/  MUFU.TANH R10, R10 ;  /* 0x0000000a000a7308 */ /* 0x000e620000002400 */
[----:B------:R-:W-:Y:S01]  /*3020*/  FMUL.FTZ R53, R53, c[0x0][0x320] ;  /* 0x0000c80035357a20 */ /* 0x000fe20000410000 */
[----:B------:R-:W-:Y:S01]  /*3030*/  IADD3 R15, R15, UR17, RZ ;  /* 0x000000110f0f7c10 */ /* 0x000fe2000fffe0ff */
[----:B----4-:R-:W-:-:S03]  /*3040*/  IMAD.IADD R18, R17, 0x1, R14 ;  /* 0x0000000111127824 */ /* 0x010fc600078e020e */
[----:B------:R-:W-:Y:S02]  /*3050*/  FMUL.FTZ R48, R48, c[0x0][0x320] ;  /* 0x0000c80030307a20 */ /* 0x000fe40000410000 */
[----:B------:R4:W1:Y:S01]  /*3060*/  MUFU.TANH R174, R57 ;  /* 0x0000003900ae7308 */ /* 0x0008620000002400 */
[----:B------:R-:W-:Y:S01]  /*3070*/  FMUL.FTZ R49, R49, c[0x0][0x320] ;  /* 0x0000c80031317a20 */ /* 0x000fe20000410000 */
[----:B------:R-:W-:Y:S01]  /*3080*/  IMNMX R19, R18, R13, PT ;  /* 0x0000000d12137217 */ /* 0x000fe20003800200 */
[----:B------:R-:W-:-:S03]  /*3090*/  IMAD.IADD R2, R15, 0x1, R14 ;  /* 0x000000010f027824 */ /* 0x000fc600078e020e */
[----:B------:R-:W-:Y:S02]  /*30a0*/  FMUL.FTZ R76, R76, c[0x0][0x320] ;  /* 0x0000c8004c4c7a20 */ /* 0x000fe40000410000 */
[----:B------:R-:W-:Y:S01]  /*30b0*/  FMUL.FTZ R77, R77, c[0x0][0x320] ;  /* 0x0000c8004d4d7a20 */ /* 0x000fe20000410000 */
[----:B------:R4:W1:Y:S08]  /*30c0*/  MUFU.TANH R172, R52 ;  /* 0x0000003400ac7308 */ /* 0x0008700000002400 */
[----:B------:R4:W1:Y:S08]  /*30d0*/  MUFU.TANH R168, R53 ;  /* 0x0000003500a87308 */ /* 0x0008700000002400 */
[----:B------:R4:W1:Y:S08]  /*30e0*/  MUFU.TANH R178, R48 ;  /* 0x0000003000b27308 */ /* 0x0008700000002400 */
[----:B------:R4:W1:Y:S08]  /*30f0*/  MUFU.TANH R176, R49 ;  /* 0x0000003100b07308 */ /* 0x0008700000002400 */
[----:B------:R4:W1:Y:S08]  /*3100*/  MUFU.TANH R142, R76 ;  /* 0x0000004c008e7308 */ /* 0x0008700000002400 */
[----:B------:R4:W1:Y:S08]  /*3110*/  MUFU.TANH R140, R77 ;  /* 0x0000004d008c7308 */ /* 0x0008700000002400 */
[----:B------:R4:W1:Y:S08]  /*3120*/  MUFU.TANH R6, R24 ;  /* 0x0000001800067308 */ /* 0x0008700000002400 */
[----:B------:R-:W1:Y:S08]  /*3130*/  MUFU.TANH R16, R16 ;  /* 0x0000001000107308 */ /* 0x000e700000002400 */
[----:B------:R4:W1:Y:S08]  /*3140*/  MUFU.TANH R12, R61 ;  /* 0x0000003d000c7308 */ /* 0x0008700000002400 */
[----:B------:R4:W1:Y:S01]  /*3150*/  MUFU.TANH R166, R56 ;  /* 0x0000003800a67308 */ /* 0x0008620000002400 */
[----:B------:R-:W-:Y:S05]  /*3160*/  @!P2 BRA `(.L_x_909) ;  /* 0x000001500000a947 */ /* 0x000fea0003800000 */
[----:B--23--:R-:W-:Y:S01]  /*3170*/  IADD3 R21, R199, -c[0x0][0x168], R14 ;  /* 0x80005a00c7157a10 */ /* 0x00cfe20007ffe00e */
[----:B------:R-:W-:Y:S03]  /*3180*/  BSSY B0, `(.L_x_910) ;  /* 0x000000e000007945 */ /* 0x000fe60003800000 */
        /* <DEDUP_REMOVED lines=9> */
.L_x_911:
[----:B------:R-:W-:-:S04]  /*3220*/  MOV R5, c[0x0][0x32c] ;  /* 0x0000cb0000057a02 */ /* 0x000fc80000000f00 */
[----:B------:R-:W-:-:S13]  /*3230*/  ISETP.NE.AND P0, PT, R5, 0x1, PT ;  /* 0x000000010500780c */ /* 0x000fda0003f05270 */
[----:B------:R-:W-:-:S05]  /*3240*/  @P0 IMAD.HI.U32 R5, R21, c[0x0][0x330], RZ ;  /* 0x0000cc0015050a27 */ /* 0x000fca00078e00ff */
[----:B------:R-:W-:Y:S02]  /*3250*/  @P0 SHF.R.U32.HI R21, RZ, c[0x0][0x334], R5 ;  /* 0x0000cd00ff150a19 */ /* 0x000fe40000011605 */
.L_x_912:
[----:B------:R-:W-:Y:S05]  /*3260*/  BSYNC B0 ;  /* 0x0000000000007941 */ /* 0x000fea0003800000 */
.L_x_910:
[----:B------:R-:W-:-:S04]  /*3270*/  IMAD R5, R21, c[0x0][0x32c], -R144 ;  /* 0x0000cb0015057a24 */ /* 0x000fc800078e0a90 */
[----:B------:R-:W-:-:S05]  /*3280*/  IMAD.IADD R5, R5, 0x1, -R206 ;  /* 0x0000000105057824 */ /* 0x000fca00078e0ace */
[----:B------:R-:W-:Y:S02]  /*3290*/  IADD3 R14, R5, c[0x0][0x32c], RZ ;  /* 0x0000cb00050e7a10 */ /* 0x000fe40007ffe0ff */
[----:B------:R-:W-:Y:S02]  /*32a0*/  IMNMX R2, R2, R5, !PT ;  /* 0x0000000502027217 */ /* 0x000fe40007800200 */
[----:B------:R-:W-:Y:S02]  /*32b0*/  IMNMX R19, R19, R14, PT ;  /* 0x0000000e13137217 */ /* 0x000fe40003800200 */
.L_x_909:
[----:B--23--:R-:W-:Y:S01]  /*32c0*/  ISETP.GT.AND P1, PT, R145, RZ, PT ;  /* 0x000000ff9100720c */ /* 0x00cfe20003f24270 */
[----:B----4-:R-:W2:Y:S01]  /*32d0*/  SHFL.IDX PT, R24, R7, 0x1, 0x1c1f ;  /* 0x003c1f0007187f89 */ /* 0x010ea200000e0000 */
        /* <DEDUP_REMOVED lines=8> */
[----:B-1----:R-:W-:Y:S01]  /*3360*/  FSEL R5, R8, -INF , !P0 ;  /* 0xff80000008057808 */ /* 0x002fe20004000000 */
[----:B------:R-:W-:Y:S01]  /*3370*/  FMUL.FTZ R54, R54, c[0x0][0x320] ;  /* 0x0000c80036367a20 */ /* 0x000fe20000410000 */
[----:B------:R-:W-:Y:S01]  /*3380*/  ISETP.GT.AND P0, PT, R2, 0x1, P1 ;  /* 0x000000010200780c */ /* 0x000fe20000f04270 */
[----:B------:R-:W-:-:S02]  /*3390*/  FMUL.FTZ R55, R55, c[0x0][0x320] ;  /* 0x0000c80037377a20 */ /* 0x000fc40000410000 */
[----:B------:R-:W-:Y:S01]  /*33a0*/  FMUL.FTZ R51, R51, c[0x0][0x320] ;  /* 0x0000c80033337a20 */ /* 0x000fe20000410000 */
[----:B------:R-:W-:Y:S01]  /*33b0*/  ISETP.LT.OR P0, PT, R19, 0x2, P0 ;  /* 0x000000021300780c */ /* 0x000fe20000701670 */
[----:B------:R-:W-:Y:S01]  /*33c0*/  FMUL.FTZ R78, R78, c[0x0][0x320] ;  /* 0x0000c8004e4e7a20 */ /* 0x000fe20000410000 */
[----:B------:R1:W4:Y:S01]  /*33d0*/  MUFU.TANH R207, R58 ;  /* 0x0000003a00cf7308 */ /* 0x0003220000002400 */
[----:B------:R-:W-:Y:S01]  /*33e0*/  FMUL.FTZ R79, R79, c[0x0][0x320] ;  /* 0x0000c8004f4f7a20 */ /* 0x000fe20000410000 */
[----:B------:R-:W-:Y:S01]  /*33f0*/  FSEL R18, R9, -INF , !P0 ;  /* 0xff80000009127808 */ /* 0x000fe20004000000 */
[----:B------:R-:W-:Y:S01]  /*3400*/  FMUL.FTZ R9, R23, c[0x0][0x320] ;  /* 0x0000c80017097a20 */ /* 0x000fe20000410000 */
[----:B------:R-:W-:Y:S01]  /*3410*/  ISETP.GT.AND P0, PT, R2, 0x8, P1 ;  /* 0x000000080200780c */ /* 0x000fe20000f04270 */
[----:B------:R-:W-:Y:S02]  /*3420*/  FMUL.FTZ R23, R31, c[0x0][0x320] ;  /* 0x0000c8001f177a20 */ /* 0x000fe40000410000 */
[----:B------:R-:W-:Y:S01]  /*3430*/  FMUL.FTZ R50, R50, c[0x0][0x320] ;  /* 0x0000c80032327a20 */ /* 0x000fe20000410000 */
[----:B------:R-:W-:Y:S01]  /*3440*/  ISETP.LT.OR P0, PT, R19, 0x9, P0 ;  /* 0x000000091300780c */ /* 0x000fe20000701670 */
[----:B------:R-:W1:Y:S03]  /*3450*/  MUFU.TANH R9, R9 ;  /* 0x0000000900097308 */ /* 0x000e660000002400 */
[----:B------:R-:W-:-:S02]  /*3460*/  FSEL R16, R16, -INF , !P0 ;  /* 0xff80000010107808 */ /* 0x000fc40004000000 */
[----:B------:R-:W-:-:S03]  /*3470*/  ISETP.GT.AND P0, PT, R2, 0x9, P1 ;  /* 0x000000090200780c */ /* 0x000fc60000f04270 */
[----:B------:R1:W1:Y:S01]  /*3480*/  MUFU.TANH R175, R59 ;  /* 0x0000003b00af7308 */ /* 0x0002620000002400 */
        /* <DEDUP_REMOVED lines=13> */
[----:B------:R1:W1:Y:S03]  /*3560*/  MUFU.TANH R143, R51 ;  /* 0x00000033008f7308 */ /* 0x0002660000002400 */
[----:B------:R-:W-:Y:S01]  /*3570*/  FSEL R8, R0, -INF , !P0 ;  /* 0xff80000000087808 */ /* 0x000fe20004000000 */
[----:B------:R-:W-:Y:S01]  /*3580*/  FMUL.FTZ R0, R62, c[0x0][0x320] ;  /* 0x0000c8003e007a20 */ /* 0x000fe20000410000 */
[----:B------:R-:W-:-:S03]  /*3590*/  ISETP.GT.AND P0, PT, R2, 0x19, P1 ;  /* 0x000000190200780c */ /* 0x000fc60000f04270 */
[----:B------:R1:W1:Y:S01]  /*35a0*/  MUFU.TANH R141, R78 ;  /* 0x0000004e008d7308 */ /* 0x0002620000002400 */
[----:B------:R-:W-:-:S04]  /*35b0*/  ISETP.LT.OR P0, PT, R19, 0x1a, P0 ;  /* 0x0000001a1300780c */ /* 0x000fc80000701670 */
[----:B------:R-:W-:Y:S01]  /*35c0*/  FSEL R6, R11, -INF , !P0 ;  /* 0xff8000000b067808 */ /* 0x000fe20004000000 */
[----:B------:R-:W-:Y:S01]  /*35d0*/  FMUL.FTZ R11, R27, c[0x0][0x320] ;  /* 0x0000c8001b0b7a20 */ /* 0x000fe20000410000 */
        /* <DEDUP_REMOVED lines=28> */
[----:B--2---:R-:W-:-:S03]  /*37a0*/  IMAD.IADD R2, R17, 0x1, R24 ;  /* 0x0000000111027824 */ /* 0x004fc600078e0218 */
[----:B------:R-:W-:Y:S01]  /*37b0*/  ISETP.LT.OR P0, PT, R19, 0x3a, P0 ;  /* 0x0000003a1300780c */ /* 0x000fe20000701670 */
[----:B------:R-:W-:Y:S01]  /*37c0*/  IMAD.IADD R19, R15, 0x1, R24 ;  /* 0x000000010f137824 */ /* 0x000fe200078e0218 */
[----:B------:R-:W-:Y:S02]  /*37d0*/  IMNMX R2, R2, R13, PT ;  /* 0x0000000d02027217 */ /* 0x000fe40003800200 */
[----:B------:R-:W-:Y:S01]  /*37e0*/  FSEL R140, R140, -INF , !P0 ;  /* 0xff8000008c8c7808 */ /* 0x000fe20004000000 */
[----:B------:R-:W-:Y:S05]  /*37f0*/  @!P2 BRA `(.L_x_913) ;  /* 0x000001500000a947 */ /* 0x000fea0003800000 */
[----:B-1-34-:R-:W-:Y:S01]  /*3800*/  IADD3 R13, R199, -c[0x0][0x168], R24 ;  /* 0x80005a00c70d7a10 */ /* 0x01afe20007ffe018 */
        /* <DEDUP_REMOVED lines=10> */
.L_x_915:
[----:B------:R-:W-:-:S04]  /*38b0*/  MOV R7, c[0x0][0x32c] ;  /* 0x0000cb0000077a02 */ /* 0x000fc80000000f00 */
[----:B------:R-:W-:-:S13]  /*38c0*/  ISETP.NE.AND P0, PT, R7, 0x1, PT ;  /* 0x000000010700780c */ /* 0x000fda0003f05270 */
[----:B------:R-:W-:-:S05]  /*38d0*/  @P0 IMAD.HI.U32 R7, R13, c[0x0][0x330], RZ ;  /* 0x0000cc000d070a27 */ /* 0x000fca00078e00ff */
[----:B------:R-:W-:Y:S02]  /*38e0*/  @P0 SHF.R.U32.HI R13, RZ, c[0x0][0x334], R7 ;  /* 0x0000cd00ff0d0a19 */ /* 0x000fe40000011607 */
.L_x_916:
[----:B------:R-:W-:Y:S05]  /*38f0*/  BSYNC B0 ;  /* 0x0000000000007941 */ /* 0x000fea0003800000 */
.L_x_914:
[----:B------:R-:W-:-:S04]  /*3900*/  IMAD R13, R13, c[0x0][0x32c], -R144 ;  /* 0x0000cb000d0d7a24 */ /* 0x000fc800078e0a90 */
[----:B------:R-:W-:-:S05]  /*3910*/  IMAD.IADD R22, R13, 0x1, -R206 ;  /* 0x000000010d167824 */ /* 0x000fca00078e0ace */
[----:B------:R-:W-:Y:S02]  /*3920*/  IADD3 R7, R22, c[0x0][0x32c], RZ ;  /* 0x0000cb0016077a10 */ /* 0x000fe40007ffe0ff */
[----:B------:R-:W-:Y:S02]  /*3930*/  IMNMX R19, R19, R22, !PT ;  /* 0x0000001613137217 */ /* 0x000fe40007800200 */
[----:B------:R-:W-:Y:S02]  /*3940*/  IMNMX R2, R2, R7, PT ;  /* 0x0000000702027217 */ /* 0x000fe40003800200 */
.L_x_913:
[----:B-1-34-:R-:W-:Y:S01]  /*3950*/  ISETP.GT.AND P0, PT, R19, 0x1, P1 ;  /* 0x000000011300780c */ /* 0x01afe20000f04270 */
[----:B------:R-:W-:-:S04]  /*3960*/  DEPBAR.LE SB0, 0x2 ;  /* 0x000080800000791a */ /* 0x000fc80000000000 */
[----:B------:R-:W-:Y:S01]  /*3970*/  BAR.SYNC.DEFER_BLOCKING 0x0 ;  /* 0x0000000000007b1d */ /* 0x000fe20000010000 */
[----:B------:R-:W-:Y:S01]  /*3980*/  ISETP.LT.OR P0, PT, R2, 0x2, P0 ;  /* 0x000000020200780c */ /* 0x000fe20000701670 */
[----:B------:R-:W-:-:S03]  /*3990*/  IMAD.SHL.U32 R135, R135, 0x2, RZ ;  /* 0x0000000287877824 */ /* 0x000fc600078e00ff */
[----:B------:R-:W-:Y:S01]  /*39a0*/  FSEL R17, R23, -INF , !P0 ;  /* 0xff80000017117808 */ /* 0x000fe20004000000 */
[--C-:B------:R-:W-:Y:S01]  /*39b0*/  IMAD R134, R4, 0x2, R135.reuse ;  /* 0x0000000204867824 */ /* 0x100fe200078e0287 */
[----:B------:R-:W-:Y:S01]  /*39c0*/  ISETP.GT.AND P0, PT, R19, 0x8, P1 ;  /* 0x000000081300780c */ /* 0x000fe20000f04270 */
[C---:B------:R-:W-:Y:S02]  /*39d0*/  IMAD.IADD R173, R188.reuse, 0x1, R135 ;  /* 0x00000001bcad7824 */ /* 0x040fe400078e0287 */
[----:B------:R-:W-:Y:S01]  /*39e0*/  IMAD.IADD R165, R188, 0x1, R134 ;  /* 0x00000001bca57824 */ /* 0x000fe200078e0286 */
[----:B------:R-:W-:Y:S01]  /*39f0*/  ISETP.LT.OR P0, PT, R2, 0x9, P0 ;  /* 0x000000090200780c */ /* 0x000fe20000701670 */
[----:B------:R-:W-:-:S03]  /*3a00*/  IMAD R4, R4, 0x2, R173 ;  /* 0x0000000204047824 */ /* 0x000fc600078e02ad */
[----:B------:R-:W-:Y:S02]  /*3a10*/  FSEL R7, R0, -INF , !P0 ;  /* 0xff80000000077808 */ /* 0x000fe40004000000 */
[----:B------:R-:W-:-:S04]  /*3a20*/  ISETP.GT.AND P0, PT, R19, 0x9, P1 ;  /* 0x000000091300780c */ /* 0x000fc80000f04270 */
[C---:B------:R-:W-:Y:S01]  /*3a30*/  ISETP.LT.OR P0, PT, R2.reuse, 0xa, P0 ;  /* 0x0000000a0200780c */ /* 0x040fe20000701670 */
[----:B------:R-:W-:Y:S03]  /*3a40*/  LDSM.16.MT88.4 R40, [R135+0x2100] ;  /* 0x002100008728783b */ /* 0x000fe60000004200 */
[----:B------:R-:W-:Y:S02]  /*3a50*/  FSEL R157, R157, -INF , !P0 ;  /* 0xff8000009d9d7808 */ /* 0x000fe40004000000 */
[C---:B------:R-:W-:Y:S01]  /*3a60*/  ISETP.GT.AND P0, PT, R19.reuse, 0x10, P1 ;  /* 0x000000101300780c */ /* 0x040fe20000f04270 */
        /* <DEDUP_REMOVED lines=48> */
[----:B------:R-:W-:Y:S02]  /*3d70*/  ISETP.GT.AND P0, PT, R19, 0x39, P1 ;  /* 0x000000391300780c */ /* 0x000fe40000f04270 */
[----:B------:R-:W-:Y:S02]  /*3d80*/  FMNMX.FTZ R19, R5, R18, !PT ;  /* 0x0000001205137209 */ /* 0x000fe40007810000 */
[----:B------:R-:W-:Y:S02]  /*3d90*/  FMNMX.FTZ R20, R28, R17, !PT ;  /* 0x000000111c147209 */ /* 0x000fe40007810000 */
[----:B------:R-:W-:Y:S02]  /*3da0*/  FMNMX.FTZ R19, R16, R19, !PT ;  /* 0x0000001310137209 */ /* 0x000fe40007810000 */
[----:B------:R-:W-:-:S02]  /*3db0*/  FMNMX.FTZ R20, R7, R20, !PT ;  /* 0x0000001407147209 */ /* 0x000fc40007810000 */
[----:B------:R-:W-:Y:S02]  /*3dc0*/  FMNMX.FTZ R19, R14, R19, !PT ;  /* 0x000000130e137209 */ /* 0x000fe40007810000 */
[----:B------:R-:W-:Y:S02]  /*3dd0*/  FMNMX.FTZ R20, R157, R20, !PT ;  /* 0x000000149d147209 */ /* 0x000fe40007810000 */
        /* <DEDUP_REMOVED lines=13> */
[----:B------:R-:W-:Y:S02]  /*3eb0*/  ISETP.LT.OR P0, PT, R2, 0x3a, P0 ;  /* 0x0000003a0200780c */ /* 0x000fe40000701670 */
        /* <DEDUP_REMOVED lines=9> */
[----:B------:R-:W-:Y:S02]  /*3f50*/  FSEL R171, R171, -INF , !P0 ;  /* 0xff800000abab7808 */ /* 0x000fe40004000000 */
[----:B------:R-:W-:Y:S01]  /*3f60*/  FMNMX.FTZ R20, R141, R20, !PT ;  /* 0x000000148d147209 */ /* 0x000fe20007810000 */
[----:B------:R-:W1:Y:S03]  /*3f70*/  SHFL.BFLY PT, R19, R0, 0x2, 0x1f ;  /* 0x0c401f0000137f89 */ /* 0x000e6600000e0000 */
[----:B------:R-:W-:Y:S02]  /*3f80*/  FMNMX.FTZ R20, R171, R20, !PT ;  /* 0x00000014ab147209 */ /* 0x000fe40007810000 */
[----:B-1----:R-:W-:-:S05]  /*3f90*/  FMNMX.FTZ R19, R0, R19, !PT ;  /* 0x0000001300137209 */ /* 0x002fca0007810000 */
[----:B------:R-:W1:Y:S02]  /*3fa0*/  SHFL.BFLY PT, R2, R19, 0x1, 0x1f ;  /* 0x0c201f0013027f89 */ /* 0x000e6400000e0000 */
[----:B-1----:R-:W-:Y:S02]  /*3fb0*/  FMNMX.FTZ R2, R19, R2, !PT ;  /* 0x0000000213027209 */ /* 0x002fe40007810000 */
[----:B------:R-:W1:Y:S02]  /*3fc0*/  SHFL.BFLY PT, R19, R20, 0x2, 0x1f ;  /* 0x0c401f0014137f89 */ /* 0x000e6400000e0000 */
[C---:B------:R-:W-:Y:S01]  /*3fd0*/  FSETP.NEU.FTZ.AND P0, PT, R2.reuse, -INF , PT ;  /* 0xff8000000200780b */ /* 0x040fe20003f1d000 */
[----:B------:R-:W-:-:S05]  /*3fe0*/  FMUL.FTZ R181, R2, c[0x0][0x2d0] ;  /* 0x0000b40002b57a20 */ /* 0x000fca0000410000 */
[----:B------:R-:W-:-:S05]  /*3ff0*/  FSEL R181, R181, RZ, P0 ;  /* 0x000000ffb5b57208 */ /* 0x000fca0000000000 */
[--C-:B------:R-:W-:Y:S02]  /*4000*/  FFMA.FTZ R161, R5, c[0x0][0x2d0], -R181.reuse ;  /* 0x0000b40005a17a23 */ /* 0x100fe400000108b5 */
[--C-:B------:R-:W-:Y:S02]  /*4010*/  FFMA.FTZ R160, R18, c[0x0][0x2d0], -R181.reuse ;  /* 0x0000b40012a07a23 */ /* 0x100fe400000108b5 */
[--C-:B------:R-:W-:Y:S02]  /*4020*/  FFMA.FTZ R158, R16, c[0x0][0x2d0], -R181.reuse ;  /* 0x0000b400109e7a23 */ /* 0x100fe400000108b5 */
[--C-:B------:R-:W-:Y:S01]  /*4030*/  FFMA.FTZ R155, R14, c[0x0][0x2d0], -R181.reuse ;  /* 0x0000b4000e9b7a23 */ /* 0x100fe200000108b5 */
[----:B------:R-:W-:Y:S01]  /*4040*/  MUFU.EX2 R161, R161 ;  /* 0x000000a100a17308 */ /* 0x000fe20000000800 */
[--C-:B------:R-:W-:Y:S02]  /*4050*/  FFMA.FTZ R150, R6, c[0x0][0x2d0], -R181.reuse ;  /* 0x0000b40006967a23 */ /* 0x100fe400000108b5 */
[--C-:B------:R-:W-:Y:S01]  /*4060*/  FFMA.FTZ R154, R10, c[0x0][0x2d0], -R181.reuse ;  /* 0x0000b4000a9a7a23 */ /* 0x100fe200000108b5 */
[----:B-1----:R-:W-:Y:S01]  /*4070*/  FMNMX.FTZ R19, R20, R19, !PT ;  /* 0x0000001314137209 */ /* 0x002fe20007810000 */
[--C-:B------:R-:W-:Y:S01]  /*4080*/  FFMA.FTZ R153, R8, c[0x0][0x2d0], -R181.reuse ;  /* 0x0000b40008997a23 */ /* 0x100fe200000108b5 */
[----:B------:R-:W-:Y:S01]  /*4090*/  LDSM.16.MT88.4 R20, [R135+0x900] ;  /* 0x000900008714783b */ /* 0x000fe20000004200 */
[--C-:B------:R-:W-:Y:S01]  /*40a0*/  FFMA.FTZ R159, R12, c[0x0][0x2d0], -R181.reuse ;  /* 0x0000b4000c9f7a23 */ /* 0x100fe200000108b5 */
[----:B------:R-:W1:Y:S01]  /*40b0*/  MUFU.EX2 R160, R160 ;  /* 0x000000a000a07308 */ /* 0x000e620000000800 */
[--C-:B------:R-:W-:Y:S01]  /*40c0*/  FFMA.FTZ R169, R174, c[0x0][0x2d0], -R181.reuse ;  /* 0x0000b400aea97a23 */ /* 0x100fe200000108b5 */
[----:B------:R-:W2:Y:S01]  /*40d0*/  SHFL.BFLY PT, R0, R19, 0x1, 0x1f ;  /* 0x0c201f0013007f89 */ /* 0x000ea200000e0000 */
[----:B------:R-:W-:-:S02]  /*40e0*/  FFMA.FTZ R167, R172, c[0x0][0x2d0], -R181 ;  /* 0x0000b400aca77a23 */ /* 0x000fc400000108b5 */
[--C-:B------:R-:W-:Y:S02]  /*40f0*/  FFMA.FTZ R166, R166, c[0x0][0x2d0], -R181.reuse ;  /* 0x0000b400a6a67a23 */ /* 0x100fe400000108b5 */
[--C-:B------:R-:W-:Y:S01]  /*4100*/  FFMA.FTZ R168, R168, c[0x0][0x2d0], -R181.reuse ;  /* 0x0000b400a8a87a23 */ /* 0x100fe200000108b5 */
[----:B------:R-:W-:Y:S01]  /*4110*/  MUFU.EX2 R158, R158 ;  /* 0x0000009e009e7308 */ /* 0x000fe20000000800 */
[----:B------:R-:W-:-:S07]  /*4120*/  FFMA.FTZ R178, R178, c[0x0][0x2d0], -R181 ;  /* 0x0000b400b2b27a23 */ /* 0x000fce00000108b5 */
[----:B------:R-:W3:Y:S01]  /*4130*/  MUFU.EX2 R155, R155 ;  /* 0x0000009b009b7308 */ /* 0x000ee20000000800 */
[----:B-1----:R-:W-:Y:S01]  /*4140*/  F2FP.PACK_AB R96, R160, R161 ;  /* 0x000000a1a060723e */ /* 0x002fe200000000ff */
[----:B------:R-:W-:-:S06]  /*4150*/  FADD.FTZ R161, R161, R160 ;  /* 0x000000a0a1a17221 */ /* 0x000fcc0000010000 */
[----:B------:R-:W-:Y:S01]  /*4160*/  MUFU.EX2 R159, R159 ;  /* 0x0000009f009f7308 */ /* 0x000fe20000000800 */
[----:B--2---:R-:W-:-:S04]  /*4170*/  FMNMX.FTZ R0, R19, R0, !PT ;  /* 0x0000000013007209 */ /* 0x004fc80007810000 */
[C---:B------:R-:W-:Y:S01]  /*4180*/  FSETP.NEU.FTZ.AND P0, PT, R0.reuse, -INF , PT ;  /* 0xff8000000000780b */ /* 0x040fe20003f1d000 */
[----:B------:R-:W-:Y:S01]  /*4190*/  FMUL.FTZ R170, R0, c[0x0][0x2d0] ;  /* 0x0000b40000aa7a20 */ /* 0x000fe20000410000 */
[C---:B---3--:R-:W-:Y:S01]  /*41a0*/  F2FP.PACK_AB R98, R155.reuse, R158 ;  /* 0x0000009e9b62723e */ /* 0x048fe200000000ff */
[----:B------:R-:W-:Y:S01]  /*41b0*/  MUFU.EX2 R154, R154 ;  /* 0x0000009a009a7308 */ /* 0x000fe20000000800 */
[----:B------:R-:W-:Y:S02]  /*41c0*/  FADD.FTZ R158, R158, R161 ;  /* 0x000000a19e9e7221 */ /* 0x000fe40000010000 */
[----:B------:R-:W-:Y:S02]  /*41d0*/  FSEL R170, R170, RZ, P0 ;  /* 0x000000ffaaaa7208 */ /* 0x000fe40000000000 */
[----:B------:R-:W-:-:S03]  /*41e0*/  FADD.FTZ R158, R155, R158 ;  /* 0x0000009e9b9e7221 */ /* 0x000fc60000010000 */
[--C-:B------:R-:W-:Y:S01]  /*41f0*/  FFMA.FTZ R163, R28, c[0x0][0x2d0], -R170.reuse ;  /* 0x0000b4001ca37a23 */ /* 0x100fe200000108aa */
[----:B------:R-:W-:Y:S01]  /*4200*/  MUFU.EX2 R153, R153 ;  /* 0x0000009900997308 */ /* 0x000fe20000000800 */
[--C-:B------:R-:W-:Y:S01]  /*4210*/  FFMA.FTZ R162, R17, c[0x0][0x2d0], -R170.reuse ;  /* 0x0000b40011a27a23 */ /* 0x100fe200000108aa */
[----:B------:R-:W-:Y:S01]  /*4220*/  LDSM.16.MT88.4 R28, [R165+0x900] ;  /* 0x00090000a51c783b */ /* 0x000fe20000004200 */
[--C-:B------:R-:W-:Y:S02]  /*4230*/  FFMA.FTZ R164, R7, c[0x0][0x2d0], -R170.reuse ;  /* 0x0000b40007a47a23 */ /* 0x100fe400000108aa */
[--C-:B------:R-:W-:Y:S01]  /*4240*/  FFMA.FTZ R157, R157, c[0x0][0x2d0], -R170.reuse ;  /* 0x0000b4009d9d7a23 */ /* 0x100fe200000108aa */
[----:B------:R-:W1:Y:S01]  /*4250*/  LDSM.16.MT88.4 R4, [R4+0x4100] ;  /* 0x004100000404783b */ /* 0x000e620000004200 */
[--C-:B------:R-:W-:Y:S01]  /*4260*/  FFMA.FTZ R152, R11, c[0x0][0x2d0], -R170.reuse ;  /* 0x0000b4000b987a23 */ /* 0x100fe200000108aa */
[----:B------:R-:W-:Y:S01]  /*4270*/  MUFU.EX2 R163, R163 ;  /* 0x000000a300a37308 */ /* 0x000fe20000000800 */
[--C-:B------:R-:W-:Y:S01]  /*4280*/  FFMA.FTZ R149, R9, c[0x0][0x2d0], -R170.reuse ;  /* 0x0000b40009957a23 */ /* 0x100fe200000108aa */
[----:B------:R-:W-:Y:S01]  /*4290*/  LDSM.16.MT88.4 R16, [R134+0x2900] ;  /* 0x002900008610783b */ /* 0x000fe20000004200 */
[----:B------:R-:W-:-:S02]  /*42a0*/  FFMA.FTZ R156, R15, c[0x0][0x2d0], -R170 ;  /* 0x0000b4000f9c7a23 */ /* 0x000fc400000108aa */
[--C-:B------:R-:W-:Y:S01]  /*42b0*/  FFMA.FTZ R151, R13, c[0x0][0x2d0], -R170.reuse ;  /* 0x0000b4000d977a23 */ /* 0x100fe200000108aa */
[----:B------:R-:W2:Y:S01]  /*42c0*/  LDSM.16.MT88.4 R8, [R135+0x2900] ;  /* 0x002900008708783b */ /* 0x000ea20000004200 */
[--C-:B------:R-:W-:Y:S01]  /*42d0*/  FFMA.FTZ R172, R207, c[0x0][0x2d0], -R170.reuse ;  /* 0x0000b400cfac7a23 */ /* 0x100fe200000108aa */
[----:B------:R-:W3:Y:S01]  /*42e0*/  MUFU.EX2 R162, R162 ;  /* 0x000000a200a27308 */ /* 0x000ee20000000800 */
[--C-:B------:R-:W-:Y:S01]  /*42f0*/  FFMA.FTZ R175, R175, c[0x0][0x2d0], -R170.reuse ;  /* 0x0000b400afaf7a23 */ /* 0x100fe200000108aa */
[----:B------:R-:W4:Y:S01]  /*4300*/  LDSM.16.MT88.4 R12, [R165+0x2900] ;  /* 0x00290000a50c783b */ /* 0x000f220000004200 */
[--C-:B------:R-:W-:Y:S02]  /*4310*/  FFMA.FTZ R174, R183, c[0x0][0x2d0], -R170.reuse ;  /* 0x0000b400b7ae7a23 */ /* 0x100fe400000108aa */
[----:B------:R-:W-:Y:S02]  /*4320*/  FFMA.FTZ R179, R179, c[0x0][0x2d0], -R170 ;  /* 0x0000b400b3b37a23 */ /* 0x000fe400000108aa */
[--C-:B------:R-:W-:Y:S01]  /*4330*/  FFMA.FTZ R183, R176, c[0x0][0x2d0], -R181.reuse ;  /* 0x0000b400b0b77a23 */ /* 0x100fe200000108b5 */
[----:B------:R-:W-:Y:S01]  /*4340*/  MUFU.EX2 R164, R164 ;  /* 0x000000a400a47308 */ /* 0x000fe20000000800 */
[----:B------:R-:W-:-:S02]  /*4350*/  FFMA.FTZ R176, R142, c[0x0][0x2d0], -R181 ;  /* 0x0000b4008eb07a23 */ /* 0x000fc400000108b5 */
[----:B------:R-:W-:Y:S02]  /*4360*/  FFMA.FTZ R207, R140, c[0x0][0x2d0], -R181 ;  /* 0x0000b4008ccf7a23 */ /* 0x000fe400000108b5 */
[--C-:B------:R-:W-:Y:S02]  /*4370*/  FFMA.FTZ R177, R177, c[0x0][0x2d0], -R170.reuse ;  /* 0x0000b400b1b17a23 */ /* 0x100fe400000108aa */
[--C-:B------:R-:W-:Y:S01]  /*4380*/  FFMA.FTZ R180, R143, c[0x0][0x2d0], -R170.reuse ;  /* 0x0000b4008fb47a23 */ /* 0x100fe200000108aa */
[----:B------:R-:W5:Y:S01]  /*4390*/  MUFU.EX2 R157, R157 ;  /* 0x0000009d009d7308 */ /* 0x000f620000000800 */
[----:B---3--:R-:W-:Y:S01]  /*43a0*/  F2FP.PACK_AB R97, R162, R163 ;  /* 0x000000a3a261723e */ /* 0x008fe200000000ff */
[--C-:B------:R-:W-:Y:S02]  /*43b0*/  FFMA.FTZ R181, R141, c[0x0][0x2d0], -R170.reuse ;  /* 0x0000b4008db57a23 */ /* 0x100fe400000108aa */
[----:B------:R-:W-:Y:S01]  /*43c0*/  FFMA.FTZ R208, R171, c[0x0][0x2d0], -R170 ;  /* 0x0000b400abd07a23 */ /* 0x000fe200000108aa */
[----:B------:R-:W-:Y:S01]  /*43d0*/  LDSM.16.MT88.4 R140, [R173+0x3900] ;  /* 0x00390000ad8c783b */ /* 0x000fe20000004200 */
[----:B------:R-:W-:-:S02]  /*43e0*/  FADD.FTZ R163, R163, R162 ;  /* 0x000000a2a3a37221 */ /* 0x000fc40000010000 */
[----:B------:R-:W-:Y:S01]  /*43f0*/  MUFU.EX2 R150, R150 ;  /* 0x0000009600967308 */ /* 0x000fe20000000800 */
[----:B-----5:R-:W-:-:S07]  /*4400*/  F2FP.PACK_AB R99, R157, R164 ;  /* 0x000000a49d63723e */ /* 0x020fce00000000ff */
[----:B------:R-:W-:Y:S01]  /*4410*/  MUFU.EX2 R156, R156 ;  /* 0x0000009c009c7308 */ /* 0x000fe20000000800 */
[----:B------:R-:W-:-:S04]  /*4420*/  FADD.FTZ R164, R164, R163 ;  /* 0x000000a3a4a47221 */ /* 0x000fc80000010000 */
[----:B------:R-:W-:Y:S01]  /*4430*/  FADD.FTZ R157, R157, R164 ;  /* 0x000000a49d9d7221 */ /* 0x000fe20000010000 */
[C---:B------:R-:W-:Y:S02]  /*4440*/  HMMA.16816.F32 R36, R96.reuse, R40, RZ ;  /* 0x000000286024723c */ /* 0x040fe400000018ff */
[----:B------:R-:W3:Y:S06]  /*4450*/  MUFU.EX2 R151, R151 ;  /* 0x0000009700977308 */ /* 0x000eec0000000800 */
        /* <DEDUP_REMOVED lines=39> */
[C---:B-1----:R-:W-:Y:S07]  /*46d0*/  HMMA.16816.F32 R92, R96.reuse, R4, RZ ;  /* 0x00000004605c723c */ /* 0x042fee00000018ff */
[----:B------:R-:W-:Y:S01]  /*46e0*/  F2FP.PACK_AB R4, R154, R159 ;  /* 0x0000009f9a04723e */ /* 0x000fe200000000ff */
[----:B------:R-:W-:Y:S01]  /*46f0*/  HMMA.16816.F32 R96, R96, R6, RZ ;  /* 0x000000066060723c */ /* 0x000fe200000018ff */
[----:B---3--:R-:W-:Y:S01]  /*4700*/  F2FP.PACK_AB R5, R151, R156 ;  /* 0x0000009c9705723e */ /* 0x008fe200000000ff */
[----:B------:R-:W-:-:S02]  /*4710*/  FADD.FTZ R159, R159, R158 ;  /* 0x0000009e9f9f7221 */ /* 0x000fc40000010000 */
[----:B------:R-:W-:Y:S02]  /*4720*/  FADD.FTZ R156, R156, R157 ;  /* 0x0000009d9c9c7221 */ /* 0x000fe40000010000 */
[----:B------:R-:W-:Y:S01]  /*4730*/  FADD.FTZ R154, R154, R159 ;  /* 0x0000009f9a9a7221 */ /* 0x000fe20000010000 */
[----:B------:R-:W-:Y:S01]  /*4740*/  F2FP.PACK_AB R6, R150, R153 ;  /* 0x000000999606723e */ /* 0x000fe200000000ff */
[----:B------:R-:W-:Y:S01]  /*4750*/  FADD.FTZ R151, R151, R156 ;  /* 0x0000009c97977221 */ /* 0x000fe20000010000 */
[----:B-----5:R-:W-:Y:S01]  /*4760*/  F2FP.PACK_AB R7, R149, R152 ;  /* 0x000000989507723e */ /* 0x020fe200000000ff */
[----:B------:R-:W-:Y:S02]  /*4770*/  FADD.FTZ R153, R153, R154 ;  /* 0x0000009a99997221 */ /* 0x000fe40000010000 */
[----:B------:R-:W-:Y:S02]  /*4780*/  FADD.FTZ R152, R152, R151 ;  /* 0x0000009798987221 */ /* 0x000fe40000010000 */
[----:B------:R-:W-:-:S02]  /*4790*/  FADD.FTZ R153, R150, R153 ;  /* 0x0000009996997221 */ /* 0x000fc40000010000 */
[----:B--2---:R-:W-:Y:S01]  /*47a0*/  HMMA.16816.F32 R36, R4, R8, R36 ;  /* 0x000000080424723c */ /* 0x004fe20000001824 */
        /* <DEDUP_REMOVED lines=9> */
[C---:B----4-:R-:W-:Y:S08]  /*4840*/  HMMA.16816.F32 R60, R4.reuse, R12, R60 ;  /* 0x0000000c043c723c */ /* 0x050ff0000000183c */
        /* <DEDUP_REMOVED lines=113> */
[----:B------:R-:W-:-:S04]  /*4f60*/  IADD3 R5, R145, -0x3, RZ ;  /* 0xfffffffd91057810 */ /* 0x000fc80007ffe0ff */
[----:B------:R-:W-:Y:S11]  /*4f70*/  ISETP.GE.AND P0, PT, R5, R194, PT ;  /* 0x000000c20500720c */ /* 0x000ff60003f06270 */
[----:B------:R-:W-:Y:S02]  /*4f80*/  @!UPT UIADD3 URZ, URZ, URZ, URZ ;  /* 0x0000003f3f3ff290 */ /* 0x000fe4000fffe03f */
        /* <DEDUP_REMOVED lines=18> */
[----:B------:R-:W-:-:S03]  /*50b0*/  IADD3 R20, -R10, 0x10, RZ ;  /* 0x000000100a147810 */ /* 0x000fc60007ffe1ff */
[----:B------:R-:W-:Y:S01]  /*50c0*/  IMAD.WIDE.U32 R8, R201, c[0x0][0x1e0], RZ ;  /* 0x00007800c9087a25 */ /* 0x000fe200078e00ff */
[----:B------:R-:W-:Y:S02]  /*50d0*/  SHF.R.S32.HI R4, RZ, 0x1f, R201 ;  /* 0x0000001fff047819 */ /* 0x000fe400000114c9 */
[----:B------:R-:W-:-:S03]  /*50e0*/  LOP3.LUT R20, R20, 0xf, RZ, 0xc0, !PT ;  /* 0x0000000f14147812 */ /* 0x000fc600078ec0ff */
[----:B------:R-:W-:-:S04]  /*50f0*/  IMAD R4, R4, c[0x0][0x1e0], RZ ;  /* 0x0000780004047a24 */ /* 0x000fc800078e02ff */
[----:B------:R-:W-:-:S04]  /*5100*/  IMAD R4, R201, c[0x0][0x1e4], R4 ;  /* 0x00007900c9047a24 */ /* 0x000fc800078e0204 */
[----:B------:R-:W-:Y:S01]  /*5110*/  IMAD.IADD R5, R9, 0x1, R4 ;  /* 0x0000000109057824 */ /* 0x000fe200078e0204 */
[C---:B------:R-:W-:Y:S01]  /*5120*/  SHF.L.U64.HI R9, R209.reuse, 0x1, R132 ;  /* 0x00000001d1097819 */ /* 0x040fe20000010284 */
[----:B------:R-:W-:Y:S01]  /*5130*/  IMAD.MOV.U32 R4, RZ, RZ, R8 ;  /* 0x000000ffff047224 */ /* 0x000fe200078e0008 */
[----:B-1----:R-:W-:Y:S01]  /*5140*/  SEL R7, RZ, 0x10, P4 ;  /* 0x00000010ff077807 */ /* 0x002fe20002000000 */
[----:B------:R-:W-:Y:S01]  /*5150*/  IMAD.SHL.U32 R8, R209, 0x2, RZ ;  /* 0x00000002d1087824 */ /* 0x000fe200078e00ff */
[----:B------:R-:W-:Y:S02]  /*5160*/  SHF.L.U64.HI R6, R192, 0x1, R3 ;  /* 0x00000001c0067819 */ /* 0x000fe40000010203 */
[----:B------:R-:W-:-:S04]  /*5170*/  IADD3 R18, -R7, 0x10, RZ ;  /* 0x0000001007127810 */ /* 0x000fc80007ffe1ff */
[----:B------:R-:W-:Y:S02]  /*5180*/  LOP3.LUT R18, R18, 0xf, RZ, 0xc0, !PT ;  /* 0x0000000f12127812 */ /* 0x000fe400078ec0ff */
[----:B--2---:R-:W-:Y:S01]  /*5190*/  SHF.R.S32.HI R13, RZ, 0x1f, R200 ;  /* 0x0000001fff0d7819 */ /* 0x004fe200000114c8 */
[----:B------:R-:W-:-:S04]  /*51a0*/  IMAD.WIDE.U32 R4, R200, c[0x0][0x1f0], R4 ;  /* 0x00007c00c8047a25 */ /* 0x000fc800078e0004 */
[----:B------:R-:W-:Y:S01]  /*51b0*/  IMAD R13, R13, c[0x0][0x1f0], RZ ;  /* 0x00007c000d0d7a24 */ /* 0x000fe200078e02ff */
[----:B------:R-:W-:-:S03]  /*51c0*/  IADD3 R4, P0, R4, UR14, RZ ;  /* 0x0000000e04047c10 */ /* 0x000fc6000ff1e0ff */
[----:B------:R-:W-:-:S05]  /*51d0*/  IMAD R13, R200, c[0x0][0x1f4], R13 ;  /* 0x00007d00c80d7a24 */ /* 0x000fca00078e020d */
[----:B------:R-:W-:Y:S01]  /*51e0*/  IADD3.X R13, R5, UR10, R13, P0, !PT ;  /* 0x0000000a050d7c10 */ /* 0x000fe200087fe40d */
[----:B------:R-:W-:Y:S01]  /*51f0*/  IMAD.SHL.U32 R5, R192, 0x2, RZ ;  /* 0x00000002c0057824 */ /* 0x000fe200078e00ff */
[----:B------:R-:W-:-:S04]  /*5200*/  LEA R14, P0, R4, c[0x0][0x1c8], 0x1 ;  /* 0x00007200040e7a11 */ /* 0x000fc800078008ff */
[----:B------:R-:W-:Y:S01]  /*5210*/  LEA.HI.X R13, R4, c[0x0][0x1cc], R13, 0x1, P0 ;  /* 0x00007300040d7a11 */ /* 0x000fe200000f0c0d */
        /* <DEDUP_REMOVED lines=27> */
.L_x_917:
[----:B------:R-:W-:Y:S01]  /*53d0*/  ISETP.NE.AND P0, PT, R197, 0x1, PT ;  /* 0x00000001c500780c */ /* 0x000fe20003f05270 */
[----:B------:R-:W0:Y:S01]  /*53e0*/  LDGDEPBAR ;  /* 0x00000000000079af */ /* 0x000e220000000000 */
[----:B------:R-:W-:-:S11]  /*53f0*/  IADD3 R213, R145, -0x2, RZ ;  /* 0xfffffffe91d57810 */ /* 0x000fd60007ffe0ff */
[----:B-1----:R-:W-:-:S05]  /*5400*/  @P0 IMAD.HI.U32 R4, R148, c[0x0][0x2c8], RZ ;  /* 0x0000b20094040a27 */ /* 0x002fca00078e00ff */
[----:B------:R-:W-:-:S05]  /*5410*/  @P0 SHF.R.U32.HI R148, RZ, c[0x0][0x2cc], R4 ;  /* 0x0000b300ff940a19 */ /* 0x000fca0000011604 */
[----:B------:R-:W-:-:S05]  /*5420*/  IMAD.IADD R147, R147, 0x1, R148 ;  /* 0x0000000193937824 */ /* 0x000fca00078e0294 */
[----:B------:R-:W-:Y:S01]  /*5430*/  IADD3 R5, R147, c[0x0][0x328], RZ ;  /* 0x0000ca0093057a10 */ /* 0x000fe20007ffe0ff */
[----:B------:R-:W-:Y:S05]  /*5440*/  @!P2 BRA `(.L_x_918) ;  /* 0x000000f00000a947 */ /* 0x000fea0003800000 */
        /* <DEDUP_REMOVED lines=10> */
.L_x_919:
[----:B------:R-:W-:-:S13]  /*54f0*/  ISETP.NE.AND P0, PT, R4, 0x1, PT ;  /* 0x000000010400780c */ /* 0x000fda0003f05270 */
[----:B------:R-:W-:-:S05]  /*5500*/  @P0 IMAD.HI.U32 R6, R7, c[0x0][0x330], RZ ;  /* 0x0000cc0007060a27 */ /* 0x000fca00078e00ff */
[----:B------:R-:W-:-:S05]  /*5510*/  @P0 SHF.R.U32.HI R7, RZ, c[0x0][0x334], R6 ;  /* 0x0000cd00ff070a19 */ /* 0x000fca0000011606 */
.L_x_920:
[----:B------:R-:W-:-:S05]  /*5520*/  IMAD R4, R7, R4, c[0x0][0x32c] ;  /* 0x0000cb0007047624 */ /* 0x000fca00078e0204 */
[----:B------:R-:W-:-:S04]  /*5530*/  IMNMX R5, R5, R4, PT ;  /* 0x0000000405057217 */ /* 0x000fc80003800200 */
.L_x_918:
[----:B------:R-:W-:Y:S01]  /*5540*/  SHF.R.S32.HI R4, RZ, 0x1f, R5 ;  /* 0x0000001fff047819 */ /* 0x000fe20000011405 */
[----:B------:R-:W-:Y:S02]  /*5550*/  UMOV UR5, 0x1 ;  /* 0x0000000100057882 */ /* 0x000fe40000000000 */
[----:B------:R-:W-:Y:S01]  /*5560*/  UMOV UR16, URZ ;  /* 0x0000003f00107c82 */ /* 0x000fe20008000000 */
[----:B------:R-:W-:-:S04]  /*5570*/  LEA.HI R5, R4, R5, RZ, 0x6 ;  /* 0x0000000504057211 */ /* 0x000fc800078f30ff */
[----:B------:R-:W-:-:S04]  /*5580*/  SHF.R.S32.HI R5, RZ, 0x6, R5 ;  /* 0x00000006ff057819 */ /* 0x000fc80000011405 */
[----:B------:R-:W-:-:S04]  /*5590*/  IMNMX R224, R194, R5, !PT ;  /* 0x00000005c2e07217 */ /* 0x000fc80007800200 */
[----:B------:R-:W-:-:S13]  /*55a0*/  ISETP.GE.AND P0, PT, R213, R224, PT ;  /* 0x000000e0d500720c */ /* 0x000fda0003f06270 */
[----:B------:R-:W-:Y:S05]  /*55b0*/  @!P0 BRA `(.L_x_921) ;  /* 0x00003b8000008947 */ /* 0x000fea0003800000 */
[----:B------:R-:W-:Y:S01]  /*55c0*/  IMAD.MOV.U32 R186, RZ, RZ, 0x20 ;  /* 0x00000020ffba7424 */ /* 0x000fe200078e00ff */
[----:B------:R-:W-:Y:S01]  /*55d0*/  LOP3.LUT P1, RZ, R211, 0x2, RZ, 0xc0, !PT ;  /* 0x00000002d3ff7812 */ /* 0x000fe2000782c0ff */
[----:B------:R-:W-:Y:S01]  /*55e0*/  IMAD.MOV.U32 R225, RZ, RZ, R213 ;  /* 0x000000ffffe17224 */ /* 0x000fe200078e00d5 */
[C---:B------:R-:W-:Y:S01]  /*55f0*/  SHF.L.U64.HI R220, R209.reuse, 0x1, R132 ;  /* 0x00000001d1dc7819 */ /* 0x040fe20000010284 */
[----:B------:R-:W-:Y:S01]  /*5600*/  IMAD.MOV.U32 R132, RZ, RZ, R2 ;  /* 0x000000ffff847224 */ /* 0x000fe200078e0002 */
[----:B------:R-:W-:Y:S01]  /*5610*/  SHF.L.U64.HI R217, R192, 0x1, R3 ;  /* 0x00000001c0d97819 */ /* 0x000fe20000010203 */
[----:B------:R-:W-:Y:S01]  /*5620*/  IMAD.MOV.U32 R3, RZ, RZ, R0 ;  /* 0x000000ffff037224 */ /* 0x000fe200078e0000 */
[----:B------:R-:W-:Y:S01]  /*5630*/  SEL R186, R186, 0xffffffe0, !P1 ;  /* 0xffffffe0baba7807 */ /* 0x000fe20004800000 */
[C---:B------:R-:W-:Y:S01]  /*5640*/  IMAD.SHL.U32 R222, R210.reuse, 0x2, RZ ;  /* 0x00000002d2de7824 */ /* 0x040fe200078e00ff */
[----:B------:R-:W-:Y:S01]  /*5650*/  SHF.L.U64.HI R223, R210, 0x1, R133 ;  /* 0x00000001d2df7819 */ /* 0x000fe20000010285 */
[----:B------:R-:W-:Y:S01]  /*5660*/  IMAD.SHL.U32 R219, R209, 0x2, RZ ;  /* 0x00000002d1db7824 */ /* 0x000fe200078e00ff */
[----:B------:R-:W-:Y:S01]  /*5670*/  SEL R221, RZ, 0x10, P5 ;  /* 0x00000010ffdd7807 */ /* 0x000fe20002800000 */
[----:B------:R-:W-:Y:S01]  /*5680*/  IMAD.SHL.U32 R216, R192, 0x2, RZ ;  /* 0x00000002c0d87824 */ /* 0x000fe200078e00ff */
[----:B------:R-:W-:Y:S01]  /*5690*/  SEL R218, RZ, 0x10, P4 ;  /* 0x00000010ffda7807 */ /* 0x000fe20002000000 */
[----:B------:R-:W-:-:S02]  /*56a0*/  UMOV UR16, URZ ;  /* 0x0000003f00107c82 */ /* 0x000fc40008000000 */
[----:B------:R-:W-:Y:S02]  /*56b0*/  UMOV UR5, 0x1 ;  /* 0x0000000100057882 */ /* 0x000fe40000000000 */
.L_x_932:
[----:B------:R-:W-:Y:S04]  /*56c0*/  DEPBAR.LE SB0, 0x2 ;  /* 0x000080800000791a */ /* 0x000fe80000000000 */
[----:B------:R-:W-:Y:S01]  /*56d0*/  BAR.SYNC.DEFER_BLOCKING 0x0 ;  /* 0x0000000000007b1d */ /* 0x000fe20000010000 */
[----:B------:R-:W-:Y:S01]  /*56e0*/  UIMAD UR4, UR5, 0x6000, URZ ;  /* 0x00006000050478a4 */ /* 0x000fe2000f8e023f */
[----:B------:R-:W-:Y:S05]  /*56f0*/  ISETP.GE.AND P0, PT, R194, R225, PT ;  /* 0x000000e1c200720c */ /* 0x000fea0003f06270 */
[----:B------:R-:W-:Y:S05]  /*5700*/  IADD3 R133, R189, UR4, RZ ;  /* 0x00000004bd857c10 */ /* 0x000fea000fffe0ff */
[----:B------:R-:W-:Y:S01]  /*5710*/  IMAD.IADD R190, R186, 0x1, R133 ;  /* 0x00000001babe7824 */ /* 0x000fe200078e0285 */
[----:B-1----:R1:W2:Y:S04]  /*5720*/  LDSM.16.M88.4 R136, [R191] ;  /* 0x00000000bf88783b */ /* 0x0022a80000000200 */
[----:B------:R1:W3:Y:S04]  /*5730*/  LDSM.16.M88.4 R140, [R189+UR4+0xc100] ;  /* 0x00c10004bd8c783b */ /* 0x0002e80008000200 */
[----:B------:R1:W4:Y:S04]  /*5740*/  LDSM.16.M88.4 R144, [R189+UR4+0xc900] ;  /* 0x00c90004bd90783b */ /* 0x0003280008000200 */
[----:B------:R1:W1:Y:S04]  /*5750*/  LDSM.16.M88.4 R148, [R189+UR4+0xd100] ;  /* 0x00d10004bd94783b */ /* 0x0002680008000200 */
[----:B------:R1:W1:Y:S04]  /*5760*/  LDSM.16.M88.4 R152, [R189+UR4+0xd900] ;  /* 0x00d90004bd98783b */ /* 0x0002680008000200 */
[----:B------:R1:W1:Y:S04]  /*5770*/  LDSM.16.M88.4 R156, [R187] ;  /* 0x00000000bb9c783b */ /* 0x0002680000000200 */
[----:B------:R1:W1:Y:S04]  /*5780*/  LDSM.16.M88.4 R160, [R190+0xc100] ;  /* 0x00c10000bea0783b */ /* 0x0002680000000200 */
[----:B------:R1:W1:Y:S04]  /*5790*/  LDSM.16.M88.4 R164, [R190+0xc900] ;  /* 0x00c90000bea4783b */ /* 0x0002680000000200 */
[----:B------:R1:W1:Y:S04]  /*57a0*/  LDSM.16.M88.4 R168, [R190+0xd100] ;  /* 0x00d10000bea8783b */ /* 0x0002680000000200 */
[----:B------:R1:W1:Y:S01]  /*57b0*/  LDSM.16.M88.4 R172, [R190+0xd900] ;  /* 0x00d90000beac783b */ /* 0x0002620000000200 */
[----:B------:R-:W-:-:S05]  /*57c0*/  @P0 BRA `(.L_x_922) ;  /* 0x0000030000000947 */ /* 0x000fca0003800000 */
[----:B------:R-:W-:Y:S01]  /*57d0*/  SHF.R.S32.HI R9, RZ, 0x1f, R201 ;  /* 0x0000001fff097819 */ /* 0x000fe200000114c9 */
[----:B------:R-:W-:Y:S01]  /*57e0*/  IMAD.WIDE.U32 R6, R201, c[0x0][0x208], RZ ;  /* 0x00008200c9067a25 */ /* 0x000fe200078e00ff */
[----:B------:R-:W-:Y:S02]  /*57f0*/  SHF.R.S32.HI R5, RZ, 0x1f, R200 ;  /* 0x0000001fff057819 */ /* 0x000fe400000114c8 */
[----:B------:R-:W-:Y:S01]  /*5800*/  IADD3 R11, -R221, 0x10, RZ ;  /* 0x00000010dd0b7810 */ /* 0x000fe20007ffe1ff */
[----:B------:R-:W-:Y:S01]  /*5810*/  IMAD R9, R9, c[0x0][0x208], RZ ;  /* 0x0000820009097a24 */ /* 0x000fe200078e02ff */
[----:B------:R-:W-:Y:S01]  /*5820*/  IADD3 R8, -R218, 0x10, RZ ;  /* 0x00000010da087810 */ /* 0x000fe20007ffe1ff */
[----:B------:R-:W-:Y:S01]  /*5830*/  IMAD R5, R5, c[0x0][0x218], RZ ;  /* 0x0000860005057a24 */ /* 0x000fe200078e02ff */
[----:B------:R-:W-:Y:S01]  /*5840*/  LOP3.LUT R11, R11, 0xf, RZ, 0xc0, !PT ;  /* 0x0000000f0b0b7812 */ /* 0x000fe200078ec0ff */
[----:B------:R-:W-:Y:S01]  /*5850*/  IMAD R9, R201, c[0x0][0x20c], R9 ;  /* 0x00008300c9097a24 */ /* 0x000fe200078e0209 */
[----:B------:R-:W-:Y:S01]  /*5860*/  LOP3.LUT R8, R8, 0xf, RZ, 0xc0, !PT ;  /* 0x0000000f08087812 */ /* 0x000fe200078ec0ff */
[C---:B------:R-:W-:Y:S02]  /*5870*/  IMAD R5, R200.reuse, c[0x0][0x21c], R5 ;  /* 0x00008700c8057a24 */ /* 0x040fe400078e0205 */
[----:B------:R-:W-:Y:S04]  /*5880*/  IMAD.IADD R7, R7, 0x1, R9 ;  /* 0x0000000107077824 */ /* 0x000fe800078e0209 */
[----:B------:R-:W-:Y:S05]  /*5890*/  IMAD.WIDE.U32 R6, R200, c[0x0][0x218], R6 ;  /* 0x00008600c8067a25 */ /* 0x000fea00078e0006 */
[----:B------:R-:W-:Y:S04]  /*58a0*/  IADD3 R4, P0, R6, UR20, RZ ;  /* 0x0000001406047c10 */ /* 0x000fe8000ff1e0ff */
[----:B------:R-:W-:Y:S02]  /*58b0*/  IADD3.X R5, R7, UR11, R5, P0, !PT ;  /* 0x0000000b07057c10 */ /* 0x000fe400087fe405 */
[C---:B------:R-:W-:Y:S04]  /*58c0*/  LEA R2, P0, R4.reuse, c[0x0][0x1f8], 0x1 ;  /* 0x00007e0004027a11 */ /* 0x040fe800078008ff */
[----:B------:R-:W-:Y:S02]  /*58d0*/  LEA.HI.X R0, R4, c[0x0][0x1fc], R5, 0x1, P0 ;  /* 0x00007f0004007a11 */ /* 0x000fe400000f0c05 */
[----:B------:R-:W5:Y:S01]  /*58e0*/  SHFL.IDX PT, R4, R2, 0x1, 0x181f ;  /* 0x00381f0002047f89 */ /* 0x000f6200000e0000 */
[----:B------:R-:W-:Y:S03]  /*58f0*/  IADD3 R5, -R212, 0x10, RZ ;  /* 0x00000010d4057810 */ /* 0x000fe60007ffe1ff */
[----:B------:R-:W4:Y:S01]  /*5900*/  SHFL.IDX PT, R6, R0, 0x1, 0x181f ;  /* 0x00381f0000067f89 */ /* 0x000f2200000e0000 */
[----:B------:R-:W-:Y:S03]  /*5910*/  LOP3.LUT R5, R5, 0xf, RZ, 0xc0, !PT ;  /* 0x0000000f05057812 */ /* 0x000fe600078ec0ff */
[----:B------:R-:W-:Y:S01]  /*5920*/  SHFL.IDX PT, R0, R0, RZ, 0x181f ;  /* 0x00181fff00007589 */ /* 0x000fe200000e0000 */
[----:B-----5:R-:W-:Y:S04]  /*5930*/  IADD3 R10, P1, P0, R11, R4, R222 ;  /* 0x000000040b0a7210 */ /* 0x020fe8000783e0de */
[----:B----4-:R-:W-:Y:S02]  /*5940*/  IADD3.X R11, RZ, R6, R223, P1, P0 ;  /* 0x00000006ff0b7210 */ /* 0x010fe40000fe04df */
[----:B------:R-:W-:Y:S04]  /*5950*/  IADD3 R8, P1, P0, R8, R4, R219 ;  /* 0x0000000408087210 */ /* 0x000fe8000783e0db */
[----:B------:R-:W-:Y:S02]  /*5960*/  IADD3.X R9, RZ, R6, R220, P1, P0 ;  /* 0x00000006ff097210 */ /* 0x000fe40000fe04dc */
[----:B------:R-:W-:Y:S02]  /*5970*/  IADD3 R12, P1, P0, R5, R4, R216 ;  /* 0x00000004050c7210 */ /* 0x000fe4000783e0d8 */
[----:B------:R-:W4:Y:S02]  /*5980*/  SHFL.IDX PT, R5, R2, RZ, 0x181f ;  /* 0x00181fff02057589 */ /* 0x000f2400000e0000 */
[----:B------:R-:W-:Y:S02]  /*5990*/  IADD3.X R13, RZ, R6, R217, P1, P0 ;  /* 0x00000006ff0d7210 */ /* 0x000fe40000fe04d9 */
[C---:B----4-:R-:W-:Y:S05]  /*59a0*/  IADD3 R16, P0, R5.reuse, R222, RZ ;  /* 0x000000de05107210 */ /* 0x050fea0007f1e0ff */
[C---:B------:R-:W-:Y:S01]  /*59b0*/  IMAD.X R17, R0.reuse, 0x1, R223, P0 ;  /* 0x0000000100117824 */ /* 0x040fe200000e06df */
[C---:B------:R-:W-:Y:S05]  /*59c0*/  IADD3 R14, P0, R5.reuse, R219, RZ ;  /* 0x000000db050e7210 */ /* 0x040fea0007f1e0ff */
[C---:B------:R-:W-:Y:S01]  /*59d0*/  IMAD.X R15, R0.reuse, 0x1, R220, P0 ;  /* 0x00000001000f7824 */ /* 0x040fe200000e06dc */
[----:B------:R-:W-:Y:S01]  /*59e0*/  IADD3 R18, P0, R5, R216, RZ ;  /* 0x000000d805127210 */ /* 0x000fe20007f1e0ff */
[----:B------:R-:W-:Y:S04]  /*59f0*/  IMAD.U32 R5, RZ, RZ, UR16 ;  /* 0x00000010ff057e24 */ /* 0x000fe8000f8e00ff */
[----:B------:R-:W-:Y:S02]  /*5a00*/  IMAD R7, R5, 0x6000, R198 ;  /* 0x0000600005077824 */ /* 0x000fe400078e02c6 */
[----:B------:R-:W-:Y:S01]  /*5a10*/  IMAD.X R19, R0, 0x1, R217, P0 ;  /* 0x0000000100137824 */ /* 0x000fe200000e06d9 */
[----:B------:R-:W-:Y:S02]  /*5a20*/  ISETP.NE.U32.AND P0, PT, R221, RZ, PT ;  /* 0x000000ffdd00720c */ /* 0x000fe40003f05070 */
[----:B------:R4:W-:Y:S04]  /*5a30*/  LDGSTS.E.BYPASS.LTC128B.128 [R7], [R16.64], !P5 ;  /* 0x0000000010077fae */ /* 0x0009e8000e901d4c */
[----:B------:R4:W-:Y:S04]  /*5a40*/  LDGSTS.E.BYPASS.LTC128B.128 [R7+0x2000], [R14.64], !P4 ;  /* 0x020000000e077fae */ /* 0x0009e8000e101d4c */
[----:B------:R4:W-:Y:S04]  /*5a50*/  LDGSTS.E.BYPASS.LTC128B.128 [R7+0x4000], [R18.64], !P6 ;  /* 0x0400000012077fae */ /* 0x0009e8000f101d4c */
[----:B------:R4:W-:Y:S01]  /*5a60*/  LDGSTS.E.BYPASS.LTC128B.128.ZFILL [R7+0x1000], [R10.64], P0 ;  /* 0x010000000a077fae */ /* 0x0009e20008141d4c */
[----:B------:R-:W-:Y:S11]  /*5a70*/  ISETP.NE.U32.AND P0, PT, R218, RZ, PT ;  /* 0x000000ffda00720c */ /* 0x000ff60003f05070 */
[----:B------:R-:W-:Y:S02]  /*5a80*/  @!UPT UIADD3 URZ, URZ, URZ, URZ ;  /* 0x0000003f3f3ff290 */ /* 0x000fe4000fffe03f */
[----:B------:R4:W-:Y:S01]  /*5a90*/  LDGSTS.E.BYPASS.LTC128B.128.ZFILL [R7+0x3000], [R8.64], P0 ;  /* 0x0300000008077fae */ /* 0x0009e20008141d4c */
[----:B------:R-:W-:Y:S11]  /*5aa0*/  ISETP.NE.U32.AND P0, PT, R212, RZ, PT ;  /* 0x000000ffd400720c */ /* 0x000ff60003f05070 */
[----:B------:R-:W-:Y:S02]  /*5ab0*/  @!UPT UIADD3 URZ, URZ, URZ, URZ ;  /* 0x0000003f3f3ff290 */ /* 0x000fe4000fffe03f */
[----:B------:R4:W-:Y:S02]  /*5ac0*/  LDGSTS.E.BYPASS.LTC128B.128.ZFILL [R7+0x5000], [R12.64], P0 ;  /* 0x050000000c077fae */ /* 0x0009e40008141d4c */
.L_x_922:
[C---:B--234-:R-:W-:Y:S01]  /*5ad0*/  HMMA.16816.F32 R4, R136.reuse, R140, RZ ;  /* 0x0000008c8804723c */ /* 0x05cfe200000018ff */
[----:B------:R-:W-:Y:S01]  /*5ae0*/  LDSM.16.M88.4 R180, [R189+UR4+0x10100] ;  /* 0x01010004bdb4783b */ /* 0x000fe20008000200 */
[----:B------:R-:W-:Y:S01]  /*5af0*/  UIADD3 UR18, UR16, 0x1, URZ ;  /* 0x0000000110127890 */ /* 0x000fe2000fffe03f */
[----:B------:R-:W-:Y:S01]  /*5b00*/  ISETP.NE.AND P0, PT, R197, 0x1, PT ;  /* 0x00000001c500780c */ /* 0x000fe20003f05270 */
[----:B------:R-:W-:Y:S01]  /*5b10*/  UISETP.GE.AND UP0, UPT, UR16, 0x1, UPT ;  /* 0x000000011000788c */ /* 0x000fe2000bf06270 */
[CC--:B------:R-:W-:Y:S02]  /*5b20*/  IADD3 R0, R193.reuse, R133.reuse, RZ ;  /* 0x00000085c1007210 */ /* 0x0c0fe40007ffe0ff */
[----:B------:R-:W-:Y:S01]  /*5b30*/  IADD3 R2, R193, R190, RZ ;  /* 0x000000bec1027210 */ /* 0x000fe20007ffe0ff */
[C---:B------:R-:W-:Y:S01]  /*5b40*/  HMMA.16816.F32 R8, R136.reuse, R142, RZ ;  /* 0x0000008e8808723c */ /* 0x040fe200000018ff */
[----:B------:R-:W-:Y:S01]  /*5b50*/  LDSM.16.M88.4 R140, [R185] ;  /* 0x00000000b98c783b */ /* 0x000fe20000000200 */
[----:B------:R-:W-:Y:S01]  /*5b60*/  ISETP.LE.AND P2, PT, R196, c[0x0][0x32c], PT ;  /* 0x0000cb00c4007a0c */ /* 0x000fe20003f43270 */
[----:B------:R-:W-:Y:S01]  /*5b70*/  USEL UR16, UR18, URZ, !UP0 ;  /* 0x0000003f12107287 */ /* 0x000fe2000c000000 */
[----:B------:R-:W-:Y:S02]  /*5b80*/  IADD3 R133, R186, R133, R193 ;  /* 0x00000085ba857210 */ /* 0x000fe40007ffe0c1 */
[----:B------:R-:W-:Y:S02]  /*5b90*/  MOV R246, R205 ;  /* 0x000000cd00f67202 */ /* 0x000fe40000000f00 */
[C---:B------:R-:W-:Y:S01]  /*5ba0*/  HMMA.16816.F32 R12, R136.reuse, R144, RZ ;  /* 0x00000090880c723c */ /* 0x040fe200000018ff */
[----:B------:R-:W-:Y:S07]  /*5bb0*/  LDSM.16.M88.4 R176, [R0+0xe100] ;  /* 0x00e1000000b0783b */ /* 0x000fee0000000200 */
[C---:B------:R-:W-:Y:S01]  /*5bc0*/  HMMA.16816.F32 R16, R136.reuse, R146, RZ ;  /* 0x000000928810723c */ /* 0x040fe200000018ff */
[----:B------:R-:W2:Y:S07]  /*5bd0*/  LDSM.16.M88.4 R144, [R0+0xc100] ;  /* 0x00c100000090783b */ /* 0x000eae0000000200 */
[C---:B-1----:R-:W-:Y:S01]  /*5be0*/  HMMA.16816.F32 R20, R136.reuse, R148, RZ ;  /* 0x000000948814723c */ /* 0x042fe200000018ff */
[----:B------:R-:W0:Y:S07]  /*5bf0*/  LDGDEPBAR ;  /* 0x00000000000079af */ /* 0x000e2e0000000000 */
[C---:B------:R-:W-:Y:S01]  /*5c00*/  HMMA.16816.F32 R24, R136.reuse, R150, RZ ;  /* 0x000000968818723c */ /* 0x040fe200000018ff */
[----:B------:R-:W-:Y:S07]  /*5c10*/  LDSM.16.M88.4 R148, [R0+0xd100] ;  /* 0x00d100000094783b */ /* 0x000fee0000000200 */
[C---:B------:R-:W-:Y:S08]  /*5c20*/  HMMA.16816.F32 R28, R136.reuse, R152, RZ ;  /* 0x00000098881c723c */ /* 0x040ff000000018ff */
[----:B------:R-:W-:Y:S01]  /*5c30*/  HMMA.16816.F32 R32, R136, R154, RZ ;  /* 0x0000009a8820723c */ /* 0x000fe200000018ff */
[----:B------:R-:W1:Y:S07]  /*5c40*/  LDSM.16.M88.4 R136, [R0+0xc900] ;  /* 0x00c900000088783b */ /* 0x000e6e0000000200 */
[C---:B------:R-:W-:Y:S01]  /*5c50*/  HMMA.16816.F32 R4, R156.reuse, R160, R4 ;  /* 0x000000a09c04723c */ /* 0x040fe20000001804 */
[----:B------:R-:W3:Y:S07]  /*5c60*/  LDSM.16.M88.4 R152, [R0+0xd900] ;  /* 0x00d900000098783b */ /* 0x000eee0000000200 */
[C---:B------:R-:W-:Y:S01]  /*5c70*/  HMMA.16816.F32 R8, R156.reuse, R162, R8 ;  /* 0x000000a29c08723c */ /* 0x040fe20000001808 */
[----:B------:R-:W-:Y:S07]  /*5c80*/  LDSM.16.M88.4 R160, [R184] ;  /* 0x00000000b8a0783b */ /* 0x000fee0000000200 */
        /* <DEDUP_REMOVED lines=8> */
[----:B------:R-:W5:Y:S07]  /*5d10*/  LDSM.16.M88.4 R156, [R2+0xc900] ;  /* 0x00c90000029c783b */ /* 0x000f6e0000000200 */
[C---:B--2---:R-:W-:Y:S01]  /*5d20*/  HMMA.16816.F32 R4, R140.reuse, R144, R4 ;  /* 0x000000908c04723c */ /* 0x044fe20000001804 */
[----:B------:R-:W-:Y:S07]  /*5d30*/  LDSM.16.M88.4 R172, [R190+0xe900] ;  /* 0x00e90000beac783b */ /* 0x000fee0000000200 */
[C---:B------:R-:W-:Y:S01]  /*5d40*/  HMMA.16816.F32 R8, R140.reuse, R146, R8 ;  /* 0x000000928c08723c */ /* 0x040fe20000001808 */
[----:B------:R-:W2:Y:S07]  /*5d50*/  LDSM.16.M88.4 R144, [R2+0xd100] ;  /* 0x00d100000290783b */ /* 0x000eae0000000200 */
[C---:B-1----:R-:W-:Y:S08]  /*5d60*/  HMMA.16816.F32 R12, R140.reuse, R136, R12 ;  /* 0x000000888c0c723c */ /* 0x042ff0000000180c */
[C---:B------:R-:W-:Y:S01]  /*5d70*/  HMMA.16816.F32 R16, R140.reuse, R138, R16 ;  /* 0x0000008a8c10723c */ /* 0x040fe20000001810 */
[----:B------:R-:W1:Y:S07]  /*5d80*/  LDSM.16.M88.4 R136, [R2+0xd900] ;  /* 0x00d900000288783b */ /* 0x000e6e0000000200 */
[C---:B------:R-:W-:Y:S08]  /*5d90*/  HMMA.16816.F32 R20, R140.reuse, R148, R20 ;  /* 0x000000948c14723c */ /* 0x040ff00000001814 */
[C---:B------:R-:W-:Y:S01]  /*5da0*/  HMMA.16816.F32 R24, R140.reuse, R150, R24 ;  /* 0x000000968c18723c */ /* 0x040fe20000001818 */
[----:B------:R-:W-:Y:S07]  /*5db0*/  LDSM.16.M88.4 R148, [R189+UR4+0xe100] ;  /* 0x00e10004bd94783b */ /* 0x000fee0008000200 */
[C---:B---3--:R-:W-:Y:S08]  /*5dc0*/  HMMA.16816.F32 R28, R140.reuse, R152, R28 ;  /* 0x000000988c1c723c */ /* 0x048ff0000000181c */
[----:B------:R-:W-:Y:S01]  /*5dd0*/  HMMA.16816.F32 R32, R140, R154, R32 ;  /* 0x0000009a8c20723c */ /* 0x000fe20000001820 */
[----:B------:R-:W3:Y:S07]  /*5de0*/  LDSM.16.M88.4 R140, [R191+0x4000] ;  /* 0x00400000bf8c783b */ /* 0x000eee0000000200 */
[C---:B----4-:R-:W-:Y:S01]  /*5df0*/  HMMA.16816.F32 R4, R160.reuse, R164, R4 ;  /* 0x000000a4a004723c */ /* 0x050fe20000001804 */
[----:B------:R-:W4:Y:S07]  /*5e00*/  LDSM.16.M88.4 R152, [R189+UR4+0xe900] ;  /* 0x00e90004bd98783b */ /* 0x000f2e0008000200 */
[C---:B------:R-:W-:Y:S01]  /*5e10*/  HMMA.16816.F32 R8, R160.reuse, R166, R8 ;  /* 0x000000a6a008723c */ /* 0x040fe20000001808 */
[----:B------:R-:W-:Y:S07]  /*5e20*/  LDSM.16.M88.4 R164, [R189+UR4+0xf900] ;  /* 0x00f90004bda4783b */ /* 0x000fee0008000200 */
[C---:B-----5:R-:W-:Y:S08]  /*5e30*/  HMMA.16816.F32 R12, R160.reuse, R156, R12 ;  /* 0x0000009ca00c723c */ /* 0x060ff0000000180c */
[C---:B------:R-:W-:Y:S01]  /*5e40*/  HMMA.16816.F32 R16, R160.reuse, R158, R16 ;  /* 0x0000009ea010723c */ /* 0x040fe20000001810 */
[----:B------:R-:W5:Y:S07]  /*5e50*/  LDSM.16.M88.4 R156, [R189+UR4+0xf100] ;  /* 0x00f10004bd9c783b */ /* 0x000f6e0008000200 */
[C---:B--2---:R-:W-:Y:S08]  /*5e60*/  HMMA.16816.F32 R20, R160.reuse, R144, R20 ;  /* 0x00000090a014723c */ /* 0x044ff00000001814 */
[C---:B------:R-:W-:Y:S01]  /*5e70*/  HMMA.16816.F32 R24, R160.reuse, R146, R24 ;  /* 0x00000092a018723c */ /* 0x040fe20000001818 */
[----:B------:R-:W2:Y:S07]  /*5e80*/  LDSM.16.M88.4 R144, [R187+0x4000] ;  /* 0x00400000bb90783b */ /* 0x000eae0000000200 */
[C---:B-1----:R-:W-:Y:S08]  /*5e90*/  HMMA.16816.F32 R28, R160.reuse, R136, R28 ;  /* 0x00000088a01c723c */ /* 0x042ff0000000181c */
[----:B------:R-:W-:Y:S01]  /*5ea0*/  HMMA.16816.F32 R32, R160, R138, R32 ;  /* 0x0000008aa020723c */ /* 0x000fe20000001820 */
[----:B------:R-:W1:Y:S07]  /*5eb0*/  LDSM.16.M88.4 R136, [R190+0xf100] ;  /* 0x00f10000be88783b */ /* 0x000e6e0000000200 */
[C---:B---3--:R-:W-:Y:S01]  /*5ec0*/  HMMA.16816.F32 R4, R140.reuse, R148, R4 ;  /* 0x000000948c04723c */ /* 0x048fe20000001804 */
[----:B------:R-:W-:Y:S07]  /*5ed0*/  LDSM.16.M88.4 R160, [R185+0x4000] ;  /* 0x00400000b9a0783b */ /* 0x000fee0000000200 */
[C---:B------:R-:W-:Y:S01]  /*5ee0*/  HMMA.16816.F32 R8, R140.reuse, R150, R8 ;  /* 0x000000968c08723c */ /* 0x040fe20000001808 */
[----:B------:R-:W3:Y:S07]  /*5ef0*/  LDSM.16.M88.4 R148, [R190+0xf900] ;  /* 0x00f90000be94783b */ /* 0x000eee0000000200 */
[C---:B----4-:R-:W-:Y:S08]  /*5f00*/  HMMA.16816.F32 R12, R140.reuse, R152, R12 ;  /* 0x000000988c0c723c */ /* 0x050ff0000000180c */
[C---:B------:R-:W-:Y:S01]  /*5f10*/  HMMA.16816.F32 R16, R140.reuse, R154, R16 ;  /* 0x0000009a8c10723c */ /* 0x040fe20000001810 */
[----:B------:R-:W-:Y:S07]  /*5f20*/  LDSM.16.M88.4 R152, [R0+0xf100] ;  /* 0x00f100000098783b */ /* 0x000fee0000000200 */
[C---:B-----5:R-:W-:Y:S08]  /*5f30*/  HMMA.16816.F32 R20, R140.reuse, R156, R20 ;  /* 0x0000009c8c14723c */ /* 0x060ff00000001814 */
[C---:B------:R-:W-:Y:S01]  /*5f40*/  HMMA.16816.F32 R24, R140.reuse, R158, R24 ;  /* 0x0000009e8c18723c */ /* 0x040fe20000001818 */
[----:B------:R-:W-:Y:S07]  /*5f50*/  LDSM.16.M88.4 R156, [R0+0xf900] ;  /* 0x00f90000009c783b */ /* 0x000fee0000000200 */
[C---:B------:R-:W-:Y:S08]  /*5f60*/  HMMA.16816.F32 R28, R140.reuse, R164, R28 ;  /* 0x000000a48c1c723c */ /* 0x040ff0000000181c */
[----:B------:R-:W-:Y:S01]  /*5f70*/  HMMA.16816.F32 R32, R140, R166, R32 ;  /* 0x000000a68c20723c */ /* 0x000fe20000001820 */
[----:B------:R-:W4:Y:S07]  /*5f80*/  LDSM.16.M88.4 R140, [R0+0xe900] ;  /* 0x00e90000008c783b */ /* 0x000f2e0000000200 */
[C---:B--2---:R-:W-:Y:S01]  /*5f90*/  HMMA.16816.F32 R4, R144.reuse, R168, R4 ;  /* 0x000000a89004723c */ /* 0x044fe20000001804 */
[----:B------:R-:W-:Y:S07]  /*5fa0*/  LDSM.16.M88.4 R164, [R184+0x4000] ;  /* 0x00400000b8a4783b */ /* 0x000fee0000000200 */
[C---:B------:R-:W-:Y:S01]  /*5fb0*/  HMMA.16816.F32 R8, R144.reuse, R170, R8 ;  /* 0x000000aa9008723c */ /* 0x040fe20000001808 */
[----:B------:R-:W2:Y:S07]  /*5fc0*/  LDSM.16.M88.4 R168, [R2+0xe100] ;  /* 0x00e1000002a8783b */ /* 0x000eae0000000200 */
[C---:B------:R-:W-:Y:S08]  /*5fd0*/  HMMA.16816.F32 R12, R144.reuse, R172, R12 ;  /* 0x000000ac900c723c */ /* 0x040ff0000000180c */
[C---:B------:R-:W-:Y:S01]  /*5fe0*/  HMMA.16816.F32 R16, R144.reuse, R174, R16 ;  /* 0x000000ae9010723c */ /* 0x040fe20000001810 */
[----:B------:R-:W-:Y:S07]  /*5ff0*/  LDSM.16.M88.4 R172, [R191+0x8000] ;  /* 0x00800000bfac783b */ /* 0x000fee0000000200 */
[C---:B-1----:R-:W-:Y:S08]  /*6000*/  HMMA.16816.F32 R20, R144.reuse, R136, R20 ;  /* 0x000000889014723c */ /* 0x042ff00000001814 */
[C---:B------:R-:W-:Y:S01]  /*6010*/  HMMA.16816.F32 R24, R144.reuse, R138, R24 ;  /* 0x0000008a9018723c */ /* 0x040fe20000001818 */
[----:B------:R-:W1:Y:S07]  /*6020*/  LDSM.16.M88.4 R136, [R133+0xe900] ;  /* 0x00e900008588783b */ /* 0x000e6e0000000200 */
[C---:B---3--:R-:W-:Y:S08]  /*6030*/  HMMA.16816.F32 R28, R144.reuse, R148, R28 ;  /* 0x00000094901c723c */ /* 0x048ff0000000181c */
[----:B------:R-:W-:Y:S01]  /*6040*/  HMMA.16816.F32 R32, R144, R150, R32 ;  /* 0x000000969020723c */ /* 0x000fe20000001820 */
[----:B------:R-:W3:Y:S07]  /*6050*/  LDSM.16.M88.4 R144, [R133+0xf100] ;  /* 0x00f100008590783b */ /* 0x000eee0000000200 */
[C---:B------:R-:W-:Y:S01]  /*6060*/  HMMA.16816.F32 R4, R160.reuse, R176, R4 ;  /* 0x000000b0a004723c */ /* 0x040fe20000001804 */
[----:B------:R-:W5:Y:S07]  /*6070*/  LDSM.16.M88.4 R148, [R133+0xf900] ;  /* 0x00f900008594783b */ /* 0x000f6e0000000200 */
[C---:B------:R-:W-:Y:S01]  /*6080*/  HMMA.16816.F32 R8, R160.reuse, R178, R8 ;  /* 0x000000b2a008723c */ /* 0x040fe20000001808 */
[----:B------:R-:W-:Y:S07]  /*6090*/  LDSM.16.M88.4 R176, [R190+0x10100] ;  /* 0x01010000beb0783b */ /* 0x000fee0000000200 */
[C---:B----4-:R-:W-:Y:S08]  /*60a0*/  HMMA.16816.F32 R12, R160.reuse, R140, R12 ;  /* 0x0000008ca00c723c */ /* 0x050ff0000000180c */
[C---:B------:R-:W-:Y:S01]  /*60b0*/  HMMA.16816.F32 R16, R160.reuse, R142, R16 ;  /* 0x0000008ea010723c */ /* 0x040fe20000001810 */
[----:B------:R-:W4:Y:S07]  /*60c0*/  LDSM.16.M88.4 R140, [R189+UR4+0x10900] ;  /* 0x01090004bd8c783b */ /* 0x000f2e0008000200 */
[C---:B------:R-:W-:Y:S08]  /*60d0*/  HMMA.16816.F32 R20, R160.reuse, R152, R20 ;  /* 0x00000098a014723c */ /* 0x040ff00000001814 */
[C---:B------:R-:W-:Y:S01]  /*60e0*/  HMMA.16816.F32 R24, R160.reuse, R154, R24 ;  /* 0x0000009aa018723c */ /* 0x040fe20000001818 */
[----:B------:R-:W3:Y:S07]  /*60f0*/  LDSM.16.M88.4 R152, [R189+UR4+0x11100] ;  /* 0x01110004bd98783b */ /* 0x000eee0008000200 */
[C---:B------:R-:W-:Y:S08]  /*6100*/  HMMA.16816.F32 R28, R160.reuse, R156, R28 ;  /* 0x0000009ca01c723c */ /* 0x040ff0000000181c */
[----:B------:R-:W-:Y:S01]  /*6110*/  HMMA.16816.F32 R32, R160, R158, R32 ;  /* 0x0000009ea020723c */ /* 0x000fe20000001820 */
[----:B------:R-:W4:Y:S07]  /*6120*/  LDSM.16.M88.4 R156, [R189+UR4+0x11900] ;  /* 0x01190004bd9c783b */ /* 0x000f2e0008000200 */
[C---:B--2---:R-:W-:Y:S01]  /*6130*/  HMMA.16816.F32 R4, R164.reuse, R168, R4 ;  /* 0x000000a8a404723c */ /* 0x044fe20000001804 */
[----:B------:R-:W2:Y:S07]  /*6140*/  LDSM.16.M88.4 R160, [R187+0x8000] ;  /* 0x00800000bba0783b */ /* 0x000eae0000000200 */
[C---:B------:R-:W-:Y:S01]  /*6150*/  HMMA.16816.F32 R8, R164.reuse, R170, R8 ;  /* 0x000000aaa408723c */ /* 0x040fe20000001808 */
[----:B------:R-:W-:Y:S07]  /*6160*/  LDSM.16.M88.4 R168, [R0+0x10100] ;  /* 0x0101000000a8783b */ /* 0x000fee0000000200 */
[C---:B-1----:R-:W-:Y:S08]  /*6170*/  HMMA.16816.F32 R12, R164.reuse, R136, R12 ;  /* 0x00000088a40c723c */ /* 0x042ff0000000180c */
[C---:B------:R-:W-:Y:S01]  /*6180*/  HMMA.16816.F32 R16, R164.reuse, R138, R16 ;  /* 0x0000008aa410723c */ /* 0x040fe20000001810 */
[----:B------:R-:W1:Y:S07]  /*6190*/  LDSM.16.M88.4 R136, [R190+0x10900] ;  /* 0x01090000be88783b */ /* 0x000e6e0000000200 */
[C---:B---3--:R-:W-:Y:S08]  /*61a0*/  HMMA.16816.F32 R20, R164.reuse, R144, R20 ;  /* 0x00000090a414723c */ /* 0x048ff00000001814 */
[C---:B------:R-:W-:Y:S01]  /*61b0*/  HMMA.16816.F32 R24, R164.reuse, R146, R24 ;  /* 0x00000092a418723c */ /* 0x040fe20000001818 */
[----:B------:R-:W3:Y:S07]  /*61c0*/  LDSM.16.M88.4 R144, [R190+0x11100] ;  /* 0x01110000be90783b */ /* 0x000eee0000000200 */
[C---:B-----5:R-:W-:Y:S08]  /*61d0*/  HMMA.16816.F32 R28, R164.reuse, R148, R28 ;  /* 0x00000094a41c723c */ /* 0x060ff0000000181c */
[----:B------:R-:W-:Y:S01]  /*61e0*/  HMMA.16816.F32 R32, R164, R150, R32 ;  /* 0x00000096a420723c */ /* 0x000fe20000001820 */
[----:B------:R-:W5:Y:S07]  /*61f0*/  LDSM.16.M88.4 R148, [R190+0x11900] ;  /* 0x01190000be94783b */ /* 0x000f6e0000000200 */
[C---:B------:R-:W-:Y:S01]  /*6200*/  HMMA.16816.F32 R4, R172.reuse, R180, R4 ;  /* 0x000000b4ac04723c */ /* 0x040fe20000001804 */
[----:B------:R-:W1:Y:S07]  /*6210*/  LDSM.16.M88.4 R164, [R185+0x8000] ;  /* 0x00800000b9a4783b */ /* 0x000e6e0000000200 */
        /* <DEDUP_REMOVED lines=10> */
[----:B------:R-:W4:Y:S07]  /*62c0*/  LDSM.16.M88.4 R156, [R0+0x11900] ;  /* 0x01190000009c783b */ /* 0x000f2e0000000200 */
[C---:B--2---:R-:W-:Y:S01]  /*62d0*/  HMMA.16816.F32 R4, R160.reuse, R176, R4 ;  /* 0x000000b0a004723c */ /* 0x044fe20000001804 */
[----:B------:R-:W2:Y:S07]  /*62e0*/  LDSM.16.M88.4 R172, [R184+0x8000] ;  /* 0x00800000b8ac783b */ /* 0x000eae0000000200 */
[C---:B------:R-:W-:Y:S08]  /*62f0*/  HMMA.16816.F32 R8, R160.reuse, R178, R8 ;  /* 0x000000b2a008723c */ /* 0x040ff00000001808 */
[C---:B-1----:R-:W-:Y:S08]  /*6300*/  HMMA.16816.F32 R12, R160.reuse, R136, R12 ;  /* 0x00000088a00c723c */ /* 0x042ff0000000180c */
[C---:B------:R-:W-:Y:S01]  /*6310*/  HMMA.16816.F32 R16, R160.reuse, R138, R16 ;  /* 0x0000008aa010723c */ /* 0x040fe20000001810 */
[----:B------:R-:W1:Y:S07]  /*6320*/  LDSM.16.M88.4 R136, [R133+0x10900] ;  /* 0x010900008588783b */ /* 0x000e6e0000000200 */
[C---:B---3--:R-:W-:Y:S08]  /*6330*/  HMMA.16816.F32 R20, R160.reuse, R144, R20 ;  /* 0x00000090a014723c */ /* 0x048ff00000001814 */
[C---:B------:R-:W-:Y:S08]  /*6340*/  HMMA.16816.F32 R24, R160.reuse, R146, R24 ;  /* 0x00000092a018723c */ /* 0x040ff00000001818 */
[C---:B-----5:R-:W-:Y:S08]  /*6350*/  HMMA.16816.F32 R28, R160.reuse, R148, R28 ;  /* 0x00000094a01c723c */ /* 0x060ff0000000181c */
[----:B------:R-:W-:Y:S08]  /*6360*/  HMMA.16816.F32 R32, R160, R150, R32 ;  /* 0x00000096a020723c */ /* 0x000ff00000001820 */
[C---:B------:R-:W-:Y:S08]  /*6370*/  HMMA.16816.F32 R4, R164.reuse, R168, R4 ;  /* 0x000000a8a404723c */ /* 0x040ff00000001804 */
[C---:B------:R-:W-:Y:S08]  /*6380*/  HMMA.16816.F32 R8, R164.reuse, R170, R8 ;  /* 0x000000aaa408723c */ /* 0x040ff00000001808 */
[C---:B----4-:R-:W-:Y:S08]  /*6390*/  HMMA.16816.F32 R12, R164.reuse, R140, R12 ;  /* 0x0000008ca40c723c */ /* 0x050ff0000000180c */
[C---:B------:R-:W-:Y:S01]  /*63a0*/  HMMA.16816.F32 R16, R164.reuse, R142, R16 ;  /* 0x0000008ea410723c */ /* 0x040fe20000001810 */
[----:B------:R-:W3:Y:S07]  /*63b0*/  LDSM.16.M88.4 R140, [R133+0x11100] ;  /* 0x01110000858c783b */ /* 0x000eee0000000200 */
        /* <DEDUP_REMOVED lines=8> */
[----:B------:R-:W1:Y:S03]  /*6440*/  LDSM.16.M88.4 R136, [R133+0x11900] ;  /* 0x011900008588783b */ /* 0x000e660000000200 */
[----:B------:R-:W-:Y:S02]  /*6450*/  FMUL.FTZ R179, R4, c[0x0][0x320] ;  /* 0x0000c80004b37a20 */ /* 0x000fe40000410000 */
[----:B------:R-:W-:Y:S02]  /*6460*/  FMUL.FTZ R181, R5, c[0x0][0x320] ;  /* 0x0000c80005b57a20 */ /* 0x000fe40000410000 */
[C---:B---3--:R-:W-:Y:S02]  /*6470*/  HMMA.16816.F32 R20, R172.reuse, R140, R20 ;  /* 0x0000008cac14723c */ /* 0x048fe40000001814 */
[----:B------:R-:W2:Y:S02]  /*6480*/  MUFU.TANH R179, R179 ;  /* 0x000000b300b37308 */ /* 0x000ea40000002400 */
[----:B------:R-:W-:Y:S02]  /*6490*/  FMUL.FTZ R176, R6, c[0x0][0x320] ;  /* 0x0000c80006b07a20 */ /* 0x000fe40000410000 */
[----:B------:R-:W-:Y:S02]  /*64a0*/  FMUL.FTZ R177, R7, c[0x0][0x320] ;  /* 0x0000c80007b17a20 */ /* 0x000fe40000410000 */
[C---:B------:R-:W-:Y:S04]  /*64b0*/  HMMA.16816.F32 R24, R172.reuse, R142, R24 ;  /* 0x0000008eac18723c */ /* 0x040fe80000001818 */
[----:B------:R-:W3:Y:S01]  /*64c0*/  MUFU.TANH R181, R181 ;  /* 0x000000b500b57308 */ /* 0x000ee20000002400 */
[----:B------:R-:W-:Y:S02]  /*64d0*/  FMUL.FTZ R182, R8, c[0x0][0x320] ;  /* 0x0000c80008b67a20 */ /* 0x000fe40000410000 */
[----:B------:R-:W-:Y:S02]  /*64e0*/  FMUL.FTZ R226, R9, c[0x0][0x320] ;  /* 0x0000c80009e27a20 */ /* 0x000fe40000410000 */
[----:B------:R-:W-:Y:S03]  /*64f0*/  FMUL.FTZ R178, R10, c[0x0][0x320] ;  /* 0x0000c8000ab27a20 */ /* 0x000fe60000410000 */
[----:B------:R-:W-:Y:S02]  /*6500*/  FMUL.FTZ R180, R11, c[0x0][0x320] ;  /* 0x0000c8000bb47a20 */ /* 0x000fe40000410000 */
[----:B------:R-:W4:Y:S01]  /*6510*/  MUFU.TANH R176, R176 ;  /* 0x000000b000b07308 */ /* 0x000f220000002400 */
[----:B------:R-:W-:Y:S02]  /*6520*/  FMUL.FTZ R230, R12, c[0x0][0x320] ;  /* 0x0000c8000ce67a20 */ /* 0x000fe40000410000 */
[----:B------:R-:W-:Y:S02]  /*6530*/  FMUL.FTZ R229, R13, c[0x0][0x320] ;  /* 0x0000c8000de57a20 */ /* 0x000fe40000410000 */
[----:B------:R-:W-:Y:S02]  /*6540*/  FMUL.FTZ R213, R14, c[0x0][0x320] ;  /* 0x0000c8000ed57a20 */ /* 0x000fe40000410000 */
[----:B------:R-:W-:Y:S02]  /*6550*/  FMUL.FTZ R183, R15, c[0x0][0x320] ;  /* 0x0000c8000fb77a20 */ /* 0x000fe40000410000 */
[----:B------:R-:W-:Y:S01]  /*6560*/  FMUL.FTZ R231, R16, c[0x0][0x320] ;  /* 0x0000c80010e77a20 */ /* 0x000fe20000410000 */
[----:B------:R-:W2:Y:S01]  /*6570*/  MUFU.TANH R177, R177 ;  /* 0x000000b100b17308 */ /* 0x000ea20000002400 */
[C---:B-1----:R-:W-:Y:S03]  /*6580*/  HMMA.16816.F32 R28, R172.reuse, R136, R28 ;  /* 0x00000088ac1c723c */ /* 0x042fe6000000181c */
[----:B------:R-:W-:Y:S02]  /*6590*/  FMUL.FTZ R234, R17, c[0x0][0x320] ;  /* 0x0000c80011ea7a20 */ /* 0x000fe40000410000 */
[----:B------:R-:W-:Y:S02]  /*65a0*/  FMUL.FTZ R228, R18, c[0x0][0x320] ;  /* 0x0000c80012e47a20 */ /* 0x000fe40000410000 */
[----:B------:R-:W-:Y:S01]  /*65b0*/  FMUL.FTZ R227, R19, c[0x0][0x320] ;  /* 0x0000c80013e37a20 */ /* 0x000fe20000410000 */
[----:B------:R-:W-:Y:S01]  /*65c0*/  HMMA.16816.F32 R32, R172, R138, R32 ;  /* 0x0000008aac20723c */ /* 0x000fe20000001820 */
[----:B------:R-:W1:Y:S03]  /*65d0*/  MUFU.TANH R182, R182 ;  /* 0x000000b600b67308 */ /* 0x000e660000002400 */
[----:B------:R-:W-:Y:S02]  /*65e0*/  FMUL.FTZ R238, R20, c[0x0][0x320] ;  /* 0x0000c80014ee7a20 */ /* 0x000fe40000410000 */
[----:B------:R-:W-:Y:S02]  /*65f0*/  FMUL.FTZ R237, R21, c[0x0][0x320] ;  /* 0x0000c80015ed7a20 */ /* 0x000fe40000410000 */
[----:B------:R-:W-:Y:S03]  /*6600*/  @P0 IMAD.HI.U32 R175, R205, c[0x0][0x2c8], RZ ;  /* 0x0000b200cdaf0a27 */ /* 0x000fe600078e00ff */
[----:B------:R-:W1:Y:S01]  /*6610*/  MUFU.TANH R226, R226 ;  /* 0x000000e200e27308 */ /* 0x000e620000002400 */
[----:B------:R-:W-:Y:S01]  /*6620*/  FMUL.FTZ R233, R22, c[0x0][0x320] ;  /* 0x0000c80016e97a20 */ /* 0x000fe20000410000 */
[----:B------:R-:W-:Y:S01]  /*6630*/  @P0 SHF.R.U32.HI R246, RZ, c[0x0][0x2cc], R175 ;  /* 0x0000b300fff60a19 */ /* 0x000fe200000116af */
[----:B------:R-:W-:Y:S01]  /*6640*/  FMUL.FTZ R232, R23, c[0x0][0x320] ;  /* 0x0000c80017e87a20 */ /* 0x000fe20000410000 */
[----:B------:R-:W-:Y:S01]  /*6650*/  SHF.L.U32 R175, R225, 0x6, RZ ;  /* 0x00000006e1af7819 */ /* 0x000fe200000006ff */
[----:B------:R-:W-:Y:S02]  /*6660*/  FMUL.FTZ R239, R24, c[0x0][0x320] ;  /* 0x0000c80018ef7a20 */ /* 0x000fe40000410000 */
[----:B------:R-:W-:Y:S01]  /*6670*/  FMUL.FTZ R243, R25, c[0x0][0x320] ;  /* 0x0000c80019f37a20 */ /* 0x000fe20000410000 */
[----:B------:R-:W-:Y:S01]  /*6680*/  IADD3 R249, -R206, 0x1, -R175 ;  /* 0x00000001cef97810 */ /* 0x000fe20007ffe9af */
        /* <DEDUP_REMOVED lines=10> */
[----:B------:R-:W5:Y:S01]  /*6730*/  SHFL.IDX PT, R33, R246, RZ, 0x1c1f ;  /* 0x001c1ffff6217589 */ /* 0x000f6200000e0000 */
[----:B------:R-:W-:Y:S02]  /*6740*/  FMUL.FTZ R242, R34, c[0x0][0x320] ;  /* 0x0000c80022f27a20 */ /* 0x000fe40000410000 */
[----:B------:R-:W-:Y:S02]  /*6750*/  FMUL.FTZ R241, R35, c[0x0][0x320] ;  /* 0x0000c80023f17a20 */ /* 0x000fe40000410000 */
[----:B------:R-:W1:Y:S01]  /*6760*/  MUFU.TANH R230, R230 ;  /* 0x000000e600e67308 */ /* 0x000e620000002400 */
[----:B------:R-:W-:Y:S05]  /*6770*/  IMAD R249, R214, c[0x0][0x1d0], R249 ;  /* 0x00007400d6f97a24 */ /* 0x000fea00078e02f9 */
[----:B------:R-:W-:Y:S04]  /*6780*/  IADD3 R249, R249, -c[0x0][0x168], RZ ;  /* 0x80005a00f9f97a10 */ /* 0x000fe80007ffe0ff */
[----:B------:R-:W1:Y:S01]  /*6790*/  MUFU.TANH R229, R229 ;  /* 0x000000e500e57308 */ /* 0x000e620000002400 */
[C---:B------:R-:W-:Y:S02]  /*67a0*/  IADD3 R250, R249.reuse, c[0x0][0x328], RZ ;  /* 0x0000ca00f9fa7a10 */ /* 0x040fe40007ffe0ff */
[----:B------:R-:W-:Y:S02]  /*67b0*/  IADD3 R249, R249, UR17, RZ ;  /* 0x00000011f9f97c10 */ /* 0x000fe4000fffe0ff */
[-C--:B-----5:R-:W-:Y:S05]  /*67c0*/  IADD3 R252, R250, R33.reuse, RZ ;  /* 0x00000021fafc7210 */ /* 0x0a0fea0007ffe0ff */
[----:B------:R-:W1:Y:S01]  /*67d0*/  MUFU.TANH R213, R213 ;  /* 0x000000d500d57308 */ /* 0x000e620000002400 */
[----:B------:R-:W-:Y:S09]  /*67e0*/  IADD3 R251, R249, R33, RZ ;  /* 0x00000021f9fb7210 */ /* 0x000ff20007ffe0ff */
        /* <DEDUP_REMOVED lines=22> */
[----:B--234-:R-:W-:Y:S01]  /*6950*/  IMAD R33, R214, c[0x0][0x1d0], R33 ;  /* 0x00007400d6217a24 */ /* 0x01cfe200078e0221 */
[----:B------:R-:W-:Y:S04]  /*6960*/  BSSY B0, `(.L_x_924) ;  /* 0x0000012000007945 */ /* 0x000fe80003800000 */
        /* <DEDUP_REMOVED lines=12> */
.L_x_925:
[----:B------:R-:W-:Y:S04]  /*6a30*/  MOV R0, c[0x0][0x32c] ;  /* 0x0000cb0000007a02 */ /* 0x000fe80000000f00 */
[----:B------:R-:W-:Y:S11]  /*6a40*/  ISETP.NE.AND P0, PT, R0, 0x1, PT ;  /* 0x000000010000780c */ /* 0x000ff60003f05270 */
[----:B------:R-:W-:Y:S02]  /*6a50*/  @!UPT UIADD3 URZ, URZ, URZ, URZ ;  /* 0x0000003f3f3ff290 */ /* 0x000fe4000fffe03f */
[----:B------:R-:W-:Y:S05]  /*6a60*/  @P0 IMAD.HI.U32 R0, R2, c[0x0][0x330], RZ ;  /* 0x0000cc0002000a27 */ /* 0x000fea00078e00ff */
[----:B------:R-:W-:Y:S02]  /*6a70*/  @P0 SHF.R.U32.HI R2, RZ, c[0x0][0x334], R0 ;  /* 0x0000cd00ff020a19 */ /* 0x000fe40000011600 */
.L_x_926:
[----:B------:R-:W-:Y:S05]  /*6a80*/  BSYNC B0 ;  /* 0x0000000000007941 */ /* 0x000fea0003800000 */
.L_x_924:
[----:B------:R-:W-:Y:S04]  /*6a90*/  IMAD R5, R2, c[0x0][0x32c], -R175 ;  /* 0x0000cb0002057a24 */ /* 0x000fe800078e0aaf */
[----:B------:R-:W-:Y:S05]  /*6aa0*/  IMAD.IADD R0, R5, 0x1, -R206 ;  /* 0x0000000105007824 */ /* 0x000fea00078e0ace */
[----:B------:R-:W-:Y:S02]  /*6ab0*/  IADD3 R5, R0, c[0x0][0x32c], RZ ;  /* 0x0000cb0000057a10 */ /* 0x000fe40007ffe0ff */
[----:B------:R-:W-:Y:S02]  /*6ac0*/  IMNMX R251, R251, R0, !PT ;  /* 0x00000000fbfb7217 */ /* 0x000fe40007800200 */
[----:B------:R-:W-:Y:S02]  /*6ad0*/  IMNMX R252, R252, R5, PT ;  /* 0x00000005fcfc7217 */ /* 0x000fe40003800200 */
.L_x_923:
[----:B--234-:R-:W-:Y:S01]  /*6ae0*/  ISETP.GT.AND P1, PT, R225, -0x1, PT ;  /* 0xffffffffe100780c */ /* 0x01cfe20003f24270 */
[----:B------:R-:W2:Y:S03]  /*6af0*/  SHFL.IDX PT, R5, R246, 0x1, 0x1c1f ;  /* 0x003c1f00f6057f89 */ /* 0x000ea600000e0000 */
[----:B------:R-:W-:Y:S04]  /*6b00*/  ISETP.GT.AND P0, PT, R251, RZ, P1 ;  /* 0x000000fffb00720c */ /* 0x000fe80000f04270 */
[C---:B------:R-:W-:Y:S04]  /*6b10*/  ISETP.LT.OR P0, PT, R252.reuse, 0x1, P0 ;  /* 0x00000001fc00780c */ /* 0x040fe80000701670 */
        /* <DEDUP_REMOVED lines=9> */
[C---:B------:R-:W-:Y:S04]  /*6bb0*/  ISETP.GT.AND P0, PT, R251.reuse, 0x9, P1 ;  /* 0x00000009fb00780c */ /* 0x040fe80000f04270 */
[----:B------:R-:W-:Y:S04]  /*6bc0*/  ISETP.LT.OR P0, PT, R252, 0xa, P0 ;  /* 0x0000000afc00780c */ /* 0x000fe80000701670 */
[----:B------:R-:W-:Y:S02]  /*6bd0*/  FSEL R226, R226, -INF , !P0 ;  /* 0xff800000e2e27808 */ /* 0x000fe40004000000 */
[C---:B------:R-:W-:Y:S04]  /*6be0*/  ISETP.GT.AND P0, PT, R251.reuse, 0x10, P1 ;  /* 0x00000010fb00780c */ /* 0x040fe80000f04270 */
[----:B------:R-:W-:Y:S04]  /*6bf0*/  ISETP.LT.OR P0, PT, R252, 0x11, P0 ;  /* 0x00000011fc00780c */ /* 0x000fe80000701670 */
[----:B------:R-:W-:Y:S02]  /*6c00*/  FSEL R164, R230, -INF , !P0 ;  /* 0xff800000e6a47808 */ /* 0x000fe40004000000 */
[----:B------:R-:W-:Y:S04]  /*6c10*/  ISETP.GT.AND P0, PT, R251, 0x11, P1 ;  /* 0x00000011fb00780c */ /* 0x000fe80000f04270 */
[C---:B------:R-:W-:Y:S04]  /*6c20*/  ISETP.LT.OR P0, PT, R252.reuse, 0x12, P0 ;  /* 0x00000012fc00780c */ /* 0x040fe80000701670 */
        /* <DEDUP_REMOVED lines=30> */
[----:B------:R-:W-:Y:S01]  /*6e10*/  FSEL R146, R247, -INF , !P0 ;  /* 0xff800000f7927808 */ /* 0x000fe20004000000 */
[----:B------:R-:W-:-:S05]  /*6e20*/  @!P2 BRA `(.L_x_927) ;  /* 0x000001900000a947 */ /* 0x000fca0003800000 */
[----:B------:R-:W-:Y:S01]  /*6e30*/  IMAD R5, R214, c[0x0][0x1d0], R5 ;  /* 0x00007400d6057a24 */ /* 0x000fe200078e0205 */
        /* <DEDUP_REMOVED lines=13> */
.L_x_929:
[----:B------:R-:W-:Y:S04]  /*6f10*/  MOV R0, c[0x0][0x32c] ;  /* 0x0000cb0000007a02 */ /* 0x000fe80000000f00 */
[----:B------:R-:W-:Y:S11]  /*6f20*/  ISETP.NE.AND P0, PT, R0, 0x1, PT ;  /* 0x000000010000780c */ /* 0x000ff60003f05270 */
[----:B------:R-:W-:Y:S02]  /*6f30*/  @!UPT UIADD3 URZ, URZ, URZ, URZ ;  /* 0x0000003f3f3ff290 */ /* 0x000fe4000fffe03f */
[----:B------:R-:W-:Y:S05]  /*6f40*/  @P0 IMAD.HI.U32 R0, R2, c[0x0][0x330], RZ ;  /* 0x0000cc0002000a27 */ /* 0x000fea00078e00ff */
[----:B------:R-:W-:Y:S02]  /*6f50*/  @P0 SHF.R.U32.HI R2, RZ, c[0x0][0x334], R0 ;  /* 0x0000cd00ff020a19 */ /* 0x000fe40000011600 */
.L_x_930:
[----:B------:R-:W-:Y:S05]  /*6f60*/  BSYNC B0 ;  /* 0x0000000000007941 */ /* 0x000fea0003800000 */
.L_x_928:
[----:B------:R-:W-:Y:S04]  /*6f70*/  IMAD R5, R2, c[0x0][0x32c], -R175 ;  /* 0x0000cb0002057a24 */ /* 0x000fe800078e0aaf */
[----:B------:R-:W-:Y:S05]  /*6f80*/  IMAD.IADD R0, R5, 0x1, -R206 ;  /* 0x0000000105007824 */ /* 0x000fea00078e0ace */
[----:B------:R-:W-:Y:S02]  /*6f90*/  IADD3 R5, R0, c[0x0][0x32c], RZ ;  /* 0x0000cb0000057a10 */ /* 0x000fe40007ffe0ff */
[----:B------:R-:W-:Y:S02]  /*6fa0*/  IMNMX R249, R249, R0, !PT ;  /* 0x00000000f9f97217 */ /* 0x000fe40007800200 */
[----:B------:R-:W-:Y:S02]  /*6fb0*/  IMNMX R250, R250, R5, PT ;  /* 0x00000005fafa7217 */ /* 0x000fe40003800200 */
.L_x_927:
[----:B------:R-:W-:Y:S01]  /*6fc0*/  FMNMX.FTZ R5, R179, R132, !PT ;  /* 0x00000084b3057209 */ /* 0x000fe20007810000 */
[----:B------:R-:W-:Y:S04]  /*6fd0*/  DEPBAR.LE SB0, 0x2 ;  /* 0x000080800000791a */ /* 0x000fe80000000000 */
[----:B------:R-:W-:Y:S01]  /*6fe0*/  FMNMX.FTZ R5, R6, R5, !PT ;  /* 0x0000000506057209 */ /* 0x000fe20007810000 */
[----:B------:R-:W-:Y:S01]  /*6ff0*/  BAR.SYNC.DEFER_BLOCKING 0x0 ;  /* 0x0000000000007b1d */ /* 0x000fe20000010000 */
[C---:B------:R-:W-:Y:S02]  /*7000*/  ISETP.GT.AND P0, PT, R249.reuse, RZ, P1 ;  /* 0x000000fff900720c */ /* 0x040fe40000f04270 */
[----:B------:R-:W-:Y:S02]  /*7010*/  FMNMX.FTZ R5, R182, R5, !PT ;  /* 0x00000005b6057209 */ /* 0x000fe40007810000 */
[----:B------:R-:W-:Y:S02]  /*7020*/  ISETP.LT.OR P0, PT, R250, 0x1, P0 ;  /* 0x00000001fa00780c */ /* 0x000fe40000701670 */
[----:B------:R-:W-:Y:S02]  /*7030*/  FMNMX.FTZ R5, R226, R5, !PT ;  /* 0x00000005e2057209 */ /* 0x000fe40007810000 */
[----:B------:R-:W-:Y:S02]  /*7040*/  FSEL R176, R176, -INF , !P0 ;  /* 0xff800000b0b07808 */ /* 0x000fe40004000000 */
[----:B------:R-:W-:Y:S02]  /*7050*/  FMNMX.FTZ R5, R164, R5, !PT ;  /* 0x00000005a4057209 */ /* 0x000fe40007810000 */
[----:B------:R-:W-:Y:S02]  /*7060*/  ISETP.GT.AND P0, PT, R249, 0x1, P1 ;  /* 0x00000001f900780c */ /* 0x000fe40000f04270 */
[----:B------:R-:W-:Y:S02]  /*7070*/  FMNMX.FTZ R5, R162, R5, !PT ;  /* 0x00000005a2057209 */ /* 0x000fe40007810000 */
[----:B------:R-:W-:Y:S02]  /*7080*/  ISETP.LT.OR P0, PT, R250, 0x2, P0 ;  /* 0x00000002fa00780c */ /* 0x000fe40000701670 */
[----:B------:R-:W-:Y:S02]  /*7090*/  FMNMX.FTZ R5, R142, R5, !PT ;  /* 0x000000058e057209 */ /* 0x000fe40007810000 */
[----:B------:R-:W-:Y:S02]  /*70a0*/  FSEL R177, R177, -INF , !P0 ;  /* 0xff800000b1b17808 */ /* 0x000fe40004000000 */
[----:B------:R-:W-:Y:S01]  /*70b0*/  FMNMX.FTZ R5, R140, R5, !PT ;  /* 0x000000058c057209 */ /* 0x000fe20007810000 */
[----:B------:R-:W-:Y:S01]  /*70c0*/  LDSM.16.MT88.4 R28, [R134+UR4+0x100] ;  /* 0x00010004861c783b */ /* 0x000fe20008004200 */
[C---:B------:R-:W-:Y:S02]  /*70d0*/  ISETP.GT.AND P0, PT, R249.reuse, 0x8, P1 ;  /* 0x00000008f900780c */ /* 0x040fe40000f04270 */
[----:B------:R-:W-:Y:S02]  /*70e0*/  FMNMX.FTZ R5, R160, R5, !PT ;  /* 0x00000005a0057209 */ /* 0x000fe40007810000 */
[----:B------:R-:W-:Y:S02]  /*70f0*/  ISETP.LT.OR P0, PT, R250, 0x9, P0 ;  /* 0x00000009fa00780c */ /* 0x000fe40000701670 */
[----:B------:R-:W-:Y:S02]  /*7100*/  FMNMX.FTZ R5, R158, R5, !PT ;  /* 0x000000059e057209 */ /* 0x000fe40007810000 */
[----:B------:R-:W-:Y:S02]  /*7110*/  FSEL R9, R178, -INF , !P0 ;  /* 0xff800000b2097808 */ /* 0x000fe40004000000 */
[----:B------:R-:W-:Y:S02]  /*7120*/  FMNMX.FTZ R5, R156, R5, !PT ;  /* 0x000000059c057209 */ /* 0x000fe40007810000 */
[C---:B------:R-:W-:Y:S02]  /*7130*/  ISETP.GT.AND P0, PT, R249.reuse, 0x9, P1 ;  /* 0x00000009f900780c */ /* 0x040fe40000f04270 */
        /* <DEDUP_REMOVED lines=12> */
[----:B------:R-:W-:Y:S01]  /*7200*/  IADD3 R17, R134, UR4, RZ ;  /* 0x0000000486117c10 */ /* 0x000fe2000fffe0ff */
[----:B------:R-:W1:Y:S01]  /*7210*/  SHFL.BFLY PT, R0, R13, 0x2, 0x1f ;  /* 0x0c401f000d007f89 */ /* 0x000e6200000e0000 */
[----:B------:R-:W-:Y:S02]  /*7220*/  FSEL R163, R183, -INF , !P0 ;  /* 0xff800000b7a37808 */ /* 0x000fe40004000000 */
[C---:B------:R-:W-:Y:S02]  /*7230*/  ISETP.GT.AND P0, PT, R249.reuse, 0x18, P1 ;  /* 0x00000018f900780c */ /* 0x040fe40000f04270 */
[----:B------:R-:W-:Y:S02]  /*7240*/  IADD3 R168, R188, R17, RZ ;  /* 0x00000011bca87210 */ /* 0x000fe40007ffe0ff */
[----:B------:R-:W-:Y:S04]  /*7250*/  ISETP.LT.OR P0, PT, R250, 0x19, P0 ;  /* 0x00000019fa00780c */ /* 0x000fe80000701670 */
[----:B------:R-:W-:Y:S02]  /*7260*/  FSEL R143, R228, -INF , !P0 ;  /* 0xff800000e48f7808 */ /* 0x000fe40004000000 */
[----:B------:R-:W-:Y:S04]  /*7270*/  ISETP.GT.AND P0, PT, R249, 0x19, P1 ;  /* 0x00000019f900780c */ /* 0x000fe80000f04270 */
[C---:B------:R-:W-:Y:S04]  /*7280*/  ISETP.LT.OR P0, PT, R250.reuse, 0x1a, P0 ;  /* 0x0000001afa00780c */ /* 0x040fe80000701670 */
[----:B------:R-:W-:Y:S02]  /*7290*/  FSEL R141, R227, -INF , !P0 ;  /* 0xff800000e38d7808 */ /* 0x000fe40004000000 */
[----:B------:R-:W-:Y:S02]  /*72a0*/  ISETP.GT.AND P0, PT, R249, 0x20, P1 ;  /* 0x00000020f900780c */ /* 0x000fe40000f04270 */
[----:B-1----:R-:W-:Y:S02]  /*72b0*/  FMNMX.FTZ R11, R13, R0, !PT ;  /* 0x000000000d0b7209 */ /* 0x002fe40007810000 */
[----:B------:R-:W-:Y:S02]  /*72c0*/  ISETP.LT.OR P0, PT, R250, 0x21, P0 ;  /* 0x00000021fa00780c */ /* 0x000fe40000701670 */
[----:B------:R-:W-:Y:S01]  /*72d0*/  FMNMX.FTZ R0, R176, R3, !PT ;  /* 0x00000003b0007209 */ /* 0x000fe20007810000 */
[----:B------:R-:W1:Y:S01]  /*72e0*/  SHFL.BFLY PT, R2, R11, 0x1, 0x1f ;  /* 0x0c201f000b027f89 */ /* 0x000e6200000e0000 */
        /* <DEDUP_REMOVED lines=13> */
[C---:B------:R-:W-:Y:S02]  /*73c0*/  ISETP.LT.OR P0, PT, R250.reuse, 0x2a, P0 ;  /* 0x0000002afa00780c */ /* 0x040fe40000701670 */
        /* <DEDUP_REMOVED lines=22> */
[----:B-1----:R-:W-:Y:S02]  /*7530*/  FMNMX.FTZ R2, R11, R2, !PT ;  /* 0x000000020b027209 */ /* 0x002fe40007810000 */
[----:B------:R-:W-:Y:S02]  /*7540*/  FMNMX.FTZ R13, R145, R0, !PT ;  /* 0x00000000910d7209 */ /* 0x000fe40007810000 */
[C---:B------:R-:W-:Y:S01]  /*7550*/  FSETP.NEU.FTZ.AND P0, PT, R2.reuse, -INF , PT ;  /* 0xff8000000200780b */ /* 0x040fe20003f1d000 */
[C---:B------:R-:W-:Y:S02]  /*7560*/  FMUL.FTZ R153, R2.reuse, c[0x0][0x2d0] ;  /* 0x0000b40002997a20 */ /* 0x040fe40000410000 */
[----:B------:R-:W1:Y:S01]  /*7570*/  SHFL.BFLY PT, R0, R13, 0x2, 0x1f ;  /* 0x0c401f000d007f89 */ /* 0x000e6200000e0000 */
[----:B------:R-:W-:Y:S02]  /*7580*/  FSEL R5, R2, RZ, P0 ;  /* 0x000000ff02057208 */ /* 0x000fe40000000000 */
[----:B------:R-:W-:Y:S03]  /*7590*/  FSEL R153, R153, RZ, P0 ;  /* 0x000000ff99997208 */ /* 0x000fe60000000000 */
[----:B------:R-:W-:Y:S02]  /*75a0*/  FADD.FTZ R5, -R5, R132 ;  /* 0x0000008405057221 */ /* 0x000fe40000010100 */
[--C-:B------:R-:W-:Y:S02]  /*75b0*/  FFMA.FTZ R174, R179, c[0x0][0x2d0], -R153.reuse ;  /* 0x0000b400b3ae7a23 */ /* 0x100fe40000010899 */
[--C-:B------:R-:W-:Y:S02]  /*75c0*/  FFMA.FTZ R171, R6, c[0x0][0x2d0], -R153.reuse ;  /* 0x0000b40006ab7a23 */ /* 0x100fe40000010899 */
[--C-:B------:R-:W-:Y:S02]  /*75d0*/  FFMA.FTZ R170, R182, c[0x0][0x2d0], -R153.reuse ;  /* 0x0000b400b6aa7a23 */ /* 0x100fe40000010899 */
[--C-:B------:R-:W-:Y:S01]  /*75e0*/  FFMA.FTZ R169, R226, c[0x0][0x2d0], -R153.reuse ;  /* 0x0000b400e2a97a23 */ /* 0x100fe20000010899 */
[----:B------:R-:W-:Y:S01]  /*75f0*/  MUFU.EX2 R174, R174 ;  /* 0x000000ae00ae7308 */ /* 0x000fe20000000800 */
[----:B------:R-:W-:Y:S01]  /*7600*/  FMUL.FTZ R132, R5, c[0x0][0x2d0] ;  /* 0x0000b40005847a20 */ /* 0x000fe20000410000 */
[----:B------:R-:W-:Y:S01]  /*7610*/  IADD3 R5, R135, UR4, RZ ;  /* 0x0000000487057c10 */ /* 0x000fe2000fffe0ff */
[--C-:B------:R-:W-:Y:S02]  /*7620*/  FFMA.FTZ R178, R164, c[0x0][0x2d0], -R153.reuse ;  /* 0x0000b400a4b27a23 */ /* 0x100fe40000010899 */
[--C-:B------:R-:W-:Y:S01]  /*7630*/  FFMA.FTZ R179, R162, c[0x0][0x2d0], -R153.reuse ;  /* 0x0000b400a2b37a23 */ /* 0x100fe20000010899 */
[----:B------:R-:W-:Y:S01]  /*7640*/  IADD3 R133, R188, R5, RZ ;  /* 0x00000005bc857210 */ /* 0x000fe20007ffe0ff */
[--C-:B------:R-:W-:Y:S01]  /*7650*/  FFMA.FTZ R180, R142, c[0x0][0x2d0], -R153.reuse ;  /* 0x0000b4008eb47a23 */ /* 0x100fe20000010899 */
[----:B-1----:R-:W-:Y:S02]  /*7660*/  FMNMX.FTZ R11, R13, R0, !PT ;  /* 0x000000000d0b7209 */ /* 0x002fe40007810000 */
[----:B------:R-:W1:Y:S01]  /*7670*/  MUFU.EX2 R171, R171 ;  /* 0x000000ab00ab7308 */ /* 0x000e620000000800 */
[----:B------:R-:W-:Y:S01]  /*7680*/  LDSM.16.MT88.4 R12, [R135+UR4+0x100] ;  /* 0x00010004870c783b */ /* 0x000fe20008004200 */
[--C-:B------:R-:W-:Y:S02]  /*7690*/  FFMA.FTZ R181, R140, c[0x0][0x2d0], -R153.reuse ;  /* 0x0000b4008cb57a23 */ /* 0x100fe40000010899 */
[--C-:B------:R-:W-:Y:S02]  /*76a0*/  FFMA.FTZ R226, R160, c[0x0][0x2d0], -R153.reuse ;  /* 0x0000b400a0e27a23 */ /* 0x100fe40000010899 */
[--C-:B------:R-:W-:Y:S02]  /*76b0*/  FFMA.FTZ R227, R158, c[0x0][0x2d0], -R153.reuse ;  /* 0x0000b4009ee37a23 */ /* 0x100fe40000010899 */
[--C-:B------:R-:W-:Y:S01]  /*76c0*/  FFMA.FTZ R228, R156, c[0x0][0x2d0], -R153.reuse ;  /* 0x0000b4009ce47a23 */ /* 0x100fe20000010899 */
[----:B------:R-:W2:Y:S01]  /*76d0*/  SHFL.BFLY PT, R0, R11, 0x1, 0x1f ;  /* 0x0c201f000b007f89 */ /* 0x000ea200000e0000 */
[----:B------:R-:W-:Y:S01]  /*76e0*/  MUFU.EX2 R170, R170 ;  /* 0x000000aa00aa7308 */ /* 0x000fe20000000800 */
[--C-:B------:R-:W-:Y:S02]  /*76f0*/  FFMA.FTZ R229, R154, c[0x0][0x2d0], -R153.reuse ;  /* 0x0000b4009ae57a23 */ /* 0x100fe40000010899 */
[--C-:B------:R-:W-:Y:S02]  /*7700*/  FFMA.FTZ R234, R152, c[0x0][0x2d0], -R153.reuse ;  /* 0x0000b40098ea7a23 */ /* 0x100fe40000010899 */
[--C-:B------:R-:W-:Y:S02]  /*7710*/  FFMA.FTZ R235, R150, c[0x0][0x2d0], -R153.reuse ;  /* 0x0000b40096eb7a23 */ /* 0x100fe40000010899 */
[----:B------:R-:W3:Y:S01]  /*7720*/  LDSM.16.MT88.4 R20, [R133+0x100] ;  /* 0x000100008514783b */ /* 0x000ee20000004200 */
[--C-:B------:R-:W-:Y:S02]  /*7730*/  FFMA.FTZ R236, R148, c[0x0][0x2d0], -R153.reuse ;  /* 0x0000b40094ec7a23 */ /* 0x100fe40000010899 */
[----:B------:R-:W4:Y:S01]  /*7740*/  MUFU.EX2 R169, R169 ;  /* 0x000000a900a97308 */ /* 0x000f220000000800 */
[----:B------:R-:W-:Y:S01]  /*7750*/  FFMA.FTZ R153, R146, c[0x0][0x2d0], -R153 ;  /* 0x0000b40092997a23 */ /* 0x000fe20000010899 */
[----:B-1----:R-:W-:Y:S08]  /*7760*/  F2FP.PACK_AB R136, R171, R174 ;  /* 0x000000aeab88723e */ /* 0x002ff000000000ff */
[----:B------:R-:W1:Y:S01]  /*7770*/  MUFU.EX2 R132, R132 ;  /* 0x0000008400847308 */ /* 0x000e620000000800 */
[----:B--2---:R-:W-:Y:S04]  /*7780*/  FMNMX.FTZ R0, R11, R0, !PT ;  /* 0x000000000b007209 */ /* 0x004fe80007810000 */
[C---:B------:R-:W-:Y:S01]  /*7790*/  FSETP.NEU.FTZ.AND P0, PT, R0.reuse, -INF , PT ;  /* 0xff8000000000780b */ /* 0x040fe20003f1d000 */
[C---:B------:R-:W-:Y:S04]  /*77a0*/  FMUL.FTZ R144, R0.reuse, c[0x0][0x2d0] ;  /* 0x0000b40000907a20 */ /* 0x040fe80000410000 */
[----:B------:R-:W-:Y:S01]  /*77b0*/  MUFU.EX2 R237, R153 ;  /* 0x0000009900ed7308 */ /* 0x000fe20000000800 */
[----:B------:R-:W-:Y:S02]  /*77c0*/  FSEL R4, R0, RZ, P0 ;  /* 0x000000ff00047208 */ /* 0x000fe40000000000 */
[----:B------:R-:W-:Y:S02]  /*77d0*/  FSEL R144, R144, RZ, P0 ;  /* 0x000000ff90907208 */ /* 0x000fe40000000000 */
[----:B----4-:R-:W-:Y:S01]  /*77e0*/  F2FP.PACK_AB R138, R169, R170 ;  /* 0x000000aaa98a723e */ /* 0x010fe200000000ff */
[----:B------:R-:W-:Y:S02]  /*77f0*/  FADD.FTZ R4, -R4, R3 ;  /* 0x0000000304047221 */ /* 0x000fe40000010100 */
[--C-:B------:R-:W-:Y:S02]  /*7800*/  FFMA.FTZ R176, R176, c[0x0][0x2d0], -R144.reuse ;  /* 0x0000b400b0b07a23 */ /* 0x100fe40000010890 */
[--C-:B------:R-:W-:Y:S01]  /*7810*/  FFMA.FTZ R173, R177, c[0x0][0x2d0], -R144.reuse ;  /* 0x0000b400b1ad7a23 */ /* 0x100fe20000010890 */
[----:B------:R-:W-:Y:S01]  /*7820*/  MUFU.EX2 R178, R178 ;  /* 0x000000b200b27308 */ /* 0x000fe20000000800 */
[--C-:B------:R-:W-:Y:S02]  /*7830*/  FFMA.FTZ R172, R9, c[0x0][0x2d0], -R144.reuse ;  /* 0x0000b40009ac7a23 */ /* 0x100fe40000010890 */
[--C-:B------:R-:W-:Y:S02]  /*7840*/  FFMA.FTZ R177, R7, c[0x0][0x2d0], -R144.reuse ;  /* 0x0000b40007b17a23 */ /* 0x100fe40000010890 */
[----:B------:R-:W-:Y:S02]  /*7850*/  FMUL.FTZ R3, R4, c[0x0][0x2d0] ;  /* 0x0000b40004037a20 */ /* 0x000fe40000410000 */
[C---:B-1----:R-:W-:Y:S02]  /*7860*/  FMUL.FTZ R4, R132.reuse, R128 ;  /* 0x0000008084047220 */ /* 0x042fe40000410000 */
[C---:B------:R-:W-:Y:S01]  /*7870*/  FMUL.FTZ R5, R132.reuse, R129 ;  /* 0x0000008184057220 */ /* 0x040fe20000410000 */
[----:B------:R-:W-:Y:S01]  /*7880*/  MUFU.EX2 R176, R176 ;  /* 0x000000b000b07308 */ /* 0x000fe20000000800 */
[C---:B------:R-:W-:Y:S02]  /*7890*/  FMUL.FTZ R8, R132.reuse, R124 ;  /* 0x0000007c84087220 */ /* 0x040fe40000410000 */
[C---:B------:R-:W-:Y:S02]  /*78a0*/  FMUL.FTZ R9, R132.reuse, R125 ;  /* 0x0000007d84097220 */ /* 0x040fe40000410000 */
[C---:B------:R-:W-:Y:S02]  /*78b0*/  FMUL.FTZ R16, R132.reuse, R116 ;  /* 0x0000007484107220 */ /* 0x040fe40000410000 */
[C---:B------:R-:W-:Y:S02]  /*78c0*/  FMUL.FTZ R17, R132.reuse, R117 ;  /* 0x0000007584117220 */ /* 0x040fe40000410000 */
[C---:B------:R-:W-:Y:S01]  /*78d0*/  FMUL.FTZ R24, R132.reuse, R108 ;  /* 0x0000006c84187220 */ /* 0x040fe20000410000 */
[----:B------:R-:W1:Y:S01]  /*78e0*/  MUFU.EX2 R173, R173 ;  /* 0x000000ad00ad7308 */ /* 0x000e620000000800 */
[C---:B------:R-:W-:Y:S02]  /*78f0*/  FMUL.FTZ R25, R132.reuse, R109 ;  /* 0x0000006d84197220 */ /* 0x040fe40000410000 */
[C---:B------:R-:W-:Y:S02]  /*7900*/  FMUL.FTZ R32, R132.reuse, R100 ;  /* 0x0000006484207220 */ /* 0x040fe40000410000 */
[C---:B------:R-:W-:Y:S02]  /*7910*/  FMUL.FTZ R33, R132.reuse, R101 ;  /* 0x0000006584217220 */ /* 0x040fe40000410000 */
[--C-:B------:R-:W-:Y:S02]  /*7920*/  FFMA.FTZ R182, R165, c[0x0][0x2d0], -R144.reuse ;  /* 0x0000b400a5b67a23 */ /* 0x100fe40000010890 */
[----:B------:R-:W-:Y:S01]  /*7930*/  LDSM.16.MT88.4 R164, [R135+UR4+0x5900] ;  /* 0x0059000487a4783b */ /* 0x000fe20008004200 */
[----:B------:R-:W-:Y:S01]  /*7940*/  MUFU.EX2 R172, R172 ;  /* 0x000000ac00ac7308 */ /* 0x000fe20000000800 */
[--C-:B------:R-:W-:Y:S02]  /*7950*/  FFMA.FTZ R183, R163, c[0x0][0x2d0], -R144.reuse ;  /* 0x0000b400a3b77a23 */ /* 0x100fe40000010890 */
[--C-:B------:R-:W-:Y:S02]  /*7960*/  FFMA.FTZ R190, R143, c[0x0][0x2d0], -R144.reuse ;  /* 0x0000b4008fbe7a23 */ /* 0x100fe40000010890 */
[--C-:B------:R-:W-:Y:S02]  /*7970*/  FFMA.FTZ R213, R141, c[0x0][0x2d0], -R144.reuse ;  /* 0x0000b4008dd57a23 */ /* 0x100fe40000010890 */
[----:B------:R-:W-:Y:S01]  /*7980*/  LDSM.16.MT88.4 R140, [R134+UR4+0x2900] ;  /* 0x00290004868c783b */ /* 0x000fe20008004200 */
[--C-:B------:R-:W-:Y:S02]  /*7990*/  FFMA.FTZ R230, R161, c[0x0][0x2d0], -R144.reuse ;  /* 0x0000b400a1e67a23 */ /* 0x100fe40000010890 */
[----:B------:R-:W2:Y:S01]  /*79a0*/  MUFU.EX2 R177, R177 ;  /* 0x000000b100b17308 */ /* 0x000ea20000000800 */
[--C-:B------:R-:W-:Y:S02]  /*79b0*/  FFMA.FTZ R231, R159, c[0x0][0x2d0], -R144.reuse ;  /* 0x0000b4009fe77a23 */ /* 0x100fe40000010890 */
[--C-:B------:R-:W-:Y:S01]  /*79c0*/  FFMA.FTZ R232, R157, c[0x0][0x2d0], -R144.reuse ;  /* 0x0000b4009de87a23 */ /* 0x100fe20000010890 */
[----:B-1----:R-:W-:Y:S01]  /*79d0*/  F2FP.PACK_AB R137, R173, R176 ;  /* 0x000000b0ad89723e */ /* 0x002fe200000000ff */
[----:B------:R-:W-:Y:S01]  /*79e0*/  LDSM.16.MT88.4 R156, [R134+UR4+0x3900] ;  /* 0x00390004869c783b */ /* 0x000fe20008004200 */
[--C-:B------:R-:W-:Y:S02]  /*79f0*/  FFMA.FTZ R233, R155, c[0x0][0x2d0], -R144.reuse ;  /* 0x0000b4009be97a23 */ /* 0x100fe40000010890 */
[--C-:B------:R-:W-:Y:S02]  /*7a00*/  FFMA.FTZ R238, R151, c[0x0][0x2d0], -R144.reuse ;  /* 0x0000b40097ee7a23 */ /* 0x100fe40000010890 */
[----:B------:R-:W1:Y:S01]  /*7a10*/  MUFU.EX2 R3, R3 ;  /* 0x0000000300037308 */ /* 0x000e620000000800 */
[--C-:B------:R-:W-:Y:S02]  /*7a20*/  FFMA.FTZ R239, R149, c[0x0][0x2d0], -R144.reuse ;  /* 0x0000b40095ef7a23 */ /* 0x100fe40000010890 */
[----:B------:R-:W-:Y:S01]  /*7a30*/  LDSM.16.MT88.4 R148, [R135+UR4+0x3900] ;  /* 0x003900048794783b */ /* 0x000fe20008004200 */
[--C-:B------:R-:W-:Y:S02]  /*7a40*/  FFMA.FTZ R240, R147, c[0x0][0x2d0], -R144.reuse ;  /* 0x0000b40093f07a23 */ /* 0x100fe40000010890 */
[----:B------:R-:W-:Y:S02]  /*7a50*/  FFMA.FTZ R144, R145, c[0x0][0x2d0], -R144 ;  /* 0x0000b40091907a23 */ /* 0x000fe40000010890 */
[C---:B------:R-:W-:Y:S02]  /*7a60*/  FMUL.FTZ R36, R132.reuse, R36 ;  /* 0x0000002484247220 */ /* 0x040fe40000410000 */
[----:B------:R4:W-:Y:S01]  /*7a70*/  MUFU.EX2 R241, R144 ;  /* 0x0000009000f17308 */ /* 0x0009e20000000800 */
[----:B------:R-:W-:Y:S01]  /*7a80*/  LDSM.16.MT88.4 R152, [R133+0x3900] ;  /* 0x003900008598783b */ /* 0x000fe20000004200 */
[C---:B------:R-:W-:Y:S01]  /*7a90*/  FMUL.FTZ R37, R132.reuse, R37 ;  /* 0x0000002584257220 */ /* 0x040fe20000410000 */
[----:B--2---:R-:W-:Y:S01]  /*7aa0*/  F2FP.PACK_AB R139, R177, R172 ;  /* 0x000000acb18b723e */ /* 0x004fe200000000ff */
[C---:B------:R-:W-:Y:S02]  /*7ab0*/  FMUL.FTZ R40, R132.reuse, R40 ;  /* 0x0000002884287220 */ /* 0x040fe40000410000 */
[C---:B------:R-:W-:Y:S03]  /*7ac0*/  FMUL.FTZ R41, R132.reuse, R41 ;  /* 0x0000002984297220 */ /* 0x040fe60000410000 */
[----:B------:R-:W-:Y:S01]  /*7ad0*/  LDSM.16.MT88.4 R160, [R168+0x3900] ;  /* 0x00390000a8a0783b */ /* 0x000fe20000004200 */
[C---:B------:R-:W-:Y:S01]  /*7ae0*/  FMUL.FTZ R44, R132.reuse, R44 ;  /* 0x0000002c842c7220 */ /* 0x040fe20000410000 */
[----:B------:R-:W2:Y:S01]  /*7af0*/  MUFU.EX2 R179, R179 ;  /* 0x000000b300b37308 */ /* 0x000ea20000000800 */
[C---:B------:R-:W-:Y:S02]  /*7b00*/  FMUL.FTZ R45, R132.reuse, R45 ;  /* 0x0000002d842d7220 */ /* 0x040fe40000410000 */
[C---:B-1----:R-:W-:Y:S02]  /*7b10*/  FMUL.FTZ R6, R3.reuse, R130 ;  /* 0x0000008203067220 */ /* 0x042fe40000410000 */
[C---:B------:R-:W-:Y:S02]  /*7b20*/  FMUL.FTZ R7, R3.reuse, R131 ;  /* 0x0000008303077220 */ /* 0x040fe40000410000 */
[----:B------:R-:W-:Y:S01]  /*7b30*/  LDSM.16.MT88.4 R128, [R133+0x2900] ;  /* 0x002900008580783b */ /* 0x000fe20000004200 */
[C---:B------:R-:W-:Y:S02]  /*7b40*/  FMUL.FTZ R10, R3.reuse, R126 ;  /* 0x0000007e030a7220 */ /* 0x040fe40000410000 */
[C---:B------:R-:W-:Y:S01]  /*7b50*/  FMUL.FTZ R11, R3.reuse, R127 ;  /* 0x0000007f030b7220 */ /* 0x040fe20000410000 */
[----:B------:R-:W-:Y:S01]  /*7b60*/  MUFU.EX2 R180, R180 ;  /* 0x000000b400b47308 */ /* 0x000fe20000000800 */
[C---:B------:R-:W-:Y:S03]  /*7b70*/  HMMA.16816.F32 R4, R136.reuse, R12, R4 ;  /* 0x0000000c8804723c */ /* 0x040fe60000001804 */
[----:B------:R-:W-:Y:S02]  /*7b80*/  LDSM.16.MT88.4 R124, [R135+UR4+0x2900] ;  /* 0x00290004877c783b */ /* 0x000fe40008004200 */
[C---:B------:R-:W-:Y:S02]  /*7b90*/  FMUL.FTZ R18, R3.reuse, R118 ;  /* 0x0000007603127220 */ /* 0x040fe40000410000 */
[C---:B------:R-:W-:Y:S01]  /*7ba0*/  FMUL.FTZ R12, R132.reuse, R120 ;  /* 0x00000078840c7220 */ /* 0x040fe20000410000 */
[C---:B------:R-:W-:Y:S01]  /*7bb0*/  HMMA.16816.F32 R8, R136.reuse, R14, R8 ;  /* 0x0000000e8808723c */ /* 0x040fe20000001808 */
[----:B------:R-:W-:Y:S02]  /*7bc0*/  MUFU.EX2 R181, R181 ;  /* 0x000000b500b57308 */ /* 0x000fe40000000800 */
[----:B----4-:R-:W-:Y:S01]  /*7bd0*/  LDSM.16.MT88.4 R144, [R168+0x1900] ;  /* 0x00190000a890783b */ /* 0x010fe20000004200 */
        /* <DEDUP_REMOVED lines=9> */
[C---:B---3--:R-:W-:Y:S01]  /*7c70*/  HMMA.16816.F32 R12, R136.reuse, R20, R12 ;  /* 0x00000014880c723c */ /* 0x048fe2000000180c */
[----:B------:R-:W1:Y:S02]  /*7c80*/  LDSM.16.MT88.4 R120, [R168+0x100] ;  /* 0x00010000a878783b */ /* 0x000e640000004200 */
[C---:B------:R-:W-:Y:S01]  /*7c90*/  FMUL.FTZ R35, R3.reuse, R103 ;  /* 0x0000006703237220 */ /* 0x040fe20000410000 */
[----:B------:R-:W3:Y:S01]  /*7ca0*/  MUFU.EX2 R183, R183 ;  /* 0x000000b700b77308 */ /* 0x000ee20000000800 */
[C---:B------:R-:W-:Y:S02]  /*7cb0*/  FMUL.FTZ R38, R3.reuse, R38 ;  /* 0x0000002603267220 */ /* 0x040fe40000410000 */
[C---:B------:R-:W-:Y:S01]  /*7cc0*/  FMUL.FTZ R20, R132.reuse, R112 ;  /* 0x0000007084147220 */ /* 0x040fe20000410000 */
[C---:B------:R-:W-:Y:S01]  /*7cd0*/  HMMA.16816.F32 R16, R136.reuse, R22, R16 ;  /* 0x000000168810723c */ /* 0x040fe20000001810 */
[----:B------:R-:W-:Y:S03]  /*7ce0*/  LDSM.16.MT88.4 R100, [R134+UR4+0x2100] ;  /* 0x002100048664783b */ /* 0x000fe60008004200 */
        /* <DEDUP_REMOVED lines=8> */
[----:B------:R-:W4:Y:S01]  /*7d70*/  LDSM.16.MT88.4 R112, [R135+UR4+0x2100] ;  /* 0x002100048770783b */ /* 0x000f220008004200 */
[C---:B------:R-:W-:Y:S01]  /*7d80*/  FMUL.FTZ R46, R3.reuse, R46 ;  /* 0x0000002e032e7220 */ /* 0x040fe20000410000 */
[C---:B------:R-:W-:Y:S01]  /*7d90*/  HMMA.16816.F32 R20, R136.reuse, R28, R20 ;  /* 0x0000001c8814723c */ /* 0x040fe20000001814 */
[----:B------:R-:W5:Y:S02]  /*7da0*/  MUFU.EX2 R213, R213 ;  /* 0x000000d500d57308 */ /* 0x000f640000000800 */
[C---:B------:R-:W-:Y:S02]  /*7db0*/  FMUL.FTZ R47, R3.reuse, R47 ;  /* 0x0000002f032f7220 */ /* 0x040fe40000410000 */
[C---:B------:R-:W-:Y:S02]  /*7dc0*/  FMUL.FTZ R48, R132.reuse, R48 ;  /* 0x0000003084307220 */ /* 0x040fe40000410000 */
[C---:B------:R-:W-:Y:S01]  /*7dd0*/  FMUL.FTZ R28, R132.reuse, R104 ;  /* 0x00000068841c7220 */ /* 0x040fe20000410000 */
[C---:B------:R-:W-:Y:S03]  /*7de0*/  HMMA.16816.F32 R24, R136.reuse, R30, R24 ;  /* 0x0000001e8818723c */ /* 0x040fe60000001818 */
[----:B------:R-:W-:Y:S01]  /*7df0*/  MUFU.EX2 R226, R226 ;  /* 0x000000e200e27308 */ /* 0x000fe20000000800 */
[C---:B------:R-:W-:Y:S02]  /*7e00*/  FMUL.FTZ R29, R132.reuse, R105 ;  /* 0x00000069841d7220 */ /* 0x040fe40000410000 */
[C---:B------:R-:W-:Y:S02]  /*7e10*/  FMUL.FTZ R49, R132.reuse, R49 ;  /* 0x0000003184317220 */ /* 0x040fe40000410000 */
[C---:B------:R-:W-:Y:S04]  /*7e20*/  FMUL.FTZ R30, R3.reuse, R106 ;  /* 0x0000006a031e7220 */ /* 0x040fe80000410000 */
[C---:B------:R-:W-:Y:S01]  /*7e30*/  FMUL.FTZ R31, R3.reuse, R107 ;  /* 0x0000006b031f7220 */ /* 0x040fe20000410000 */
[----:B------:R-:W2:Y:S01]  /*7e40*/  MUFU.EX2 R227, R227 ;  /* 0x000000e300e37308 */ /* 0x000ea20000000800 */
[----:B------:R-:W2:Y:S01]  /*7e50*/  LDSM.16.MT88.4 R104, [R133+0x2100] ;  /* 0x002100008568783b */ /* 0x000ea20000004200 */
[C---:B------:R-:W-:Y:S02]  /*7e60*/  FMUL.FTZ R50, R3.reuse, R50 ;  /* 0x0000003203327220 */ /* 0x040fe40000410000 */
[C---:B------:R-:W-:Y:S02]  /*7e70*/  FMUL.FTZ R51, R3.reuse, R51 ;  /* 0x0000003303337220 */ /* 0x040fe40000410000 */
[C---:B-1----:R-:W-:Y:S03]  /*7e80*/  HMMA.16816.F32 R28, R136.reuse, R120, R28 ;  /* 0x00000078881c723c */ /* 0x042fe6000000181c */
        /* <DEDUP_REMOVED lines=8> */
[----:B------:R-:W1:Y:S01]  /*7f10*/  MUFU.EX2 R229, R229 ;  /* 0x000000e500e57308 */ /* 0x000e620000000800 */
[C---:B----4-:R-:W-:Y:S04]  /*7f20*/  HMMA.16816.F32 R36, R136.reuse, R112, R36 ;  /* 0x000000708824723c */ /* 0x050fe80000001824 */
[C---:B------:R-:W-:Y:S02]  /*7f30*/  FMUL.FTZ R57, R132.reuse, R57 ;  /* 0x0000003984397220 */ /* 0x040fe40000410000 */
[C---:B------:R-:W-:Y:S02]  /*7f40*/  FMUL.FTZ R58, R3.reuse, R58 ;  /* 0x0000003a033a7220 */ /* 0x040fe40000410000 */
[C---:B------:R-:W-:Y:S01]  /*7f50*/  HMMA.16816.F32 R40, R136.reuse, R114, R40 ;  /* 0x000000728828723c */ /* 0x040fe20000001828 */
[----:B------:R-:W-:Y:S01]  /*7f60*/  LDSM.16.MT88.4 R112, [R135+UR4+0x900] ;  /* 0x000900048770783b */ /* 0x000fe20008004200 */
[----:B------:R-:W-:Y:S02]  /*7f70*/  MUFU.EX2 R230, R230 ;  /* 0x000000e600e67308 */ /* 0x000fe40000000800 */
[C---:B------:R-:W-:Y:S02]  /*7f80*/  FMUL.FTZ R59, R3.reuse, R59 ;  /* 0x0000003b033b7220 */ /* 0x040fe40000410000 */
[C---:B------:R-:W-:Y:S02]  /*7f90*/  FMUL.FTZ R60, R132.reuse, R60 ;  /* 0x0000003c843c7220 */ /* 0x040fe40000410000 */
[C---:B------:R-:W-:Y:S01]  /*7fa0*/  FMUL.FTZ R61, R132.reuse, R61 ;  /* 0x0000003d843d7220 */ /* 0x040fe20000410000 */
[C---:B--2---:R-:W-:Y:S03]  /*7fb0*/  HMMA.16816.F32 R44, R136.reuse, R104, R44 ;  /* 0x00000068882c723c */ /* 0x044fe6000000182c */
[----:B------:R-:W2:Y:S01]  /*7fc0*/  MUFU.EX2 R231, R231 ;  /* 0x000000e700e77308 */ /* 0x000ea20000000800 */
[C---:B------:R-:W-:Y:S02]  /*7fd0*/  FMUL.FTZ R62, R3.reuse, R62 ;  /* 0x0000003e033e7220 */ /* 0x040fe40000410000 */
[C---:B------:R-:W-:Y:S02]  /*7fe0*/  FMUL.FTZ R63, R3.reuse, R63 ;  /* 0x0000003f033f7220 */ /* 0x040fe40000410000 */
[C---:B------:R-:W-:Y:S01]  /*7ff0*/  FMUL.FTZ R64, R132.reuse, R64 ;  /* 0x0000004084407220 */ /* 0x040fe20000410000 */
[C---:B------:R-:W-:Y:S01]  /*8000*/  HMMA.16816.F32 R48, R136.reuse, R106, R48 ;  /* 0x0000006a8830723c */ /* 0x040fe20000001830 */
[----:B------:R-:W4:Y:S03]  /*8010*/  LDSM.16.MT88.4 R104, [R135+UR4+0x4100] ;  /* 0x004100048768783b */ /* 0x000f260008004200 */
        /* <DEDUP_REMOVED lines=16> */
[----:B------:R-:W2:Y:S01]  /*8120*/  LDSM.16.MT88.4 R108, [R134+UR4+0x4100] ;  /* 0x00410004866c783b */ /* 0x000ea20008004200 */
[----:B------:R-:W1:Y:S02]  /*8130*/  MUFU.EX2 R235, R235 ;  /* 0x000000eb00eb7308 */ /* 0x000e640000000800 */
[C---:B------:R-:W-:Y:S02]  /*8140*/  FMUL.FTZ R73, R132.reuse, R73 ;  /* 0x0000004984497220 */ /* 0x040fe40000410000 */
[C---:B------:R-:W-:Y:S02]  /*8150*/  FMUL.FTZ R74, R3.reuse, R74 ;  /* 0x0000004a034a7220 */ /* 0x040fe40000410000 */
[C---:B------:R-:W-:Y:S01]  /*8160*/  FMUL.FTZ R75, R3.reuse, R75 ;  /* 0x0000004b034b7220 */ /* 0x040fe20000410000 */
[C---:B----4-:R-:W-:Y:S03]  /*8170*/  HMMA.16816.F32 R68, R136.reuse, R104, R68 ;  /* 0x000000688844723c */ /* 0x050fe60000001844 */
[C---:B------:R-:W-:Y:S01]  /*8180*/  FMUL.FTZ R76, R132.reuse, R76 ;  /* 0x0000004c844c7220 */ /* 0x040fe20000410000 */
[----:B------:R-:W-:Y:S01]  /*8190*/  MUFU.EX2 R236, R236 ;  /* 0x000000ec00ec7308 */ /* 0x000fe20000000800 */
[C---:B------:R-:W-:Y:S02]  /*81a0*/  FMUL.FTZ R77, R132.reuse, R77 ;  /* 0x0000004d844d7220 */ /* 0x040fe40000410000 */
[C---:B------:R-:W-:Y:S01]  /*81b0*/  FMUL.FTZ R78, R3.reuse, R78 ;  /* 0x0000004e034e7220 */ /* 0x040fe20000410000 */
[C---:B------:R-:W-:Y:S01]  /*81c0*/  HMMA.16816.F32 R72, R136.reuse, R106, R72 ;  /* 0x0000006a8848723c */ /* 0x040fe20000001848 */
[----:B------:R-:W4:Y:S03]  /*81d0*/  LDSM.16.MT88.4 R104, [R168+0x4100] ;  /* 0x00410000a868783b */ /* 0x000f260000004200 */
[C---:B------:R-:W-:Y:S02]  /*81e0*/  FMUL.FTZ R79, R3.reuse, R79 ;  /* 0x0000004f034f7220 */ /* 0x040fe40000410000 */
[C---:B------:R-:W-:Y:S01]  /*81f0*/  FMUL.FTZ R80, R132.reuse, R80 ;  /* 0x0000005084507220 */ /* 0x040fe20000410000 */
[----:B------:R-:W-:Y:S01]  /*8200*/  MUFU.EX2 R238, R238 ;  /* 0x000000ee00ee7308 */ /* 0x000fe20000000800 */
[C---:B------:R-:W-:Y:S03]  /*8210*/  FMUL.FTZ R81, R132.reuse, R81 ;  /* 0x0000005184517220 */ /* 0x040fe60000410000 */
[C---:B-1----:R-:W-:Y:S03]  /*8220*/  HMMA.16816.F32 R76, R136.reuse, R100, R76 ;  /* 0x00000064884c723c */ /* 0x042fe6000000184c */
[C---:B------:R-:W-:Y:S02]  /*8230*/  FMUL.FTZ R82, R3.reuse, R82 ;  /* 0x0000005203527220 */ /* 0x040fe40000410000 */
[----:B------:R-:W-:Y:S01]  /*8240*/  FMUL.FTZ R83, R3, R83 ;  /* 0x0000005303537220 */ /* 0x000fe20000410000 */
[----:B------:R-:W1:Y:S01]  /*8250*/  MUFU.EX2 R239, R239 ;  /* 0x000000ef00ef7308 */ /* 0x000e620000000800 */
[C---:B------:R-:W-:Y:S01]  /*8260*/  FMUL.FTZ R84, R132.reuse, R84 ;  /* 0x0000005484547220 */ /* 0x040fe20000410000 */
[----:B------:R-:W-:Y:S01]  /*8270*/  F2FP.PACK_AB R100, R179, R178 ;  /* 0x000000b2b364723e */ /* 0x000fe200000000ff */
[C---:B------:R-:W-:Y:S03]  /*8280*/  FMUL.FTZ R85, R132.reuse, R85 ;  /* 0x0000005584557220 */ /* 0x040fe60000410000 */
[C---:B------:R-:W-:Y:S03]  /*8290*/  HMMA.16816.F32 R80, R136.reuse, R102, R80 ;  /* 0x000000668850723c */ /* 0x040fe60000001850 */
[----:B------:R-:W-:Y:S01]  /*82a0*/  FMUL.FTZ R86, R3, R86 ;  /* 0x0000005603567220 */ /* 0x000fe20000410000 */
[----:B---3--:R-:W-:Y:S01]  /*82b0*/  F2FP.PACK_AB R101, R183, R182 ;  /* 0x000000b6b765723e */ /* 0x008fe200000000ff */
[----:B------:R-:W-:Y:S01]  /*82c0*/  FMUL.FTZ R87, R3, R87 ;  /* 0x0000005703577220 */ /* 0x000fe20000410000 */
[----:B------:R-:W3:Y:S01]  /*82d0*/  MUFU.EX2 R240, R240 ;  /* 0x000000f000f07308 */ /* 0x000ee20000000800 */
[C---:B------:R-:W-:Y:S01]  /*82e0*/  FMUL.FTZ R88, R132.reuse, R88 ;  /* 0x0000005884587220 */ /* 0x040fe20000410000 */
[----:B------:R-:W-:Y:S01]  /*82f0*/  F2FP.PACK_AB R102, R181, R180 ;  /* 0x000000b4b566723e */ /* 0x000fe200000000ff */
[C---:B------:R-:W-:Y:S03]  /*8300*/  FMUL.FTZ R89, R132.reuse, R89 ;  /* 0x0000005984597220 */ /* 0x040fe60000410000 */
[C---:B--2---:R-:W-:Y:S03]  /*8310*/  HMMA.16816.F32 R84, R136.reuse, R108, R84 ;  /* 0x0000006c8854723c */ /* 0x044fe60000001854 */
[----:B------:R-:W-:Y:S01]  /*8320*/  FMUL.FTZ R90, R3, R90 ;  /* 0x0000005a035a7220 */ /* 0x000fe20000410000 */
[----:B-----5:R-:W-:Y:S01]  /*8330*/  F2FP.PACK_AB R103, R213, R190 ;  /* 0x000000bed567723e */ /* 0x020fe200000000ff */
[C---:B------:R-:W-:Y:S02]  /*8340*/  FMUL.FTZ R91, R3.reuse, R91 ;  /* 0x0000005b035b7220 */ /* 0x040fe40000410000 */
[C---:B------:R-:W-:Y:S02]  /*8350*/  FMUL.FTZ R92, R132.reuse, R92 ;  /* 0x0000005c845c7220 */ /* 0x040fe40000410000 */
[C---:B------:R-:W-:Y:S03]  /*8360*/  FMUL.FTZ R93, R132.reuse, R93 ;  /* 0x0000005d845d7220 */ /* 0x040fe60000410000 */
[C---:B------:R-:W-:Y:S01]  /*8370*/  HMMA.16816.F32 R88, R136.reuse, R110, R88 ;  /* 0x0000006e8858723c */ /* 0x040fe20000001858 */
[----:B------:R-:W2:Y:S02]  /*8380*/  LDSM.16.MT88.4 R108, [R134+UR4+0x900] ;  /* 0x00090004866c783b */ /* 0x000ea40008004200 */
[C---:B------:R-:W-:Y:S02]  /*8390*/  FMUL.FTZ R94, R3.reuse, R94 ;  /* 0x0000005e035e7220 */ /* 0x040fe40000410000 */
[C---:B------:R-:W-:Y:S02]  /*83a0*/  FMUL.FTZ R95, R3.reuse, R95 ;  /* 0x0000005f035f7220 */ /* 0x040fe40000410000 */
[C---:B------:R-:W-:Y:S02]  /*83b0*/  FMUL.FTZ R96, R132.reuse, R96 ;  /* 0x0000006084607220 */ /* 0x040fe40000410000 */
[C---:B------:R-:W-:Y:S03]  /*83c0*/  FMUL.FTZ R97, R132.reuse, R97 ;  /* 0x0000006184617220 */ /* 0x040fe60000410000 */
[C---:B----4-:R-:W-:Y:S03]  /*83d0*/  HMMA.16816.F32 R92, R136.reuse, R104, R92 ;  /* 0x00000068885c723c */ /* 0x050fe6000000185c */
[C---:B------:R-:W-:Y:S02]  /*83e0*/  FMUL.FTZ R98, R3.reuse, R98 ;  /* 0x0000006203627220 */ /* 0x040fe40000410000 */
[C---:B------:R-:W-:Y:S02]  /*83f0*/  FMUL.FTZ R99, R3.reuse, R99 ;  /* 0x0000006303637220 */ /* 0x040fe40000410000 */
[----:B------:R-:W-:Y:S02]  /*8400*/  FFMA.FTZ R174, R132, R207, R174 ;  /* 0x000000cf84ae7223 */ /* 0x000fe400000100ae */
[----:B------:R-:W-:Y:S03]  /*8410*/  FFMA.FTZ R176, R3, R208, R176 ;  /* 0x000000d003b07223 */ /* 0x000fe600000100b0 */
[----:B------:R-:W-:Y:S01]  /*8420*/  HMMA.16816.F32 R96, R136, R106, R96 ;  /* 0x0000006a8860723c */ /* 0x000fe20000001860 */
[----:B------:R-:W4:Y:S02]  /*8430*/  LDSM.16.MT88.4 R104, [R168+0x2900] ;  /* 0x00290000a868783b */ /* 0x000f240000004200 */
[----:B------:R-:W-:Y:S01]  /*8440*/  IADD3 R3, R225, -0x2, RZ ;  /* 0xfffffffee1037810 */ /* 0x000fe20007ffe0ff */
[----:B------:R-:W-:Y:S02]  /*8450*/  FADD.FTZ R171, R171, R174 ;  /* 0x000000aeabab7221 */ /* 0x000fe40000010000 */
[----:B------:R-:W-:Y:S01]  /*8460*/  FADD.FTZ R173, R173, R176 ;  /* 0x000000b0adad7221 */ /* 0x000fe20000010000 */
[----:B------:R-:W-:Y:S01]  /*8470*/  ISETP.GE.AND P0, PT, R3, R194, PT ;  /* 0x000000c20300720c */ /* 0x000fe20003f06270 */
[C---:B------:R-:W-:Y:S01]  /*8480*/  HMMA.16816.F32 R4, R100.reuse, R112, R4 ;  /* 0x000000706404723c */ /* 0x040fe20000001804 */
[----:B------:R-:W-:Y:S04]  /*8490*/  LDSM.16.MT88.4 R136, [R134+UR4+0x3100] ;  /* 0x003100048688783b */ /* 0x000fe80008004200 */
        /* <DEDUP_REMOVED lines=10> */
[----:B------:R-:W-:Y:S03]  /*8540*/  LDSM.16.MT88.4 R116, [R134+UR4+0x4900] ;  /* 0x004900048674783b */ /* 0x000fe60008004200 */
[----:B------:R-:W-:Y:S02]  /*8550*/  FADD.FTZ R179, R179, R178 ;  /* 0x000000b2b3b37221 */ /* 0x000fe40000010000 */
[----:B------:R-:W-:Y:S02]  /*8560*/  FADD.FTZ R183, R183, R182 ;  /* 0x000000b6b7b77221 */ /* 0x000fe40000010000 */
[C---:B--2---:R-:W-:Y:S04]  /*8570*/  HMMA.16816.F32 R20, R100.reuse, R108, R20 ;  /* 0x0000006c6414723c */ /* 0x044fe80000001814 */
[----:B------:R-:W-:Y:S02]  /*8580*/  FADD.FTZ R180, R180, R179 ;  /* 0x000000b3b4b47221 */ /* 0x000fe40000010000 */
[----:B------:R-:W-:Y:S02]  /*8590*/  FADD.FTZ R190, R190, R183 ;  /* 0x000000b7bebe7221 */ /* 0x000fe40000010000 */
[C---:B------:R-:W-:Y:S01]  /*85a0*/  HMMA.16816.F32 R24, R100.reuse, R110, R24 ;  /* 0x0000006e6418723c */ /* 0x040fe20000001818 */
[----:B------:R-:W2:Y:S03]  /*85b0*/  LDSM.16.MT88.4 R108, [R135+UR4+0x4900] ;  /* 0x00490004876c783b */ /* 0x000ea60008004200 */
[----:B------:R-:W-:Y:S02]  /*85c0*/  FADD.FTZ R181, R181, R180 ;  /* 0x000000b4b5b57221 */ /* 0x000fe40000010000 */
[----:B------:R-:W-:Y:S02]  /*85d0*/  FADD.FTZ R213, R213, R190 ;  /* 0x000000bed5d57221 */ /* 0x000fe40000010000 */
        /* <DEDUP_REMOVED lines=11> */
[----:B------:R-:W-:Y:S07]  /*8690*/  LDSM.16.MT88.4 R140, [R134+UR4+0x1900] ;  /* 0x00190004868c783b */ /* 0x000fee0008004200 */
[C---:B----4-:R-:W-:Y:S08]  /*86a0*/  HMMA.16816.F32 R60, R100.reuse, R104, R60 ;  /* 0x00000068643c723c */ /* 0x050ff0000000183c */
[C---:B------:R-:W-:Y:S01]  /*86b0*/  HMMA.16816.F32 R64, R100.reuse, R106, R64 ;  /* 0x0000006a6440723c */ /* 0x040fe20000001840 */
[----:B------:R-:W4:Y:S07]  /*86c0*/  LDSM.16.MT88.4 R104, [R168+0x4900] ;  /* 0x00490000a868783b */ /* 0x000f2e0000004200 */
[C---:B--2---:R-:W-:Y:S08]  /*86d0*/  HMMA.16816.F32 R68, R100.reuse, R108, R68 ;  /* 0x0000006c6444723c */ /* 0x044ff00000001844 */
[C---:B------:R-:W-:Y:S01]  /*86e0*/  HMMA.16816.F32 R72, R100.reuse, R110, R72 ;  /* 0x0000006e6448723c */ /* 0x040fe20000001848 */
[----:B------:R-:W2:Y:S07]  /*86f0*/  LDSM.16.MT88.4 R108, [R135+UR4+0x1100] ;  /* 0x00110004876c783b */ /* 0x000eae0008004200 */
[C---:B------:R-:W-:Y:S08]  /*8700*/  HMMA.16816.F32 R76, R100.reuse, R112, R76 ;  /* 0x00000070644c723c */ /* 0x040ff0000000184c */
[C---:B------:R-:W-:Y:S01]  /*8710*/  HMMA.16816.F32 R80, R100.reuse, R114, R80 ;  /* 0x000000726450723c */ /* 0x040fe20000001850 */
[----:B------:R-:W5:Y:S07]  /*8720*/  LDSM.16.MT88.4 R112, [R134+UR4+0x1100] ;  /* 0x001100048670783b */ /* 0x000f6e0008004200 */
[C---:B------:R-:W-:Y:S08]  /*8730*/  HMMA.16816.F32 R84, R100.reuse, R116, R84 ;  /* 0x000000746454723c */ /* 0x040ff00000001854 */
[C---:B------:R-:W-:Y:S01]  /*8740*/  HMMA.16816.F32 R88, R100.reuse, R118, R88 ;  /* 0x000000766458723c */ /* 0x040fe20000001858 */
[----:B------:R-:W1:Y:S07]  /*8750*/  LDSM.16.MT88.4 R116, [R135+UR4+0x3100] ;  /* 0x003100048774783b */ /* 0x000e6e0008004200 */
        /* <DEDUP_REMOVED lines=17> */
[----:B------:R-:W2:Y:S07]  /*8870*/  LDSM.16.MT88.4 R108, [R135+UR4+0x5100] ;  /* 0x00510004876c783b */ /* 0x000eae0008004200 */
[C---:B------:R-:W-:Y:S08]  /*8880*/  HMMA.16816.F32 R12, R100.reuse, R120, R12 ;  /* 0x00000078640c723c */ /* 0x040ff0000000180c */
[C---:B------:R-:W-:Y:S08]  /*8890*/  HMMA.16816.F32 R16, R100.reuse, R122, R16 ;  /* 0x0000007a6410723c */ /* 0x040ff00000001810 */
[C---:B-----5:R-:W-:Y:S08]  /*88a0*/  HMMA.16816.F32 R20, R100.reuse, R112, R20 ;  /* 0x000000706414723c */ /* 0x060ff00000001814 */
[C---:B------:R-:W-:Y:S01]  /*88b0*/  HMMA.16816.F32 R24, R100.reuse, R114, R24 ;  /* 0x000000726418723c */ /* 0x040fe20000001818 */
[----:B------:R-:W5:Y:S07]  /*88c0*/  LDSM.16.MT88.4 R112, [R133+0x5100] ;  /* 0x005100008570783b */ /* 0x000f6e0000004200 */
[C---:B------:R-:W-:Y:S08]  /*88d0*/  HMMA.16816.F32 R28, R100.reuse, R124, R28 ;  /* 0x0000007c641c723c */ /* 0x040ff0000000181c */
[C---:B------:R-:W-:Y:S01]  /*88e0*/  HMMA.16816.F32 R32, R100.reuse, R126, R32 ;  /* 0x0000007e6420723c */ /* 0x040fe20000001820 */
[----:B------:R-:W-:Y:S07]  /*88f0*/  LDSM.16.MT88.4 R124, [R135+UR4+0x1900] ;  /* 0x00190004877c783b */ /* 0x000fee0008004200 */
[C---:B-1----:R-:W-:Y:S08]  /*8900*/  HMMA.16816.F32 R36, R100.reuse, R116, R36 ;  /* 0x000000746424723c */ /* 0x042ff00000001824 */
[C---:B------:R-:W-:Y:S01]  /*8910*/  HMMA.16816.F32 R40, R100.reuse, R118, R40 ;  /* 0x000000766428723c */ /* 0x040fe20000001828 */
[----:B------:R-:W1:Y:S07]  /*8920*/  LDSM.16.MT88.4 R116, [R134+UR4+0x5100] ;  /* 0x005100048674783b */ /* 0x000e6e0008004200 */
        /* <DEDUP_REMOVED lines=31> */
[----:B------:R-:W3:Y:S07]  /*8b20*/  LDSM.16.MT88.4 R8, [R134+UR4+0x5900] ;  /* 0x005900048608783b */ /* 0x000eee0008004200 */
        /* <DEDUP_REMOVED lines=23> */
[----:B------:R-:W-:-:S07]  /*8ca0*/  @!P0 BRA `(.L_x_931) ;  /* 0x000003f000008947 */ /* 0x000fce0003800000 */
[----:B------:R-:W-:Y:S01]  /*8cb0*/  ISETP.NE.AND P2, PT, R195, 0x1, PT ;  /* 0x00000001c300780c */ /* 0x000fe20003f45270 */
[----:B------:R-:W-:Y:S01]  /*8cc0*/  IMAD.MOV.U32 R200, RZ, RZ, RZ ;  /* 0x000000ffffc87224 */ /* 0x000fe200078e00ff */
[----:B------:R-:W-:Y:S02]  /*8cd0*/  IADD3 R201, R203, R175, R204 ;  /* 0x000000afcbc97210 */ /* 0x000fe40007ffe0cc */
[----:B------:R-:W-:Y:S02]  /*8ce0*/  IADD3 R11, -R221, 0x10, RZ ;  /* 0x00000010dd0b7810 */ /* 0x000fe40007ffe1ff */
[----:B------:R-:W-:Y:S02]  /*8cf0*/  IADD3 R201, R201, -0x80, RZ ;  /* 0xffffff80c9c97810 */ /* 0x000fe40007ffe0ff */
[----:B------:R-:W-:Y:S02]  /*8d00*/  LOP3.LUT R11, R11, 0xf, RZ, 0xc0, !PT ;  /* 0x0000000f0b0b7812 */ /* 0x000fe400078ec0ff */
[----:B------:R-:W-:Y:S01]  /*8d10*/  IADD3 R8, -R218, 0x10, RZ ;  /* 0x00000010da087810 */ /* 0x000fe20007ffe1ff */
[----:B------:R-:W-:Y:S02]  /*8d20*/  IMAD.MOV.U32 R3, RZ, RZ, R201 ;  /* 0x000000ffff037224 */ /* 0x000fe400078e00c9 */
[----:B------:R-:W-:Y:S01]  /*8d30*/  @P2 IMAD.HI.U32 R6, R201, c[0x0][0x2bc], RZ ;  /* 0x0000af00c9062a27 */ /* 0x000fe200078e00ff */
[----:B------:R-:W-:Y:S04]  /*8d40*/  LOP3.LUT R8, R8, 0xf, RZ, 0xc0, !PT ;  /* 0x0000000f08087812 */ /* 0x000fe800078ec0ff */
        /* <DEDUP_REMOVED lines=21> */
[----:B------:R-:W-:Y:S02]  /*8ea0*/  LEA.HI.X R4, R6, c[0x0][0x1cc], R3, 0x1, P0 ;  /* 0x0000730006047a11 */ /* 0x000fe400000f0c03 */
[----:B------:R-:W1:Y:S01]  /*8eb0*/  SHFL.IDX PT, R6, R18, 0x1, 0x181f ;  /* 0x00381f0012067f89 */ /* 0x000e6200000e0000 */
[----:B------:R-:W-:Y:S03]  /*8ec0*/  LOP3.LUT R7, R7, 0xf, RZ, 0xc0, !PT ;  /* 0x0000000f07077812 */ /* 0x000fe600078ec0ff */
[----:B------:R-:W2:Y:S04]  /*8ed0*/  SHFL.IDX PT, R12, R4, 0x1, 0x181f ;  /* 0x00381f00040c7f89 */ /* 0x000ea800000e0000 */
[----:B------:R-:W3:Y:S04]  /*8ee0*/  SHFL.IDX PT, R3, R18, RZ, 0x181f ;  /* 0x00181fff12037589 */ /* 0x000ee800000e0000 */
[----:B------:R-:W4:Y:S01]  /*8ef0*/  SHFL.IDX PT, R4, R4, RZ, 0x181f ;  /* 0x00181fff04047589 */ /* 0x000f2200000e0000 */
[----:B-1----:R-:W-:Y:S04]  /*8f00*/  IADD3 R10, P1, P0, R11, R6, R222 ;  /* 0x000000060b0a7210 */ /* 0x002fe8000783e0de */
[----:B--2---:R-:W-:Y:S02]  /*8f10*/  IADD3.X R11, RZ, R12, R223, P1, P0 ;  /* 0x0000000cff0b7210 */ /* 0x004fe40000fe04df */
[----:B------:R-:W-:Y:S04]  /*8f20*/  IADD3 R8, P1, P0, R8, R6, R219 ;  /* 0x0000000608087210 */ /* 0x000fe8000783e0db */
[----:B------:R-:W-:Y:S02]  /*8f30*/  IADD3.X R9, RZ, R12, R220, P1, P0 ;  /* 0x0000000cff097210 */ /* 0x000fe40000fe04dc */
[----:B------:R-:W-:Y:S04]  /*8f40*/  IADD3 R6, P1, P0, R7, R6, R216 ;  /* 0x0000000607067210 */ /* 0x000fe8000783e0d8 */
[----:B------:R-:W-:Y:S02]  /*8f50*/  IADD3.X R7, RZ, R12, R217, P1, P0 ;  /* 0x0000000cff077210 */ /* 0x000fe40000fe04d9 */
[C---:B---3--:R-:W-:Y:S05]  /*8f60*/  IADD3 R14, P0, R3.reuse, R222, RZ ;  /* 0x000000de030e7210 */ /* 0x048fea0007f1e0ff */
[C---:B----4-:R-:W-:Y:S01]  /*8f70*/  IMAD.X R15, R4.reuse, 0x1, R223, P0 ;  /* 0x00000001040f7824 */ /* 0x050fe200000e06df */
[C---:B------:R-:W-:Y:S05]  /*8f80*/  IADD3 R12, P0, R3.reuse, R219, RZ ;  /* 0x000000db030c7210 */ /* 0x040fea0007f1e0ff */
[C---:B------:R-:W-:Y:S01]  /*8f90*/  IMAD.X R13, R4.reuse, 0x1, R220, P0 ;  /* 0x00000001040d7824 */ /* 0x040fe200000e06dc */
[----:B------:R-:W-:Y:S01]  /*8fa0*/  IADD3 R16, P0, R3, R216, RZ ;  /* 0x000000d803107210 */ /* 0x000fe20007f1e0ff */
[----:B------:R-:W-:Y:S04]  /*8fb0*/  IMAD.U32 R3, RZ, RZ, UR16 ;  /* 0x00000010ff037e24 */ /* 0x000fe8000f8e00ff */
[----:B------:R-:W-:Y:S02]  /*8fc0*/  IMAD R3, R3, 0x3000, R202 ;  /* 0x0000300003037824 */ /* 0x000fe400078e02ca */
[----:B------:R-:W-:Y:S01]  /*8fd0*/  IMAD.X R17, R4, 0x1, R217, P0 ;  /* 0x0000000104117824 */ /* 0x000fe200000e06d9 */
[----:B------:R-:W-:Y:S01]  /*8fe0*/  ISETP.NE.U32.AND P0, PT, R221, RZ, PT ;  /* 0x000000ffdd00720c */ /* 0x000fe20003f05070 */
[----:B------:R-:W-:Y:S05]  /*8ff0*/  IMAD.SHL.U32 R5, R3, 0x2, RZ ;  /* 0x0000000203057824 */ /* 0x000fea00078e00ff */
[----:B------:R1:W-:Y:S04]  /*9000*/  LDGSTS.E.BYPASS.LTC128B.128 [R5+0xc100], [R14.64], !P5 ;  /* 0x0c1000000e057fae */ /* 0x0003e8000e901d4c */
        /* <DEDUP_REMOVED lines=9> */
.L_x_931:
[----:B------:R-:W0:Y:S01]  /*90a0*/  LDGDEPBAR ;  /* 0x00000000000079af */ /* 0x000e220000000000 */
[----:B------:R-:W-:Y:S01]  /*90b0*/  UIADD3 UR4, UR5, 0x1, URZ ;  /* 0x0000000105047890 */ /* 0x000fe2000fffe03f */
[C---:B------:R-:W-:Y:S01]  /*90c0*/  ISETP.GT.AND P0, PT, R225.reuse, R224, PT ;  /* 0x000000e0e100720c */ /* 0x040fe20003f04270 */
[----:B------:R-:W-:Y:S01]  /*90d0*/  UISETP.GE.AND UP0, UPT, UR5, 0x1, UPT ;  /* 0x000000010500788c */ /* 0x000fe2000bf06270 */
[----:B------:R-:W-:Y:S01]  /*90e0*/  IADD3 R213, R225, -0x1, RZ ;  /* 0xffffffffe1d57810 */ /* 0x000fe20007ffe0ff */
[----:B------:R-:W-:Y:S01]  /*90f0*/  IMAD.MOV.U32 R3, RZ, RZ, R0 ;  /* 0x000000ffff037224 */ /* 0x000fe200078e0000 */
[----:B------:R-:W-:Y:S01]  /*9100*/  MOV R132, R2 ;  /* 0x0000000200847202 */ /* 0x000fe20000000f00 */
[----:B------:R-:W-:Y:S02]  /*9110*/  USEL UR5, UR4, URZ, !UP0 ;  /* 0x0000003f04057287 */ /* 0x000fe4000c000000 */
[----:B------:R-:W-:Y:S06]  /*9120*/  IMAD.MOV.U32 R225, RZ, RZ, R213 ;  /* 0x000000ffffe17224 */ /* 0x000fec00078e00d5 */
[----:B------:R-:W-:-:S05]  /*9130*/  @P0 BRA `(.L_x_932) ;  /* 0xffffc58000000947 */ /* 0x000fca000383ffff */
.L_x_921:
[----:B------:R-:W-:Y:S01]  /*9140*/  ISETP.NE.AND P1, PT, R197, 0x1, PT ;  /* 0x00000001c500780c */ /* 0x000fe20003f25270 */
[----:B------:R-:W-:Y:S01]  /*9150*/  IMAD.MOV.U32 R3, RZ, RZ, 0x1 ;  /* 0x00000001ff037424 */ /* 0x000fe200078e00ff */
[----:B------:R-:W-:-:S02]  /*9160*/  LEA R215, R215, 0x7f, 0x7 ;  /* 0x0000007fd7d77811 */ /* 0x000fc400078e38ff */
[----:B------:R-:W-:Y:S02]  /*9170*/  ISETP.LE.AND P0, PT, R196, c[0x0][0x32c], PT ;  /* 0x0000cb00c4007a0c */ /* 0x000fe40003f03270 */
[----:B------:R-:W-:-:S05]  /*9180*/  IADD3 R3, R3, -c[0x0][0x168], RZ ;  /* 0x80005a0003037a10 */ /* 0x000fca0007ffe0ff */
[----:B------:R-:W-:Y:S02]  /*9190*/  IMAD R214, R214, c[0x0][0x1d0], R3 ;  /* 0x00007400d6d67a24 */ /* 0x000fe400078e0203 */
[----:B------:R-:W-:-:S05]  /*91a0*/  @P1 IMAD.HI.U32 R4, R215, c[0x0][0x2c8], RZ ;  /* 0x0000b200d7041a27 */ /* 0x000fca00078e00ff */
[----:B------:R-:W-:-:S05]  /*91b0*/  @P1 SHF.R.U32.HI R215, RZ, c[0x0][0x2cc], R4 ;  /* 0x0000b300ffd71a19 */ /* 0x000fca0000011604 */
[----:B-1----:R-:W-:-:S05]  /*91c0*/  IMAD.IADD R5, R214, 0x1, R215 ;  /* 0x00000001d6057824 */ /* 0x002fca00078e02d7 */
[----:B------:R-:W-:Y:S01]  /*91d0*/  IADD3 R4, R5, -c[0x0][0x324], RZ ;  /* 0x8000c90005047a10 */ /* 0x000fe20007ffe0ff */
[----:B------:R-:W-:Y:S05]  /*91e0*/  @!P0 BRA `(.L_x_933) ;  /* 0x000000f000008947 */ /* 0x000fea0003800000 */
        /* <DEDUP_REMOVED lines=9> */
.L_x_934:
[----:B------:R-:W-:-:S04]  /*9280*/  MOV R3, c[0x0][0x32c] ;  /* 0x0000cb0000037a02 */ /* 0x000fc80000000f00 */
[----:B------:R-:W-:-:S13]  /*9290*/  ISETP.NE.AND P0, PT, R3, 0x1, PT ;  /* 0x000000010300780c */ /* 0x000fda0003f05270 */
[----:B------:R-:W-:-:S05]  /*92a0*/  @P0 IMAD.HI.U32 R3, R5, c[0x0][0x330], RZ ;  /* 0x0000cc0005030a27 */ /* 0x000fca00078e00ff */
[----:B------:R-:W-:-:S05]  /*92b0*/  @P0 SHF.R.U32.HI R5, RZ, c[0x0][0x334], R3 ;  /* 0x0000cd00ff050a19 */ /* 0x000fca0000011603 */
.L_x_935:
[----:B------:R-:W-:-:S05]  /*92c0*/  IMAD R5, R5, c[0x0][0x32c], RZ ;  /* 0x0000cb0005057a24 */ /* 0x000fca00078e02ff */
[----:B------:R-:W-:-:S04]  /*92d0*/  IMNMX R4, R4, R5, !PT ;  /* 0x0000000504047217 */ /* 0x000fc80007800200 */
.L_x_933:
[----:B------:R-:W-:-:S04]  /*92e0*/  IADD3 R4, R4, 0x3f, RZ ;  /* 0x0000003f04047810 */ /* 0x000fc80007ffe0ff */
[----:B------:R-:W-:-:S04]  /*92f0*/  SHF.R.S32.HI R3, RZ, 0x1f, R4 ;  /* 0x0000001fff037819 */ /* 0x000fc80000011404 */
        /* <DEDUP_REMOVED lines=8> */
[----:B------:R-:W-:Y:S01]  /*9380*/  SHF.R.S32.HI R221, RZ, 0x1f, R210 ;  /* 0x0000001fffdd7819 */ /* 0x000fe200000114d2 */
[----:B------:R-:W-:Y:S01]  /*9390*/  IMAD.MOV.U32 R133, RZ, RZ, R2 ;  /* 0x000000ffff857224 */ /* 0x000fe200078e0002 */
[----:B------:R-:W-:Y:S01]  /*93a0*/  SHF.R.S32.HI R218, RZ, 0x1f, R209 ;  /* 0x0000001fffda7819 */ /* 0x000fe200000114d1 */
[----:B------:R-:W-:Y:S01]  /*93b0*/  IMAD.MOV.U32 R223, RZ, RZ, R213 ;  /* 0x000000ffffdf7224 */ /* 0x000fe200078e00d5 */
[----:B------:R-:W-:Y:S01]  /*93c0*/  SHF.R.S32.HI R215, RZ, 0x1f, R192 ;  /* 0x0000001fffd77819 */ /* 0x000fe200000114c0 */
[----:B------:R-:W-:Y:S01]  /*93d0*/  IMAD.SHL.U32 R220, R210, 0x2, RZ ;  /* 0x00000002d2dc7824 */ /* 0x000fe200078e00ff */
[----:B------:R-:W-:Y:S01]  /*93e0*/  SEL R186, R186, 0xffffffe0, !P0 ;  /* 0xffffffe0baba7807 */ /* 0x000fe20004000000 */
[----:B------:R-:W-:Y:S01]  /*93f0*/  IMAD.SHL.U32 R217, R209, 0x2, RZ ;  /* 0x00000002d1d97824 */ /* 0x000fe200078e00ff */
[----:B------:R-:W-:Y:S01]  /*9400*/  SEL R219, RZ, 0x10, P5 ;  /* 0x00000010ffdb7807 */ /* 0x000fe20002800000 */
[----:B------:R-:W-:Y:S01]  /*9410*/  IMAD.SHL.U32 R214, R192, 0x2, RZ ;  /* 0x00000002c0d67824 */ /* 0x000fe200078e00ff */
[----:B------:R-:W-:-:S02]  /*9420*/  SEL R216, RZ, 0x10, P4 ;  /* 0x00000010ffd87807 */ /* 0x000fc40002000000 */
[----:B------:R-:W-:Y:S02]  /*9430*/  SHF.L.U64.HI R221, R210, 0x1, R221 ;  /* 0x00000001d2dd7819 */ /* 0x000fe400000102dd */
[----:B------:R-:W-:Y:S02]  /*9440*/  SHF.L.U64.HI R218, R209, 0x1, R218 ;  /* 0x00000001d1da7819 */ /* 0x000fe400000102da */
[----:B------:R-:W-:Y:S02]  /*9450*/  SHF.L.U64.HI R215, R192, 0x1, R215 ;  /* 0x00000001c0d77819 */ /* 0x000fe400000102d7 */
.L_x_939:
        /* <DEDUP_REMOVED lines=65> */
.L_x_937:
[C---:B--234-:R-:W-:Y:S01]  /*9870*/  HMMA.16816.F32 R4, R136.reuse, R140, RZ ;  /* 0x0000008c8804723c */ /* 0x05cfe200000018ff */
[----:B------:R-:W-:Y:S01]  /*9880*/  LDSM.16.M88.4 R172, [R132+0xe900] ;  /* 0x00e9000084ac783b */ /* 0x000fe20000000200 */
[----:B------:R-:W-:Y:S02]  /*9890*/  UIADD3 UR18, UR16, 0x1, URZ ;  /* 0x0000000110127890 */ /* 0x000fe4000fffe03f */
[C---:B------:R-:W-:Y:S01]  /*98a0*/  IADD3 R0, R193.reuse, R180, RZ ;  /* 0x000000b4c1007210 */ /* 0x040fe20007ffe0ff */
[----:B------:R-:W-:Y:S01]  /*98b0*/  UISETP.GE.AND UP0, UPT, UR16, 0x1, UPT ;  /* 0x000000011000788c */ /* 0x000fe2000bf06270 */
[----:B------:R-:W-:Y:S02]  /*98c0*/  IADD3 R2, R193, R132, RZ ;  /* 0x00000084c1027210 */ /* 0x000fe40007ffe0ff */
[C---:B------:R-:W-:Y:S01]  /*98d0*/  HMMA.16816.F32 R8, R136.reuse, R142, RZ ;  /* 0x0000008e8808723c */ /* 0x040fe200000018ff */
[----:B------:R-:W-:Y:S01]  /*98e0*/  LDSM.16.M88.4 R140, [R185] ;  /* 0x00000000b98c783b */ /* 0x000fe20000000200 */
[----:B------:R-:W-:Y:S02]  /*98f0*/  USEL UR16, UR18, URZ, !UP0 ;  /* 0x0000003f12107287 */ /* 0x000fe4000c000000 */
[----:B------:R-:W-:Y:S04]  /*9900*/  IADD3 R190, R186, R180, R193 ;  /* 0x000000b4babe7210 */ /* 0x000fe80007ffe0c1 */
[C---:B------:R-:W-:Y:S01]  /*9910*/  HMMA.16816.F32 R12, R136.reuse, R16, RZ ;  /* 0x00000010880c723c */ /* 0x040fe200000018ff */
[----:B------:R-:W2:Y:S07]  /*9920*/  LDSM.16.M88.4 R164, [R0+0xc100] ;  /* 0x00c1000000a4783b */ /* 0x000eae0000000200 */
[C---:B------:R-:W-:Y:S01]  /*9930*/  HMMA.16816.F32 R16, R136.reuse, R18, RZ ;  /* 0x000000128810723c */ /* 0x040fe200000018ff */
[----:B------:R-:W-:Y:S07]  /*9940*/  LDSM.16.M88.4 R168, [R2+0xc100] ;  /* 0x00c1000002a8783b */ /* 0x000fee0000000200 */
[C---:B-1----:R-:W-:Y:S01]  /*9950*/  HMMA.16816.F32 R20, R136.reuse, R24, RZ ;  /* 0x000000188814723c */ /* 0x042fe200000018ff */
[----:B------:R-:W-:Y:S07]  /*9960*/  LDSM.16.M88.4 R176, [R0+0xe100] ;  /* 0x00e1000000b0783b */ /* 0x000fee0000000200 */
[C---:B------:R-:W-:Y:S01]  /*9970*/  HMMA.16816.F32 R24, R136.reuse, R26, RZ ;  /* 0x0000001a8818723c */ /* 0x040fe200000018ff */
[----:B------:R-:W-:Y:S07]  /*9980*/  LDSM.16.M88.4 R180, [R189+UR4+0x10100] ;  /* 0x01010004bdb4783b */ /* 0x000fee0008000200 */
[C---:B------:R-:W-:Y:S01]  /*9990*/  HMMA.16816.F32 R28, R136.reuse, R32, RZ ;  /* 0x00000020881c723c */ /* 0x040fe200000018ff */
[----:B------:R-:W0:Y:S07]  /*99a0*/  LDGDEPBAR ;  /* 0x00000000000079af */ /* 0x000e2e0000000000 */
[----:B------:R-:W-:Y:S01]  /*99b0*/  HMMA.16816.F32 R32, R136, R34, RZ ;  /* 0x000000228820723c */ /* 0x000fe200000018ff */
[----:B------:R-:W1:Y:S07]  /*99c0*/  LDSM.16.M88.4 R136, [R0+0xc900] ;  /* 0x00c900000088783b */ /* 0x000e6e0000000200 */
[C---:B------:R-:W-:Y:S08]  /*99d0*/  HMMA.16816.F32 R4, R144.reuse, R148, R4 ;  /* 0x000000949004723c */ /* 0x040ff00000001804 */
[C---:B------:R-:W-:Y:S01]  /*99e0*/  HMMA.16816.F32 R8, R144.reuse, R150, R8 ;  /* 0x000000969008723c */ /* 0x040fe20000001808 */
[----:B------:R-:W3:Y:S07]  /*99f0*/  LDSM.16.M88.4 R148, [R0+0xd100] ;  /* 0x00d100000094783b */ /* 0x000eee0000000200 */
[C---:B------:R-:W-:Y:S08]  /*9a00*/  HMMA.16816.F32 R12, R144.reuse, R152, R12 ;  /* 0x00000098900c723c */ /* 0x040ff0000000180c */
[C---:B------:R-:W-:Y:S01]  /*9a10*/  HMMA.16816.F32 R16, R144.reuse, R154, R16 ;  /* 0x0000009a9010723c */ /* 0x040fe20000001810 */
[----:B------:R-:W4:Y:S07]  /*9a20*/  LDSM.16.M88.4 R152, [R0+0xd900] ;  /* 0x00d900000098783b */ /* 0x000f2e0000000200 */
[C---:B------:R-:W-:Y:S08]  /*9a30*/  HMMA.16816.F32 R20, R144.reuse, R156, R20 ;  /* 0x0000009c9014723c */ /* 0x040ff00000001814 */
[C---:B------:R-:W-:Y:S01]  /*9a40*/  HMMA.16816.F32 R24, R144.reuse, R158, R24 ;  /* 0x0000009e9018723c */ /* 0x040fe20000001818 */
[----:B------:R-:W5:Y:S07]  /*9a50*/  LDSM.16.M88.4 R156, [R184] ;  /* 0x00000000b89c783b */ /* 0x000f6e0000000200 */
[C---:B------:R-:W-:Y:S08]  /*9a60*/  HMMA.16816.F32 R28, R144.reuse, R160, R28 ;  /* 0x000000a0901c723c */ /* 0x040ff0000000181c */
[----:B------:R-:W-:Y:S01]  /*9a70*/  HMMA.16816.F32 R32, R144, R162, R32 ;  /* 0x000000a29020723c */ /* 0x000fe20000001820 */
[----:B------:R-:W4:Y:S07]  /*9a80*/  LDSM.16.M88.4 R144, [R2+0xc900] ;  /* 0x00c900000290783b */ /* 0x000f2e0000000200 */
[C---:B--2---:R-:W-:Y:S01]  /*9a90*/  HMMA.16816.F32 R4, R140.reuse, R164, R4 ;  /* 0x000000a48c04723c */ /* 0x044fe20000001804 */
[----:B------:R-:W2:Y:S07]  /*9aa0*/  LDSM.16.M88.4 R160, [R2+0xd100] ;  /* 0x00d1000002a0783b */ /* 0x000eae0000000200 */
[C---:B------:R-:W-:Y:S01]  /*9ab0*/  HMMA.16816.F32 R8, R140.reuse, R166, R8 ;  /* 0x000000a68c08723c */ /* 0x040fe20000001808 */
[----:B------:R-:W-:Y:S07]  /*9ac0*/  LDSM.16.M88.4 R164, [R189+UR4+0xf900] ;  /* 0x00f90004bda4783b */ /* 0x000fee0008000200 */
[C---:B-1----:R-:W-:Y:S08]  /*9ad0*/  HMMA.16816.F32 R12, R140.reuse, R136, R12 ;  /* 0x000000888c0c723c */ /* 0x042ff0000000180c */
[C---:B------:R-:W-:Y:S01]  /*9ae0*/  HMMA.16816.F32 R16, R140.reuse, R138, R16 ;  /* 0x0000008a8c10723c */ /* 0x040fe20000001810 */
[----:B------:R-:W1:Y:S07]  /*9af0*/  LDSM.16.M88.4 R136, [R2+0xd900] ;  /* 0x00d900000288783b */ /* 0x000e6e0000000200 */
[C---:B---3--:R-:W-:Y:S08]  /*9b00*/  HMMA.16816.F32 R20, R140.reuse, R148, R20 ;  /* 0x000000948c14723c */ /* 0x048ff00000001814 */
[C---:B------:R-:W-:Y:S01]  /*9b10*/  HMMA.16816.F32 R24, R140.reuse, R150, R24 ;  /* 0x000000968c18723c */ /* 0x040fe20000001818 */
[----:B------:R-:W-:Y:S07]  /*9b20*/  LDSM.16.M88.4 R148, [R189+UR4+0xe100] ;  /* 0x00e10004bd94783b */ /* 0x000fee0008000200 */
[C---:B----4-:R-:W-:Y:S08]  /*9b30*/  HMMA.16816.F32 R28, R140.reuse, R152, R28 ;  /* 0x000000988c1c723c */ /* 0x050ff0000000181c */
[----:B------:R-:W-:Y:S01]  /*9b40*/  HMMA.16816.F32 R32, R140, R154, R32 ;  /* 0x0000009a8c20723c */ /* 0x000fe20000001820 */
[----:B------:R-:W3:Y:S07]  /*9b50*/  LDSM.16.M88.4 R140, [R191+0x4000] ;  /* 0x00400000bf8c783b */ /* 0x000eee0000000200 */
[C---:B-----5:R-:W-:Y:S01]  /*9b60*/  HMMA.16816.F32 R4, R156.reuse, R168, R4 ;  /* 0x000000a89c04723c */ /* 0x060fe20000001804 */
[----:B------:R-:W4:Y:S07]  /*9b70*/  LDSM.16.M88.4 R152, [R189+UR4+0xe900] ;  /* 0x00e90004bd98783b */ /* 0x000f2e0008000200 */
[C---:B------:R-:W-:Y:S01]  /*9b80*/  HMMA.16816.F32 R8, R156.reuse, R170, R8 ;  /* 0x000000aa9c08723c */ /* 0x040fe20000001808 */
[----:B------:R-:W-:Y:S07]  /*9b90*/  LDSM.16.M88.4 R168, [R132+0xe100] ;  /* 0x00e1000084a8783b */ /* 0x000fee0000000200 */
[C---:B------:R-:W-:Y:S08]  /*9ba0*/  HMMA.16816.F32 R12, R156.reuse, R144, R12 ;  /* 0x000000909c0c723c */ /* 0x040ff0000000180c */
        /* <DEDUP_REMOVED lines=95> */
[C---:B------:R-:W-:Y:S04]  /*a1a0*/  HMMA.16816.F32 R16, R172.reuse, R138, R16 ;  /* 0x0000008aac10723c */ /* 0x040fe80000001810 */
[----:B------:R-:W-:Y:S02]  /*a1b0*/  FMUL.FTZ R176, R4, c[0x0][0x320] ;  /* 0x0000c80004b07a20 */ /* 0x000fe40000410000 */
[----:B------:R-:W-:Y:S02]  /*a1c0*/  FMUL.FTZ R238, R5, c[0x0][0x320] ;  /* 0x0000c80005ee7a20 */ /* 0x000fe40000410000 */
[C---:B---3--:R-:W-:Y:S02]  /*a1d0*/  HMMA.16816.F32 R20, R172.reuse, R140, R20 ;  /* 0x0000008cac14723c */ /* 0x048fe40000001814 */
[----:B------:R-:W-:Y:S02]  /*a1e0*/  MUFU.TANH R176, R176 ;  /* 0x000000b000b07308 */ /* 0x000fe40000002400 */
[----:B------:R-:W-:Y:S02]  /*a1f0*/  FMUL.FTZ R9, R9, c[0x0][0x320] ;  /* 0x0000c80009097a20 */ /* 0x000fe40000410000 */
[----:B------:R-:W-:Y:S02]  /*a200*/  FMUL.FTZ R10, R10, c[0x0][0x320] ;  /* 0x0000c8000a0a7a20 */ /* 0x000fe40000410000 */
[C---:B------:R-:W-:Y:S04]  /*a210*/  HMMA.16816.F32 R24, R172.reuse, R142, R24 ;  /* 0x0000008eac18723c */ /* 0x040fe80000001818 */
[----:B------:R-:W-:Y:S01]  /*a220*/  FMUL.FTZ R11, R11, c[0x0][0x320] ;  /* 0x0000c8000b0b7a20 */ /* 0x000fe20000410000 */
[----:B------:R-:W-:Y:S01]  /*a230*/  MUFU.TANH R246, R9 ;  /* 0x0000000900f67308 */ /* 0x000fe20000002400 */
[----:B------:R-:W-:Y:S02]  /*a240*/  FMUL.FTZ R242, R8, c[0x0][0x320] ;  /* 0x0000c80008f27a20 */ /* 0x000fe40000410000 */
[----:B------:R-:W-:Y:S04]  /*a250*/  FMUL.FTZ R170, R6, c[0x0][0x320] ;  /* 0x0000c80006aa7a20 */ /* 0x000fe80000410000 */
[----:B------:R-:W-:Y:S02]  /*a260*/  FMUL.FTZ R17, R17, c[0x0][0x320] ;  /* 0x0000c80011117a20 */ /* 0x000fe40000410000 */
[----:B------:R-:W-:Y:S01]  /*a270*/  FMUL.FTZ R168, R7, c[0x0][0x320] ;  /* 0x0000c80007a87a20 */ /* 0x000fe20000410000 */
[----:B------:R-:W-:Y:S01]  /*a280*/  MUFU.TANH R244, R10 ;  /* 0x0000000a00f47308 */ /* 0x000fe20000002400 */
[----:B------:R-:W-:Y:S02]  /*a290*/  FMUL.FTZ R236, R12, c[0x0][0x320] ;  /* 0x0000c8000cec7a20 */ /* 0x000fe40000410000 */
[----:B------:R-:W-:Y:S02]  /*a2a0*/  FMUL.FTZ R14, R14, c[0x0][0x320] ;  /* 0x0000c8000e0e7a20 */ /* 0x000fe40000410000 */
[----:B------:R-:W-:Y:S02]  /*a2b0*/  FMUL.FTZ R13, R13, c[0x0][0x320] ;  /* 0x0000c8000d0d7a20 */ /* 0x000fe40000410000 */
[----:B------:R-:W-:Y:S02]  /*a2c0*/  FMUL.FTZ R15, R15, c[0x0][0x320] ;  /* 0x0000c8000f0f7a20 */ /* 0x000fe40000410000 */
[----:B------:R-:W-:Y:S01]  /*a2d0*/  FMUL.FTZ R16, R16, c[0x0][0x320] ;  /* 0x0000c80010107a20 */ /* 0x000fe20000410000 */
[----:B------:R1:W-:Y:S01]  /*a2e0*/  MUFU.TANH R240, R11 ;  /* 0x0000000b00f07308 */ /* 0x0003e20000002400 */
[----:B------:R-:W-:Y:S02]  /*a2f0*/  FMUL.FTZ R18, R18, c[0x0][0x320] ;  /* 0x0000c80012127a20 */ /* 0x000fe40000410000 */
[----:B------:R-:W-:Y:S02]  /*a300*/  FMUL.FTZ R20, R20, c[0x0][0x320] ;  /* 0x0000c80014147a20 */ /* 0x000fe40000410000 */
[----:B------:R-:W-:Y:S02]  /*a310*/  FMUL.FTZ R19, R19, c[0x0][0x320] ;  /* 0x0000c80013137a20 */ /* 0x000fe40000410000 */
        /* <DEDUP_REMOVED lines=8> */
[----:B------:R-:W2:Y:S01]  /*a3a0*/  MUFU.TANH R170, R170 ;  /* 0x000000aa00aa7308 */ /* 0x000ea20000002400 */
[----:B-1----:R-:W1:Y:S01]  /*a3b0*/  LDSM.16.M88.4 R8, [R190+0x11900] ;  /* 0x01190000be08783b */ /* 0x002e620000000200 */
[----:B------:R-:W-:Y:S08]  /*a3c0*/  DEPBAR.LE SB0, 0x2 ;  /* 0x000080800000791a */ /* 0x000ff00000000000 */
[----:B------:R2:W-:Y:S01]  /*a3d0*/  MUFU.TANH R182, R17 ;  /* 0x0000001100b67308 */ /* 0x0005e20000002400 */
[----:B------:R-:W-:Y:S01]  /*a3e0*/  BAR.SYNC.DEFER_BLOCKING 0x0 ;  /* 0x0000000000007b1d */ /* 0x000fe20000010000 */
[----:B--2---:R-:W-:Y:S01]  /*a3f0*/  FMNMX.FTZ R17, R170, R3, !PT ;  /* 0x00000003aa117209 */ /* 0x004fe20007810000 */
[C---:B-1----:R-:W-:Y:S07]  /*a400*/  HMMA.16816.F32 R28, R172.reuse, R8, R28 ;  /* 0x00000008ac1c723c */ /* 0x042fee000000181c */
[----:B------:R-:W1:Y:S01]  /*a410*/  MUFU.TANH R168, R168 ;  /* 0x000000a800a87308 */ /* 0x000e620000002400 */
[----:B------:R-:W-:Y:S01]  /*a420*/  FMNMX.FTZ R9, R176, R133, !PT ;  /* 0x00000085b0097209 */ /* 0x000fe20007810000 */
[----:B------:R-:W-:Y:S08]  /*a430*/  HMMA.16816.F32 R32, R172, R10, R32 ;  /* 0x0000000aac20723c */ /* 0x000ff00000001820 */
[----:B------:R-:W2:Y:S01]  /*a440*/  MUFU.TANH R242, R242 ;  /* 0x000000f200f27308 */ /* 0x000ea20000002400 */
[----:B------:R-:W-:Y:S09]  /*a450*/  FMNMX.FTZ R9, R238, R9, !PT ;  /* 0x00000009ee097209 */ /* 0x000ff20007810000 */
[----:B------:R-:W3:Y:S01]  /*a460*/  MUFU.TANH R236, R236 ;  /* 0x000000ec00ec7308 */ /* 0x000ee20000002400 */
[----:B------:R-:W-:Y:S01]  /*a470*/  FMUL.FTZ R28, R28, c[0x0][0x320] ;  /* 0x0000c8001c1c7a20 */ /* 0x000fe20000410000 */
[----:B-1----:R-:W-:Y:S01]  /*a480*/  FMNMX.FTZ R17, R168, R17, !PT ;  /* 0x00000011a8117209 */ /* 0x002fe20007810000 */
[----:B------:R-:W-:Y:S02]  /*a490*/  FMUL.FTZ R29, R29, c[0x0][0x320] ;  /* 0x0000c8001d1d7a20 */ /* 0x000fe40000410000 */
[----:B------:R-:W-:Y:S01]  /*a4a0*/  FMUL.FTZ R30, R30, c[0x0][0x320] ;  /* 0x0000c8001e1e7a20 */ /* 0x000fe20000410000 */
[----:B------:R-:W-:Y:S01]  /*a4b0*/  FMNMX.FTZ R17, R244, R17, !PT ;  /* 0x00000011f4117209 */ /* 0x000fe20007810000 */
[----:B------:R-:W-:Y:S03]  /*a4c0*/  FMUL.FTZ R31, R31, c[0x0][0x320] ;  /* 0x0000c8001f1f7a20 */ /* 0x000fe60000410000 */
[----:B------:R-:W1:Y:S01]  /*a4d0*/  MUFU.TANH R234, R14 ;  /* 0x0000000e00ea7308 */ /* 0x000e620000002400 */
[----:B------:R-:W-:Y:S01]  /*a4e0*/  FMUL.FTZ R32, R32, c[0x0][0x320] ;  /* 0x0000c80020207a20 */ /* 0x000fe20000410000 */
[----:B------:R-:W-:Y:S01]  /*a4f0*/  FMNMX.FTZ R17, R240, R17, !PT ;  /* 0x00000011f0117209 */ /* 0x000fe20007810000 */
[----:B------:R-:W-:Y:S01]  /*a500*/  FMUL.FTZ R33, R33, c[0x0][0x320] ;  /* 0x0000c80021217a20 */ /* 0x000fe20000410000 */
[----:B--2---:R-:W-:Y:S01]  /*a510*/  FMNMX.FTZ R9, R242, R9, !PT ;  /* 0x00000009f2097209 */ /* 0x004fe20007810000 */
[----:B------:R-:W-:Y:S02]  /*a520*/  FMUL.FTZ R34, R34, c[0x0][0x320] ;  /* 0x0000c80022227a20 */ /* 0x000fe40000410000 */
[----:B------:R-:W-:Y:S01]  /*a530*/  FMUL.FTZ R35, R35, c[0x0][0x320] ;  /* 0x0000c80023237a20 */ /* 0x000fe20000410000 */
[----:B------:R-:W-:Y:S02]  /*a540*/  FMNMX.FTZ R9, R246, R9, !PT ;  /* 0x00000009f6097209 */ /* 0x000fe40007810000 */
[----:B------:R-:W2:Y:S02]  /*a550*/  MUFU.TANH R178, R13 ;  /* 0x0000000d00b27308 */ /* 0x000ea40000002400 */
[----:B---3--:R-:W-:Y:S08]  /*a560*/  FMNMX.FTZ R9, R236, R9, !PT ;  /* 0x00000009ec097209 */ /* 0x008ff00007810000 */
[----:B------:R-:W3:Y:S01]  /*a570*/  MUFU.TANH R180, R15 ;  /* 0x0000000f00b47308 */ /* 0x000ee20000002400 */
[----:B-1----:R-:W-:Y:S09]  /*a580*/  FMNMX.FTZ R17, R234, R17, !PT ;  /* 0x00000011ea117209 */ /* 0x002ff20007810000 */
[----:B------:R-:W1:Y:S01]  /*a590*/  MUFU.TANH R232, R16 ;  /* 0x0000001000e87308 */ /* 0x000e620000002400 */
[----:B--2---:R-:W-:Y:S09]  /*a5a0*/  FMNMX.FTZ R9, R178, R9, !PT ;  /* 0x00000009b2097209 */ /* 0x004ff20007810000 */
[----:B------:R-:W2:Y:S01]  /*a5b0*/  MUFU.TANH R230, R18 ;  /* 0x0000001200e67308 */ /* 0x000ea20000002400 */
[----:B---3--:R-:W-:Y:S09]  /*a5c0*/  FMNMX.FTZ R17, R180, R17, !PT ;  /* 0x00000011b4117209 */ /* 0x008ff20007810000 */
[----:B------:R-:W3:Y:S01]  /*a5d0*/  MUFU.TANH R226, R20 ;  /* 0x0000001400e27308 */ /* 0x000ee20000002400 */
[----:B-1----:R-:W-:Y:S04]  /*a5e0*/  FMNMX.FTZ R9, R232, R9, !PT ;  /* 0x00000009e8097209 */ /* 0x002fe80007810000 */
[----:B------:R-:W-:Y:S05]  /*a5f0*/  FMNMX.FTZ R9, R182, R9, !PT ;  /* 0x00000009b6097209 */ /* 0x000fea0007810000 */
[----:B------:R-:W1:Y:S01]  /*a600*/  MUFU.TANH R228, R19 ;  /* 0x0000001300e47308 */ /* 0x000e620000002400 */
[----:B--2---:R-:W-:Y:S09]  /*a610*/  FMNMX.FTZ R17, R230, R17, !PT ;  /* 0x00000011e6117209 */ /* 0x004ff20007810000 */
[----:B------:R-:W2:Y:S01]  /*a620*/  MUFU.TANH R224, R21 ;  /* 0x0000001500e07308 */ /* 0x000ea20000002400 */
[----:B---3--:R-:W-:Y:S09]  /*a630*/  FMNMX.FTZ R9, R226, R9, !PT ;  /* 0x00000009e2097209 */ /* 0x008ff20007810000 */
[----:B------:R-:W3:Y:S01]  /*a640*/  MUFU.TANH R166, R22 ;  /* 0x0000001600a67308 */ /* 0x000ee20000002400 */
[----:B-1----:R-:W-:Y:S09]  /*a650*/  FMNMX.FTZ R17, R228, R17, !PT ;  /* 0x00000011e4117209 */ /* 0x002ff20007810000 */
        /* <DEDUP_REMOVED lines=21> */
[----:B---3--:R-:W-:Y:S01]  /*a7b0*/  FMNMX.FTZ R17, R148, R17, !PT ;  /* 0x0000001194117209 */ /* 0x008fe20007810000 */
[----:B------:R-:W-:Y:S08]  /*a7c0*/  LDSM.16.MT88.4 R28, [R134+UR4+0x100] ;  /* 0x00010004861c783b */ /* 0x000ff00008004200 */
[----:B------:R-:W3:Y:S01]  /*a7d0*/  MUFU.TANH R142, R34 ;  /* 0x00000022008e7308 */ /* 0x000ee20000002400 */
[----:B-1----:R-:W-:Y:S09]  /*a7e0*/  FMNMX.FTZ R0, R146, R9, !PT ;  /* 0x0000000992007209 */ /* 0x002ff20007810000 */
[----:B------:R-:W1:Y:S01]  /*a7f0*/  MUFU.TANH R144, R35 ;  /* 0x0000002300907308 */ /* 0x000e620000002400 */
[----:B--2---:R-:W-:Y:S05]  /*a800*/  FMNMX.FTZ R15, R143, R0, !PT ;  /* 0x000000008f0f7209 */ /* 0x004fea0007810000 */
[----:B------:R-:W2:Y:S01]  /*a810*/  SHFL.BFLY PT, R2, R15, 0x2, 0x1f ;  /* 0x0c401f000f027f89 */ /* 0x000ea200000e0000 */
[----:B---3--:R-:W-:Y:S04]  /*a820*/  FMNMX.FTZ R17, R142, R17, !PT ;  /* 0x000000118e117209 */ /* 0x008fe80007810000 */
[----:B-1----:R-:W-:Y:S02]  /*a830*/  FMNMX.FTZ R13, R144, R17, !PT ;  /* 0x00000011900d7209 */ /* 0x002fe40007810000 */
[----:B------:R-:W-:Y:S03]  /*a840*/  IADD3 R17, R134, UR4, RZ ;  /* 0x0000000486117c10 */ /* 0x000fe6000fffe0ff */
[----:B------:R-:W1:Y:S01]  /*a850*/  SHFL.BFLY PT, R0, R13, 0x2, 0x1f ;  /* 0x0c401f000d007f89 */ /* 0x000e6200000e0000 */
[----:B--2---:R-:W-:Y:S07]  /*a860*/  FMNMX.FTZ R11, R15, R2, !PT ;  /* 0x000000020f0b7209 */ /* 0x004fee0007810000 */
[----:B------:R-:W2:Y:S01]  /*a870*/  SHFL.BFLY PT, R2, R11, 0x1, 0x1f ;  /* 0x0c201f000b027f89 */ /* 0x000ea200000e0000 */
[----:B-1----:R-:W-:Y:S07]  /*a880*/  FMNMX.FTZ R9, R13, R0, !PT ;  /* 0x000000000d097209 */ /* 0x002fee0007810000 */
[----:B------:R-:W-:Y:S01]  /*a890*/  LDSM.16.MT88.4 R12, [R135+UR4+0x100] ;  /* 0x00010004870c783b */ /* 0x000fe20008004200 */
[----:B--2---:R-:W-:Y:S07]  /*a8a0*/  FMNMX.FTZ R2, R11, R2, !PT ;  /* 0x000000020b027209 */ /* 0x004fee0007810000 */
[----:B------:R-:W1:Y:S01]  /*a8b0*/  SHFL.BFLY PT, R0, R9, 0x1, 0x1f ;  /* 0x0c201f0009007f89 */ /* 0x000e6200000e0000 */
[C---:B------:R-:W-:Y:S02]  /*a8c0*/  FADD.FTZ R4, -R2.reuse, R133 ;  /* 0x0000008502047221 */ /* 0x040fe40000010100 */
[----:B------:R-:W-:Y:S02]  /*a8d0*/  FMUL.FTZ R147, R2, c[0x0][0x2d0] ;  /* 0x0000b40002937a20 */ /* 0x000fe40000410000 */
[----:B------:R-:W-:Y:S02]  /*a8e0*/  FMUL.FTZ R132, R4, c[0x0][0x2d0] ;  /* 0x0000b40004847a20 */ /* 0x000fe40000410000 */
[--C-:B------:R-:W-:Y:S02]  /*a8f0*/  FFMA.FTZ R176, R176, c[0x0][0x2d0], -R147.reuse ;  /* 0x0000b400b0b07a23 */ /* 0x100fe40000010893 */
[--C-:B------:R-:W-:Y:S02]  /*a900*/  FFMA.FTZ R175, R238, c[0x0][0x2d0], -R147.reuse ;  /* 0x0000b400eeaf7a23 */ /* 0x100fe40000010893 */
[--C-:B------:R-:W-:Y:S01]  /*a910*/  FFMA.FTZ R173, R242, c[0x0][0x2d0], -R147.reuse ;  /* 0x0000b400f2ad7a23 */ /* 0x100fe20000010893 */
[----:B------:R-:W2:Y:S01]  /*a920*/  MUFU.EX2 R132, R132 ;  /* 0x0000008400847308 */ /* 0x000ea20000000800 */
[--C-:B------:R-:W-:Y:S02]  /*a930*/  FFMA.FTZ R172, R246, c[0x0][0x2d0], -R147.reuse ;  /* 0x0000b400f6ac7a23 */ /* 0x100fe40000010893 */
[--C-:B------:R-:W-:Y:S02]  /*a940*/  FFMA.FTZ R227, R162, c[0x0][0x2d0], -R147.reuse ;  /* 0x0000b400a2e37a23 */ /* 0x100fe40000010893 */
[--C-:B------:R-:W-:Y:S02]  /*a950*/  FFMA.FTZ R231, R154, c[0x0][0x2d0], -R147.reuse ;  /* 0x0000b4009ae77a23 */ /* 0x100fe40000010893 */
[--C-:B------:R-:W-:Y:S01]  /*a960*/  FFMA.FTZ R235, R146, c[0x0][0x2d0], -R147.reuse ;  /* 0x0000b40092eb7a23 */ /* 0x100fe20000010893 */
[----:B-1----:R-:W-:Y:S02]  /*a970*/  FMNMX.FTZ R0, R9, R0, !PT ;  /* 0x0000000009007209 */ /* 0x002fe40007810000 */
[----:B------:R-:W-:Y:S01]  /*a980*/  MUFU.EX2 R176, R176 ;  /* 0x000000b000b07308 */ /* 0x000fe20000000800 */
[----:B------:R-:W-:Y:S01]  /*a990*/  IADD3 R9, R135, UR4, RZ ;  /* 0x0000000487097c10 */ /* 0x000fe2000fffe0ff */
[----:B------:R-:W-:Y:S02]  /*a9a0*/  FFMA.FTZ R177, R236, c[0x0][0x2d0], -R147 ;  /* 0x0000b400ecb17a23 */ /* 0x000fe40000010893 */
[----:B------:R-:W-:Y:S01]  /*a9b0*/  FMUL.FTZ R145, R0, c[0x0][0x2d0] ;  /* 0x0000b40000917a20 */ /* 0x000fe20000410000 */
[----:B------:R-:W-:Y:S01]  /*a9c0*/  IADD3 R133, R188, R9, RZ ;  /* 0x00000009bc857210 */ /* 0x000fe20007ffe0ff */
[----:B------:R-:W-:Y:S02]  /*a9d0*/  FADD.FTZ R4, -R0, R3 ;  /* 0x0000000300047221 */ /* 0x000fe40000010100 */
[--C-:B------:R-:W-:Y:S02]  /*a9e0*/  FFMA.FTZ R174, R170, c[0x0][0x2d0], -R145.reuse ;  /* 0x0000b400aaae7a23 */ /* 0x100fe40000010891 */
[--C-:B------:R-:W-:Y:S01]  /*a9f0*/  FFMA.FTZ R171, R168, c[0x0][0x2d0], -R145.reuse ;  /* 0x0000b400a8ab7a23 */ /* 0x100fe20000010891 */
[----:B------:R-:W1:Y:S01]  /*aa00*/  MUFU.EX2 R175, R175 ;  /* 0x000000af00af7308 */ /* 0x000e620000000800 */
[--C-:B------:R-:W-:Y:S01]  /*aa10*/  FFMA.FTZ R170, R244, c[0x0][0x2d0], -R145.reuse ;  /* 0x0000b400f4aa7a23 */ /* 0x100fe20000010891 */
[----:B------:R-:W3:Y:S01]  /*aa20*/  LDSM.16.MT88.4 R20, [R133+0x100] ;  /* 0x000100008514783b */ /* 0x000ee20000004200 */
[--C-:B------:R-:W-:Y:S01]  /*aa30*/  FFMA.FTZ R169, R240, c[0x0][0x2d0], -R145.reuse ;  /* 0x0000b400f0a97a23 */ /* 0x100fe20000010891 */
[----:B------:R-:W-:Y:S01]  /*aa40*/  IADD3 R168, R188, R17, RZ ;  /* 0x00000011bca87210 */ /* 0x000fe20007ffe0ff */
[----:B------:R-:W-:Y:S02]  /*aa50*/  FMUL.FTZ R3, R4, c[0x0][0x2d0] ;  /* 0x0000b40004037a20 */ /* 0x000fe40000410000 */
[C---:B--2---:R-:W-:Y:S02]  /*aa60*/  FMUL.FTZ R4, R132.reuse, R128 ;  /* 0x0000008084047220 */ /* 0x044fe40000410000 */
[C---:B------:R-:W-:Y:S01]  /*aa70*/  FMUL.FTZ R5, R132.reuse, R129 ;  /* 0x0000008184057220 */ /* 0x040fe20000410000 */
[----:B------:R-:W-:Y:S01]  /*aa80*/  MUFU.EX2 R173, R173 ;  /* 0x000000ad00ad7308 */ /* 0x000fe20000000800 */
[C---:B------:R-:W-:Y:S01]  /*aa90*/  FMUL.FTZ R8, R132.reuse, R124 ;  /* 0x0000007c84087220 */ /* 0x040fe20000410000 */
[----:B------:R-:W-:Y:S01]  /*aaa0*/  LDSM.16.MT88.4 R136, [R133+0x2900] ;  /* 0x002900008588783b */ /* 0x000fe20000004200 */
[C---:B------:R-:W-:Y:S02]  /*aab0*/  FMUL.FTZ R9, R132.reuse, R125 ;  /* 0x0000007d84097220 */ /* 0x040fe40000410000 */
[C---:B------:R-:W-:Y:S02]  /*aac0*/  FMUL.FTZ R16, R132.reuse, R116 ;  /* 0x0000007484107220 */ /* 0x040fe40000410000 */
[C---:B------:R-:W-:Y:S02]  /*aad0*/  FMUL.FTZ R17, R132.reuse, R117 ;  /* 0x0000007584117220 */ /* 0x040fe40000410000 */
[C---:B------:R-:W-:Y:S01]  /*aae0*/  FMUL.FTZ R24, R132.reuse, R108 ;  /* 0x0000006c84187220 */ /* 0x040fe20000410000 */
[----:B------:R-:W2:Y:S01]  /*aaf0*/  MUFU.EX2 R3, R3 ;  /* 0x0000000300037308 */ /* 0x000ea20000000800 */
[C---:B------:R-:W-:Y:S02]  /*ab00*/  FMUL.FTZ R25, R132.reuse, R109 ;  /* 0x0000006d84197220 */ /* 0x040fe40000410000 */
[C---:B------:R-:W-:Y:S01]  /*ab10*/  FMUL.FTZ R32, R132.reuse, R100 ;  /* 0x0000006484207220 */ /* 0x040fe20000410000 */
[----:B-1----:R-:W-:Y:S01]  /*ab20*/  F2FP.PACK_AB R128, R175, R176 ;  /* 0x000000b0af80723e */ /* 0x002fe200000000ff */
[----:B------:R-:W-:Y:S02]  /*ab30*/  FMUL.FTZ R33, R132, R101 ;  /* 0x0000006584217220 */ /* 0x000fe40000410000 */
[--C-:B------:R-:W-:Y:S02]  /*ab40*/  FFMA.FTZ R179, R234, c[0x0][0x2d0], -R145.reuse ;  /* 0x0000b400eab37a23 */ /* 0x100fe40000010891 */
[--C-:B------:R-:W-:Y:S01]  /*ab50*/  FFMA.FTZ R180, R180, c[0x0][0x2d0], -R145.reuse ;  /* 0x0000b400b4b47a23 */ /* 0x100fe20000010891 */
[----:B------:R-:W1:Y:S01]  /*ab60*/  MUFU.EX2 R172, R172 ;  /* 0x000000ac00ac7308 */ /* 0x000e620000000800 */
[--C-:B------:R-:W-:Y:S02]  /*ab70*/  FFMA.FTZ R183, R230, c[0x0][0x2d0], -R145.reuse ;  /* 0x0000b400e6b77a23 */ /* 0x100fe40000010891 */
[--C-:B------:R-:W-:Y:S02]  /*ab80*/  FFMA.FTZ R190, R228, c[0x0][0x2d0], -R145.reuse ;  /* 0x0000b400e4be7a23 */ /* 0x100fe40000010891 */
[----:B------:R-:W-:Y:S02]  /*ab90*/  FFMA.FTZ R225, R166, c[0x0][0x2d0], -R145 ;  /* 0x0000b400a6e17a23 */ /* 0x000fe40000010891 */
[----:B------:R-:W-:Y:S02]  /*aba0*/  FFMA.FTZ R228, R160, c[0x0][0x2d0], -R147 ;  /* 0x0000b400a0e47a23 */ /* 0x000fe40000010893 */
[----:B------:R-:W-:Y:S01]  /*abb0*/  LDSM.16.MT88.4 R160, [R168+0x3900] ;  /* 0x00390000a8a0783b */ /* 0x000fe20000004200 */
[----:B------:R-:W-:Y:S01]  /*abc0*/  MUFU.EX2 R174, R174 ;  /* 0x000000ae00ae7308 */ /* 0x000fe20000000800 */
[--C-:B------:R-:W-:Y:S02]  /*abd0*/  FFMA.FTZ R229, R158, c[0x0][0x2d0], -R145.reuse ;  /* 0x0000b4009ee57a23 */ /* 0x100fe40000010891 */
[--C-:B------:R-:W-:Y:S02]  /*abe0*/  FFMA.FTZ R230, R156, c[0x0][0x2d0], -R145.reuse ;  /* 0x0000b4009ce67a23 */ /* 0x100fe40000010891 */
[C---:B--2---:R-:W-:Y:S02]  /*abf0*/  FMUL.FTZ R6, R3.reuse, R130 ;  /* 0x0000008203067220 */ /* 0x044fe40000410000 */
[C---:B------:R-:W-:Y:S01]  /*ac00*/  FMUL.FTZ R7, R3.reuse, R131 ;  /* 0x0000008303077220 */ /* 0x040fe20000410000 */
[----:B------:R-:W-:Y:S01]  /*ac10*/  LDSM.16.MT88.4 R156, [R134+UR4+0x3900] ;  /* 0x00390004869c783b */ /* 0x000fe20008004200 */
[C---:B------:R-:W-:Y:S01]  /*ac20*/  FMUL.FTZ R10, R3.reuse, R126 ;  /* 0x0000007e030a7220 */ /* 0x040fe20000410000 */
[----:B------:R-:W2:Y:S01]  /*ac30*/  MUFU.EX2 R171, R171 ;  /* 0x000000ab00ab7308 */ /* 0x000ea20000000800 */
[C---:B------:R-:W-:Y:S02]  /*ac40*/  FMUL.FTZ R11, R3.reuse, R127 ;  /* 0x0000007f030b7220 */ /* 0x040fe40000410000 */
[C---:B------:R-:W-:Y:S01]  /*ac50*/  FMUL.FTZ R18, R3.reuse, R118 ;  /* 0x0000007603127220 */ /* 0x040fe20000410000 */
[----:B-1----:R-:W-:Y:S01]  /*ac60*/  F2FP.PACK_AB R130, R172, R173 ;  /* 0x000000adac82723e */ /* 0x002fe200000000ff */
[C---:B------:R-:W-:Y:S01]  /*ac70*/  FMUL.FTZ R19, R3.reuse, R119 ;  /* 0x0000007703137220 */ /* 0x040fe20000410000 */
[----:B------:R-:W-:Y:S01]  /*ac80*/  LDSM.16.MT88.4 R124, [R135+UR4+0x2900] ;  /* 0x00290004877c783b */ /* 0x000fe20008004200 */
[C---:B------:R-:W-:Y:S02]  /*ac90*/  FMUL.FTZ R26, R3.reuse, R110 ;  /* 0x0000006e031a7220 */ /* 0x040fe40000410000 */
[C---:B------:R-:W-:Y:S01]  /*aca0*/  FMUL.FTZ R27, R3.reuse, R111 ;  /* 0x0000006f031b7220 */ /* 0x040fe20000410000 */
[----:B------:R-:W-:Y:S01]  /*acb0*/  MUFU.EX2 R170, R170 ;  /* 0x000000aa00aa7308 */ /* 0x000fe20000000800 */
[C---:B------:R-:W-:Y:S02]  /*acc0*/  FMUL.FTZ R34, R3.reuse, R102 ;  /* 0x0000006603227220 */ /* 0x040fe40000410000 */
[----:B------:R-:W-:Y:S01]  /*acd0*/  FMUL.FTZ R35, R3, R103 ;  /* 0x0000006703237220 */ /* 0x000fe20000410000 */
[----:B------:R-:W-:Y:S01]  /*ace0*/  LDSM.16.MT88.4 R108, [R168+0x2100] ;  /* 0x00210000a86c783b */ /* 0x000fe20000004200 */
[--C-:B------:R-:W-:Y:S02]  /*acf0*/  FFMA.FTZ R233, R150, c[0x0][0x2d0], -R145.reuse ;  /* 0x0000b40096e97a23 */ /* 0x100fe40000010891 */
[--C-:B------:R-:W-:Y:S02]  /*ad00*/  FFMA.FTZ R234, R148, c[0x0][0x2d0], -R145.reuse ;  /* 0x0000b40094ea7a23 */ /* 0x100fe40000010891 */
[--C-:B------:R-:W-:Y:S01]  /*ad10*/  FFMA.FTZ R237, R142, c[0x0][0x2d0], -R145.reuse ;  /* 0x0000b4008eed7a23 */ /* 0x100fe20000010891 */
[----:B------:R-:W1:Y:S01]  /*ad20*/  MUFU.EX2 R169, R169 ;  /* 0x000000a900a97308 */ /* 0x000e620000000800 */
[----:B------:R-:W-:Y:S01]  /*ad30*/  FFMA.FTZ R238, R144, c[0x0][0x2d0], -R145 ;  /* 0x0000b40090ee7a23 */ /* 0x000fe20000010891 */
[----:B------:R-:W-:Y:S01]  /*ad40*/  LDSM.16.MT88.4 R100, [R134+UR4+0x2100] ;  /* 0x002100048664783b */ /* 0x000fe20008004200 */
[C---:B------:R-:W-:Y:S01]  /*ad50*/  FMUL.FTZ R36, R132.reuse, R36 ;  /* 0x0000002484247220 */ /* 0x040fe20000410000 */
[----:B--2---:R-:W-:Y:S01]  /*ad60*/  F2FP.PACK_AB R129, R171, R174 ;  /* 0x000000aeab81723e */ /* 0x004fe200000000ff */
[C---:B------:R-:W-:Y:S02]  /*ad70*/  FMUL.FTZ R37, R132.reuse, R37 ;  /* 0x0000002584257220 */ /* 0x040fe40000410000 */
[C---:B------:R-:W-:Y:S02]  /*ad80*/  FMUL.FTZ R38, R3.reuse, R38 ;  /* 0x0000002603267220 */ /* 0x040fe40000410000 */
[C---:B------:R-:W-:Y:S01]  /*ad90*/  FMUL.FTZ R39, R3.reuse, R39 ;  /* 0x0000002703277220 */ /* 0x040fe20000410000 */
[----:B------:R-:W-:Y:S01]  /*ada0*/  LDSM.16.MT88.4 R116, [R134+UR4+0x900] ;  /* 0x000900048674783b */ /* 0x000fe20008004200 */
[C---:B------:R-:W-:Y:S01]  /*adb0*/  FMUL.FTZ R40, R132.reuse, R40 ;  /* 0x0000002884287220 */ /* 0x040fe20000410000 */
[----:B------:R-:W-:Y:S01]  /*adc0*/  MUFU.EX2 R177, R177 ;  /* 0x000000b100b17308 */ /* 0x000fe20000000800 */
[C---:B------:R-:W-:Y:S02]  /*add0*/  FMUL.FTZ R41, R132.reuse, R41 ;  /* 0x0000002984297220 */ /* 0x040fe40000410000 */
[C---:B------:R-:W-:Y:S02]  /*ade0*/  FMUL.FTZ R42, R3.reuse, R42 ;  /* 0x0000002a032a7220 */ /* 0x040fe40000410000 */
[C---:B------:R-:W-:Y:S01]  /*adf0*/  FMUL.FTZ R43, R3.reuse, R43 ;  /* 0x0000002b032b7220 */ /* 0x040fe20000410000 */
[----:B------:R-:W-:Y:S01]  /*ae00*/  LDSM.16.MT88.4 R148, [R135+UR4+0x3900] ;  /* 0x003900048794783b */ /* 0x000fe20008004200 */
[C---:B------:R-:W-:Y:S02]  /*ae10*/  FMUL.FTZ R44, R132.reuse, R44 ;  /* 0x0000002c842c7220 */ /* 0x040fe40000410000 */
[C---:B------:R-:W-:Y:S01]  /*ae20*/  FMUL.FTZ R45, R132.reuse, R45 ;  /* 0x0000002d842d7220 */ /* 0x040fe20000410000 */
[----:B------:R-:W-:Y:S01]  /*ae30*/  MUFU.EX2 R179, R179 ;  /* 0x000000b300b37308 */ /* 0x000fe20000000800 */
[----:B------:R-:W-:Y:S01]  /*ae40*/  FMUL.FTZ R46, R3, R46 ;  /* 0x0000002e032e7220 */ /* 0x000fe20000410000 */
        /* <DEDUP_REMOVED lines=15> */
[----:B------:R-:W4:Y:S01]  /*af40*/  LDSM.16.MT88.4 R120, [R168+0x100] ;  /* 0x00010000a878783b */ /* 0x000f220000004200 */
[C---:B------:R-:W-:Y:S02]  /*af50*/  FMUL.FTZ R52, R132.reuse, R52 ;  /* 0x0000003484347220 */ /* 0x040fe40000410000 */
[C---:B------:R-:W-:Y:S02]  /*af60*/  FMUL.FTZ R53, R132.reuse, R53 ;  /* 0x0000003584357220 */ /* 0x040fe40000410000 */
[C---:B---3--:R-:W-:Y:S03]  /*af70*/  HMMA.16816.F32 R12, R128.reuse, R20, R12 ;  /* 0x00000014800c723c */ /* 0x048fe6000000180c */
        /* <DEDUP_REMOVED lines=10> */
[----:B------:R-:W3:Y:S01]  /*b020*/  LDSM.16.MT88.4 R112, [R135+UR4+0x2100] ;  /* 0x002100048770783b */ /* 0x000ee20008004200 */
        /* <DEDUP_REMOVED lines=14> */
[----:B------:R-:W5:Y:S01]  /*b110*/  LDSM.16.MT88.4 R104, [R133+0x2100] ;  /* 0x002100008568783b */ /* 0x000f620000004200 */
[C---:B------:R-:W-:Y:S02]  /*b120*/  FMUL.FTZ R62, R3.reuse, R62 ;  /* 0x0000003e033e7220 */ /* 0x040fe40000410000 */
[C---:B------:R-:W-:Y:S02]  /*b130*/  FMUL.FTZ R63, R3.reuse, R63 ;  /* 0x0000003f033f7220 */ /* 0x040fe40000410000 */
[C---:B----4-:R-:W-:Y:S02]  /*b140*/  HMMA.16816.F32 R28, R128.reuse, R120, R28 ;  /* 0x00000078801c723c */ /* 0x050fe4000000181c */
        /* <DEDUP_REMOVED lines=14> */
[----:B------:R-:W-:Y:S03]  /*b230*/  LDSM.16.MT88.4 R112, [R135+UR4+0x900] ;  /* 0x000900048770783b */ /* 0x000fe60008004200 */
[C---:B------:R-:W-:Y:S02]  /*b240*/  FMUL.FTZ R71, R3.reuse, R71 ;  /* 0x0000004703477220 */ /* 0x040fe40000410000 */
[C---:B------:R-:W-:Y:S02]  /*b250*/  FMUL.FTZ R72, R132.reuse, R72 ;  /* 0x0000004884487220 */ /* 0x040fe40000410000 */
[C---:B------:R-:W-:Y:S01]  /*b260*/  FMUL.FTZ R73, R132.reuse, R73 ;  /* 0x0000004984497220 */ /* 0x040fe20000410000 */
[----:B------:R-:W-:Y:S01]  /*b270*/  MUFU.EX2 R235, R235 ;  /* 0x000000eb00eb7308 */ /* 0x000fe20000000800 */
[C---:B-----5:R-:W-:Y:S03]  /*b280*/  HMMA.16816.F32 R44, R128.reuse, R104, R44 ;  /* 0x00000068802c723c */ /* 0x060fe6000000182c */
[C---:B------:R-:W-:Y:S02]  /*b290*/  FMUL.FTZ R74, R3.reuse, R74 ;  /* 0x0000004a034a7220 */ /* 0x040fe40000410000 */
[C---:B------:R-:W-:Y:S02]  /*b2a0*/  FMUL.FTZ R75, R3.reuse, R75 ;  /* 0x0000004b034b7220 */ /* 0x040fe40000410000 */
[C---:B------:R-:W-:Y:S01]  /*b2b0*/  FMUL.FTZ R76, R132.reuse, R76 ;  /* 0x0000004c844c7220 */ /* 0x040fe20000410000 */
[C---:B------:R-:W-:Y:S01]  /*b2c0*/  HMMA.16816.F32 R48, R128.reuse, R106, R48 ;  /* 0x0000006a8030723c */ /* 0x040fe20000001830 */
[----:B------:R-:W3:Y:S01]  /*b2d0*/  LDSM.16.MT88.4 R104, [R135+UR4+0x4100] ;  /* 0x004100048768783b */ /* 0x000ee20008004200 */
        /* <DEDUP_REMOVED lines=8> */
[----:B------:R-:W4:Y:S03]  /*b360*/  LDSM.16.MT88.4 R100, [R133+0x4100] ;  /* 0x004100008564783b */ /* 0x000f260000004200 */
[C---:B------:R-:W-:Y:S02]  /*b370*/  FMUL.FTZ R81, R132.reuse, R81 ;  /* 0x0000005184517220 */ /* 0x040fe40000410000 */
[C---:B------:R-:W-:Y:S02]  /*b380*/  FMUL.FTZ R82, R3.reuse, R82 ;  /* 0x0000005203527220 */ /* 0x040fe40000410000 */
[C---:B------:R-:W-:Y:S04]  /*b390*/  HMMA.16816.F32 R60, R128.reuse, R108, R60 ;  /* 0x0000006c803c723c */ /* 0x040fe8000000183c */
[C---:B------:R-:W-:Y:S02]  /*b3a0*/  FMUL.FTZ R83, R3.reuse, R83 ;  /* 0x0000005303537220 */ /* 0x040fe40000410000 */
[C---:B------:R-:W-:Y:S02]  /*b3b0*/  FMUL.FTZ R84, R132.reuse, R84 ;  /* 0x0000005484547220 */ /* 0x040fe40000410000 */
[C---:B------:R-:W-:Y:S01]  /*b3c0*/  HMMA.16816.F32 R64, R128.reuse, R110, R64 ;  /* 0x0000006e8040723c */ /* 0x040fe20000001840 */
[----:B------:R-:W5:Y:S03]  /*b3d0*/  LDSM.16.MT88.4 R108, [R134+UR4+0x4100] ;  /* 0x00410004866c783b */ /* 0x000f660008004200 */
[----:B------:R-:W-:Y:S02]  /*b3e0*/  FMUL.FTZ R85, R132, R85 ;  /* 0x0000005584557220 */ /* 0x000fe40000410000 */
[C---:B------:R-:W-:Y:S02]  /*b3f0*/  FMUL.FTZ R86, R3.reuse, R86 ;  /* 0x0000005603567220 */ /* 0x040fe40000410000 */
[C---:B------:R-:W-:Y:S01]  /*b400*/  FMUL.FTZ R87, R3.reuse, R87 ;  /* 0x0000005703577220 */ /* 0x040fe20000410000 */
[C---:B---3--:R-:W-:Y:S03]  /*b410*/  HMMA.16816.F32 R68, R128.reuse, R104, R68 ;  /* 0x000000688044723c */ /* 0x048fe60000001844 */
[--C-:B------:R-:W-:Y:S02]  /*b420*/  FFMA.FTZ R178, R178, c[0x0][0x2d0], -R147.reuse ;  /* 0x0000b400b2b27a23 */ /* 0x100fe40000010893 */
[--C-:B------:R-:W-:Y:S02]  /*b430*/  FFMA.FTZ R181, R232, c[0x0][0x2d0], -R147.reuse ;  /* 0x0000b400e8b57a23 */ /* 0x100fe40000010893 */
[--C-:B------:R-:W-:Y:S01]  /*b440*/  FFMA.FTZ R232, R152, c[0x0][0x2d0], -R147.reuse ;  /* 0x0000b40098e87a23 */ /* 0x100fe20000010893 */
[C---:B------:R-:W-:Y:S01]  /*b450*/  HMMA.16816.F32 R72, R128.reuse, R106, R72 ;  /* 0x0000006a8048723c */ /* 0x040fe20000001848 */
[----:B------:R-:W3:Y:S01]  /*b460*/  LDSM.16.MT88.4 R104, [R168+0x4100] ;  /* 0x00410000a868783b */ /* 0x000ee20000004200 */
[----:B------:R-:W5:Y:S02]  /*b470*/  MUFU.EX2 R178, R178 ;  /* 0x000000b200b27308 */ /* 0x000f640000000800 */
[--C-:B------:R-:W-:Y:S02]  /*b480*/  FFMA.FTZ R182, R182, c[0x0][0x2d0], -R147.reuse ;  /* 0x0000b400b6b67a23 */ /* 0x100fe40000010893 */
[C---:B------:R-:W-:Y:S02]  /*b490*/  FMUL.FTZ R88, R132.reuse, R88 ;  /* 0x0000005884587220 */ /* 0x040fe40000410000 */
[C---:B----4-:R-:W-:Y:S01]  /*b4a0*/  HMMA.16816.F32 R76, R128.reuse, R100, R76 ;  /* 0x00000064804c723c */ /* 0x050fe2000000184c */
[----:B------:R-:W-:Y:S03]  /*b4b0*/  LDSM.16.MT88.4 R152, [R133+0x3900] ;  /* 0x003900008598783b */ /* 0x000fe60000004200 */
[----:B------:R-:W-:Y:S01]  /*b4c0*/  FMUL.FTZ R89, R132, R89 ;  /* 0x0000005984597220 */ /* 0x000fe20000410000 */
[----:B------:R-:W-:Y:S01]  /*b4d0*/  MUFU.EX2 R181, R181 ;  /* 0x000000b500b57308 */ /* 0x000fe20000000800 */
[C---:B------:R-:W-:Y:S01]  /*b4e0*/  FMUL.FTZ R90, R3.reuse, R90 ;  /* 0x0000005a035a7220 */ /* 0x040fe20000410000 */
[----:B-1----:R-:W-:Y:S01]  /*b4f0*/  F2FP.PACK_AB R101, R180, R179 ;  /* 0x000000b3b465723e */ /* 0x002fe200000000ff */
[C---:B------:R-:W-:Y:S04]  /*b500*/  HMMA.16816.F32 R80, R128.reuse, R102, R80 ;  /* 0x000000668050723c */ /* 0x040fe80000001850 */
[C---:B------:R-:W-:Y:S02]  /*b510*/  FMUL.FTZ R91, R3.reuse, R91 ;  /* 0x0000005b035b7220 */ /* 0x040fe40000410000 */
[----:B------:R-:W-:Y:S01]  /*b520*/  FMUL.FTZ R92, R132, R92 ;  /* 0x0000005c845c7220 */ /* 0x000fe20000410000 */
[----:B--2---:R-:W-:Y:S01]  /*b530*/  F2FP.PACK_AB R103, R190, R183 ;  /* 0x000000b7be67723e */ /* 0x004fe200000000ff */
[C---:B-----5:R-:W-:Y:S01]  /*b540*/  HMMA.16816.F32 R84, R128.reuse, R108, R84 ;  /* 0x0000006c8054723c */ /* 0x060fe20000001854 */
[----:B------:R-:W1:Y:S03]  /*b550*/  MUFU.EX2 R182, R182 ;  /* 0x000000b600b67308 */ /* 0x000e660000000800 */
[----:B------:R-:W-:Y:S01]  /*b560*/  FMUL.FTZ R93, R132, R93 ;  /* 0x0000005d845d7220 */ /* 0x000fe20000410000 */
[----:B------:R-:W-:Y:S01]  /*b570*/  F2FP.PACK_AB R100, R178, R177 ;  /* 0x000000b1b264723e */ /* 0x000fe200000000ff */
[C---:B------:R-:W-:Y:S02]  /*b580*/  FMUL.FTZ R94, R3.reuse, R94 ;  /* 0x0000005e035e7220 */ /* 0x040fe40000410000 */
[C---:B------:R-:W-:Y:S01]  /*b590*/  HMMA.16816.F32 R88, R128.reuse, R110, R88 ;  /* 0x0000006e8058723c */ /* 0x040fe20000001858 */
[----:B------:R-:W2:Y:S02]  /*b5a0*/  LDSM.16.MT88.4 R108, [R133+0x900] ;  /* 0x00090000856c783b */ /* 0x000ea40000004200 */
[----:B------:R-:W-:Y:S01]  /*b5b0*/  MUFU.EX2 R232, R232 ;  /* 0x000000e800e87308 */ /* 0x000fe20000000800 */
[C---:B------:R-:W-:Y:S02]  /*b5c0*/  FMUL.FTZ R95, R3.reuse, R95 ;  /* 0x0000005f035f7220 */ /* 0x040fe40000410000 */
[C---:B------:R-:W-:Y:S02]  /*b5d0*/  FMUL.FTZ R96, R132.reuse, R96 ;  /* 0x0000006084607220 */ /* 0x040fe40000410000 */
[----:B------:R-:W-:Y:S03]  /*b5e0*/  FMUL.FTZ R97, R132, R97 ;  /* 0x0000006184617220 */ /* 0x000fe60000410000 */
[C---:B---3--:R-:W-:Y:S03]  /*b5f0*/  HMMA.16816.F32 R92, R128.reuse, R104, R92 ;  /* 0x00000068805c723c */ /* 0x048fe6000000185c */
[C---:B------:R-:W-:Y:S02]  /*b600*/  FMUL.FTZ R98, R3.reuse, R98 ;  /* 0x0000006203627220 */ /* 0x040fe40000410000 */
[----:B------:R-:W-:Y:S01]  /*b610*/  FMUL.FTZ R99, R3, R99 ;  /* 0x0000006303637220 */ /* 0x000fe20000410000 */
[----:B-1----:R-:W-:Y:S01]  /*b620*/  F2FP.PACK_AB R102, R182, R181 ;  /* 0x000000b5b666723e */ /* 0x002fe200000000ff */
[----:B------:R-:W-:Y:S02]  /*b630*/  FFMA.FTZ R213, R226, c[0x0][0x2d0], -R147 ;  /* 0x0000b400e2d57a23 */ /* 0x000fe40000010893 */
[----:B------:R-:W-:Y:S02]  /*b640*/  FFMA.FTZ R226, R164, c[0x0][0x2d0], -R145 ;  /* 0x0000b400a4e27a23 */ /* 0x000fe40000010891 */
[----:B------:R-:W-:Y:S01]  /*b650*/  LDSM.16.MT88.4 R164, [R135+UR4+0x5900] ;  /* 0x0059000487a4783b */ /* 0x000fe20008004200 */
[----:B------:R-:W-:Y:S01]  /*b660*/  HMMA.16816.F32 R96, R128, R106, R96 ;  /* 0x0000006a8060723c */ /* 0x000fe20000001860 */
[----:B------:R-:W-:Y:S02]  /*b670*/  MUFU.EX2 R213, R213 ;  /* 0x000000d500d57308 */ /* 0x000fe40000000800 */
[--C-:B------:R-:W-:Y:S02]  /*b680*/  FFMA.FTZ R224, R224, c[0x0][0x2d0], -R147.reuse ;  /* 0x0000b400e0e07a23 */ /* 0x100fe40000010893 */
[----:B------:R-:W-:Y:S02]  /*b690*/  FFMA.FTZ R147, R143, c[0x0][0x2d0], -R147 ;  /* 0x0000b4008f937a23 */ /* 0x000fe40000010893 */
[----:B------:R-:W1:Y:S01]  /*b6a0*/  LDSM.16.MT88.4 R104, [R134+UR4+0x2900] ;  /* 0x002900048668783b */ /* 0x000e620008004200 */
[C---:B------:R-:W-:Y:S03]  /*b6b0*/  HMMA.16816.F32 R4, R100.reuse, R112, R4 ;  /* 0x000000706404723c */ /* 0x040fe60000001804 */
[----:B------:R3:W-:Y:S02]  /*b6c0*/  MUFU.EX2 R236, R147 ;  /* 0x0000009300ec7308 */ /* 0x0007e40000000800 */
[----:B------:R-:W-:Y:S02]  /*b6d0*/  FFMA.FTZ R176, R132, R207, R176 ;  /* 0x000000cf84b07223 */ /* 0x000fe400000100b0 */
[----:B------:R-:W-:Y:S01]  /*b6e0*/  LDSM.16.MT88.4 R128, [R135+UR4+0x3100] ;  /* 0x003100048780783b */ /* 0x000fe20008004200 */
[C---:B------:R-:W-:Y:S04]  /*b6f0*/  HMMA.16816.F32 R8, R100.reuse, R114, R8 ;  /* 0x000000726408723c */ /* 0x040fe80000001808 */
[----:B------:R-:W-:Y:S01]  /*b700*/  FFMA.FTZ R174, R3, R208, R174 ;  /* 0x000000d003ae7223 */ /* 0x000fe200000100ae */
[----:B------:R-:W4:Y:S01]  /*b710*/  MUFU.EX2 R224, R224 ;  /* 0x000000e000e07308 */ /* 0x000f220000000800 */
[----:B------:R-:W-:Y:S01]  /*b720*/  IADD3 R3, R223, -0x2, RZ ;  /* 0xfffffffedf037810 */ /* 0x000fe20007ffe0ff */
[----:B------:R-:W-:Y:S01]  /*b730*/  LDSM.16.MT88.4 R112, [R135+UR4+0x4900] ;  /* 0x004900048770783b */ /* 0x000fe20008004200 */
[C---:B--2---:R-:W-:Y:S03]  /*b740*/  HMMA.16816.F32 R12, R100.reuse, R108, R12 ;  /* 0x0000006c640c723c */ /* 0x044fe6000000180c */
[----:B------:R-:W-:Y:S01]  /*b750*/  ISETP.GE.AND P0, PT, R3, R194, PT ;  /* 0x000000c20300720c */ /* 0x000fe20003f06270 */
[----:B------:R-:W-:Y:S02]  /*b760*/  FADD.FTZ R176, R175, R176 ;  /* 0x000000b0afb07221 */ /* 0x000fe40000010000 */
[----:B------:R-:W-:Y:S01]  /*b770*/  FADD.FTZ R171, R171, R174 ;  /* 0x000000aeabab7221 */ /* 0x000fe20000010000 */
[----:B------:R-:W-:Y:S01]  /*b780*/  LDSM.16.MT88.4 R140, [R134+UR4+0x1900] ;  /* 0x00190004868c783b */ /* 0x000fe20008004200 */
[C---:B------:R-:W-:Y:S01]  /*b790*/  HMMA.16816.F32 R16, R100.reuse, R110, R16 ;  /* 0x0000006e6410723c */ /* 0x040fe20000001810 */
[----:B------:R-:W2:Y:S03]  /*b7a0*/  MUFU.EX2 R226, R226 ;  /* 0x000000e200e27308 */ /* 0x000ea60000000800 */
[----:B------:R-:W-:Y:S02]  /*b7b0*/  FADD.FTZ R173, R173, R176 ;  /* 0x000000b0adad7221 */ /* 0x000fe40000010000 */
[----:B------:R-:W-:Y:S01]  /*b7c0*/  FADD.FTZ R170, R170, R171 ;  /* 0x000000abaaaa7221 */ /* 0x000fe20000010000 */
[----:B------:R-:W5:Y:S01]  /*b7d0*/  LDSM.16.MT88.4 R108, [R168+0x2900] ;  /* 0x00290000a86c783b */ /* 0x000f620000004200 */
[C---:B------:R-:W-:Y:S04]  /*b7e0*/  HMMA.16816.F32 R20, R100.reuse, R116, R20 ;  /* 0x000000746414723c */ /* 0x040fe80000001814 */
[----:B------:R-:W-:Y:S02]  /*b7f0*/  FADD.FTZ R172, R172, R173 ;  /* 0x000000adacac7221 */ /* 0x000fe40000010000 */
[----:B------:R-:W-:Y:S01]  /*b800*/  FADD.FTZ R170, R169, R170 ;  /* 0x000000aaa9aa7221 */ /* 0x000fe20000010000 */
[----:B---3--:R-:W-:Y:S01]  /*b810*/  LDSM.16.MT88.4 R144, [R168+0x1900] ;  /* 0x00190000a890783b */ /* 0x008fe20000004200 */
[C---:B------:R-:W-:Y:S04]  /*b820*/  HMMA.16816.F32 R24, R100.reuse, R118, R24 ;  /* 0x000000766418723c */ /* 0x040fe80000001818 */
[----:B------:R-:W-:Y:S02]  /*b830*/  FADD.FTZ R177, R177, R172 ;  /* 0x000000acb1b17221 */ /* 0x000fe40000010000 */
[----:B------:R-:W-:Y:S01]  /*b840*/  FADD.FTZ R179, R179, R170 ;  /* 0x000000aab3b37221 */ /* 0x000fe20000010000 */
[----:B------:R-:W3:Y:S01]  /*b850*/  LDSM.16.MT88.4 R116, [R133+0x4900] ;  /* 0x004900008574783b */ /* 0x000ee20000004200 */
[C---:B------:R-:W-:Y:S04]  /*b860*/  HMMA.16816.F32 R28, R100.reuse, R120, R28 ;  /* 0x00000078641c723c */ /* 0x040fe8000000181c */
[----:B------:R-:W-:Y:S02]  /*b870*/  FADD.FTZ R178, R178, R177 ;  /* 0x000000b1b2b27221 */ /* 0x000fe40000010000 */
[----:B------:R-:W-:Y:S02]  /*b880*/  FADD.FTZ R180, R180, R179 ;  /* 0x000000b3b4b47221 */ /* 0x000fe40000010000 */
[C---:B------:R-:W-:Y:S01]  /*b890*/  HMMA.16816.F32 R32, R100.reuse, R122, R32 ;  /* 0x0000007a6420723c */ /* 0x040fe20000001820 */
[----:B------:R-:W-:Y:S03]  /*b8a0*/  LDSM.16.MT88.4 R120, [R134+UR4+0x1100] ;  /* 0x001100048678783b */ /* 0x000fe60008004200 */
[----:B------:R-:W-:Y:S02]  /*b8b0*/  FADD.FTZ R181, R181, R178 ;  /* 0x000000b2b5b57221 */ /* 0x000fe40000010000 */
[----:B------:R-:W-:Y:S02]  /*b8c0*/  FADD.FTZ R183, R183, R180 ;  /* 0x000000b4b7b77221 */ /* 0x000fe40000010000 */
[C---:B------:R-:W-:Y:S04]  /*b8d0*/  HMMA.16816.F32 R36, R100.reuse, R124, R36 ;  /* 0x0000007c6424723c */ /* 0x040fe80000001824 */
[----:B------:R-:W-:Y:S02]  /*b8e0*/  FADD.FTZ R182, R182, R181 ;  /* 0x000000b5b6b67221 */ /* 0x000fe40000010000 */
[----:B------:R-:W-:Y:S02]  /*b8f0*/  FADD.FTZ R190, R190, R183 ;  /* 0x000000b7bebe7221 */ /* 0x000fe40000010000 */
[C---:B------:R-:W-:Y:S01]  /*b900*/  HMMA.16816.F32 R40, R100.reuse, R126, R40 ;  /* 0x0000007e6428723c */ /* 0x040fe20000001828 */
[----:B------:R-:W-:Y:S07]  /*b910*/  LDSM.16.MT88.4 R124, [R168+0x1100] ;  /* 0x00110000a87c783b */ /* 0x000fee0000004200 */
[C---:B------:R-:W-:Y:S08]  /*b920*/  HMMA.16816.F32 R44, R100.reuse, R136, R44 ;  /* 0x00000088642c723c */ /* 0x040ff0000000182c */
[C---:B------:R-:W-:Y:S01]  /*b930*/  HMMA.16816.F32 R48, R100.reuse, R138, R48 ;  /* 0x0000008a6430723c */ /* 0x040fe20000001830 */
[----:B------:R-:W-:Y:S07]  /*b940*/  LDSM.16.MT88.4 R136, [R134+UR4+0x3100] ;  /* 0x003100048688783b */ /* 0x000fee0008004200 */
[C---:B-1----:R-:W-:Y:S08]  /*b950*/  HMMA.16816.F32 R52, R100.reuse, R104, R52 ;  /* 0x000000686434723c */ /* 0x042ff00000001834 */
[C---:B------:R-:W-:Y:S01]  /*b960*/  HMMA.16816.F32 R56, R100.reuse, R106, R56 ;  /* 0x0000006a6438723c */ /* 0x040fe20000001838 */
[----:B------:R-:W1:Y:S07]  /*b970*/  LDSM.16.MT88.4 R104, [R134+UR4+0x4900] ;  /* 0x004900048668783b */ /* 0x000e6e0008004200 */
[C---:B-----5:R-:W-:Y:S08]  /*b980*/  HMMA.16816.F32 R60, R100.reuse, R108, R60 ;  /* 0x0000006c643c723c */ /* 0x060ff0000000183c */
[C---:B------:R-:W-:Y:S01]  /*b990*/  HMMA.16816.F32 R64, R100.reuse, R110, R64 ;  /* 0x0000006e6440723c */ /* 0x040fe20000001840 */
[----:B------:R-:W5:Y:S07]  /*b9a0*/  LDSM.16.MT88.4 R108, [R168+0x4900] ;  /* 0x00490000a86c783b */ /* 0x000f6e0000004200 */
[C---:B------:R-:W-:Y:S08]  /*b9b0*/  HMMA.16816.F32 R68, R100.reuse, R112, R68 ;  /* 0x000000706444723c */ /* 0x040ff00000001844 */
[C---:B------:R-:W-:Y:S01]  /*b9c0*/  HMMA.16816.F32 R72, R100.reuse, R114, R72 ;  /* 0x000000726448723c */ /* 0x040fe20000001848 */
[----:B------:R-:W2:Y:S07]  /*b9d0*/  LDSM.16.MT88.4 R112, [R135+UR4+0x1100] ;  /* 0x001100048770783b */ /* 0x000eae0008004200 */
[C---:B---3--:R-:W-:Y:S08]  /*b9e0*/  HMMA.16816.F32 R76, R100.reuse, R116, R76 ;  /* 0x00000074644c723c */ /* 0x048ff0000000184c */
[C---:B------:R-:W-:Y:S01]  /*b9f0*/  HMMA.16816.F32 R80, R100.reuse, R118, R80 ;  /* 0x000000766450723c */ /* 0x040fe20000001850 */
[----:B------:R-:W3:Y:S07]  /*ba00*/  LDSM.16.MT88.4 R116, [R133+0x1100] ;  /* 0x001100008574783b */ /* 0x000eee0000004200 */
[C---:B-1----:R-:W-:Y:S08]  /*ba10*/  HMMA.16816.F32 R84, R100.reuse, R104, R84 ;  /* 0x000000686454723c */ /* 0x042ff00000001854 */
[C---:B------:R-:W-:Y:S01]  /*ba20*/  HMMA.16816.F32 R88, R100.reuse, R106, R88 ;  /* 0x0000006a6458723c */ /* 0x040fe20000001858 */
[----:B------:R-:W1:Y:S07]  /*ba30*/  LDSM.16.MT88.4 R104, [R133+0x3100] ;  /* 0x003100008568783b */ /* 0x000e6e0000004200 */
[C---:B-----5:R-:W-:Y:S08]  /*ba40*/  HMMA.16816.F32 R92, R100.reuse, R108, R92 ;  /* 0x0000006c645c723c */ /* 0x060ff0000000185c */
[----:B------:R-:W-:Y:S01]  /*ba50*/  HMMA.16816.F32 R96, R100, R110, R96 ;  /* 0x0000006e6460723c */ /* 0x000fe20000001860 */
[----:B------:R-:W5:Y:S06]  /*ba60*/  LDSM.16.MT88.4 R108, [R168+0x3100] ;  /* 0x00310000a86c783b */ /* 0x000f6c0000004200 */
[----:B----4-:R-:W-:Y:S01]  /*ba70*/  F2FP.PACK_AB R100, R224, R213 ;  /* 0x000000d5e064723e */ /* 0x010fe200000000ff */
[----:B------:R-:W-:Y:S01]  /*ba80*/  FADD.FTZ R213, R213, R182 ;  /* 0x000000b6d5d57221 */ /* 0x000fe20000010000 */
[----:B--2---:R-:W-:Y:S03]  /*ba90*/  F2FP.PACK_AB R101, R226, R225 ;  /* 0x000000e1e265723e */ /* 0x004fe600000000ff */
[----:B------:R-:W-:Y:S01]  /*baa0*/  F2FP.PACK_AB R102, R228, R227 ;  /* 0x000000e3e466723e */ /* 0x000fe200000000ff */
[----:B------:R-:W-:Y:S01]  /*bab0*/  FADD.FTZ R225, R225, R190 ;  /* 0x000000bee1e17221 */ /* 0x000fe20000010000 */
[----:B------:R-:W-:Y:S01]  /*bac0*/  F2FP.PACK_AB R103, R230, R229 ;  /* 0x000000e5e667723e */ /* 0x000fe200000000ff */
[----:B------:R-:W-:Y:S02]  /*bad0*/  FADD.FTZ R224, R224, R213 ;  /* 0x000000d5e0e07221 */ /* 0x000fe40000010000 */
[----:B------:R-:W-:Y:S02]  /*bae0*/  FADD.FTZ R226, R226, R225 ;  /* 0x000000e1e2e27221 */ /* 0x000fe40000010000 */
[----:B------:R-:W-:Y:S02]  /*baf0*/  FADD.FTZ R227, R227, R224 ;  /* 0x000000e0e3e37221 */ /* 0x000fe40000010000 */
[C---:B------:R-:W-:Y:S03]  /*bb00*/  HMMA.16816.F32 R4, R100.reuse, R112, R4 ;  /* 0x000000706404723c */ /* 0x040fe60000001804 */
[----:B------:R-:W-:Y:S02]  /*bb10*/  FADD.FTZ R229, R229, R226 ;  /* 0x000000e2e5e57221 */ /* 0x000fe40000010000 */
[----:B------:R-:W-:Y:S02]  /*bb20*/  FADD.FTZ R228, R228, R227 ;  /* 0x000000e3e4e47221 */ /* 0x000fe40000010000 */
[----:B------:R-:W-:Y:S01]  /*bb30*/  FADD.FTZ R230, R230, R229 ;  /* 0x000000e5e6e67221 */ /* 0x000fe20000010000 */
[C---:B------:R-:W-:Y:S01]  /*bb40*/  HMMA.16816.F32 R8, R100.reuse, R114, R8 ;  /* 0x000000726408723c */ /* 0x040fe20000001808 */
[----:B------:R-:W2:Y:S07]  /*bb50*/  LDSM.16.MT88.4 R112, [R135+UR4+0x5100] ;  /* 0x005100048770783b */ /* 0x000eae0008004200 */
[C---:B---3--:R-:W-:Y:S08]  /*bb60*/  HMMA.16816.F32 R12, R100.reuse, R116, R12 ;  /* 0x00000074640c723c */ /* 0x048ff0000000180c */
[C---:B------:R-:W-:Y:S01]  /*bb70*/  HMMA.16816.F32 R16, R100.reuse, R118, R16 ;  /* 0x000000766410723c */ /* 0x040fe20000001810 */
[----:B------:R-:W-:Y:S07]  /*bb80*/  LDSM.16.MT88.4 R116, [R134+UR4+0x5100] ;  /* 0x005100048674783b */ /* 0x000fee0008004200 */
[C---:B------:R-:W-:Y:S08]  /*bb90*/  HMMA.16816.F32 R20, R100.reuse, R120, R20 ;  /* 0x000000786414723c */ /* 0x040ff00000001814 */
[C---:B------:R-:W-:Y:S08]  /*bba0*/  HMMA.16816.F32 R24, R100.reuse, R122, R24 ;  /* 0x0000007a6418723c */ /* 0x040ff00000001818 */
[C---:B------:R-:W-:Y:S08]  /*bbb0*/  HMMA.16816.F32 R28, R100.reuse, R124, R28 ;  /* 0x0000007c641c723c */ /* 0x040ff0000000181c */
[C---:B------:R-:W-:Y:S01]  /*bbc0*/  HMMA.16816.F32 R32, R100.reuse, R126, R32 ;  /* 0x0000007e6420723c */ /* 0x040fe20000001820 */
[----:B------:R-:W-:Y:S07]  /*bbd0*/  LDSM.16.MT88.4 R124, [R135+UR4+0x1900] ;  /* 0x00190004877c783b */ /* 0x000fee0008004200 */
[C---:B------:R-:W-:Y:S08]  /*bbe0*/  HMMA.16816.F32 R36, R100.reuse, R128, R36 ;  /* 0x000000806424723c */ /* 0x040ff00000001824 */
[C---:B------:R-:W-:Y:S08]  /*bbf0*/  HMMA.16816.F32 R40, R100.reuse, R130, R40 ;  /* 0x000000826428723c */ /* 0x040ff00000001828 */
[C---:B-1----:R-:W-:Y:S08]  /*bc00*/  HMMA.16816.F32 R44, R100.reuse, R104, R44 ;  /* 0x00000068642c723c */ /* 0x042ff0000000182c */
[C---:B------:R-:W-:Y:S01]  /*bc10*/  HMMA.16816.F32 R48, R100.reuse, R106, R48 ;  /* 0x0000006a6430723c */ /* 0x040fe20000001830 */
[----:B------:R-:W1:Y:S07]  /*bc20*/  LDSM.16.MT88.4 R104, [R133+0x5100] ;  /* 0x005100008568783b */ /* 0x000e6e0000004200 */
[C---:B------:R-:W-:Y:S07]  /*bc30*/  HMMA.16816.F32 R52, R100.reuse, R136, R52 ;  /* 0x000000886434723c */ /* 0x040fee0000001834 */
[----:B------:R-:W-:Y:S01]  /*bc40*/  F2FP.PACK_AB R136, R232, R231 ;  /* 0x000000e7e888723e */ /* 0x000fe200000000ff */
[C---:B------:R-:W-:Y:S04]  /*bc50*/  HMMA.16816.F32 R56, R100.reuse, R138, R56 ;  /* 0x0000008a6438723c */ /* 0x040fe80000001838 */
[----:B------:R-:W-:Y:S01]  /*bc60*/  F2FP.PACK_AB R137, R234, R233 ;  /* 0x000000e9ea89723e */ /* 0x000fe200000000ff */
[----:B------:R-:W-:Y:S02]  /*bc70*/  FADD.FTZ R231, R231, R228 ;  /* 0x000000e4e7e77221 */ /* 0x000fe40000010000 */
[----:B------:R-:W-:Y:S01]  /*bc80*/  F2FP.PACK_AB R138, R236, R235 ;  /* 0x000000ebec8a723e */ /* 0x000fe200000000ff */
[C---:B-----5:R-:W-:Y:S04]  /*bc90*/  HMMA.16816.F32 R60, R100.reuse, R108, R60 ;  /* 0x0000006c643c723c */ /* 0x060fe8000000183c */
[----:B------:R-:W-:Y:S01]  /*bca0*/  F2FP.PACK_AB R139, R238, R237 ;  /* 0x000000edee8b723e */ /* 0x000fe200000000ff */
        /* <DEDUP_REMOVED lines=9> */
[C---:B------:R-:W-:Y:S04]  /*bd40*/  HMMA.16816.F32 R72, R100.reuse, R114, R72 ;  /* 0x000000726448723c */ /* 0x040fe80000001848 */
[----:B------:R-:W-:Y:S04]  /*bd50*/  FADD.FTZ R208, R238, R237 ;  /* 0x000000edeed07221 */ /* 0x000fe80000010000 */
[C---:B-1----:R-:W-:Y:S08]  /*bd60*/  HMMA.16816.F32 R76, R100.reuse, R104, R76 ;  /* 0x00000068644c723c */ /* 0x042ff0000000184c */
[C---:B------:R-:W-:Y:S01]  /*bd70*/  HMMA.16816.F32 R80, R100.reuse, R106, R80 ;  /* 0x0000006a6450723c */ /* 0x040fe20000001850 */
[----:B------:R-:W1:Y:S07]  /*bd80*/  LDSM.16.MT88.4 R104, [R133+0x1900] ;  /* 0x001900008568783b */ /* 0x000e6e0000004200 */
[C---:B------:R-:W-:Y:S08]  /*bd90*/  HMMA.16816.F32 R84, R100.reuse, R116, R84 ;  /* 0x000000746454723c */ /* 0x040ff00000001854 */
[C---:B------:R-:W-:Y:S08]  /*bda0*/  HMMA.16816.F32 R88, R100.reuse, R118, R88 ;  /* 0x000000766458723c */ /* 0x040ff00000001858 */
[C---:B---3--:R-:W-:Y:S08]  /*bdb0*/  HMMA.16816.F32 R92, R100.reuse, R108, R92 ;  /* 0x0000006c645c723c */ /* 0x048ff0000000185c */
[----:B------:R-:W-:Y:S08]  /*bdc0*/  HMMA.16816.F32 R96, R100, R110, R96 ;  /* 0x0000006e6460723c */ /* 0x000ff00000001860 */
[C---:B------:R-:W-:Y:S08]  /*bdd0*/  HMMA.16816.F32 R128, R136.reuse, R124, R4 ;  /* 0x0000007c8880723c */ /* 0x040ff00000001804 */
[C---:B------:R-:W-:Y:S01]  /*bde0*/  HMMA.16816.F32 R124, R136.reuse, R126, R8 ;  /* 0x0000007e887c723c */ /* 0x040fe20000001808 */
[----:B------:R-:W2:Y:S07]  /*bdf0*/  LDSM.16.MT88.4 R8, [R133+0x5900] ;  /* 0x005900008508783b */ /* 0x000eae0000004200 */
[C---:B-1----:R-:W-:Y:S01]  /*be00*/  HMMA.16816.F32 R120, R136.reuse, R104, R12 ;  /* 0x000000688878723c */ /* 0x042fe2000000180c */
[----:B------:R-:W1:Y:S07]  /*be10*/  LDSM.16.MT88.4 R12, [R134+UR4+0x5900] ;  /* 0x00590004860c783b */ /* 0x000e6e0008004200 */
[C---:B------:R-:W-:Y:S01]  /*be20*/  HMMA.16816.F32 R116, R136.reuse, R106, R16 ;  /* 0x0000006a8874723c */ /* 0x040fe20000001810 */
[----:B------:R-:W3:Y:S07]  /*be30*/  LDSM.16.MT88.4 R16, [R168+0x5900] ;  /* 0x00590000a810783b */ /* 0x000eee0000004200 */
        /* <DEDUP_REMOVED lines=20> */
[----:B------:R-:W-:-:S07]  /*bf80*/  @!P0 BRA `(.L_x_938) ;  /* 0x000003f000008947 */ /* 0x000fce0003800000 */
[----:B------:R-:W-:Y:S01]  /*bf90*/  ISETP.NE.AND P1, PT, R195, 0x1, PT ;  /* 0x00000001c300780c */ /* 0x000fe20003f25270 */
[----:B------:R-:W-:Y:S01]  /*bfa0*/  IMAD R6, R223, 0x40, R204 ;  /* 0x00000040df067824 */ /* 0x000fe200078e02cc */
[----:B------:R-:W-:Y:S01]  /*bfb0*/  IADD3 R11, -R219, 0x10, RZ ;  /* 0x00000010db0b7810 */ /* 0x000fe20007ffe1ff */
[----:B------:R-:W-:Y:S01]  /*bfc0*/  IMAD.MOV.U32 R200, RZ, RZ, RZ ;  /* 0x000000ffffc87224 */ /* 0x000fe200078e00ff */
[----:B------:R-:W-:Y:S02]  /*bfd0*/  IADD3 R8, -R216, 0x10, RZ ;  /* 0x00000010d8087810 */ /* 0x000fe40007ffe1ff */
[----:B------:R-:W-:Y:S02]  /*bfe0*/  IADD3 R201, R6, -0x80, R203 ;  /* 0xffffff8006c97810 */ /* 0x000fe40007ffe0cb */
[----:B------:R-:W-:Y:S02]  /*bff0*/  LOP3.LUT R11, R11, 0xf, RZ, 0xc0, !PT ;  /* 0x0000000f0b0b7812 */ /* 0x000fe400078ec0ff */
[----:B------:R-:W-:Y:S01]  /*c000*/  LOP3.LUT R8, R8, 0xf, RZ, 0xc0, !PT ;  /* 0x0000000f08087812 */ /* 0x000fe200078ec0ff */
        /* <DEDUP_REMOVED lines=55> */
.L_x_938:
        /* <DEDUP_REMOVED lines=10> */
.L_x_936:
[----:B------:R-:W-:-:S13]  /*c420*/  ISETP.GE.AND P0, PT, R213, R194, PT ;  /* 0x000000c2d500720c */ /* 0x000fda0003f06270 */
[----:B------:R-:W-:Y:S05]  /*c430*/  @!P0 BRA `(.L_x_940) ;  /* 0x00003a2000008947 */ /* 0x000fea0003800000 */
[----:B------:R-:W-:Y:S01]  /*c440*/  IMAD.MOV.U32 R3, RZ, RZ, R0 ;  /* 0x000000ffff037224 */ /* 0x000fe200078e0000 */
[----:B------:R-:W-:Y:S01]  /*c450*/  SHF.R.S32.HI R193, RZ, 0x1f, R210 ;  /* 0x0000001fffc17819 */ /* 0x000fe200000114d2 */
[----:B------:R-:W-:Y:S01]  /*c460*/  IMAD.MOV.U32 R190, RZ, RZ, 0x40 ;  /* 0x00000040ffbe7424 */ /* 0x000fe200078e00ff */
[----:B------:R-:W-:Y:S01]  /*c470*/  SHF.R.S32.HI R0, RZ, 0x1f, R209 ;  /* 0x0000001fff007819 */ /* 0x000fe200000114d1 */
[----:B------:R-:W-:Y:S01]  /*c480*/  IMAD.SHL.U32 R212, R209, 0x2, RZ ;  /* 0x00000002d1d47824 */ /* 0x000fe200078e00ff */
[----:B------:R-:W-:Y:S01]  /*c490*/  LOP3.LUT P0, RZ, R211, 0x4, RZ, 0xc0, !PT ;  /* 0x00000004d3ff7812 */ /* 0x000fe2000780c0ff */
[C---:B------:R-:W-:Y:S01]  /*c4a0*/  IMAD.SHL.U32 R211, R210.reuse, 0x2, RZ ;  /* 0x00000002d2d37824 */ /* 0x040fe200078e00ff */
[----:B-1----:R-:W-:Y:S01]  /*c4b0*/  SHF.R.S32.HI R5, RZ, 0x1f, R192 ;  /* 0x0000001fff057819 */ /* 0x002fe200000114c0 */
[----:B------:R-:W-:Y:S01]  /*c4c0*/  IMAD.MOV.U32 R132, RZ, RZ, R2 ;  /* 0x000000ffff847224 */ /* 0x000fe200078e0002 */
[----:B------:R-:W-:Y:S01]  /*c4d0*/  SHF.L.U64.HI R193, R210, 0x1, R193 ;  /* 0x00000001d2c17819 */ /* 0x000fe200000102c1 */
[----:B------:R-:W-:Y:S01]  /*c4e0*/  IMAD.SHL.U32 R214, R192, 0x2, RZ ;  /* 0x00000002c0d67824 */ /* 0x000fe200078e00ff */
[----:B------:R-:W-:-:S02]  /*c4f0*/  SHF.L.U64.HI R210, R209, 0x1, R0 ;  /* 0x00000001d1d27819 */ /* 0x000fc40000010200 */
[----:B------:R-:W-:Y:S02]  /*c500*/  SEL R190, R190, 0xffffffc0, !P0 ;  /* 0xffffffc0bebe7807 */ /* 0x000fe40004000000 */
[----:B------:R-:W-:Y:S02]  /*c510*/  SHF.L.U64.HI R209, R192, 0x1, R5 ;  /* 0x00000001c0d17819 */ /* 0x000fe40000010205 */
.L_x_951:
        /* <DEDUP_REMOVED lines=19> */
[----:B------:R-:W-:Y:S03]  /*c650*/  SHF.R.S32.HI R5, RZ, 0x1f, R200 ;  /* 0x0000001fff057819 */ /* 0x000fe600000114c8 */
[----:B------:R-:W-:Y:S02]  /*c660*/  IMAD R9, R9, c[0x0][0x208], RZ ;  /* 0x0000820009097a24 */ /* 0x000fe400078e02ff */
[----:B------:R-:W-:Y:S02]  /*c670*/  IMAD R5, R5, c[0x0][0x218], RZ ;  /* 0x0000860005057a24 */ /* 0x000fe400078e02ff */
        /* <DEDUP_REMOVED lines=8> */
[----:B------:R-:W5:Y:S04]  /*c700*/  SHFL.IDX PT, R11, R4, RZ, 0x181f ;  /* 0x00181fff040b7589 */ /* 0x000f6800000e0000 */
[----:B------:R-:W4:Y:S04]  /*c710*/  SHFL.IDX PT, R0, R2, RZ, 0x181f ;  /* 0x00181fff02007589 */ /* 0x000f2800000e0000 */
[----:B------:R-:W3:Y:S01]  /*c720*/  SHFL.IDX PT, R5, R4, 0x1, 0x181f ;  /* 0x00381f0004057f89 */ /* 0x000ee200000e0000 */
[CC--:B-----5:R-:W-:Y:S05]  /*c730*/  IADD3 R20, P0, R11.reuse, R211.reuse, RZ ;  /* 0x000000d30b147210 */ /* 0x0e0fea0007f1e0ff */
[C---:B----4-:R-:W-:Y:S01]  /*c740*/  IMAD.X R21, R0.reuse, 0x1, R193, P0 ;  /* 0x0000000100157824 */ /* 0x050fe200000e06c1 */
[C---:B------:R-:W-:Y:S04]  /*c750*/  IADD3 R14, P0, R11.reuse, R212, RZ ;  /* 0x000000d40b0e7210 */ /* 0x040fe80007f1e0ff */
[C---:B------:R-:W-:Y:S02]  /*c760*/  IADD3.X R15, R0.reuse, R210, RZ, P0, !PT ;  /* 0x000000d2000f7210 */ /* 0x040fe400007fe4ff */
[----:B------:R-:W-:Y:S05]  /*c770*/  IADD3 R10, P0, R11, R214, RZ ;  /* 0x000000d60b0a7210 */ /* 0x000fea0007f1e0ff */
[----:B------:R-:W-:Y:S01]  /*c780*/  IMAD.X R11, R0, 0x1, R209, P0 ;  /* 0x00000001000b7824 */ /* 0x000fe200000e06d1 */
[C---:B---3--:R-:W-:Y:S01]  /*c790*/  IADD3 R8, P0, R5.reuse, R211, RZ ;  /* 0x000000d305087210 */ /* 0x048fe20007f1e0ff */
[----:B------:R-:W3:Y:S04]  /*c7a0*/  SHFL.IDX PT, R0, R2, 0x1, 0x181f ;  /* 0x00381f0002007f89 */ /* 0x000ee800000e0000 */
[C---:B---3--:R-:W-:Y:S01]  /*c7b0*/  IMAD.X R9, R0.reuse, 0x1, R193, P0 ;  /* 0x0000000100097824 */ /* 0x048fe200000e06c1 */
[C---:B------:R-:W-:Y:S04]  /*c7c0*/  IADD3 R6, P0, R5.reuse, R212, RZ ;  /* 0x000000d405067210 */ /* 0x040fe80007f1e0ff */
[C---:B------:R-:W-:Y:S02]  /*c7d0*/  IADD3.X R7, R0.reuse, R210, RZ, P0, !PT ;  /* 0x000000d200077210 */ /* 0x040fe400007fe4ff */
[----:B------:R-:W-:Y:S02]  /*c7e0*/  IADD3 R22, P0, R5, R214, RZ ;  /* 0x000000d605167210 */ /* 0x000fe40007f1e0ff */
[----:B------:R-:W-:Y:S03]  /*c7f0*/  MOV R5, UR16 ;  /* 0x0000001000057c02 */ /* 0x000fe60008000f00 */
[----:B------:R-:W-:Y:S02]  /*c800*/  IMAD.X R23, R0, 0x1, R209, P0 ;  /* 0x0000000100177824 */ /* 0x000fe400000e06d1 */
[----:B------:R-:W-:Y:S05]  /*c810*/  IMAD R13, R5, 0x6000, R198 ;  /* 0x00006000050d7824 */ /* 0x000fea00078e02c6 */
[----:B------:R3:W-:Y:S04]  /*c820*/  LDGSTS.E.BYPASS.LTC128B.128 [R13], [R20.64], !P5 ;  /* 0x00000000140d7fae */ /* 0x0007e8000e901d4c */
[----:B------:R3:W-:Y:S04]  /*c830*/  LDGSTS.E.BYPASS.LTC128B.128 [R13+0x2000], [R14.64], !P4 ;  /* 0x020000000e0d7fae */ /* 0x0007e8000e101d4c */
[----:B------:R3:W-:Y:S04]  /*c840*/  LDGSTS.E.BYPASS.LTC128B.128 [R13+0x4000], [R10.64], !P6 ;  /* 0x040000000a0d7fae */ /* 0x0007e8000f101d4c */
[----:B------:R3:W-:Y:S04]  /*c850*/  LDGSTS.E.BYPASS.LTC128B.128 [R13+0x1000], [R8.64], !P5 ;  /* 0x01000000080d7fae */ /* 0x0007e8000e901d4c */
[----:B------:R3:W-:Y:S04]  /*c860*/  LDGSTS.E.BYPASS.LTC128B.128 [R13+0x3000], [R6.64], !P4 ;  /* 0x03000000060d7fae */ /* 0x0007e8000e101d4c */
[----:B------:R3:W-:Y:S02]  /*c870*/  LDGSTS.E.BYPASS.LTC128B.128 [R13+0x5000], [R22.64], !P6 ;  /* 0x05000000160d7fae */ /* 0x0007e4000f101d4c */
.L_x_941:
[C---:B--23--:R-:W-:Y:S01]  /*c880*/  HMMA.16816.F32 R4, R136.reuse, R140, RZ ;  /* 0x0000008c8804723c */ /* 0x04cfe200000018ff */
[----:B------:R-:W-:Y:S01]  /*c890*/  LDSM.16.M88.4 R172, [R133+0xf900] ;  /* 0x00f9000085ac783b */ /* 0x000fe20000000200 */
[----:B------:R-:W-:Y:S01]  /*c8a0*/  UIADD3 UR18, UR16, 0x1, URZ ;  /* 0x0000000110127890 */ /* 0x000fe2000fffe03f */
[----:B------:R-:W-:Y:S01]  /*c8b0*/  ISETP.NE.AND P0, PT, R197, 0x1, PT ;  /* 0x00000001c500780c */ /* 0x000fe20003f05270 */
[----:B------:R-:W-:Y:S01]  /*c8c0*/  UISETP.GE.AND UP0, UPT, UR16, 0x1, UPT ;  /* 0x000000011000788c */ /* 0x000fe2000bf06270 */
[C---:B------:R-:W-:Y:S02]  /*c8d0*/  IADD3 R0, R190.reuse, R165, RZ ;  /* 0x000000a5be007210 */ /* 0x040fe40007ffe0ff */
[----:B------:R-:W-:Y:S01]  /*c8e0*/  IADD3 R2, R190, R133, RZ ;  /* 0x00000085be027210 */ /* 0x000fe20007ffe0ff */
[C---:B------:R-:W-:Y:S01]  /*c8f0*/  HMMA.16816.F32 R8, R136.reuse, R142, RZ ;  /* 0x0000008e8808723c */ /* 0x040fe200000018ff */
[----:B------:R-:W-:Y:S01]  /*c900*/  LDSM.16.M88.4 R176, [R191+0x8000] ;  /* 0x00800000bfb0783b */ /* 0x000fe20000000200 */
[----:B------:R-:W-:Y:S01]  /*c910*/  ISETP.LE.AND P2, PT, R196, c[0x0][0x32c], PT ;  /* 0x0000cb00c4007a0c */ /* 0x000fe20003f43270 */
[----:B------:R-:W-:Y:S05]  /*c920*/  USEL UR16, UR18, URZ, !UP0 ;  /* 0x0000003f12107287 */ /* 0x000fea000c000000 */
[C---:B----4-:R-:W-:Y:S01]  /*c930*/  HMMA.16816.F32 R12, R136.reuse, R16, RZ ;  /* 0x00000010880c723c */ /* 0x050fe200000018ff */
[----:B------:R-:W-:Y:S07]  /*c940*/  LDSM.16.M88.4 R140, [R0+0xc100] ;  /* 0x00c10000008c783b */ /* 0x000fee0000000200 */
        /* <DEDUP_REMOVED lines=9> */
[----:B------:R-:W1:Y:S07]  /*c9e0*/  LDSM.16.M88.4 R136, [R185] ;  /* 0x00000000b988783b */ /* 0x000e6e0000000200 */
[C---:B------:R-:W-:Y:S08]  /*c9f0*/  HMMA.16816.F32 R4, R144.reuse, R148, R4 ;  /* 0x000000949004723c */ /* 0x040ff00000001804 */
[C---:B------:R-:W-:Y:S01]  /*ca00*/  HMMA.16816.F32 R8, R144.reuse, R150, R8 ;  /* 0x000000969008723c */ /* 0x040fe20000001808 */
[----:B------:R-:W2:Y:S07]  /*ca10*/  LDSM.16.M88.4 R148, [R0+0xd100] ;  /* 0x00d100000094783b */ /* 0x000eae0000000200 */
[C---:B------:R-:W-:Y:S08]  /*ca20*/  HMMA.16816.F32 R12, R144.reuse, R152, R12 ;  /* 0x00000098900c723c */ /* 0x040ff0000000180c */
[C---:B------:R-:W-:Y:S01]  /*ca30*/  HMMA.16816.F32 R16, R144.reuse, R154, R16 ;  /* 0x0000009a9010723c */ /* 0x040fe20000001810 */
[----:B------:R-:W3:Y:S07]  /*ca40*/  LDSM.16.M88.4 R152, [R0+0xd900] ;  /* 0x00d900000098783b */ /* 0x000eee0000000200 */
[C---:B------:R-:W-:Y:S08]  /*ca50*/  HMMA.16816.F32 R20, R144.reuse, R156, R20 ;  /* 0x0000009c9014723c */ /* 0x040ff00000001814 */
[C---:B------:R-:W-:Y:S01]  /*ca60*/  HMMA.16816.F32 R24, R144.reuse, R158, R24 ;  /* 0x0000009e9018723c */ /* 0x040fe20000001818 */
[----:B------:R-:W4:Y:S07]  /*ca70*/  LDSM.16.M88.4 R156, [R184] ;  /* 0x00000000b89c783b */ /* 0x000f2e0000000200 */
[C---:B------:R-:W-:Y:S08]  /*ca80*/  HMMA.16816.F32 R28, R144.reuse, R160, R28 ;  /* 0x000000a0901c723c */ /* 0x040ff0000000181c */
[----:B------:R-:W-:Y:S01]  /*ca90*/  HMMA.16816.F32 R32, R144, R162, R32 ;  /* 0x000000a29020723c */ /* 0x000fe20000001820 */
[----:B------:R-:W-:Y:S07]  /*caa0*/  LDSM.16.M88.4 R144, [R2+0xd100] ;  /* 0x00d100000290783b */ /* 0x000fee0000000200 */
[C---:B-1----:R-:W-:Y:S01]  /*cab0*/  HMMA.16816.F32 R4, R136.reuse, R140, R4 ;  /* 0x0000008c8804723c */ /* 0x042fe20000001804 */
[----:B------:R-:W-:Y:S07]  /*cac0*/  LDSM.16.M88.4 R160, [R2+0xd900] ;  /* 0x00d9000002a0783b */ /* 0x000fee0000000200 */
[C---:B------:R-:W-:Y:S01]  /*cad0*/  HMMA.16816.F32 R8, R136.reuse, R142, R8 ;  /* 0x0000008e8808723c */ /* 0x040fe20000001808 */
[----:B------:R-:W1:Y:S07]  /*cae0*/  LDSM.16.M88.4 R140, [R2+0xc900] ;  /* 0x00c90000028c783b */ /* 0x000e6e0000000200 */
[C---:B------:R-:W-:Y:S08]  /*caf0*/  HMMA.16816.F32 R12, R136.reuse, R164, R12 ;  /* 0x000000a4880c723c */ /* 0x040ff0000000180c */
[C---:B------:R-:W-:Y:S01]  /*cb00*/  HMMA.16816.F32 R16, R136.reuse, R166, R16 ;  /* 0x000000a68810723c */ /* 0x040fe20000001810 */
[----:B------:R-:W-:Y:S07]  /*cb10*/  LDSM.16.M88.4 R164, [R189+UR4+0xe100] ;  /* 0x00e10004bda4783b */ /* 0x000fee0008000200 */
[C---:B--2---:R-:W-:Y:S08]  /*cb20*/  HMMA.16816.F32 R20, R136.reuse, R148, R20 ;  /* 0x000000948814723c */ /* 0x044ff00000001814 */
[C---:B------:R-:W-:Y:S01]  /*cb30*/  HMMA.16816.F32 R24, R136.reuse, R150, R24 ;  /* 0x000000968818723c */ /* 0x040fe20000001818 */
[----:B------:R-:W2:Y:S07]  /*cb40*/  LDSM.16.M88.4 R148, [R191+0x4000] ;  /* 0x00400000bf94783b */ /* 0x000eae0000000200 */
[C---:B---3--:R-:W-:Y:S08]  /*cb50*/  HMMA.16816.F32 R28, R136.reuse, R152, R28 ;  /* 0x00000098881c723c */ /* 0x048ff0000000181c */
[----:B------:R-:W-:Y:S01]  /*cb60*/  HMMA.16816.F32 R32, R136, R154, R32 ;  /* 0x0000009a8820723c */ /* 0x000fe20000001820 */
[----:B------:R-:W3:Y:S07]  /*cb70*/  LDSM.16.M88.4 R136, [R189+UR4+0xe900] ;  /* 0x00e90004bd88783b */ /* 0x000eee0008000200 */
[C---:B----4-:R-:W-:Y:S01]  /*cb80*/  HMMA.16816.F32 R4, R156.reuse, R168, R4 ;  /* 0x000000a89c04723c */ /* 0x050fe20000001804 */
[----:B------:R-:W4:Y:S07]  /*cb90*/  LDSM.16.M88.4 R152, [R189+UR4+0xf100] ;  /* 0x00f10004bd98783b */ /* 0x000f2e0008000200 */
[C---:B------:R-:W-:Y:S01]  /*cba0*/  HMMA.16816.F32 R8, R156.reuse, R170, R8 ;  /* 0x000000aa9c08723c */ /* 0x040fe20000001808 */
[----:B------:R-:W5:Y:S07]  /*cbb0*/  LDSM.16.M88.4 R168, [R189+UR4+0xf900] ;  /* 0x00f90004bda8783b */ /* 0x000f6e0008000200 */
[C---:B-1----:R-:W-:Y:S08]  /*cbc0*/  HMMA.16816.F32 R12, R156.reuse, R140, R12 ;  /* 0x0000008c9c0c723c */ /* 0x042ff0000000180c */
[C---:B------:R-:W-:Y:S01]  /*cbd0*/  HMMA.16816.F32 R16, R156.reuse, R142, R16 ;  /* 0x0000008e9c10723c */ /* 0x040fe20000001810 */
[----:B------:R-:W-:Y:S07]  /*cbe0*/  LDSM.16.M88.4 R140, [R187+0x4000] ;  /* 0x00400000bb8c783b */ /* 0x000fee0000000200 */
        /* <DEDUP_REMOVED lines=12> */
[----:B------:R-:W-:Y:S07]  /*ccb0*/  LDSM.16.M88.4 R136, [R185+0x4000] ;  /* 0x00400000b988783b */ /* 0x000fee0000000200 */
[C---:B----4-:R-:W-:Y:S08]  /*ccc0*/  HMMA.16816.F32 R20, R148.reuse, R152, R20 ;  /* 0x000000989414723c */ /* 0x050ff00000001814 */
[C---:B------:R-:W-:Y:S01]  /*ccd0*/  HMMA.16816.F32 R24, R148.reuse, R154, R24 ;  /* 0x0000009a9418723c */ /* 0x040fe20000001818 */
[----:B------:R-:W3:Y:S07]  /*cce0*/  LDSM.16.M88.4 R152, [R0+0xe100] ;  /* 0x00e100000098783b */ /* 0x000eee0000000200 */
[C---:B-----5:R-:W-:Y:S08]  /*ccf0*/  HMMA.16816.F32 R28, R148.reuse, R168, R28 ;  /* 0x000000a8941c723c */ /* 0x060ff0000000181c */
[----:B------:R-:W-:Y:S01]  /*cd00*/  HMMA.16816.F32 R32, R148, R170, R32 ;  /* 0x000000aa9420723c */ /* 0x000fe20000001820 */
[----:B------:R-:W-:Y:S07]  /*cd10*/  LDSM.16.M88.4 R148, [R0+0xf100] ;  /* 0x00f100000094783b */ /* 0x000fee0000000200 */
[C---:B-1----:R-:W-:Y:S08]  /*cd20*/  HMMA.16816.F32 R4, R140.reuse, R144, R4 ;  /* 0x000000908c04723c */ /* 0x042ff00000001804 */
[C---:B------:R-:W-:Y:S01]  /*cd30*/  HMMA.16816.F32 R8, R140.reuse, R146, R8 ;  /* 0x000000928c08723c */ /* 0x040fe20000001808 */
[----:B------:R-:W1:Y:S07]  /*cd40*/  LDSM.16.M88.4 R144, [R0+0xe900] ;  /* 0x00e900000090783b */ /* 0x000e6e0000000200 */
[C---:B------:R-:W-:Y:S08]  /*cd50*/  HMMA.16816.F32 R12, R140.reuse, R156, R12 ;  /* 0x0000009c8c0c723c */ /* 0x040ff0000000180c */
[C---:B------:R-:W-:Y:S01]  /*cd60*/  HMMA.16816.F32 R16, R140.reuse, R158, R16 ;  /* 0x0000009e8c10723c */ /* 0x040fe20000001810 */
[----:B------:R-:W4:Y:S07]  /*cd70*/  LDSM.16.M88.4 R156, [R0+0xf900] ;  /* 0x00f90000009c783b */ /* 0x000f2e0000000200 */
[C---:B--2---:R-:W-:Y:S08]  /*cd80*/  HMMA.16816.F32 R20, R140.reuse, R160, R20 ;  /* 0x000000a08c14723c */ /* 0x044ff00000001814 */
[C---:B------:R-:W-:Y:S01]  /*cd90*/  HMMA.16816.F32 R24, R140.reuse, R162, R24 ;  /* 0x000000a28c18723c */ /* 0x040fe20000001818 */
[----:B------:R-:W2:Y:S07]  /*cda0*/  LDSM.16.M88.4 R160, [R184+0x4000] ;  /* 0x00400000b8a0783b */ /* 0x000eae0000000200 */
[C---:B------:R-:W-:Y:S08]  /*cdb0*/  HMMA.16816.F32 R28, R140.reuse, R172, R28 ;  /* 0x000000ac8c1c723c */ /* 0x040ff0000000181c */
[----:B------:R-:W-:Y:S07]  /*cdc0*/  HMMA.16816.F32 R32, R140, R174, R32 ;  /* 0x000000ae8c20723c */ /* 0x000fee0000001820 */
[----:B------:R-:W-:Y:S01]  /*cdd0*/  IADD3 R141, R190, UR4, R189 ;  /* 0x00000004be8d7c10 */ /* 0x000fe2000fffe0bd */
[C---:B---3--:R-:W-:Y:S05]  /*cde0*/  HMMA.16816.F32 R4, R136.reuse, R152, R4 ;  /* 0x000000988804723c */ /* 0x048fea0000001804 */
[----:B------:R-:W-:Y:S03]  /*cdf0*/  IADD3 R192, R186, R141, RZ ;  /* 0x0000008dbac07210 */ /* 0x000fe60007ffe0ff */
[C---:B------:R-:W-:Y:S01]  /*ce00*/  HMMA.16816.F32 R8, R136.reuse, R154, R8 ;  /* 0x0000009a8808723c */ /* 0x040fe20000001808 */
[----:B------:R-:W-:Y:S07]  /*ce10*/  LDSM.16.M88.4 R152, [R187+0x8000] ;  /* 0x00800000bb98783b */ /* 0x000fee0000000200 */
[C---:B-1----:R-:W-:Y:S01]  /*ce20*/  HMMA.16816.F32 R12, R136.reuse, R144, R12 ;  /* 0x00000090880c723c */ /* 0x042fe2000000180c */
[----:B------:R-:W1:Y:S07]  /*ce30*/  LDSM.16.M88.4 R140, [R192+0xe900] ;  /* 0x00e90000c08c783b */ /* 0x000e6e0000000200 */
[C---:B------:R-:W-:Y:S01]  /*ce40*/  HMMA.16816.F32 R16, R136.reuse, R146, R16 ;  /* 0x000000928810723c */ /* 0x040fe20000001810 */
[----:B------:R-:W3:Y:S07]  /*ce50*/  LDSM.16.M88.4 R168, [R192+0xf100] ;  /* 0x00f10000c0a8783b */ /* 0x000eee0000000200 */
[C---:B------:R-:W-:Y:S01]  /*ce60*/  HMMA.16816.F32 R20, R136.reuse, R148, R20 ;  /* 0x000000948814723c */ /* 0x040fe20000001814 */
[----:B------:R-:W5:Y:S07]  /*ce70*/  LDSM.16.M88.4 R172, [R192+0xf900] ;  /* 0x00f90000c0ac783b */ /* 0x000f6e0000000200 */
[C---:B------:R-:W-:Y:S01]  /*ce80*/  HMMA.16816.F32 R24, R136.reuse, R150, R24 ;  /* 0x000000968818723c */ /* 0x040fe20000001818 */
[----:B------:R-:W-:Y:S07]  /*ce90*/  LDSM.16.M88.4 R144, [R189+UR4+0x11100] ;  /* 0x01110004bd90783b */ /* 0x000fee0008000200 */
[C---:B----4-:R-:W-:Y:S01]  /*cea0*/  HMMA.16816.F32 R28, R136.reuse, R156, R28 ;  /* 0x0000009c881c723c */ /* 0x050fe2000000181c */
[----:B------:R-:W-:Y:S07]  /*ceb0*/  LDSM.16.M88.4 R148, [R189+UR4+0x11900] ;  /* 0x01190004bd94783b */ /* 0x000fee0008000200 */
        /* <DEDUP_REMOVED lines=11> */
[----:B------:R-:W-:Y:S07]  /*cf70*/  LDSM.16.M88.4 R168, [R185+0x8000] ;  /* 0x00800000b9a8783b */ /* 0x000fee0000000200 */
[C---:B-----5:R-:W-:Y:S08]  /*cf80*/  HMMA.16816.F32 R28, R160.reuse, R172, R28 ;  /* 0x000000aca01c723c */ /* 0x060ff0000000181c */
        /* <DEDUP_REMOVED lines=20> */
[----:B------:R-:W-:Y:S07]  /*d0d0*/  LDSM.16.M88.4 R140, [R192+0x11100] ;  /* 0x01110000c08c783b */ /* 0x000fee0000000200 */
[C---:B---3--:R-:W-:Y:S08]  /*d0e0*/  HMMA.16816.F32 R20, R152.reuse, R160, R20 ;  /* 0x000000a09814723c */ /* 0x048ff00000001814 */
[C---:B------:R-:W-:Y:S08]  /*d0f0*/  HMMA.16816.F32 R24, R152.reuse, R162, R24 ;  /* 0x000000a29818723c */ /* 0x040ff00000001818 */
[C---:B------:R-:W-:Y:S08]  /*d100*/  HMMA.16816.F32 R28, R152.reuse, R164, R28 ;  /* 0x000000a4981c723c */ /* 0x040ff0000000181c */
[----:B------:R-:W-:Y:S08]  /*d110*/  HMMA.16816.F32 R32, R152, R166, R32 ;  /* 0x000000a69820723c */ /* 0x000ff00000001820 */
[C---:B-----5:R-:W-:Y:S08]  /*d120*/  HMMA.16816.F32 R4, R168.reuse, R172, R4 ;  /* 0x000000aca804723c */ /* 0x060ff00000001804 */
[C---:B------:R-:W-:Y:S08]  /*d130*/  HMMA.16816.F32 R8, R168.reuse, R174, R8 ;  /* 0x000000aea808723c */ /* 0x040ff00000001808 */
[C---:B----4-:R-:W-:Y:S08]  /*d140*/  HMMA.16816.F32 R12, R168.reuse, R136, R12 ;  /* 0x00000088a80c723c */ /* 0x050ff0000000180c */
[C---:B------:R-:W-:Y:S01]  /*d150*/  HMMA.16816.F32 R16, R168.reuse, R138, R16 ;  /* 0x0000008aa810723c */ /* 0x040fe20000001810 */
[----:B------:R-:W1:Y:S07]  /*d160*/  LDSM.16.M88.4 R136, [R192+0x10900] ;  /* 0x01090000c088783b */ /* 0x000e6e0000000200 */
[C---:B------:R-:W-:Y:S08]  /*d170*/  HMMA.16816.F32 R20, R168.reuse, R144, R20 ;  /* 0x00000090a814723c */ /* 0x040ff00000001814 */
[C---:B------:R-:W-:Y:S08]  /*d180*/  HMMA.16816.F32 R24, R168.reuse, R146, R24 ;  /* 0x00000092a818723c */ /* 0x040ff00000001818 */
[C---:B------:R-:W-:Y:S08]  /*d190*/  HMMA.16816.F32 R28, R168.reuse, R148, R28 ;  /* 0x00000094a81c723c */ /* 0x040ff0000000181c */
[----:B------:R-:W-:Y:S07]  /*d1a0*/  HMMA.16816.F32 R32, R168, R150, R32 ;  /* 0x00000096a820723c */ /* 0x000fee0000001820 */
[----:B------:R-:W-:Y:S01]  /*d1b0*/  SHF.L.U32 R169, R213, 0x6, RZ ;  /* 0x00000006d5a97819 */ /* 0x000fe200000006ff */
[C---:B--2---:R-:W-:Y:S08]  /*d1c0*/  HMMA.16816.F32 R4, R176.reuse, R180, R4 ;  /* 0x000000b4b004723c */ /* 0x044ff00000001804 */
[C---:B------:R-:W-:Y:S08]  /*d1d0*/  HMMA.16816.F32 R8, R176.reuse, R182, R8 ;  /* 0x000000b6b008723c */ /* 0x040ff00000001808 */
[C---:B-1----:R-:W-:Y:S08]  /*d1e0*/  HMMA.16816.F32 R12, R176.reuse, R136, R12 ;  /* 0x00000088b00c723c */ /* 0x042ff0000000180c */
[C---:B------:R-:W-:Y:S04]  /*d1f0*/  HMMA.16816.F32 R16, R176.reuse, R138, R16 ;  /* 0x0000008ab010723c */ /* 0x040fe80000001810 */
[----:B------:R-:W-:Y:S02]  /*d200*/  FMUL.FTZ R144, R4, c[0x0][0x320] ;  /* 0x0000c80004907a20 */ /* 0x000fe40000410000 */
[----:B------:R-:W-:Y:S02]  /*d210*/  FMUL.FTZ R146, R5, c[0x0][0x320] ;  /* 0x0000c80005927a20 */ /* 0x000fe40000410000 */
[----:B------:R-:W-:Y:S01]  /*d220*/  FMUL.FTZ R9, R9, c[0x0][0x320] ;  /* 0x0000c80009097a20 */ /* 0x000fe20000410000 */
[C---:B------:R-:W-:Y:S01]  /*d230*/  HMMA.16816.F32 R20, R176.reuse, R140, R20 ;  /* 0x0000008cb014723c */ /* 0x040fe20000001814 */
        /* <DEDUP_REMOVED lines=25> */
[----:B------:R-:W-:Y:S05]  /*d3d0*/  FMUL.FTZ R27, R27, c[0x0][0x320] ;  /* 0x0000c8001b1b7a20 */ /* 0x000fea0000410000 */
[----:B------:R-:W1:Y:S01]  /*d3e0*/  MUFU.TANH R158, R21 ;  /* 0x00000015009e7308 */ /* 0x000e620000002400 */
[----:B----4-:R-:W4:Y:S09]  /*d3f0*/  LDSM.16.M88.4 R8, [R192+0x11900] ;  /* 0x01190000c008783b */ /* 0x010f320000000200 */
[----:B------:R1:W1:Y:S01]  /*d400*/  MUFU.TANH R161, R22 ;  /* 0x0000001600a17308 */ /* 0x0002620000002400 */
[----:B-----5:R-:W-:Y:S09]  /*d410*/  FMUL.FTZ R13, R18, c[0x0][0x320] ;  /* 0x0000c800120d7a20 */ /* 0x020ff20000410000 */
[----:B------:R-:W1:Y:S10]  /*d420*/  MUFU.TANH R146, R146 ;  /* 0x0000009200927308 */ /* 0x000e740000002400 */
[----:B------:R-:W1:Y:S10]  /*d430*/  MUFU.TANH R0, R0 ;  /* 0x0000000000007308 */ /* 0x000e740000002400 */
[----:B------:R-:W1:Y:S01]  /*d440*/  MUFU.TANH R2, R2 ;  /* 0x0000000200027308 */ /* 0x000e620000002400 */
[C---:B----4-:R-:W-:Y:S09]  /*d450*/  HMMA.16816.F32 R28, R176.reuse, R8, R28 ;  /* 0x00000008b01c723c */ /* 0x050ff2000000181c */
[----:B------:R-:W4:Y:S03]  /*d460*/  MUFU.TANH R147, R147 ;  /* 0x0000009300937308 */ /* 0x000f260000002400 */
[----:B------:R-:W-:Y:S01]  /*d470*/  @P0 IMAD.HI.U32 R8, R205, c[0x0][0x2c8], RZ ;  /* 0x0000b200cd080a27 */ /* 0x000fe200078e00ff */
[----:B------:R-:W-:Y:S03]  /*d480*/  HMMA.16816.F32 R32, R176, R10, R32 ;  /* 0x0000000ab020723c */ /* 0x000fe60000001820 */
[----:B------:R-:W-:Y:S02]  /*d490*/  MOV R9, R205 ;  /* 0x000000cd00097202 */ /* 0x000fe40000000f00 */
[----:B------:R-:W-:Y:S01]  /*d4a0*/  @P0 SHF.R.U32.HI R9, RZ, c[0x0][0x2cc], R8 ;  /* 0x0000b300ff090a19 */ /* 0x000fe20000011608 */
[----:B------:R-:W1:Y:S01]  /*d4b0*/  MUFU.TANH R164, R164 ;  /* 0x000000a400a47308 */ /* 0x000e620000002400 */
[----:B------:R-:W-:Y:S03]  /*d4c0*/  IADD3 R10, -R206, 0x1, -R169 ;  /* 0x00000001ce0a7810 */ /* 0x000fe60007ffe9a9 */
[----:B------:R-:W1:Y:S02]  /*d4d0*/  SHFL.IDX PT, R8, R9, RZ, 0x1c1f ;  /* 0x001c1fff09087589 */ /* 0x000e6400000e0000 */
[----:B------:R-:W-:Y:S01]  /*d4e0*/  IADD3 R19, R10, -c[0x0][0x168], R199 ;  /* 0x80005a000a137a10 */ /* 0x000fe20007ffe0c7 */
[----:B------:R-:W-:Y:S03]  /*d4f0*/  FMUL.FTZ R152, R28, c[0x0][0x320] ;  /* 0x0000c8001c987a20 */ /* 0x000fe60000410000 */
[----:B------:R-:W-:Y:S01]  /*d500*/  IADD3 R20, R19, c[0x0][0x328], RZ ;  /* 0x0000ca0013147a10 */ /* 0x000fe20007ffe0ff */
[----:B------:R-:W2:Y:S01]  /*d510*/  MUFU.TANH R165, R165 ;  /* 0x000000a500a57308 */ /* 0x000ea20000002400 */
[----:B------:R-:W-:Y:S01]  /*d520*/  FMUL.FTZ R29, R29, c[0x0][0x320] ;  /* 0x0000c8001d1d7a20 */ /* 0x000fe20000410000 */
[----:B------:R-:W-:Y:S01]  /*d530*/  IADD3 R19, R19, UR17, RZ ;  /* 0x0000001113137c10 */ /* 0x000fe2000fffe0ff */
[----:B------:R-:W-:Y:S02]  /*d540*/  FMUL.FTZ R30, R30, c[0x0][0x320] ;  /* 0x0000c8001e1e7a20 */ /* 0x000fe40000410000 */
[----:B------:R-:W-:Y:S02]  /*d550*/  FMUL.FTZ R31, R31, c[0x0][0x320] ;  /* 0x0000c8001f1f7a20 */ /* 0x000fe40000410000 */
[----:B------:R-:W-:Y:S02]  /*d560*/  FMUL.FTZ R18, R32, c[0x0][0x320] ;  /* 0x0000c80020127a20 */ /* 0x000fe40000410000 */
[----:B------:R-:W-:Y:S01]  /*d570*/  FMUL.FTZ R11, R33, c[0x0][0x320] ;  /* 0x0000c800210b7a20 */ /* 0x000fe20000410000 */
[----:B------:R-:W2:Y:S01]  /*d580*/  MUFU.TANH R163, R163 ;  /* 0x000000a300a37308 */ /* 0x000ea20000002400 */
[----:B------:R-:W-:Y:S02]  /*d590*/  FMUL.FTZ R17, R34, c[0x0][0x320] ;  /* 0x0000c80022117a20 */ /* 0x000fe40000410000 */
[----:B------:R-:W-:Y:S01]  /*d5a0*/  FMUL.FTZ R16, R35, c[0x0][0x320] ;  /* 0x0000c80023107a20 */ /* 0x000fe20000410000 */
[-C--:B-1----:R-:W-:Y:S02]  /*d5b0*/  IADD3 R22, R20, R8.reuse, RZ ;  /* 0x0000000814167210 */ /* 0x082fe40007ffe0ff */
[----:B------:R-:W-:Y:S04]  /*d5c0*/  IADD3 R21, R19, R8, RZ ;  /* 0x0000000813157210 */ /* 0x000fe80007ffe0ff */
[----:B------:R-:W1:Y:S10]  /*d5d0*/  MUFU.TANH R14, R14 ;  /* 0x0000000e000e7308 */ /* 0x000e740000002400 */
[----:B------:R-:W1:Y:S10]  /*d5e0*/  MUFU.TANH R15, R15 ;  /* 0x0000000f000f7308 */ /* 0x000e740000002400 */
[----:B------:R-:W1:Y:S10]  /*d5f0*/  MUFU.TANH R13, R13 ;  /* 0x0000000d000d7308 */ /* 0x000e740000002400 */
[----:B------:R-:W1:Y:S10]  /*d600*/  MUFU.TANH R12, R12 ;  /* 0x0000000c000c7308 */ /* 0x000e740000002400 */
[----:B------:R-:W1:Y:S10]  /*d610*/  MUFU.TANH R160, R160 ;  /* 0x000000a000a07308 */ /* 0x000e740000002400 */
        /* <DEDUP_REMOVED lines=10> */
[----:B------:R-:W1:Y:S10]  /*d6c0*/  MUFU.TANH R11, R11 ;  /* 0x0000000b000b7308 */ /* 0x000e740000002400 */
[----:B------:R-:W1:Y:S10]  /*d6d0*/  MUFU.TANH R17, R17 ;  /* 0x0000001100117308 */ /* 0x000e740000002400 */
[----:B------:R-:W1:Y:S01]  /*d6e0*/  MUFU.TANH R16, R16 ;  /* 0x0000001000107308 */ /* 0x000e620000002400 */
[----:B------:R-:W-:-:S05]  /*d6f0*/  @!P2 BRA `(.L_x_942) ;  /* 0x000001a00000a947 */ /* 0x000fca0003800000 */
[----:B--234-:R-:W-:Y:S01]  /*d700*/  MOV R5, c[0x0][0x2ac] ;  /* 0x0000ab0000057a02 */ /* 0x01cfe20000000f00 */
        /* <DEDUP_REMOVED lines=14> */
.L_x_944:
[----:B------:R-:W-:Y:S04]  /*d7f0*/  MOV R4, c[0x0][0x32c] ;  /* 0x0000cb0000047a02 */ /* 0x000fe80000000f00 */
[----:B------:R-:W-:Y:S11]  /*d800*/  ISETP.NE.AND P0, PT, R4, 0x1, PT ;  /* 0x000000010400780c */ /* 0x000ff60003f05270 */
[----:B------:R-:W-:Y:S02]  /*d810*/  @!UPT UIADD3 URZ, URZ, URZ, URZ ;  /* 0x0000003f3f3ff290 */ /* 0x000fe4000fffe03f */
[----:B------:R-:W-:Y:S05]  /*d820*/  @P0 IMAD.HI.U32 R4, R6, c[0x0][0x330], RZ ;  /* 0x0000cc0006040a27 */ /* 0x000fea00078e00ff */
[----:B------:R-:W-:Y:S02]  /*d830*/  @P0 SHF.R.U32.HI R6, RZ, c[0x0][0x334], R4 ;  /* 0x0000cd00ff060a19 */ /* 0x000fe40000011604 */
.L_x_945:
[----:B------:R-:W-:Y:S05]  /*d840*/  BSYNC B0 ;  /* 0x0000000000007941 */ /* 0x000fea0003800000 */
.L_x_943:
[----:B------:R-:W-:Y:S04]  /*d850*/  IMAD R5, R6, c[0x0][0x32c], -R169 ;  /* 0x0000cb0006057a24 */ /* 0x000fe800078e0aa9 */
[----:B------:R-:W-:Y:S05]  /*d860*/  IMAD.IADD R4, R5, 0x1, -R206 ;  /* 0x0000000105047824 */ /* 0x000fea00078e0ace */
[----:B------:R-:W-:Y:S02]  /*d870*/  IADD3 R5, R4, c[0x0][0x32c], RZ ;  /* 0x0000cb0004057a10 */ /* 0x000fe40007ffe0ff */
[----:B------:R-:W-:Y:S02]  /*d880*/  IMNMX R21, R21, R4, !PT ;  /* 0x0000000415157217 */ /* 0x000fe40007800200 */
[----:B------:R-:W-:Y:S02]  /*d890*/  IMNMX R22, R22, R5, PT ;  /* 0x0000000516167217 */ /* 0x000fe40003800200 */
.L_x_942:
[----:B--234-:R-:W-:Y:S01]  /*d8a0*/  ISETP.GT.AND P1, PT, R213, -0x1, PT ;  /* 0xffffffffd500780c */ /* 0x01cfe20003f24270 */
[----:B------:R-:W2:Y:S03]  /*d8b0*/  SHFL.IDX PT, R4, R9, 0x1, 0x1c1f ;  /* 0x003c1f0009047f89 */ /* 0x000ea600000e0000 */
[C---:B------:R-:W-:Y:S04]  /*d8c0*/  ISETP.GT.AND P0, PT, R21.reuse, RZ, P1 ;  /* 0x000000ff1500720c */ /* 0x040fe80000f04270 */
[----:B------:R-:W-:Y:S04]  /*d8d0*/  ISETP.LT.OR P0, PT, R22, 0x1, P0 ;  /* 0x000000011600780c */ /* 0x000fe80000701670 */
[----:B------:R-:W-:Y:S02]  /*d8e0*/  FSEL R7, R144, -INF , !P0 ;  /* 0xff80000090077808 */ /* 0x000fe40004000000 */
[C---:B------:R-:W-:Y:S04]  /*d8f0*/  ISETP.GT.AND P0, PT, R21.reuse, 0x1, P1 ;  /* 0x000000011500780c */ /* 0x040fe80000f04270 */
[----:B------:R-:W-:Y:S04]  /*d900*/  ISETP.LT.OR P0, PT, R22, 0x2, P0 ;  /* 0x000000021600780c */ /* 0x000fe80000701670 */
[----:B------:R-:W-:Y:S02]  /*d910*/  FSEL R10, R146, -INF , !P0 ;  /* 0xff800000920a7808 */ /* 0x000fe40004000000 */
[----:B------:R-:W-:Y:S01]  /*d920*/  ISETP.GT.AND P0, PT, R21, 0x8, P1 ;  /* 0x000000081500780c */ /* 0x000fe20000f04270 */
[--C-:B--2---:R-:W-:Y:S02]  /*d930*/  IMAD.IADD R20, R20, 0x1, R4.reuse ;  /* 0x0000000114147824 */ /* 0x104fe400078e0204 */
[----:B------:R-:W-:Y:S01]  /*d940*/  IMAD.IADD R19, R19, 0x1, R4 ;  /* 0x0000000113137824 */ /* 0x000fe200078e0204 */
        /* <DEDUP_REMOVED lines=13> */
[----:B-1----:R-:W-:Y:S02]  /*da20*/  FSEL R142, R14, -INF , !P0 ;  /* 0xff8000000e8e7808 */ /* 0x002fe40004000000 */
        /* <DEDUP_REMOVED lines=43> */
.L_x_948:
[----:B------:R-:W-:Y:S04]  /*dce0*/  MOV R4, c[0x0][0x32c] ;  /* 0x0000cb0000047a02 */ /* 0x000fe80000000f00 */
[----:B------:R-:W-:Y:S11]  /*dcf0*/  ISETP.NE.AND P0, PT, R4, 0x1, PT ;  /* 0x000000010400780c */ /* 0x000ff60003f05270 */
[----:B------:R-:W-:Y:S02]  /*dd00*/  @!UPT UIADD3 URZ, URZ, URZ, URZ ;  /* 0x0000003f3f3ff290 */ /* 0x000fe4000fffe03f */
[----:B------:R-:W-:Y:S05]  /*dd10*/  @P0 IMAD.HI.U32 R4, R14, c[0x0][0x330], RZ ;  /* 0x0000cc000e040a27 */ /* 0x000fea00078e00ff */
[----:B------:R-:W-:Y:S02]  /*dd20*/  @P0 SHF.R.U32.HI R14, RZ, c[0x0][0x334], R4 ;  /* 0x0000cd00ff0e0a19 */ /* 0x000fe40000011604 */
.L_x_949:
[----:B------:R-:W-:Y:S05]  /*dd30*/  BSYNC B0 ;  /* 0x0000000000007941 */ /* 0x000fea0003800000 */
.L_x_947:
[----:B------:R-:W-:Y:S04]  /*dd40*/  IMAD R5, R14, c[0x0][0x32c], -R169 ;  /* 0x0000cb000e057a24 */ /* 0x000fe800078e0aa9 */
[----:B------:R-:W-:Y:S05]  /*dd50*/  IMAD.IADD R4, R5, 0x1, -R206 ;  /* 0x0000000105047824 */ /* 0x000fea00078e0ace */
[----:B------:R-:W-:Y:S02]  /*dd60*/  IADD3 R5, R4, c[0x0][0x32c], RZ ;  /* 0x0000cb0004057a10 */ /* 0x000fe40007ffe0ff */
[----:B------:R-:W-:Y:S02]  /*dd70*/  IMNMX R19, R19, R4, !PT ;  /* 0x0000000413137217 */ /* 0x000fe40007800200 */
[----:B------:R-:W-:Y:S02]  /*dd80*/  IMNMX R20, R20, R5, PT ;  /* 0x0000000514147217 */ /* 0x000fe40003800200 */
.L_x_946:
        /* <DEDUP_REMOVED lines=15> */
[----:B------:R-:W-:Y:S01]  /*de80*/  FMNMX.FTZ R5, R140, R5, !PT ;  /* 0x000000058c057209 */ /* 0x000fe20007810000 */
[----:B------:R-:W-:Y:S01]  /*de90*/  LDSM.16.MT88.4 R28, [R134+UR4+0x100] ;  /* 0x00010004861c783b */ /* 0x000fe20008004200 */
[----:B------:R-:W-:Y:S02]  /*dea0*/  ISETP.GT.AND P0, PT, R19, 0x8, P1 ;  /* 0x000000081300780c */ /* 0x000fe40000f04270 */
        /* <DEDUP_REMOVED lines=17> */
[C---:B------:R-:W-:Y:S03]  /*dfc0*/  ISETP.LT.OR P0, PT, R20.reuse, 0x12, P0 ;  /* 0x000000121400780c */ /* 0x040fe60000701670 */
[----:B------:R-:W1:Y:S01]  /*dfd0*/  SHFL.BFLY PT, R0, R15, 0x2, 0x1f ;  /* 0x0c401f000f007f89 */ /* 0x000e6200000e0000 */
[----:B------:R-:W-:Y:S02]  /*dfe0*/  FSEL R163, R163, -INF , !P0 ;  /* 0xff800000a3a37808 */ /* 0x000fe40004000000 */
[----:B------:R-:W-:Y:S04]  /*dff0*/  ISETP.GT.AND P0, PT, R19, 0x18, P1 ;  /* 0x000000181300780c */ /* 0x000fe80000f04270 */
[C---:B------:R-:W-:Y:S04]  /*e000*/  ISETP.LT.OR P0, PT, R20.reuse, 0x19, P0 ;  /* 0x000000191400780c */ /* 0x040fe80000701670 */
[----:B------:R-:W-:Y:S02]  /*e010*/  FSEL R143, R13, -INF , !P0 ;  /* 0xff8000000d8f7808 */ /* 0x000fe40004000000 */
[C---:B------:R-:W-:Y:S04]  /*e020*/  ISETP.GT.AND P0, PT, R19.reuse, 0x19, P1 ;  /* 0x000000191300780c */ /* 0x040fe80000f04270 */
[----:B------:R-:W-:Y:S04]  /*e030*/  ISETP.LT.OR P0, PT, R20, 0x1a, P0 ;  /* 0x0000001a1400780c */ /* 0x000fe80000701670 */
        /* <DEDUP_REMOVED lines=45> */
[----:B------:R-:W-:Y:S01]  /*e310*/  FMUL.FTZ R153, R2, c[0x0][0x2d0] ;  /* 0x0000b40002997a20 */ /* 0x000fe20000410000 */
[----:B------:R-:W-:Y:S01]  /*e320*/  IADD3 R17, R134, UR4, RZ ;  /* 0x0000000486117c10 */ /* 0x000fe2000fffe0ff */
[----:B------:R-:W1:Y:S01]  /*e330*/  SHFL.BFLY PT, R0, R15, 0x2, 0x1f ;  /* 0x0c401f000f007f89 */ /* 0x000e6200000e0000 */
[----:B------:R-:W-:Y:S02]  /*e340*/  FSEL R5, R2, RZ, P0 ;  /* 0x000000ff02057208 */ /* 0x000fe40000000000 */
[----:B------:R-:W-:Y:S02]  /*e350*/  FSEL R153, R153, RZ, P0 ;  /* 0x000000ff99997208 */ /* 0x000fe40000000000 */
[----:B------:R-:W-:Y:S01]  /*e360*/  IADD3 R168, R188, R17, RZ ;  /* 0x00000011bca87210 */ /* 0x000fe20007ffe0ff */
        /* <DEDUP_REMOVED lines=9> */
[--C-:B------:R-:W-:Y:S02]  /*e400*/  FFMA.FTZ R179, R162, c[0x0][0x2d0], -R153.reuse ;  /* 0x0000b400a2b37a23 */ /* 0x100fe40000010899 */
[--C-:B------:R-:W-:Y:S01]  /*e410*/  FFMA.FTZ R180, R142, c[0x0][0x2d0], -R153.reuse ;  /* 0x0000b4008eb47a23 */ /* 0x100fe20000010899 */
[----:B-1----:R-:W-:Y:S02]  /*e420*/  FMNMX.FTZ R13, R15, R0, !PT ;  /* 0x000000000f0d7209 */ /* 0x002fe40007810000 */
[----:B------:R-:W1:Y:S01]  /*e430*/  MUFU.EX2 R172, R172 ;  /* 0x000000ac00ac7308 */ /* 0x000e620000000800 */
[--C-:B------:R-:W-:Y:S02]  /*e440*/  FFMA.FTZ R181, R140, c[0x0][0x2d0], -R153.reuse ;  /* 0x0000b4008cb57a23 */ /* 0x100fe40000010899 */
[--C-:B------:R-:W-:Y:S01]  /*e450*/  FFMA.FTZ R216, R160, c[0x0][0x2d0], -R153.reuse ;  /* 0x0000b400a0d87a23 */ /* 0x100fe20000010899 */
[----:B------:R-:W2:Y:S01]  /*e460*/  SHFL.BFLY PT, R0, R13, 0x1, 0x1f ;  /* 0x0c201f000d007f89 */ /* 0x000ea200000e0000 */
[--C-:B------:R-:W-:Y:S02]  /*e470*/  FFMA.FTZ R217, R158, c[0x0][0x2d0], -R153.reuse ;  /* 0x0000b4009ed97a23 */ /* 0x100fe40000010899 */
[--C-:B------:R-:W-:Y:S02]  /*e480*/  FFMA.FTZ R218, R156, c[0x0][0x2d0], -R153.reuse ;  /* 0x0000b4009cda7a23 */ /* 0x100fe40000010899 */
[--C-:B------:R-:W-:Y:S01]  /*e490*/  FFMA.FTZ R219, R154, c[0x0][0x2d0], -R153.reuse ;  /* 0x0000b4009adb7a23 */ /* 0x100fe20000010899 */
[----:B------:R-:W-:Y:S01]  /*e4a0*/  MUFU.EX2 R171, R171 ;  /* 0x000000ab00ab7308 */ /* 0x000fe20000000800 */
[--C-:B------:R-:W-:Y:S02]  /*e4b0*/  FFMA.FTZ R224, R152, c[0x0][0x2d0], -R153.reuse ;  /* 0x0000b40098e07a23 */ /* 0x100fe40000010899 */
[--C-:B------:R-:W-:Y:S02]  /*e4c0*/  FFMA.FTZ R225, R150, c[0x0][0x2d0], -R153.reuse ;  /* 0x0000b40096e17a23 */ /* 0x100fe40000010899 */
[--C-:B------:R-:W-:Y:S02]  /*e4d0*/  FFMA.FTZ R226, R148, c[0x0][0x2d0], -R153.reuse ;  /* 0x0000b40094e27a23 */ /* 0x100fe40000010899 */
[----:B------:R-:W-:Y:S03]  /*e4e0*/  FFMA.FTZ R153, R146, c[0x0][0x2d0], -R153 ;  /* 0x0000b40092997a23 */ /* 0x000fe60000010899 */
[----:B------:R-:W3:Y:S01]  /*e4f0*/  MUFU.EX2 R170, R170 ;  /* 0x000000aa00aa7308 */ /* 0x000ee20000000800 */
[----:B-1----:R-:W-:Y:S02]  /*e500*/  F2FP.PACK_AB R136, R172, R175 ;  /* 0x000000afac88723e */ /* 0x002fe400000000ff */
[----:B--2---:R-:W-:Y:S07]  /*e510*/  FMNMX.FTZ R0, R13, R0, !PT ;  /* 0x000000000d007209 */ /* 0x004fee0007810000 */
[----:B------:R-:W1:Y:S01]  /*e520*/  MUFU.EX2 R132, R132 ;  /* 0x0000008400847308 */ /* 0x000e620000000800 */
[C---:B------:R-:W-:Y:S01]  /*e530*/  FSETP.NEU.FTZ.AND P0, PT, R0.reuse, -INF , PT ;  /* 0xff8000000000780b */ /* 0x040fe20003f1d000 */
[C---:B------:R-:W-:Y:S03]  /*e540*/  FMUL.FTZ R144, R0.reuse, c[0x0][0x2d0] ;  /* 0x0000b40000907a20 */ /* 0x040fe60000410000 */
[----:B------:R-:W-:Y:S02]  /*e550*/  FSEL R4, R0, RZ, P0 ;  /* 0x000000ff00047208 */ /* 0x000fe40000000000 */
[----:B------:R-:W-:Y:S03]  /*e560*/  FSEL R144, R144, RZ, P0 ;  /* 0x000000ff90907208 */ /* 0x000fe60000000000 */
[----:B------:R-:W-:Y:S01]  /*e570*/  MUFU.EX2 R227, R153 ;  /* 0x0000009900e37308 */ /* 0x000fe20000000800 */
[----:B------:R-:W-:Y:S02]  /*e580*/  FADD.FTZ R4, -R4, R3 ;  /* 0x0000000304047221 */ /* 0x000fe40000010100 */
[--C-:B------:R-:W-:Y:S01]  /*e590*/  FFMA.FTZ R177, R14, c[0x0][0x2d0], -R144.reuse ;  /* 0x0000b4000eb17a23 */ /* 0x100fe20000010890 */
[----:B---3--:R-:W-:Y:S01]  /*e5a0*/  F2FP.PACK_AB R138, R170, R171 ;  /* 0x000000abaa8a723e */ /* 0x008fe200000000ff */
[----:B------:R-:W2:Y:S01]  /*e5b0*/  LDSM.16.MT88.4 R12, [R135+UR4+0x100] ;  /* 0x00010004870c783b */ /* 0x000ea20008004200 */
[--C-:B------:R-:W-:Y:S02]  /*e5c0*/  FFMA.FTZ R174, R11, c[0x0][0x2d0], -R144.reuse ;  /* 0x0000b4000bae7a23 */ /* 0x100fe40000010890 */
[--C-:B------:R-:W-:Y:S01]  /*e5d0*/  FFMA.FTZ R173, R133, c[0x0][0x2d0], -R144.reuse ;  /* 0x0000b40085ad7a23 */ /* 0x100fe20000010890 */
[----:B------:R-:W-:Y:S01]  /*e5e0*/  IADD3 R133, R188, R5, RZ ;  /* 0x00000005bc857210 */ /* 0x000fe20007ffe0ff */
[--C-:B------:R-:W-:Y:S01]  /*e5f0*/  FFMA.FTZ R176, R9, c[0x0][0x2d0], -R144.reuse ;  /* 0x0000b40009b07a23 */ /* 0x100fe20000010890 */
[----:B------:R-:W-:Y:S01]  /*e600*/  MUFU.EX2 R177, R177 ;  /* 0x000000b100b17308 */ /* 0x000fe20000000800 */
[----:B------:R-:W-:Y:S02]  /*e610*/  FMUL.FTZ R3, R4, c[0x0][0x2d0] ;  /* 0x0000b40004037a20 */ /* 0x000fe40000410000 */
[----:B------:R-:W3:Y:S01]  /*e620*/  LDSM.16.MT88.4 R20, [R133+0x100] ;  /* 0x000100008514783b */ /* 0x000ee20000004200 */
        /* <DEDUP_REMOVED lines=11> */
[----:B------:R-:W-:Y:S02]  /*e6e0*/  FMUL.FTZ R33, R132, R101 ;  /* 0x0000006584217220 */ /* 0x000fe40000410000 */
[--C-:B------:R-:W-:Y:S02]  /*e6f0*/  FFMA.FTZ R182, R165, c[0x0][0x2d0], -R144.reuse ;  /* 0x0000b400a5b67a23 */ /* 0x100fe40000010890 */
[----:B------:R-:W-:Y:S01]  /*e700*/  LDSM.16.MT88.4 R164, [R135+UR4+0x5900] ;  /* 0x0059000487a4783b */ /* 0x000fe20008004200 */
[--C-:B------:R-:W-:Y:S02]  /*e710*/  FFMA.FTZ R183, R163, c[0x0][0x2d0], -R144.reuse ;  /* 0x0000b400a3b77a23 */ /* 0x100fe40000010890 */
[----:B------:R-:W4:Y:S01]  /*e720*/  MUFU.EX2 R176, R176 ;  /* 0x000000b000b07308 */ /* 0x000f220000000800 */
        /* <DEDUP_REMOVED lines=10> */
[--C-:B------:R-:W-:Y:S02]  /*e7d0*/  FFMA.FTZ R228, R151, c[0x0][0x2d0], -R144.reuse ;  /* 0x0000b40097e47a23 */ /* 0x100fe40000010890 */
[--C-:B------:R-:W-:Y:S02]  /*e7e0*/  FFMA.FTZ R229, R149, c[0x0][0x2d0], -R144.reuse ;  /* 0x0000b40095e57a23 */ /* 0x100fe40000010890 */
[--C-:B------:R-:W-:Y:S01]  /*e7f0*/  FFMA.FTZ R230, R147, c[0x0][0x2d0], -R144.reuse ;  /* 0x0000b40093e67a23 */ /* 0x100fe20000010890 */
[----:B------:R-:W-:Y:S01]  /*e800*/  LDSM.16.MT88.4 R148, [R135+UR4+0x3900] ;  /* 0x003900048794783b */ /* 0x000fe20008004200 */
[----:B------:R-:W-:Y:S01]  /*e810*/  FFMA.FTZ R144, R145, c[0x0][0x2d0], -R144 ;  /* 0x0000b40091907a23 */ /* 0x000fe20000010890 */
[----:B------:R-:W-:Y:S01]  /*e820*/  MUFU.EX2 R178, R178 ;  /* 0x000000b200b27308 */ /* 0x000fe20000000800 */
[----:B----4-:R-:W-:Y:S01]  /*e830*/  F2FP.PACK_AB R139, R176, R173 ;  /* 0x000000adb08b723e */ /* 0x010fe200000000ff */
[C---:B------:R-:W-:Y:S02]  /*e840*/  FMUL.FTZ R36, R132.reuse, R36 ;  /* 0x0000002484247220 */ /* 0x040fe40000410000 */
[C---:B------:R-:W-:Y:S02]  /*e850*/  FMUL.FTZ R37, R132.reuse, R37 ;  /* 0x0000002584257220 */ /* 0x040fe40000410000 */
[----:B------:R-:W-:Y:S01]  /*e860*/  LDSM.16.MT88.4 R152, [R133+0x3900] ;  /* 0x003900008598783b */ /* 0x000fe20000004200 */
[C---:B------:R-:W-:Y:S02]  /*e870*/  FMUL.FTZ R40, R132.reuse, R40 ;  /* 0x0000002884287220 */ /* 0x040fe40000410000 */
[C---:B------:R-:W-:Y:S01]  /*e880*/  FMUL.FTZ R41, R132.reuse, R41 ;  /* 0x0000002984297220 */ /* 0x040fe20000410000 */
[----:B------:R4:W-:Y:S01]  /*e890*/  MUFU.EX2 R231, R144 ;  /* 0x0000009000e77308 */ /* 0x0009e20000000800 */
[C---:B-1----:R-:W-:Y:S02]  /*e8a0*/  FMUL.FTZ R6, R3.reuse, R130 ;  /* 0x0000008203067220 */ /* 0x042fe40000410000 */
[C---:B------:R-:W-:Y:S01]  /*e8b0*/  FMUL.FTZ R7, R3.reuse, R131 ;  /* 0x0000008303077220 */ /* 0x040fe20000410000 */
[----:B------:R-:W-:Y:S01]  /*e8c0*/  LDSM.16.MT88.4 R160, [R168+0x3900] ;  /* 0x00390000a8a0783b */ /* 0x000fe20000004200 */
[C---:B------:R-:W-:Y:S02]  /*e8d0*/  FMUL.FTZ R10, R3.reuse, R126 ;  /* 0x0000007e030a7220 */ /* 0x040fe40000410000 */
[C---:B------:R-:W-:Y:S02]  /*e8e0*/  FMUL.FTZ R11, R3.reuse, R127 ;  /* 0x0000007f030b7220 */ /* 0x040fe40000410000 */
[C---:B------:R-:W-:Y:S01]  /*e8f0*/  FMUL.FTZ R18, R3.reuse, R118 ;  /* 0x0000007603127220 */ /* 0x040fe20000410000 */
[C---:B--2---:R-:W-:Y:S01]  /*e900*/  HMMA.16816.F32 R4, R136.reuse, R12, R4 ;  /* 0x0000000c8804723c */ /* 0x044fe20000001804 */
[----:B------:R-:W1:Y:S01]  /*e910*/  MUFU.EX2 R179, R179 ;  /* 0x000000b300b37308 */ /* 0x000e620000000800 */
[----:B------:R-:W-:Y:S03]  /*e920*/  LDSM.16.MT88.4 R124, [R135+UR4+0x2900] ;  /* 0x00290004877c783b */ /* 0x000fe60008004200 */
[C---:B------:R-:W-:Y:S02]  /*e930*/  FMUL.FTZ R19, R3.reuse, R119 ;  /* 0x0000007703137220 */ /* 0x040fe40000410000 */
[C---:B------:R-:W-:Y:S01]  /*e940*/  FMUL.FTZ R12, R132.reuse, R120 ;  /* 0x00000078840c7220 */ /* 0x040fe20000410000 */
[C---:B------:R-:W-:Y:S02]  /*e950*/  HMMA.16816.F32 R8, R136.reuse, R14, R8 ;  /* 0x0000000e8808723c */ /* 0x040fe40000001808 */
[----:B------:R-:W-:Y:S01]  /*e960*/  LDSM.16.MT88.4 R116, [R133+0x900] ;  /* 0x000900008574783b */ /* 0x000fe20000004200 */
[----:B------:R-:W-:Y:S01]  /*e970*/  MUFU.EX2 R180, R180 ;  /* 0x000000b400b47308 */ /* 0x000fe20000000800 */
[C---:B------:R-:W-:Y:S02]  /*e980*/  FMUL.FTZ R13, R132.reuse, R121 ;  /* 0x00000079840d7220 */ /* 0x040fe40000410000 */
[C---:B------:R-:W-:Y:S02]  /*e990*/  FMUL.FTZ R26, R3.reuse, R110 ;  /* 0x0000006e031a7220 */ /* 0x040fe40000410000 */
[C---:B------:R-:W-:Y:S02]  /*e9a0*/  FMUL.FTZ R14, R3.reuse, R122 ;  /* 0x0000007a030e7220 */ /* 0x040fe40000410000 */
[----:B------:R-:W-:Y:S02]  /*e9b0*/  LDSM.16.MT88.4 R128, [R133+0x2900] ;  /* 0x002900008580783b */ /* 0x000fe40000004200 */
[C---:B------:R-:W-:Y:S01]  /*e9c0*/  FMUL.FTZ R15, R3.reuse, R123 ;  /* 0x0000007b030f7220 */ /* 0x040fe20000410000 */
[----:B------:R-:W-:Y:S01]  /*e9d0*/  MUFU.EX2 R181, R181 ;  /* 0x000000b500b57308 */ /* 0x000fe20000000800 */
[C---:B------:R-:W-:Y:S02]  /*e9e0*/  FMUL.FTZ R27, R3.reuse, R111 ;  /* 0x0000006f031b7220 */ /* 0x040fe40000410000 */
[C---:B------:R-:W-:Y:S02]  /*e9f0*/  FMUL.FTZ R34, R3.reuse, R102 ;  /* 0x0000006603227220 */ /* 0x040fe40000410000 */
[----:B------:R-:W2:Y:S01]  /*ea00*/  LDSM.16.MT88.4 R120, [R168+0x100] ;  /* 0x00010000a878783b */ /* 0x000ea20000004200 */
[C---:B---3--:R-:W-:Y:S03]  /*ea10*/  HMMA.16816.F32 R12, R136.reuse, R20, R12 ;  /* 0x00000014880c723c */ /* 0x048fe6000000180c */
[C---:B------:R-:W-:Y:S01]  /*ea20*/  FMUL.FTZ R35, R3.reuse, R103 ;  /* 0x0000006703237220 */ /* 0x040fe20000410000 */
[----:B------:R-:W-:Y:S01]  /*ea30*/  MUFU.EX2 R182, R182 ;  /* 0x000000b600b67308 */ /* 0x000fe20000000800 */
[C---:B------:R-:W-:Y:S02]  /*ea40*/  FMUL.FTZ R38, R3.reuse, R38 ;  /* 0x0000002603267220 */ /* 0x040fe40000410000 */
[----:B------:R-:W-:Y:S01]  /*ea50*/  LDSM.16.MT88.4 R100, [R134+UR4+0x2100] ;  /* 0x002100048664783b */ /* 0x000fe20008004200 */
[C---:B------:R-:W-:Y:S04]  /*ea60*/  HMMA.16816.F32 R16, R136.reuse, R22, R16 ;  /* 0x000000168810723c */ /* 0x040fe80000001810 */
[C---:B------:R-:W-:Y:S02]  /*ea70*/  FMUL.FTZ R20, R132.reuse, R112 ;  /* 0x0000007084147220 */ /* 0x040fe40000410000 */
[C---:B------:R-:W-:Y:S01]  /*ea80*/  FMUL.FTZ R21, R132.reuse, R113 ;  /* 0x0000007184157220 */ /* 0x040fe20000410000 */
[----:B------:R-:W-:Y:S01]  /*ea90*/  LDSM.16.MT88.4 R108, [R168+0x2100] ;  /* 0x00210000a86c783b */ /* 0x000fe20000004200 */
[C---:B------:R-:W-:Y:S01]  /*eaa0*/  FMUL.FTZ R22, R3.reuse, R114 ;  /* 0x0000007203167220 */ /* 0x040fe20000410000 */
[----:B------:R-:W3:Y:S03]  /*eab0*/  MUFU.EX2 R183, R183 ;  /* 0x000000b700b77308 */ /* 0x000ee60000000800 */
[C---:B------:R-:W-:Y:S02]  /*eac0*/  FMUL.FTZ R23, R3.reuse, R115 ;  /* 0x0000007303177220 */ /* 0x040fe40000410000 */
[C---:B------:R-:W-:Y:S01]  /*ead0*/  FMUL.FTZ R39, R3.reuse, R39 ;  /* 0x0000002703277220 */ /* 0x040fe20000410000 */
[----:B------:R-:W5:Y:S01]  /*eae0*/  LDSM.16.MT88.4 R112, [R135+UR4+0x2100] ;  /* 0x002100048770783b */ /* 0x000f620008004200 */
[C---:B------:R-:W-:Y:S02]  /*eaf0*/  FMUL.FTZ R42, R3.reuse, R42 ;  /* 0x0000002a032a7220 */ /* 0x040fe40000410000 */
[C---:B------:R-:W-:Y:S01]  /*eb00*/  FMUL.FTZ R43, R3.reuse, R43 ;  /* 0x0000002b032b7220 */ /* 0x040fe20000410000 */
[C---:B------:R-:W-:Y:S01]  /*eb10*/  HMMA.16816.F32 R20, R136.reuse, R28, R20 ;  /* 0x0000001c8814723c */ /* 0x040fe20000001814 */
[----:B------:R-:W-:Y:S02]  /*eb20*/  MUFU.EX2 R192, R192 ;  /* 0x000000c000c07308 */ /* 0x000fe40000000800 */
[C---:B------:R-:W-:Y:S01]  /*eb30*/  FMUL.FTZ R44, R132.reuse, R44 ;  /* 0x0000002c842c7220 */ /* 0x040fe20000410000 */
[----:B----4-:R-:W-:Y:S01]  /*eb40*/  LDSM.16.MT88.4 R144, [R168+0x1900] ;  /* 0x00190000a890783b */ /* 0x010fe20000004200 */
[C---:B------:R-:W-:Y:S02]  /*eb50*/  FMUL.FTZ R45, R132.reuse, R45 ;  /* 0x0000002d842d7220 */ /* 0x040fe40000410000 */
[C---:B------:R-:W-:Y:S01]  /*eb60*/  FMUL.FTZ R28, R132.reuse, R104 ;  /* 0x00000068841c7220 */ /* 0x040fe20000410000 */
[C---:B------:R-:W-:Y:S03]  /*eb70*/  HMMA.16816.F32 R24, R136.reuse, R30, R24 ;  /* 0x0000001e8818723c */ /* 0x040fe60000001818 */
[----:B------:R-:W4:Y:S01]  /*eb80*/  MUFU.EX2 R215, R215 ;  /* 0x000000d700d77308 */ /* 0x000f220000000800 */
[C---:B------:R-:W-:Y:S02]  /*eb90*/  FMUL.FTZ R29, R132.reuse, R105 ;  /* 0x00000069841d7220 */ /* 0x040fe40000410000 */
[C---:B------:R-:W-:Y:S02]  /*eba0*/  FMUL.FTZ R46, R3.reuse, R46 ;  /* 0x0000002e032e7220 */ /* 0x040fe40000410000 */
[C---:B------:R-:W-:Y:S04]  /*ebb0*/  FMUL.FTZ R30, R3.reuse, R106 ;  /* 0x0000006a031e7220 */ /* 0x040fe80000410000 */
[C---:B------:R-:W-:Y:S01]  /*ebc0*/  FMUL.FTZ R31, R3.reuse, R107 ;  /* 0x0000006b031f7220 */ /* 0x040fe20000410000 */
[----:B------:R-:W-:Y:S01]  /*ebd0*/  MUFU.EX2 R216, R216 ;  /* 0x000000d800d87308 */ /* 0x000fe20000000800 */
[----:B------:R-:W1:Y:S01]  /*ebe0*/  LDSM.16.MT88.4 R104, [R133+0x2100] ;  /* 0x002100008568783b */ /* 0x000e620000004200 */
[C---:B------:R-:W-:Y:S02]  /*ebf0*/  FMUL.FTZ R47, R3.reuse, R47 ;  /* 0x0000002f032f7220 */ /* 0x040fe40000410000 */
[C---:B------:R-:W-:Y:S02]  /*ec00*/  FMUL.FTZ R48, R132.reuse, R48 ;  /* 0x0000003084307220 */ /* 0x040fe40000410000 */
[C---:B--2---:R-:W-:Y:S03]  /*ec10*/  HMMA.16816.F32 R28, R136.reuse, R120, R28 ;  /* 0x00000078881c723c */ /* 0x044fe6000000181c */
[C---:B------:R-:W-:Y:S01]  /*ec20*/  FMUL.FTZ R49, R132.reuse, R49 ;  /* 0x0000003184317220 */ /* 0x040fe20000410000 */
[----:B------:R-:W2:Y:S01]  /*ec30*/  MUFU.EX2 R217, R217 ;  /* 0x000000d900d97308 */ /* 0x000ea20000000800 */
[C---:B------:R-:W-:Y:S02]  /*ec40*/  FMUL.FTZ R50, R3.reuse, R50 ;  /* 0x0000003203327220 */ /* 0x040fe40000410000 */
[C---:B------:R-:W-:Y:S01]  /*ec50*/  FMUL.FTZ R51, R3.reuse, R51 ;  /* 0x0000003303337220 */ /* 0x040fe20000410000 */
[C---:B------:R-:W-:Y:S01]  /*ec60*/  HMMA.16816.F32 R32, R136.reuse, R122, R32 ;  /* 0x0000007a8820723c */ /* 0x040fe20000001820 */
[----:B------:R-:W-:Y:S03]  /*ec70*/  LDSM.16.MT88.4 R120, [R168+0x900] ;  /* 0x00090000a878783b */ /* 0x000fe60000004200 */
[C---:B------:R-:W-:Y:S02]  /*ec80*/  FMUL.FTZ R52, R132.reuse, R52 ;  /* 0x0000003484347220 */ /* 0x040fe40000410000 */
[C---:B------:R-:W-:Y:S01]  /*ec90*/  FMUL.FTZ R53, R132.reuse, R53 ;  /* 0x0000003584357220 */ /* 0x040fe20000410000 */
[----:B------:R-:W-:Y:S01]  /*eca0*/  MUFU.EX2 R218, R218 ;  /* 0x000000da00da7308 */ /* 0x000fe20000000800 */
[C---:B-----5:R-:W-:Y:S04]  /*ecb0*/  HMMA.16816.F32 R36, R136.reuse, R112, R36 ;  /* 0x000000708824723c */ /* 0x060fe80000001824 */
[C---:B------:R-:W-:Y:S02]  /*ecc0*/  FMUL.FTZ R54, R3.reuse, R54 ;  /* 0x0000003603367220 */ /* 0x040fe40000410000 */
[C---:B------:R-:W-:Y:S02]  /*ecd0*/  FMUL.FTZ R55, R3.reuse, R55 ;  /* 0x0000003703377220 */ /* 0x040fe40000410000 */
[C---:B------:R-:W-:Y:S01]  /*ece0*/  HMMA.16816.F32 R40, R136.reuse, R114, R40 ;  /* 0x000000728828723c */ /* 0x040fe20000001828 */
[----:B------:R-:W-:Y:S01]  /*ecf0*/  LDSM.16.MT88.4 R112, [R135+UR4+0x900] ;  /* 0x000900048770783b */ /* 0x000fe20008004200 */
[----:B------:R-:W5:Y:S02]  /*ed00*/  MUFU.EX2 R219, R219 ;  /* 0x000000db00db7308 */ /* 0x000f640000000800 */
[C---:B------:R-:W-:Y:S02]  /*ed10*/  FMUL.FTZ R56, R132.reuse, R56 ;  /* 0x0000003884387220 */ /* 0x040fe40000410000 */
[C---:B------:R-:W-:Y:S02]  /*ed20*/  FMUL.FTZ R57, R132.reuse, R57 ;  /* 0x0000003984397220 */ /* 0x040fe40000410000 */
[C---:B------:R-:W-:Y:S01]  /*ed30*/  FMUL.FTZ R58, R3.reuse, R58 ;  /* 0x0000003a033a7220 */ /* 0x040fe20000410000 */
[C---:B-1----:R-:W-:Y:S03]  /*ed40*/  HMMA.16816.F32 R44, R136.reuse, R104, R44 ;  /* 0x00000068882c723c */ /* 0x042fe6000000182c */
[----:B------:R-:W-:Y:S01]  /*ed50*/  MUFU.EX2 R220, R220 ;  /* 0x000000dc00dc7308 */ /* 0x000fe20000000800 */
[C---:B------:R-:W-:Y:S02]  /*ed60*/  FMUL.FTZ R59, R3.reuse, R59 ;  /* 0x0000003b033b7220 */ /* 0x040fe40000410000 */
[C---:B------:R-:W-:Y:S02]  /*ed70*/  FMUL.FTZ R60, R132.reuse, R60 ;  /* 0x0000003c843c7220 */ /* 0x040fe40000410000 */
[C---:B------:R-:W-:Y:S01]  /*ed80*/  FMUL.FTZ R61, R132.reuse, R61 ;  /* 0x0000003d843d7220 */ /* 0x040fe20000410000 */
[C---:B------:R-:W-:Y:S01]  /*ed90*/  HMMA.16816.F32 R48, R136.reuse, R106, R48 ;  /* 0x0000006a8830723c */ /* 0x040fe20000001830 */
[----:B------:R-:W1:Y:S03]  /*eda0*/  LDSM.16.MT88.4 R104, [R135+UR4+0x4100] ;  /* 0x004100048768783b */ /* 0x000e660008004200 */
[----:B------:R-:W1:Y:S01]  /*edb0*/  MUFU.EX2 R221, R221 ;  /* 0x000000dd00dd7308 */ /* 0x000e620000000800 */
[C---:B------:R-:W-:Y:S02]  /*edc0*/  FMUL.FTZ R62, R3.reuse, R62 ;  /* 0x0000003e033e7220 */ /* 0x040fe40000410000 */
[C---:B------:R-:W-:Y:S01]  /*edd0*/  FMUL.FTZ R63, R3.reuse, R63 ;  /* 0x0000003f033f7220 */ /* 0x040fe20000410000 */
[C---:B------:R-:W-:Y:S04]  /*ede0*/  HMMA.16816.F32 R52, R136.reuse, R100, R52 ;  /* 0x000000648834723c */ /* 0x040fe80000001834 */
[C---:B------:R-:W-:Y:S02]  /*edf0*/  FMUL.FTZ R64, R132.reuse, R64 ;  /* 0x0000004084407220 */ /* 0x040fe40000410000 */
[----:B------:R-:W-:Y:S01]  /*ee00*/  MUFU.EX2 R222, R222 ;  /* 0x000000de00de7308 */ /* 0x000fe20000000800 */
[C---:B------:R-:W-:Y:S01]  /*ee10*/  FMUL.FTZ R65, R132.reuse, R65 ;  /* 0x0000004184417220 */ /* 0x040fe20000410000 */
[C---:B------:R-:W-:Y:S01]  /*ee20*/  HMMA.16816.F32 R56, R136.reuse, R102, R56 ;  /* 0x000000668838723c */ /* 0x040fe20000001838 */
[----:B------:R-:W2:Y:S03]  /*ee30*/  LDSM.16.MT88.4 R100, [R133+0x4100] ;  /* 0x004100008564783b */ /* 0x000ea60000004200 */
[C---:B------:R-:W-:Y:S02]  /*ee40*/  FMUL.FTZ R66, R3.reuse, R66 ;  /* 0x0000004203427220 */ /* 0x040fe40000410000 */
[C---:B------:R-:W-:Y:S02]  /*ee50*/  FMUL.FTZ R67, R3.reuse, R67 ;  /* 0x0000004303437220 */ /* 0x040fe40000410000 */
[----:B------:R-:W2:Y:S01]  /*ee60*/  MUFU.EX2 R223, R223 ;  /* 0x000000df00df7308 */ /* 0x000ea20000000800 */
[C---:B------:R-:W-:Y:S03]  /*ee70*/  HMMA.16816.F32 R60, R136.reuse, R108, R60 ;  /* 0x0000006c883c723c */ /* 0x040fe6000000183c */
[C---:B------:R-:W-:Y:S02]  /*ee80*/  FMUL.FTZ R68, R132.reuse, R68 ;  /* 0x0000004484447220 */ /* 0x040fe40000410000 */
[C---:B------:R-:W-:Y:S03]  /*ee90*/  FMUL.FTZ R69, R132.reuse, R69 ;  /* 0x0000004584457220 */ /* 0x040fe60000410000 */
[C---:B------:R-:W-:Y:S01]  /*eea0*/  HMMA.16816.F32 R64, R136.reuse, R110, R64 ;  /* 0x0000006e8840723c */ /* 0x040fe20000001840 */
[----:B------:R-:W3:Y:S01]  /*eeb0*/  LDSM.16.MT88.4 R108, [R134+UR4+0x4100] ;  /* 0x00410004866c783b */ /* 0x000ee20008004200 */
[----:B------:R-:W-:Y:S02]  /*eec0*/  MUFU.EX2 R224, R224 ;  /* 0x000000e000e07308 */ /* 0x000fe40000000800 */
[C---:B------:R-:W-:Y:S02]  /*eed0*/  FMUL.FTZ R70, R3.reuse, R70 ;  /* 0x0000004603467220 */ /* 0x040fe40000410000 */
[C---:B------:R-:W-:Y:S02]  /*eee0*/  FMUL.FTZ R71, R3.reuse, R71 ;  /* 0x0000004703477220 */ /* 0x040fe40000410000 */
[C---:B------:R-:W-:Y:S04]  /*eef0*/  FMUL.FTZ R72, R132.reuse, R72 ;  /* 0x0000004884487220 */ /* 0x040fe80000410000 */
[C---:B------:R-:W-:Y:S01]  /*ef00*/  FMUL.FTZ R73, R132.reuse, R73 ;  /* 0x0000004984497220 */ /* 0x040fe20000410000 */
[C---:B-1----:R-:W-:Y:S01]  /*ef10*/  HMMA.16816.F32 R68, R136.reuse, R104, R68 ;  /* 0x000000688844723c */ /* 0x042fe20000001844 */
[----:B------:R-:W1:Y:S02]  /*ef20*/  MUFU.EX2 R225, R225 ;  /* 0x000000e100e17308 */ /* 0x000e640000000800 */
[C---:B------:R-:W-:Y:S02]  /*ef30*/  FMUL.FTZ R74, R3.reuse, R74 ;  /* 0x0000004a034a7220 */ /* 0x040fe40000410000 */
[C---:B------:R-:W-:Y:S02]  /*ef40*/  FMUL.FTZ R75, R3.reuse, R75 ;  /* 0x0000004b034b7220 */ /* 0x040fe40000410000 */
[C---:B------:R-:W-:Y:S02]  /*ef50*/  FMUL.FTZ R76, R132.reuse, R76 ;  /* 0x0000004c844c7220 */ /* 0x040fe40000410000 */
[C---:B------:R-:W-:Y:S02]  /*ef60*/  FMUL.FTZ R77, R132.reuse, R77 ;  /* 0x0000004d844d7220 */ /* 0x040fe40000410000 */
[----:B------:R-:W-:Y:S01]  /*ef70*/  MUFU.EX2 R226, R226 ;  /* 0x000000e200e27308 */ /* 0x000fe20000000800 */
        /* <DEDUP_REMOVED lines=9> */
[----:B------:R-:W-:Y:S02]  /*f010*/  FMUL.FTZ R83, R3, R83 ;  /* 0x0000005303537220 */ /* 0x000fe40000410000 */
[C---:B------:R-:W-:Y:S01]  /*f020*/  FMUL.FTZ R84, R132.reuse, R84 ;  /* 0x0000005484547220 */ /* 0x040fe20000410000 */
[----:B------:R-:W-:Y:S01]  /*f030*/  F2FP.PACK_AB R100, R179, R178 ;  /* 0x000000b2b364723e */ /* 0x000fe200000000ff */
[C---:B------:R-:W-:Y:S01]  /*f040*/  FMUL.FTZ R85, R132.reuse, R85 ;  /* 0x0000005584557220 */ /* 0x040fe20000410000 */
[----:B------:R-:W2:Y:S02]  /*f050*/  MUFU.EX2 R229, R229 ;  /* 0x000000e500e57308 */ /* 0x000ea40000000800 */
[C---:B------:R-:W-:Y:S03]  /*f060*/  HMMA.16816.F32 R80, R136.reuse, R102, R80 ;  /* 0x000000668850723c */ /* 0x040fe60000001850 */
[----:B------:R-:W-:Y:S01]  /*f070*/  FMUL.FTZ R86, R3, R86 ;  /* 0x0000005603567220 */ /* 0x000fe20000410000 */
[----:B---3--:R-:W-:Y:S01]  /*f080*/  F2FP.PACK_AB R101, R183, R182 ;  /* 0x000000b6b765723e */ /* 0x008fe200000000ff */
[----:B------:R-:W-:Y:S02]  /*f090*/  FMUL.FTZ R87, R3, R87 ;  /* 0x0000005703577220 */ /* 0x000fe40000410000 */
[C---:B------:R-:W-:Y:S01]  /*f0a0*/  FMUL.FTZ R88, R132.reuse, R88 ;  /* 0x0000005884587220 */ /* 0x040fe20000410000 */
[----:B------:R-:W-:Y:S01]  /*f0b0*/  F2FP.PACK_AB R102, R181, R180 ;  /* 0x000000b4b566723e */ /* 0x000fe200000000ff */
[C---:B------:R-:W-:Y:S01]  /*f0c0*/  FMUL.FTZ R89, R132.reuse, R89 ;  /* 0x0000005984597220 */ /* 0x040fe20000410000 */
[----:B------:R-:W3:Y:S02]  /*f0d0*/  MUFU.EX2 R230, R230 ;  /* 0x000000e600e67308 */ /* 0x000ee40000000800 */
[C---:B------:R-:W-:Y:S03]  /*f0e0*/  HMMA.16816.F32 R84, R136.reuse, R108, R84 ;  /* 0x0000006c8854723c */ /* 0x040fe60000001854 */
[----:B------:R-:W-:Y:S01]  /*f0f0*/  FMUL.FTZ R90, R3, R90 ;  /* 0x0000005a035a7220 */ /* 0x000fe20000410000 */
[----:B----4-:R-:W-:Y:S01]  /*f100*/  F2FP.PACK_AB R103, R215, R192 ;  /* 0x000000c0d767723e */ /* 0x010fe200000000ff */
[C---:B------:R-:W-:Y:S02]  /*f110*/  FMUL.FTZ R91, R3.reuse, R91 ;  /* 0x0000005b035b7220 */ /* 0x040fe40000410000 */
[C---:B------:R-:W-:Y:S02]  /*f120*/  FMUL.FTZ R92, R132.reuse, R92 ;  /* 0x0000005c845c7220 */ /* 0x040fe40000410000 */
[C---:B------:R-:W-:Y:S03]  /*f130*/  FMUL.FTZ R93, R132.reuse, R93 ;  /* 0x0000005d845d7220 */ /* 0x040fe60000410000 */
[C---:B------:R-:W-:Y:S01]  /*f140*/  HMMA.16816.F32 R88, R136.reuse, R110, R88 ;  /* 0x0000006e8858723c */ /* 0x040fe20000001858 */
[----:B------:R-:W4:Y:S02]  /*f150*/  LDSM.16.MT88.4 R108, [R134+UR4+0x900] ;  /* 0x00090004866c783b */ /* 0x000f240008004200 */
[C---:B------:R-:W-:Y:S02]  /*f160*/  FMUL.FTZ R94, R3.reuse, R94 ;  /* 0x0000005e035e7220 */ /* 0x040fe40000410000 */
[C---:B------:R-:W-:Y:S02]  /*f170*/  FMUL.FTZ R95, R3.reuse, R95 ;  /* 0x0000005f035f7220 */ /* 0x040fe40000410000 */
[C---:B------:R-:W-:Y:S02]  /*f180*/  FMUL.FTZ R96, R132.reuse, R96 ;  /* 0x0000006084607220 */ /* 0x040fe40000410000 */
[C---:B------:R-:W-:Y:S03]  /*f190*/  FMUL.FTZ R97, R132.reuse, R97 ;  /* 0x0000006184617220 */ /* 0x040fe60000410000 */
[C---:B-1----:R-:W-:Y:S03]  /*f1a0*/  HMMA.16816.F32 R92, R136.reuse, R104, R92 ;  /* 0x00000068885c723c */ /* 0x042fe6000000185c */
[C---:B------:R-:W-:Y:S02]  /*f1b0*/  FMUL.FTZ R98, R3.reuse, R98 ;  /* 0x0000006203627220 */ /* 0x040fe40000410000 */
[C---:B------:R-:W-:Y:S02]  /*f1c0*/  FMUL.FTZ R99, R3.reuse, R99 ;  /* 0x0000006303637220 */ /* 0x040fe40000410000 */
[----:B------:R-:W-:Y:S02]  /*f1d0*/  FFMA.FTZ R175, R132, R207, R175 ;  /* 0x000000cf84af7223 */ /* 0x000fe400000100af */
[----:B------:R-:W-:Y:S03]  /*f1e0*/  FFMA.FTZ R177, R3, R208, R177 ;  /* 0x000000d003b17223 */ /* 0x000fe600000100b1 */
[----:B------:R-:W-:Y:S01]  /*f1f0*/  HMMA.16816.F32 R96, R136, R106, R96 ;  /* 0x0000006a8860723c */ /* 0x000fe20000001860 */
[----:B------:R-:W1:Y:S02]  /*f200*/  LDSM.16.MT88.4 R104, [R168+0x2900] ;  /* 0x00290000a868783b */ /* 0x000e640000004200 */
        /* <DEDUP_REMOVED lines=19> */
[C---:B----4-:R-:W-:Y:S04]  /*f340*/  HMMA.16816.F32 R20, R100.reuse, R108, R20 ;  /* 0x0000006c6414723c */ /* 0x050fe80000001814 */
[----:B------:R-:W-:Y:S02]  /*f350*/  FADD.FTZ R180, R180, R179 ;  /* 0x000000b3b4b47221 */ /* 0x000fe40000010000 */
[----:B------:R-:W-:Y:S02]  /*f360*/  FADD.FTZ R192, R192, R183 ;  /* 0x000000b7c0c07221 */ /* 0x000fe40000010000 */
[C---:B------:R-:W-:Y:S01]  /*f370*/  HMMA.16816.F32 R24, R100.reuse, R110, R24 ;  /* 0x0000006e6418723c */ /* 0x040fe20000001818 */
[----:B------:R-:W4:Y:S03]  /*f380*/  LDSM.16.MT88.4 R108, [R135+UR4+0x4900] ;  /* 0x00490004876c783b */ /* 0x000f260008004200 */
        /* <DEDUP_REMOVED lines=14> */
[C---:B-1----:R-:W-:Y:S08]  /*f470*/  HMMA.16816.F32 R60, R100.reuse, R104, R60 ;  /* 0x00000068643c723c */ /* 0x042ff0000000183c */
[C---:B------:R-:W-:Y:S01]  /*f480*/  HMMA.16816.F32 R64, R100.reuse, R106, R64 ;  /* 0x0000006a6440723c */ /* 0x040fe20000001840 */
[----:B------:R-:W1:Y:S07]  /*f490*/  LDSM.16.MT88.4 R104, [R168+0x4900] ;  /* 0x00490000a868783b */ /* 0x000e6e0000004200 */
[C---:B----4-:R-:W-:Y:S08]  /*f4a0*/  HMMA.16816.F32 R68, R100.reuse, R108, R68 ;  /* 0x0000006c6444723c */ /* 0x050ff00000001844 */
[C---:B------:R-:W-:Y:S01]  /*f4b0*/  HMMA.16816.F32 R72, R100.reuse, R110, R72 ;  /* 0x0000006e6448723c */ /* 0x040fe20000001848 */
[----:B------:R-:W4:Y:S07]  /*f4c0*/  LDSM.16.MT88.4 R108, [R135+UR4+0x1100] ;  /* 0x00110004876c783b */ /* 0x000f2e0008004200 */
[C---:B------:R-:W-:Y:S08]  /*f4d0*/  HMMA.16816.F32 R76, R100.reuse, R112, R76 ;  /* 0x00000070644c723c */ /* 0x040ff0000000184c */
[C---:B------:R-:W-:Y:S01]  /*f4e0*/  HMMA.16816.F32 R80, R100.reuse, R114, R80 ;  /* 0x000000726450723c */ /* 0x040fe20000001850 */
[----:B------:R-:W2:Y:S07]  /*f4f0*/  LDSM.16.MT88.4 R112, [R134+UR4+0x1100] ;  /* 0x001100048670783b */ /* 0x000eae0008004200 */
[C---:B------:R-:W-:Y:S08]  /*f500*/  HMMA.16816.F32 R84, R100.reuse, R116, R84 ;  /* 0x000000746454723c */ /* 0x040ff00000001854 */
[C---:B------:R-:W-:Y:S01]  /*f510*/  HMMA.16816.F32 R88, R100.reuse, R118, R88 ;  /* 0x000000766458723c */ /* 0x040fe20000001858 */
[----:B------:R-:W2:Y:S07]  /*f520*/  LDSM.16.MT88.4 R116, [R135+UR4+0x3100] ;  /* 0x003100048774783b */ /* 0x000eae0008004200 */
        /* <DEDUP_REMOVED lines=12> */
[C---:B----4-:R-:W-:Y:S03]  /*f5f0*/  HMMA.16816.F32 R4, R100.reuse, R108, R4 ;  /* 0x0000006c6404723c */ /* 0x050fe60000001804 */
[----:B------:R-:W-:Y:S02]  /*f600*/  FADD.FTZ R222, R222, R221 ;  /* 0x000000dddede7221 */ /* 0x000fe40000010000 */
[----:B------:R-:W-:Y:S02]  /*f610*/  FADD.FTZ R219, R219, R218 ;  /* 0x000000dadbdb7221 */ /* 0x000fe40000010000 */
[----:B------:R-:W-:Y:S01]  /*f620*/  FADD.FTZ R223, R223, R222 ;  /* 0x000000dedfdf7221 */ /* 0x000fe20000010000 */
[C---:B------:R-:W-:Y:S01]  /*f630*/  HMMA.16816.F32 R8, R100.reuse, R110, R8 ;  /* 0x0000006e6408723c */ /* 0x040fe20000001808 */
[----:B------:R-:W4:Y:S07]  /*f640*/  LDSM.16.MT88.4 R108, [R135+UR4+0x5100] ;  /* 0x00510004876c783b */ /* 0x000f2e0008004200 */
[C---:B------:R-:W-:Y:S08]  /*f650*/  HMMA.16816.F32 R12, R100.reuse, R120, R12 ;  /* 0x00000078640c723c */ /* 0x040ff0000000180c */
[C---:B------:R-:W-:Y:S08]  /*f660*/  HMMA.16816.F32 R16, R100.reuse, R122, R16 ;  /* 0x0000007a6410723c */ /* 0x040ff00000001810 */
[C---:B--2---:R-:W-:Y:S08]  /*f670*/  HMMA.16816.F32 R20, R100.reuse, R112, R20 ;  /* 0x000000706414723c */ /* 0x044ff00000001814 */
[C---:B------:R-:W-:Y:S01]  /*f680*/  HMMA.16816.F32 R24, R100.reuse, R114, R24 ;  /* 0x000000726418723c */ /* 0x040fe20000001818 */
[----:B------:R-:W2:Y:S07]  /*f690*/  LDSM.16.MT88.4 R112, [R133+0x5100] ;  /* 0x005100008570783b */ /* 0x000eae0000004200 */
[C---:B------:R-:W-:Y:S08]  /*f6a0*/  HMMA.16816.F32 R28, R100.reuse, R124, R28 ;  /* 0x0000007c641c723c */ /* 0x040ff0000000181c */
[C---:B------:R-:W-:Y:S01]  /*f6b0*/  HMMA.16816.F32 R32, R100.reuse, R126, R32 ;  /* 0x0000007e6420723c */ /* 0x040fe20000001820 */
[----:B------:R-:W-:Y:S07]  /*f6c0*/  LDSM.16.MT88.4 R124, [R135+UR4+0x1900] ;  /* 0x00190004877c783b */ /* 0x000fee0008004200 */
[C---:B------:R-:W-:Y:S08]  /*f6d0*/  HMMA.16816.F32 R36, R100.reuse, R116, R36 ;  /* 0x000000746424723c */ /* 0x040ff00000001824 */
[C---:B------:R-:W-:Y:S01]  /*f6e0*/  HMMA.16816.F32 R40, R100.reuse, R118, R40 ;  /* 0x000000766428723c */ /* 0x040fe20000001828 */
[----:B------:R-:W5:Y:S07]  /*f6f0*/  LDSM.16.MT88.4 R116, [R134+UR4+0x5100] ;  /* 0x005100048674783b */ /* 0x000f6e0008004200 */
        /* <DEDUP_REMOVED lines=9> */
[----:B---3--:R-:W-:Y:S01]  /*f790*/  F2FP.PACK_AB R139, R231, R230 ;  /* 0x000000e6e78b723e */ /* 0x008fe200000000ff */
[----:B------:R-:W-:Y:S02]  /*f7a0*/  FADD.FTZ R228, R228, R223 ;  /* 0x000000dfe4e47221 */ /* 0x000fe40000010000 */
[----:B------:R-:W-:Y:S01]  /*f7b0*/  FADD.FTZ R225, R225, R224 ;  /* 0x000000e0e1e17221 */ /* 0x000fe20000010000 */
[C---:B------:R-:W-:Y:S01]  /*f7c0*/  HMMA.16816.F32 R64, R100.reuse, R106, R64 ;  /* 0x0000006a6440723c */ /* 0x040fe20000001840 */
[----:B------:R-:W1:Y:S03]  /*f7d0*/  LDSM.16.MT88.4 R104, [R168+0x5100] ;  /* 0x00510000a868783b */ /* 0x000e660000004200 */
[----:B------:R-:W-:Y:S02]  /*f7e0*/  FADD.FTZ R229, R229, R228 ;  /* 0x000000e4e5e57221 */ /* 0x000fe40000010000 */
[----:B------:R-:W-:Y:S02]  /*f7f0*/  FADD.FTZ R226, R226, R225 ;  /* 0x000000e1e2e27221 */ /* 0x000fe40000010000 */
[C---:B----4-:R-:W-:Y:S04]  /*f800*/  HMMA.16816.F32 R68, R100.reuse, R108, R68 ;  /* 0x0000006c6444723c */ /* 0x050fe80000001844 */
[----:B------:R-:W-:Y:S02]  /*f810*/  FADD.FTZ R208, R230, R229 ;  /* 0x000000e5e6d07221 */ /* 0x000fe40000010000 */
[----:B------:R-:W-:Y:S02]  /*f820*/  FADD.FTZ R207, R227, R226 ;  /* 0x000000e2e3cf7221 */ /* 0x000fe40000010000 */
[C---:B------:R-:W-:Y:S01]  /*f830*/  HMMA.16816.F32 R72, R100.reuse, R110, R72 ;  /* 0x0000006e6448723c */ /* 0x040fe20000001848 */
[----:B------:R-:W3:Y:S03]  /*f840*/  LDSM.16.MT88.4 R108, [R133+0x1900] ;  /* 0x00190000856c783b */ /* 0x000ee60000004200 */
[----:B------:R-:W-:Y:S04]  /*f850*/  FADD.FTZ R208, R231, R208 ;  /* 0x000000d0e7d07221 */ /* 0x000fe80000010000 */
[C---:B--2---:R-:W-:Y:S08]  /*f860*/  HMMA.16816.F32 R76, R100.reuse, R112, R76 ;  /* 0x00000070644c723c */ /* 0x044ff0000000184c */
[C---:B------:R-:W-:Y:S08]  /*f870*/  HMMA.16816.F32 R80, R100.reuse, R114, R80 ;  /* 0x000000726450723c */ /* 0x040ff00000001850 */
[C---:B-----5:R-:W-:Y:S08]  /*f880*/  HMMA.16816.F32 R84, R100.reuse, R116, R84 ;  /* 0x000000746454723c */ /* 0x060ff00000001854 */
[C---:B------:R-:W-:Y:S08]  /*f890*/  HMMA.16816.F32 R88, R100.reuse, R118, R88 ;  /* 0x000000766458723c */ /* 0x040ff00000001858 */
[C---:B-1----:R-:W-:Y:S08]  /*f8a0*/  HMMA.16816.F32 R92, R100.reuse, R104, R92 ;  /* 0x00000068645c723c */ /* 0x042ff0000000185c */
[----:B------:R-:W-:Y:S08]  /*f8b0*/  HMMA.16816.F32 R96, R100, R106, R96 ;  /* 0x0000006a6460723c */ /* 0x000ff00000001860 */
[C---:B------:R-:W-:Y:S01]  /*f8c0*/  HMMA.16816.F32 R128, R136.reuse, R124, R4 ;  /* 0x0000007c8880723c */ /* 0x040fe20000001804 */
[----:B------:R-:W1:Y:S07]  /*f8d0*/  LDSM.16.MT88.4 R4, [R133+0x5900] ;  /* 0x005900008504783b */ /* 0x000e6e0000004200 */
[C---:B------:R-:W-:Y:S01]  /*f8e0*/  HMMA.16816.F32 R124, R136.reuse, R126, R8 ;  /* 0x0000007e887c723c */ /* 0x040fe20000001808 */
[----:B------:R-:W2:Y:S07]  /*f8f0*/  LDSM.16.MT88.4 R8, [R134+UR4+0x5900] ;  /* 0x005900048608783b */ /* 0x000eae0008004200 */
[C---:B---3--:R-:W-:Y:S01]  /*f900*/  HMMA.16816.F32 R120, R136.reuse, R108, R12 ;  /* 0x0000006c8878723c */ /* 0x048fe2000000180c */
        /* <DEDUP_REMOVED lines=19> */
[C---:B------:R-:W-:Y:S08]  /*fa40*/  HMMA.16816.F32 R88, R136.reuse, R10, R88 ;  /* 0x0000000a8858723c */ /* 0x040ff00000001858 */
[C---:B---3--:R-:W-:Y:S08]  /*fa50*/  HMMA.16816.F32 R92, R136.reuse, R12, R92 ;  /* 0x0000000c885c723c */ /* 0x048ff0000000185c */
[----:B------:R-:W-:Y:S01]  /*fa60*/  HMMA.16816.F32 R96, R136, R14, R96 ;  /* 0x0000000e8860723c */ /* 0x000fe20000001860 */
[----:B------:R-:W-:-:S07]  /*fa70*/  @!P0 BRA `(.L_x_950) ;  /* 0x0000034000008947 */ /* 0x000fce0003800000 */
[----:B------:R-:W-:Y:S01]  /*fa80*/  ISETP.NE.AND P2, PT, R195, 0x1, PT ;  /* 0x00000001c300780c */ /* 0x000fe20003f45270 */
[----:B------:R-:W-:Y:S01]  /*fa90*/  IMAD.MOV.U32 R200, RZ, RZ, RZ ;  /* 0x000000ffffc87224 */ /* 0x000fe200078e00ff */
[----:B------:R-:W-:Y:S04]  /*faa0*/  IADD3 R201, R203, R169, R204 ;  /* 0x000000a9cbc97210 */ /* 0x000fe80007ffe0cc */
[----:B------:R-:W-:Y:S05]  /*fab0*/  IADD3 R201, R201, -0x80, RZ ;  /* 0xffffff80c9c97810 */ /* 0x000fea0007ffe0ff */
        /* <DEDUP_REMOVED lines=25> */
[----:B------:R-:W3:Y:S01]  /*fc50*/  SHFL.IDX PT, R3, R19, 0x1, 0x181f ;  /* 0x00381f0013037f89 */ /* 0x000ee200000e0000 */
[C---:B-1----:R-:W-:Y:S05]  /*fc60*/  IADD3 R14, P0, R11.reuse, R211, RZ ;  /* 0x000000d30b0e7210 */ /* 0x042fea0007f1e0ff */
[C-C-:B--2---:R-:W-:Y:S01]  /*fc70*/  IMAD.X R15, R4.reuse, 0x1, R193.reuse, P0 ;  /* 0x00000001040f7824 */ /* 0x144fe200000e06c1 */
[C---:B------:R-:W-:Y:S05]  /*fc80*/  IADD3 R12, P0, R11.reuse, R212, RZ ;  /* 0x000000d40b0c7210 */ /* 0x040fea0007f1e0ff */
[C-C-:B------:R-:W-:Y:S01]  /*fc90*/  IMAD.X R13, R4.reuse, 0x1, R210.reuse, P0 ;  /* 0x00000001040d7824 */ /* 0x140fe200000e06d2 */
[----:B------:R-:W-:Y:S04]  /*fca0*/  IADD3 R10, P0, R11, R214, RZ ;  /* 0x000000d60b0a7210 */ /* 0x000fe80007f1e0ff */
[----:B------:R-:W-:Y:S02]  /*fcb0*/  IADD3.X R11, R4, R209, RZ, P0, !PT ;  /* 0x000000d1040b7210 */ /* 0x000fe400007fe4ff */
[----:B------:R-:W1:Y:S01]  /*fcc0*/  SHFL.IDX PT, R4, R18, 0x1, 0x181f ;  /* 0x00381f0012047f89 */ /* 0x000e6200000e0000 */
[C---:B---3--:R-:W-:Y:S05]  /*fcd0*/  IADD3 R8, P0, R3.reuse, R211, RZ ;  /* 0x000000d303087210 */ /* 0x048fea0007f1e0ff */
[C---:B-1----:R-:W-:Y:S01]  /*fce0*/  IMAD.X R9, R4.reuse, 0x1, R193, P0 ;  /* 0x0000000104097824 */ /* 0x042fe200000e06c1 */
[C---:B------:R-:W-:Y:S05]  /*fcf0*/  IADD3 R6, P0, R3.reuse, R212, RZ ;  /* 0x000000d403067210 */ /* 0x040fea0007f1e0ff */
[C---:B------:R-:W-:Y:S01]  /*fd00*/  IMAD.X R7, R4.reuse, 0x1, R210, P0 ;  /* 0x0000000104077824 */ /* 0x040fe200000e06d2 */
[----:B------:R-:W-:Y:S02]  /*fd10*/  IADD3 R16, P0, R3, R214, RZ ;  /* 0x000000d603107210 */ /* 0x000fe40007f1e0ff */
[----:B------:R-:W-:Y:S03]  /*fd20*/  MOV R3, UR16 ;  /* 0x0000001000037c02 */ /* 0x000fe60008000f00 */
[----:B------:R-:W-:Y:S02]  /*fd30*/  IMAD.X R17, R4, 0x1, R209, P0 ;  /* 0x0000000104117824 */ /* 0x000fe400000e06d1 */
[----:B------:R-:W-:Y:S04]  /*fd40*/  IMAD R3, R3, 0x3000, R202 ;  /* 0x0000300003037824 */ /* 0x000fe800078e02ca */
[----:B------:R-:W-:Y:S05]  /*fd50*/  IMAD.SHL.U32 R5, R3, 0x2, RZ ;  /* 0x0000000203057824 */ /* 0x000fea00078e00ff */
[----:B------:R1:W-:Y:S04]  /*fd60*/  LDGSTS.E.BYPASS.LTC128B.128 [R5+0xc100], [R14.64], !P5 ;  /* 0x0c1000000e057fae */ /* 0x0003e8000e901d4c */
[----:B------:R1:W-:Y:S04]  /*fd70*/  LDGSTS.E.BYPASS.LTC128B.128 [R5+0xe100], [R12.64], !P4 ;  /* 0x0e1000000c057fae */ /* 0x0003e8000e101d4c */
[----:B------:R1:W-:Y:S04]  /*fd80*/  LDGSTS.E.BYPASS.LTC128B.128 [R5+0x10100], [R10.64], !P6 ;  /* 0x101000000a057fae */ /* 0x0003e8000f101d4c */
[----:B------:R1:W-:Y:S04]  /*fd90*/  LDGSTS.E.BYPASS.LTC128B.128 [R5+0xd100], [R8.64], !P5 ;  /* 0x0d10000008057fae */ /* 0x0003e8000e901d4c */
[----:B------:R1:W-:Y:S04]  /*fda0*/  LDGSTS.E.BYPASS.LTC128B.128 [R5+0xf100], [R6.64], !P4 ;  /* 0x0f10000006057fae */ /* 0x0003e8000e101d4c */
[----:B------:R1:W-:Y:S02]  /*fdb0*/  LDGSTS.E.BYPASS.LTC128B.128 [R5+0x11100], [R16.64], !P6 ;  /* 0x1110000010057fae */ /* 0x0003e4000f101d4c */
.L_x_950:
[----:B------:R-:W0:Y:S01]  /*fdc0*/  LDGDEPBAR ;  /* 0x00000000000079af */ /* 0x000e220000000000 */
[----:B------:R-:W-:Y:S01]  /*fdd0*/  UIADD3 UR4, UR5, 0x1, URZ ;  /* 0x0000000105047890 */ /* 0x000fe2000fffe03f */
[----:B------:R-:W-:Y:S01]  /*fde0*/  ISETP.GE.AND P0, PT, R194, R213, PT ;  /* 0x000000d5c200720c */ /* 0x000fe20003f06270 */
[----:B------:R-:W-:Y:S01]  /*fdf0*/  UISETP.GE.AND UP0, UPT, UR5, 0x1, UPT ;  /* 0x000000010500788c */ /* 0x000fe2000bf06270 */
[----:B------:R-:W-:Y:S01]  /*fe00*/  IADD3 R4, R213, -0x1, RZ ;  /* 0xffffffffd5047810 */ /* 0x000fe20007ffe0ff */
[----:B------:R-:W-:Y:S01]  /*fe10*/  IMAD.MOV.U32 R3, RZ, RZ, R0 ;  /* 0x000000ffff037224 */ /* 0x000fe200078e0000 */
[----:B------:R-:W-:Y:S01]  /*fe20*/  MOV R132, R2 ;  /* 0x0000000200847202 */ /* 0x000fe20000000f00 */
[----:B------:R-:W-:Y:S02]  /*fe30*/  USEL UR5, UR4, URZ, !UP0 ;  /* 0x0000003f04057287 */ /* 0x000fe4000c000000 */
[----:B------:R-:W-:Y:S06]  /*fe40*/  IMAD.MOV.U32 R213, RZ, RZ, R4 ;  /* 0x000000ffffd57224 */ /* 0x000fec00078e0004 */
[----:B------:R-:W-:-:S05]  /*fe50*/  @!P0 BRA `(.L_x_951) ;  /* 0xffffc6c000008947 */ /* 0x000fca000383ffff */
.L_x_940:
[----:B------:R-:W2:Y:S01]  /*fe60*/  SHFL.BFLY PT, R4, R207, 0x2, 0x1f ;  /* 0x0c401f00cf047f89 */ /* 0x000ea200000e0000 */
[----:B-1----:R-:W-:-:S02]  /*fe70*/  MOV R6, RZ ;  /* 0x000000ff00067202 */ /* 0x002fc40000000f00 */
[----:B------:R-:W-:Y:S01]  /*fe80*/  MOV R5, RZ ;  /* 0x000000ff00057202 */ /* 0x000fe20000000f00 */
[----:B------:R-:W1:Y:S01]  /*fe90*/  SHFL.BFLY PT, R3, R208, 0x2, 0x1f ;  /* 0x0c401f00d0037f89 */ /* 0x000e6200000e0000 */
[----:B------:R-:W-:Y:S01]  /*fea0*/  PLOP3.LUT P2, PT, PT, PT, PT, 0x8, 0x0 ;  /* 0x000000000000781c */ /* 0x000fe20003f4e170 */
[----:B--2---:R-:W-:Y:S02]  /*feb0*/  FADD.FTZ R7, R4, R207 ;  /* 0x000000cf04077221 */ /* 0x004fe40000010000 */
[----:B-1----:R-:W-:-:S03]  /*fec0*/  FADD.FTZ R8, R3, R208 ;  /* 0x000000d003087221 */ /* 0x002fc60000010000 */
        /* <DEDUP_REMOVED lines=8> */
[----:B------:R-:W-:-:S05]  /*ff50*/  @P0 MOV R10, 0x3f317218 ;  /* 0x3f317218000a0802 */ /* 0x000fca0000000f00 */
[----:B------:R-:W2:Y:S08]  /*ff60*/  @P1 MUFU.LG2 R4, R4 ;  /* 0x0000000400041308 */ /* 0x000eb00000000c00 */
[----:B------:R-:W3:Y:S01]  /*ff70*/  @P0 MUFU.LG2 R7, R3 ;  /* 0x0000000300070308 */ /* 0x000ee20000000c00 */
[C---:B-1----:R-:W-:Y:S02]  /*ff80*/  FMUL.FTZ R128, R6.reuse, R128 ;  /* 0x0000008006807220 */ /* 0x042fe40000410000 */
[----:B------:R-:W-:-:S02]  /*ff90*/  FMUL.FTZ R129, R6, R129 ;  /* 0x0000008106817220 */ /* 0x000fc40000410000 */
[C---:B------:R-:W-:Y:S02]  /*ffa0*/  FMUL.FTZ R124, R6.reuse, R124 ;  /* 0x0000007c067c7220 */ /* 0x040fe40000410000 */
[----:B------:R-:W-:Y:S01]  /*ffb0*/  FMUL.FTZ R125, R6, R125 ;  /* 0x0000007d067d7220 */ /* 0x000fe20000410000 */
[----:B------:R1:W4:Y:S01]  /*ffc0*/  @P0 MUFU.RCP R5, R3 ;  /* 0x0000000300050308 */ /* 0x0003220000001000 */
[----:B--2---:R-:W-:Y:S02]  /*ffd0*/  @P1 FMUL.FTZ R9, R4, 0.69314718246459960938 ;  /* 0x3f31721804091820 */ /* 0x004fe40000410000 */
[----:B------:R-:W-:Y:S02]  /*ffe0*/  @P1 FMUL.FTZ R4, R8, c[0x0][0x2d0] ;  /* 0x0000b40008041a20 */ /* 0x000fe40000410000 */
[C---:B------:R-:W-:Y:S02]  /*fff0*/  FMUL.FTZ R120, R6.reuse, R120 ;  /* 0x0000007806787220 */ /* 0x040fe40000410000 */
[----:B------:R-:W-:-:S02]  /*10000*/  FMUL.FTZ R121, R6, R121 ;  /* 0x0000007906797220 */ /* 0x000fc40000410000 */
[----:B---3--:R-:W-:Y:S02]  /*10010*/  @P0 FMUL.FTZ R8, R7, 0.69314718246459960938 ;  /* 0x3f31721807080820 */ /* 0x008fe40000410000 */
[----:B------:R-:W-:Y:S02]  /*10020*/  @P0 FMUL.FTZ R7, R10, c[0x0][0x2d0] ;  /* 0x0000b4000a070a20 */ /* 0x000fe40000410000 */
[C---:B------:R-:W-:Y:S02]  /*10030*/  FMUL.FTZ R116, R6.reuse, R116 ;  /* 0x0000007406747220 */ /* 0x040fe40000410000 */
[C---:B------:R-:W-:Y:S01]  /*10040*/  FMUL.FTZ R117, R6.reuse, R117 ;  /* 0x0000007506757220 */ /* 0x040fe20000410000 */
[----:B-1----:R-:W-:Y:S01]  /*10050*/  MOV R3, 0xff800000 ;  /* 0xff80000000037802 */ /* 0x002fe20000000f00 */
        /* <DEDUP_REMOVED lines=91> */
.L_x_906:
[----:B------:R-:W-:Y:S01]  /*10610*/  USHF.R.S32.HI UR6, URZ, 0x1f, UR7 ;  /* 0x0000001f3f067899 */ /* 0x000fe20008011407 */
[----:B------:R-:W-:Y:S05]  /*10620*/  @P2 BRA `(.L_x_952) ;  /* 0x0000157000002947 */ /* 0x000fea0003800000 */
[----:B------:R-:W1:Y:S01]  /*10630*/  S2R R0, SR_TID.X ;  /* 0x0000000000007919 */ /* 0x000e620000002100 */
[----:B------:R-:W-:Y:S01]  /*10640*/  ULDC.64 UR4, c[0x0][0x490] ;  /* 0x0001240000047ab9 */ /* 0x000fe20000000a00 */
[----:B------:R-:W-:Y:S01]  /*10650*/  F2FP.PACK_AB R128, R129, R128 ;  /* 0x000000808180723e */ /* 0x000fe200000000ff */
[----:B------:R-:W-:Y:S01]  /*10660*/  UIMAD UR8, UR6, UR4, URZ ;  /* 0x00000004060872a4 */ /* 0x000fe2000f8e023f */
[----:B------:R-:W2:Y:S01]  /*10670*/  S2R R22, SR_CTAID.Z ;  /* 0x0000000000167919 */ /* 0x000ea20000002700 */
[----:B------:R-:W-:Y:S01]  /*10680*/  UIMAD.WIDE.U32 UR10, UR7, UR4, URZ ;  /* 0x00000004070a72a5 */ /* 0x000fe2000f8e003f */
[----:B------:R-:W-:Y:S01]  /*10690*/  F2FP.PACK_AB R130, R131, R130 ;  /* 0x000000828382723e */ /* 0x000fe200000000ff */
[----:B------:R-:W-:Y:S01]  /*106a0*/  UIMAD UR8, UR7, UR5, UR8 ;  /* 0x00000005070872a4 */ /* 0x000fe2000f8e0208 */
[----:B------:R-:W3:Y:S01]  /*106b0*/  S2R R10, SR_CTAID.X ;  /* 0x00000000000a7919 */ /* 0x000ee20000002500 */
[----:B------:R-:W-:Y:S01]  /*106c0*/  F2FP.PACK_AB R124, R125, R124 ;  /* 0x0000007c7d7c723e */ /* 0x000fe200000000ff */
[----:B------:R-:W-:Y:S01]  /*106d0*/  ULDC.64 UR4, c[0x0][0x3e8] ;  /* 0x0000fa0000047ab9 */ /* 0x000fe20000000a00 */
[----:B------:R-:W-:Y:S01]  /*106e0*/  IMAD.U32 R25, RZ, RZ, UR11 ;  /* 0x0000000bff197e24 */ /* 0x000fe2000f8e00ff */
[----:B------:R-:W-:Y:S01]  /*106f0*/  UIMAD UR6, UR6, UR4, URZ ;  /* 0x00000004060672a4 */ /* 0x000fe2000f8e023f */
[----:B------:R-:W-:Y:S01]  /*10700*/  IMAD.U32 R24, RZ, RZ, UR10 ;  /* 0x0000000aff187e24 */ /* 0x000fe2000f8e00ff */
[----:B------:R-:W-:Y:S01]  /*10710*/  UIMAD.WIDE.U32 UR14, UR7, UR4, URZ ;  /* 0x00000004070e72a5 */ /* 0x000fe2000f8e003f */
        /* <DEDUP_REMOVED lines=9> */
[----:B-1----:R-:W-:Y:S01]  /*107b0*/  SHF.R.S32.HI R9, RZ, 0x1f, R0 ;  /* 0x0000001fff097819 */ /* 0x002fe20000011400 */
[----:B------:R-:W-:Y:S01]  /*107c0*/  IMAD.U32 R25, RZ, RZ, UR8 ;  /* 0x00000008ff197e24 */ /* 0x000fe2000f8e00ff */
[----:B------:R-:W-:Y:S01]  /*107d0*/  F2FP.PACK_AB R118, R119, R118 ;  /* 0x000000767776723e */ /* 0x000fe200000000ff */
[----:B------:R-:W-:Y:S01]  /*107e0*/  IMAD.U32 R17, RZ, RZ, UR5 ;  /* 0x00000005ff117e24 */ /* 0x000fe2000f8e00ff */
[CC--:B------:R-:W-:Y:S01]  /*107f0*/  LEA.HI R13, R9.reuse, R0.reuse, RZ, 0x2 ;  /* 0x00000000090d7211 */ /* 0x0c0fe200078f10ff */
[----:B--2---:R-:W-:Y:S01]  /*10800*/  IMAD.WIDE.U32 R24, R22, c[0x0][0x498], R24 ;  /* 0x0001260016187a25 */ /* 0x004fe200078e0018 */
[CC--:B------:R-:W-:Y:S01]  /*10810*/  LEA.HI R18, R9.reuse, R0.reuse, RZ, 0x5 ;  /* 0x0000000009127211 */ /* 0x0c0fe200078f28ff */
[----:B------:R-:W-:Y:S01]  /*10820*/  BSSY B0, `(.L_x_953) ;  /* 0x00000ef000007945 */ /* 0x000fe20003800000 */
[----:B------:R-:W-:-:S02]  /*10830*/  LEA.HI R7, R9, R0, RZ, 0x3 ;  /* 0x0000000009077211 */ /* 0x000fc400078f18ff */
[----:B------:R-:W-:Y:S02]  /*10840*/  LEA.HI R2, R9, R0, RZ, 0x6 ;  /* 0x0000000009027211 */ /* 0x000fe400078f30ff */
[--C-:B------:R-:W-:Y:S02]  /*10850*/  SHF.R.S32.HI R20, RZ, 0x2, R13.reuse ;  /* 0x00000002ff147819 */ /* 0x100fe4000001140d */
[----:B------:R-:W-:Y:S02]  /*10860*/  SHF.R.S32.HI R15, RZ, 0x1f, R13 ;  /* 0x0000001fff0f7819 */ /* 0x000fe4000001140d */
[----:B------:R-:W-:Y:S02]  /*10870*/  LOP3.LUT R13, R13, 0xfffffffc, RZ, 0xc0, !PT ;  /* 0xfffffffc0d0d7812 */ /* 0x000fe400078ec0ff */
[----:B------:R-:W-:Y:S02]  /*10880*/  LOP3.LUT R9, R18, 0xffffffe0, RZ, 0xc0, !PT ;  /* 0xffffffe012097812 */ /* 0x000fe400078ec0ff */
[----:B------:R-:W-:Y:S01]  /*10890*/  LOP3.LUT R11, R7, 0xfffffff8, RZ, 0xc0, !PT ;  /* 0xfffffff8070b7812 */ /* 0x000fe200078ec0ff */
[C---:B------:R-:W-:Y:S01]  /*108a0*/  IMAD.IADD R8, R0.reuse, 0x1, -R13 ;  /* 0x0000000100087824 */ /* 0x040fe200078e0a0d */
[----:B------:R-:W-:Y:S01]  /*108b0*/  LEA.HI R4, R15, R20, RZ, 0x3 ;  /* 0x000000140f047211 */ /* 0x000fe200078f18ff */
[C---:B------:R-:W-:Y:S01]  /*108c0*/  IMAD.IADD R9, R0.reuse, 0x1, -R9 ;  /* 0x0000000100097824 */ /* 0x040fe200078e0a09 */
[----:B------:R-:W-:Y:S01]  /*108d0*/  SHF.R.S32.HI R15, RZ, 0x1f, R22 ;  /* 0x0000001fff0f7819 */ /* 0x000fe20000011416 */
[----:B------:R-:W-:Y:S01]  /*108e0*/  IMAD.IADD R0, R0, 0x1, -R11 ;  /* 0x0000000100007824 */ /* 0x000fe200078e0a0b */
[----:B------:R-:W-:-:S02]  /*108f0*/  LOP3.LUT R11, R4, 0xfffffff8, RZ, 0xc0, !PT ;  /* 0xfffffff8040b7812 */ /* 0x000fc400078ec0ff */
[----:B------:R-:W-:Y:S01]  /*10900*/  SHF.R.S32.HI R7, RZ, 0x3, R7 ;  /* 0x00000003ff077819 */ /* 0x000fe20000011407 */
[C---:B------:R-:W-:Y:S01]  /*10910*/  IMAD R13, R15.reuse, c[0x0][0x498], RZ ;  /* 0x000126000f0d7a24 */ /* 0x040fe200078e02ff */
[----:B------:R-:W-:Y:S01]  /*10920*/  SHF.R.S32.HI R4, RZ, 0x1f, R9 ;  /* 0x0000001fff047819 */ /* 0x000fe20000011409 */
[----:B------:R-:W-:Y:S01]  /*10930*/  IMAD R15, R15, c[0x0][0x3f0], RZ ;  /* 0x0000fc000f0f7a24 */ /* 0x000fe200078e02ff */
[----:B------:R-:W-:Y:S01]  /*10940*/  LOP3.LUT P0, RZ, R9, 0x3, RZ, 0xc0, !PT ;  /* 0x0000000309ff7812 */ /* 0x000fe2000780c0ff */
[----:B------:R-:W-:Y:S01]  /*10950*/  IMAD.IADD R20, R20, 0x1, -R11 ;  /* 0x0000000114147824 */ /* 0x000fe200078e0a0b */
[----:B------:R-:W-:Y:S01]  /*10960*/  LEA.HI R9, R4, R9, RZ, 0x2 ;  /* 0x0000000904097211 */ /* 0x000fe200078f10ff */
[----:B------:R-:W-:Y:S01]  /*10970*/  IMAD.MOV.U32 R11, RZ, RZ, c[0x0][0x4e8] ;  /* 0x00013a00ff0b7624 */ /* 0x000fe200078e00ff */
[--C-:B------:R-:W-:Y:S01]  /*10980*/  SHF.R.S32.HI R21, RZ, 0x5, R18.reuse ;  /* 0x00000005ff157819 */ /* 0x100fe20000011412 */
[C---:B------:R-:W-:Y:S01]  /*10990*/  IMAD R12, R22.reuse, c[0x0][0x3f4], R15 ;  /* 0x0000fd00160c7a24 */ /* 0x040fe200078e020f */
[----:B------:R-:W-:Y:S01]  /*109a0*/  SHF.R.S32.HI R18, RZ, 0x1f, R18 ;  /* 0x0000001fff127819 */ /* 0x000fe20000011412 */
[----:B------:R-:W-:Y:S01]  /*109b0*/  IMAD.SHL.U32 R15, R7, 0x40, RZ ;  /* 0x00000040070f7824 */ /* 0x000fe200078e00ff */
[----:B------:R-:W-:Y:S01]  /*109c0*/  ISETP.NE.AND P3, PT, R11, 0x1, PT ;  /* 0x000000010b00780c */ /* 0x000fe20003f65270 */
[----:B------:R-:W-:Y:S01]  /*109d0*/  IMAD R13, R22, c[0x0][0x49c], R13 ;  /* 0x00012700160d7a24 */ /* 0x000fe200078e020d */
[----:B------:R-:W-:Y:S01]  /*109e0*/  LEA.HI R19, R8, R8, RZ, 0x1 ;  /* 0x0000000808137211 */ /* 0x000fe200078f08ff */
[----:B------:R-:W-:Y:S01]  /*109f0*/  IMAD.SHL.U32 R4, R0, 0x8, RZ ;  /* 0x0000000800047824 */ /* 0x000fe200078e00ff */
[----:B------:R-:W-:Y:S01]  /*10a00*/  LOP3.LUT R15, R15, 0x1c0, RZ, 0xc0, !PT ;  /* 0x000001c00f0f7812 */ /* 0x000fe200078ec0ff */
[----:B------:R-:W-:Y:S01]  /*10a10*/  IMAD.WIDE.U32 R22, R22, c[0x0][0x3f0], R16 ;  /* 0x0000fc0016167a25 */ /* 0x000fe200078e0010 */
[----:B------:R-:W-:-:S02]  /*10a20*/  LEA.HI R18, R18, R21, RZ, 0x3 ;  /* 0x0000001512127211 */ /* 0x000fc400078f18ff */
[----:B------:R-:W-:Y:S01]  /*10a30*/  LOP3.LUT R19, R19, 0x1ffffffe, RZ, 0xc0, !PT ;  /* 0x1ffffffe13137812 */ /* 0x000fe200078ec0ff */
[----:B------:R-:W-:Y:S01]  /*10a40*/  IMAD R17, R0, 0x20, R7 ;  /* 0x0000002000117824 */ /* 0x000fe200078e0207 */
[----:B------:R-:W-:Y:S01]  /*10a50*/  SHF.R.U32.HI R0, RZ, 0x3, R15 ;  /* 0x00000003ff007819 */ /* 0x000fe2000001160f */
[----:B------:R-:W-:Y:S01]  /*10a60*/  IMAD R14, R21, 0x200, R8 ;  /* 0x00000200150e7824 */ /* 0x000fe200078e0208 */
[----:B------:R-:W-:Y:S01]  /*10a70*/  LOP3.LUT R15, R15, 0x38, R4, 0xf8, !PT ;  /* 0x000000380f0f7812 */ /* 0x000fe200078ef804 */
[----:B---3--:R-:W-:Y:S01]  /*10a80*/  IMAD R17, R10, 0x80, R17 ;  /* 0x000000800a117824 */ /* 0x008fe200078e0211 */
[----:B------:R-:W-:Y:S01]  /*10a90*/  LOP3.LUT R18, R18, 0xffffff8, RZ, 0xc0, !PT ;  /* 0x0ffffff812127812 */ /* 0x000fe200078ec0ff */
[----:B------:R-:W-:Y:S01]  /*10aa0*/  IMAD.IADD R8, R8, 0x1, -R19 ;  /* 0x0000000108087824 */ /* 0x000fe200078e0a13 */
[----:B------:R-:W-:Y:S01]  /*10ab0*/  LOP3.LUT R0, R15, R0, RZ, 0x3c, !PT ;  /* 0x000000000f007212 */ /* 0x000fe200078e3cff */
[----:B------:R-:W-:Y:S01]  /*10ac0*/  @P3 IMAD.HI.U32 R15, R17, c[0x0][0x4ec], RZ ;  /* 0x00013b00110f3a27 */ /* 0x000fe200078e00ff */
[----:B------:R-:W-:-:S02]  /*10ad0*/  R2P PR, R20, 0x6 ;  /* 0x0000000614007804 */ /* 0x000fc40000000000 */
[C---:B------:R-:W-:Y:S01]  /*10ae0*/  LOP3.LUT R19, R20.reuse, 0x1, RZ, 0xc0, !PT ;  /* 0x0000000114137812 */ /* 0x040fe200078ec0ff */
[----:B------:R-:W-:Y:S01]  /*10af0*/  IMAD.MOV.U32 R16, RZ, RZ, R17 ;  /* 0x000000ffff107224 */ /* 0x000fe200078e0011 */
[----:B------:R-:W-:Y:S01]  /*10b00*/  @P3 SHF.R.U32.HI R16, RZ, c[0x0][0x4f0], R15 ;  /* 0x00013c00ff103a19 */ /* 0x000fe2000001160f */
[----:B------:R-:W-:Y:S01]  /*10b10*/  IMAD.SHL.U32 R20, R20, 0x40, RZ ;  /* 0x0000004014147824 */ /* 0x000fe200078e00ff */
[----:B------:R-:W-:Y:S01]  /*10b20*/  SHF.R.S32.HI R9, RZ, 0x2, R9 ;  /* 0x00000002ff097819 */ /* 0x000fe20000011409 */
[----:B------:R-:W-:Y:S01]  /*10b30*/  IMAD.IADD R18, R21, 0x1, -R18 ;  /* 0x0000000115127824 */ /* 0x000fe200078e0a12 */
[----:B------:R-:W-:Y:S01]  /*10b40*/  ISETP.NE.U32.AND P4, PT, R19, 0x1, PT ;  /* 0x000000011300780c */ /* 0x000fe20003f85070 */
[----:B------:R-:W-:Y:S01]  /*10b50*/  IMAD.SHL.U32 R15, R2, 0x8, RZ ;  /* 0x00000008020f7824 */ /* 0x000fe200078e00ff */
[----:B------:R-:W-:Y:S01]  /*10b60*/  LOP3.LUT R20, R20, 0x1c0, RZ, 0xc0, !PT ;  /* 0x000001c014147812 */ /* 0x000fe200078ec0ff */
[--C-:B------:R-:W-:Y:S01]  /*10b70*/  IMAD.MOV R2, RZ, RZ, -R16.reuse ;  /* 0x000000ffff027224 */ /* 0x100fe200078e0a10 */
[----:B------:R-:W-:Y:S01]  /*10b80*/  F2FP.PACK_AB R112, R113, R112 ;  /* 0x000000707170723e */ /* 0x000fe200000000ff */
[----:B------:R-:W-:Y:S01]  /*10b90*/  IMAD R9, R18, 0x10, R9 ;  /* 0x0000001012097824 */ /* 0x000fe200078e0209 */
[----:B------:R-:W-:Y:S01]  /*10ba0*/  LEA.HI R19, R20, R20, RZ, 0x1d ;  /* 0x0000001414137211 */ /* 0x000fe200078fe8ff */
[----:B------:R-:W-:Y:S01]  /*10bb0*/  IMAD R2, R2, c[0x0][0x4e8], R17 ;  /* 0x00013a0002027a24 */ /* 0x000fe200078e0211 */
[----:B------:R-:W-:Y:S01]  /*10bc0*/  LOP3.LUT R15, R0, 0x7ffffe00, R15, 0xf8, !PT ;  /* 0x7ffffe00000f7812 */ /* 0x000fe200078ef80f */
[----:B------:R-:W-:Y:S01]  /*10bd0*/  IMAD R17, R8, 0x8, R9 ;  /* 0x0000000808117824 */ /* 0x000fe200078e0209 */
[----:B------:R-:W-:Y:S01]  /*10be0*/  SHF.R.S32.HI R0, RZ, 0x1f, R16 ;  /* 0x0000001fff007819 */ /* 0x000fe20000011410 */
[----:B------:R-:W-:Y:S01]  /*10bf0*/  IMAD.U32 R14, R14, 0x2, R19 ;  /* 0x000000020e0e7824 */ /* 0x000fe200078e0013 */
[----:B------:R-:W-:Y:S01]  /*10c00*/  F2FP.PACK_AB R114, R115, R114 ;  /* 0x000000727372723e */ /* 0x000fe200000000ff */
[----:B------:R-:W-:Y:S01]  /*10c10*/  IMAD R17, R10, 0x80, R17 ;  /* 0x000000800a117824 */ /* 0x000fe200078e0211 */
[----:B------:R-:W-:Y:S01]  /*10c20*/  F2FP.PACK_AB R108, R109, R108 ;  /* 0x0000006c6d6c723e */ /* 0x000fe200000000ff */
[----:B------:R-:W-:Y:S01]  /*10c30*/  IMAD R19, R0, c[0x0][0x3e0], RZ ;  /* 0x0000f80000137a24 */ /* 0x000fe200078e02ff */
[----:B------:R-:W-:Y:S01]  /*10c40*/  F2FP.PACK_AB R110, R111, R110 ;  /* 0x0000006e6f6e723e */ /* 0x000fe200000000ff */
[----:B------:R-:W-:Y:S01]  /*10c50*/  IMAD R11, R11, c[0x0][0x388], RZ ;  /* 0x0000e2000b0b7a24 */ /* 0x000fe200078e02ff */
[----:B------:R-:W-:Y:S01]  /*10c60*/  F2FP.PACK_AB R104, R105, R104 ;  /* 0x000000686968723e */ /* 0x000fe200000000ff */
[----:B------:R-:W-:Y:S01]  /*10c70*/  IMAD R0, R10, 0x80, R9 ;  /* 0x000000800a007824 */ /* 0x000fe200078e0209 */
[----:B------:R-:W-:Y:S01]  /*10c80*/  F2FP.PACK_AB R106, R107, R106 ;  /* 0x0000006a6b6a723e */ /* 0x000fe200000000ff */
[----:B------:R-:W-:Y:S01]  /*10c90*/  @P3 IMAD.HI.U32 R8, R17, c[0x0][0x4ec], RZ ;  /* 0x00013b0011083a27 */ /* 0x000fe200078e00ff */
[----:B------:R-:W-:-:S02]  /*10ca0*/  F2FP.PACK_AB R100, R101, R100 ;  /* 0x000000646564723e */ /* 0x000fc400000000ff */
[CC--:B------:R-:W-:Y:S01]  /*10cb0*/  ISETP.GE.OR P6, PT, R0.reuse, R11.reuse, P0 ;  /* 0x0000000b0000720c */ /* 0x0c0fe200007c6670 */
[----:B------:R-:W-:Y:S01]  /*10cc0*/  IMAD.MOV.U32 R9, RZ, RZ, R17 ;  /* 0x000000ffff097224 */ /* 0x000fe200078e0011 */
[----:B------:R-:W-:Y:S01]  /*10cd0*/  IADD3 R0, R0, 0x8, RZ ;  /* 0x0000000800007810 */ /* 0x000fe20007ffe0ff */
[----:B------:R-:W-:Y:S01]  /*10ce0*/  IMAD.IADD R23, R23, 0x1, R12 ;  /* 0x0000000117177824 */ /* 0x000fe200078e020c */
[----:B------:R-:W-:Y:S01]  /*10cf0*/  @P3 SHF.R.U32.HI R9, RZ, c[0x0][0x4f0], R8 ;  /* 0x00013c00ff093a19 */ /* 0x000fe20000011608 */
[----:B------:R-:W-:Y:S01]  /*10d00*/  IMAD.SHL.U32 R21, R14, 0x2, RZ ;  /* 0x000000020e157824 */ /* 0x000fe200078e00ff */
[----:B------:R-:W-:Y:S01]  /*10d10*/  ISETP.GE.OR P5, PT, R0, R11, P0 ;  /* 0x0000000b0000720c */ /* 0x000fe200007a6670 */
[C---:B------:R-:W-:Y:S01]  /*10d20*/  IMAD.WIDE.U32 R22, R16.reuse, c[0x0][0x3e0], R22 ;  /* 0x0000f80010167a25 */ /* 0x040fe200078e0016 */
[----:B------:R-:W-:Y:S01]  /*10d30*/  SHF.R.S32.HI R0, RZ, 0x1f, R9 ;  /* 0x0000001fff007819 */ /* 0x000fe20000011409 */
[----:B------:R-:W-:Y:S01]  /*10d40*/  BAR.SYNC.DEFER_BLOCKING 0x1, 0x100 ;  /* 0x0044000000007b1d */ /* 0x000fe20000010000 */
[----:B------:R-:W-:Y:S01]  /*10d50*/  IADD3 R12, P0, R9, R24, RZ ;  /* 0x00000018090c7210 */ /* 0x000fe20007f1e0ff */
[----:B------:R-:W-:Y:S01]  /*10d60*/  IMAD R19, R16, c[0x0][0x3e4], R19 ;  /* 0x0000f90010137a24 */ /* 0x000fe200078e0213 */
[----:B------:R-:W-:Y:S01]  /*10d70*/  IADD3 R8, R21, 0x80, RZ ;  /* 0x0000008015087810 */ /* 0x000fe20007ffe0ff */
[----:B------:R-:W-:Y:S01]  /*10d80*/  IMAD.MOV R14, RZ, RZ, -R9 ;  /* 0x000000ffff0e7224 */ /* 0x000fe200078e0a09 */
[----:B------:R-:W-:Y:S01]  /*10d90*/  IADD3.X R13, R0, R25, R13, P0, !PT ;  /* 0x00000019000d7210 */ /* 0x000fe200007fe40d */
[----:B------:R-:W-:Y:S01]  /*10da0*/  IMAD.MOV.U32 R0, RZ, RZ, 0x20 ;  /* 0x00000020ff007424 */ /* 0x000fe200078e00ff */
[----:B------:R-:W-:Y:S01]  /*10db0*/  F2FP.PACK_AB R102, R103, R102 ;  /* 0x000000666766723e */ /* 0x000fe200000000ff */
[----:B------:R-:W-:Y:S01]  /*10dc0*/  IMAD.IADD R23, R23, 0x1, R19 ;  /* 0x0000000117177824 */ /* 0x000fe200078e0213 */
[----:B------:R-:W-:Y:S01]  /*10dd0*/  IADD3 R19, R21, 0x70, RZ ;  /* 0x0000007015137810 */ /* 0x000fe20007ffe0ff */
[----:B------:R-:W-:Y:S01]  /*10de0*/  IMAD R25, R14, c[0x0][0x4e8], R17 ;  /* 0x00013a000e197a24 */ /* 0x000fe200078e0211 */
[----:B------:R-:W-:Y:S01]  /*10df0*/  @P4 IADD3 R19, R8, 0x10, RZ ;  /* 0x0000001008134810 */ /* 0x000fe20007ffe0ff */
[----:B------:R-:W-:Y:S01]  /*10e00*/  IMAD.WIDE.U32 R22, R2, c[0x0][0x3d8], R22 ;  /* 0x0000f60002167a25 */ /* 0x000fe200078e0016 */
[----:B------:R-:W-:-:S02]  /*10e10*/  SHF.R.S32.HI R8, RZ, 0x1f, R2 ;  /* 0x0000001fff087819 */ /* 0x000fc40000011402 */
[----:B------:R-:W-:Y:S01]  /*10e20*/  SEL R0, R0, 0xffffffe0, !P1 ;  /* 0xffffffe000007807 */ /* 0x000fe20004800000 */
[----:B------:R-:W-:Y:S01]  /*10e30*/  IMAD.WIDE.U32 R12, R25, c[0x0][0x488], R12 ;  /* 0x00012200190c7a25 */ /* 0x000fe200078e000c */
[----:B------:R-:W-:Y:S02]  /*10e40*/  F2FP.PACK_AB R36, R37, R36 ;  /* 0x000000242524723e */ /* 0x000fe400000000ff */
[----:B------:R-:W-:Y:S01]  /*10e50*/  F2FP.PACK_AB R38, R39, R38 ;  /* 0x000000262726723e */ /* 0x000fe200000000ff */
[----:B------:R-:W-:Y:S01]  /*10e60*/  IMAD R9, R8, c[0x0][0x3d8], RZ ;  /* 0x0000f60008097a24 */ /* 0x000fe200078e02ff */
[----:B------:R-:W-:Y:S01]  /*10e70*/  F2FP.PACK_AB R40, R41, R40 ;  /* 0x000000282928723e */ /* 0x000fe200000000ff */
[----:B------:R-:W-:Y:S01]  /*10e80*/  IMAD.MOV.U32 R8, RZ, RZ, 0x40 ;  /* 0x00000040ff087424 */ /* 0x000fe200078e00ff */
[----:B------:R-:W-:Y:S01]  /*10e90*/  F2FP.PACK_AB R42, R43, R42 ;  /* 0x0000002a2b2a723e */ /* 0x000fe200000000ff */
[----:B------:R-:W-:Y:S01]  /*10ea0*/  IMAD.IADD R17, R21, 0x1, R0 ;  /* 0x0000000115117824 */ /* 0x000fe200078e0200 */
[----:B------:R-:W-:Y:S01]  /*10eb0*/  STS [R21+0x80], R128 ;  /* 0x0000808015007388 */ /* 0x000fe20000000800 */
[----:B------:R-:W-:Y:S01]  /*10ec0*/  IMAD.IADD R27, R0, 0x1, R19 ;  /* 0x00000001001b7824 */ /* 0x000fe200078e0213 */
[----:B------:R-:W-:Y:S01]  /*10ed0*/  SHF.R.S32.HI R0, RZ, 0x1f, R25 ;  /* 0x0000001fff007819 */ /* 0x000fe20000011419 */
[----:B------:R-:W-:Y:S01]  /*10ee0*/  IMAD R9, R2, c[0x0][0x3dc], R9 ;  /* 0x0000f70002097a24 */ /* 0x000fe200078e0209 */
[----:B------:R-:W-:Y:S01]  /*10ef0*/  SEL R8, R8, 0xffffffc0, !P2 ;  /* 0xffffffc008087807 */ /* 0x000fe20005000000 */
[----:B------:R-:W-:Y:S01]  /*10f00*/  STS [R21+0x480], R130 ;  /* 0x0004808215007388 */ /* 0x000fe20000000800 */
[----:B------:R-:W-:Y:S01]  /*10f10*/  F2FP.PACK_AB R44, R45, R44 ;  /* 0x0000002c2d2c723e */ /* 0x000fe200000000ff */
[----:B------:R-:W-:Y:S01]  /*10f20*/  IMAD R0, R0, c[0x0][0x488], RZ ;  /* 0x0001220000007a24 */ /* 0x000fe200078e02ff */
[----:B------:R-:W-:Y:S01]  /*10f30*/  F2FP.PACK_AB R46, R47, R46 ;  /* 0x0000002e2f2e723e */ /* 0x000fe200000000ff */
[----:B------:R-:W-:Y:S01]  /*10f40*/  IMAD.IADD R29, R21, 0x1, R8 ;  /* 0x00000001151d7824 */ /* 0x000fe200078e0208 */
[----:B------:R-:W-:Y:S01]  /*10f50*/  STS [R19], R124 ;  /* 0x0000007c13007388 */ /* 0x000fe20000000800 */
        /* <DEDUP_REMOVED lines=11> */
[----:B------:R-:W-:Y:S01]  /*11010*/  STS [R17+0x480], R122 ;  /* 0x0004807a11007388 */ /* 0x000fe20000000800 */
[----:B------:R-:W-:Y:S01]  /*11020*/  F2FP.PACK_AB R56, R57, R56 ;  /* 0x000000383938723e */ /* 0x000fe200000000ff */
[----:B------:R-:W-:Y:S01]  /*11030*/  IMAD.IADD R9, R23, 0x1, R9 ;  /* 0x0000000117097824 */ /* 0x000fe200078e0209 */
[----:B------:R-:W-:Y:S01]  /*11040*/  F2FP.PACK_AB R58, R59, R58 ;  /* 0x0000003a3b3a723e */ /* 0x000fe200000000ff */
[----:B------:R-:W-:Y:S01]  /*11050*/  STS [R27], R116 ;  /* 0x000000741b007388 */ /* 0x000fe20000000800 */
[----:B------:R-:W-:Y:S01]  /*11060*/  F2FP.PACK_AB R60, R61, R60 ;  /* 0x0000003c3d3c723e */ /* 0x000fe200000000ff */
[----:B------:R-:W-:Y:S01]  /*11070*/  IMAD R10, R10, 0x80, R7 ;  /* 0x000000800a0a7824 */ /* 0x000fe200078e0207 */
        /* <DEDUP_REMOVED lines=20> */
[----:B------:R-:W-:-:S02]  /*111c0*/  LEA R2, P0, R12, c[0x0][0x450], 0x2 ;  /* 0x000114000c027a11 */ /* 0x000fc400078010ff */
        /* <DEDUP_REMOVED lines=43> */
[----:B------:R-:W-:Y:S04]  /*11480*/  SHFL.IDX PT, R34, R2, RZ, 0x1c1f ;  /* 0x001c1fff02227589 */ /* 0x000fe800000e0000 */
[----:B------:R-:W1:Y:S04]  /*11490*/  SHFL.IDX PT, R35, R13, RZ, 0x1c1f ;  /* 0x001c1fff0d237589 */ /* 0x000e6800000e0000 */
[----:B------:R-:W-:Y:S06]  /*114a0*/  BAR.SYNC.DEFER_BLOCKING 0x1, 0x100 ;  /* 0x0044000000007b1d */ /* 0x000fec0000010000 */
[----:B------:R2:W-:Y:S04]  /*114b0*/  SHFL.IDX PT, R98, R2, 0x1, 0x1c1f ;  /* 0x003c1f0002627f89 */ /* 0x0005e800000e0000 */
[----:B------:R-:W3:Y:S04]  /*114c0*/  SHFL.IDX PT, R99, R13, 0x1, 0x1c1f ;  /* 0x003c1f000d637f89 */ /* 0x000ee800000e0000 */
[----:B------:R4:W4:Y:S04]  /*114d0*/  SHFL.IDX PT, R62, R0, RZ, 0x181f ;  /* 0x00181fff003e7589 */ /* 0x00092800000e0000 */
[----:B-1----:R1:W-:Y:S01]  /*114e0*/  @!P6 ST.E [R34.64], R3 ;  /* 0x000000032200e985 */ /* 0x0023e2000c10190c */
[----:B--2---:R-:W-:-:S02]  /*114f0*/  LEA.HI.X R2, R22, c[0x0][0x384], R9, 0x1, P0 ;  /* 0x0000e10016027a11 */ /* 0x004fc400000f0c09 */
[----:B------:R-:W-:Y:S01]  /*11500*/  ISETP.GE.AND P0, PT, R10, R11, PT ;  /* 0x0000000b0a00720c */ /* 0x000fe20003f06270 */
[----:B---3--:R1:W-:Y:S04]  /*11510*/  @!P5 ST.E [R98.64], R6 ;  /* 0x000000066200d985 */ /* 0x0083e8000c10190c */
[----:B------:R1:W2:Y:S04]  /*11520*/  LDS.128 R52, [R60+0x1080] ;  /* 0x001080003c347984 */ /* 0x0002a80000000c00 */
[----:B------:R1:W3:Y:S04]  /*11530*/  LDS.128 R48, [R60+0x2080] ;  /* 0x002080003c307984 */ /* 0x0002e80000000c00 */
[----:B------:R1:W1:Y:S04]  /*11540*/  LDS.128 R44, [R60+0x3080] ;  /* 0x003080003c2c7984 */ /* 0x0002680000000c00 */
[----:B------:R1:W1:Y:S04]  /*11550*/  LDS.128 R40, [R60+0x5080] ;  /* 0x005080003c287984 */ /* 0x0002680000000c00 */
[----:B------:R1:W1:Y:S04]  /*11560*/  LDS.128 R36, [R60+0x6080] ;  /* 0x006080003c247984 */ /* 0x0002680000000c00 */
[----:B------:R1:W1:Y:S04]  /*11570*/  LDS.128 R28, [R60+0x7080] ;  /* 0x007080003c1c7984 */ /* 0x0002680000000c00 */
[----:B------:R1:W1:Y:S04]  /*11580*/  LDS.128 R24, [R60+0x9080] ;  /* 0x009080003c187984 */ /* 0x0002680000000c00 */
[----:B------:R1:W1:Y:S04]  /*11590*/  LDS.128 R16, [R60+0xa080] ;  /* 0x00a080003c107984 */ /* 0x0002680000000c00 */
[----:B------:R1:W1:Y:S04]  /*115a0*/  LDS.128 R12, [R60+0xb080] ;  /* 0x00b080003c0c7984 */ /* 0x0002680000000c00 */
[----:B------:R1:W1:Y:S01]  /*115b0*/  SHFL.IDX PT, R63, R2, RZ, 0x181f ;  /* 0x00181fff023f7589 */ /* 0x00026200000e0000 */
[----:B------:R-:W-:Y:S05]  /*115c0*/  @P0 BRA `(.L_x_954) ;  /* 0x0000014000000947 */ /* 0x000fea0003800000 */
[----:B----4-:R-:W4:Y:S01]  /*115d0*/  LDS.128 R56, [R60+0x80] ;  /* 0x000080003c387984 */ /* 0x010f220000000c00 */
[----:B------:R-:W-:-:S02]  /*115e0*/  IADD3 R8, R4, 0x40, RZ ;  /* 0x0000004004087810 */ /* 0x000fc40007ffe0ff */
[----:B-1----:R-:W-:Y:S01]  /*115f0*/  IADD3 R6, R4, 0x80, RZ ;  /* 0x0000008004067810 */ /* 0x002fe20007ffe0ff */
[----:B------:R-:W1:Y:S01]  /*11600*/  LDS.128 R32, [R60+0x4080] ;  /* 0x004080003c207984 */ /* 0x000e620000000c00 */
[----:B------:R-:W-:Y:S02]  /*11610*/  ISETP.GE.AND P1, PT, R8, c[0x0][0x3c8], PT ;  /* 0x0000f20008007a0c */ /* 0x000fe40003f26270 */
[----:B------:R-:W-:Y:S01]  /*11620*/  ISETP.GE.AND P0, PT, R6, c[0x0][0x3c8], PT ;  /* 0x0000f20006007a0c */ /* 0x000fe20003f06270 */
[----:B------:R-:W3:Y:S01]  /*11630*/  LDS.128 R20, [R60+0x8080] ;  /* 0x008080003c147984 */ /* 0x000ee20000000c00 */
[----:B------:R-:W-:-:S09]  /*11640*/  ISETP.GE.AND P2, PT, R4, c[0x0][0x3c8], PT ;  /* 0x0000f20004007a0c */ /* 0x000fd20003f46270 */
[----:B------:R-:W-:Y:S02]  /*11650*/  @!P1 SHF.R.S32.HI R5, RZ, 0x1f, R8 ;  /* 0x0000001fff059819 */ /* 0x000fe40000011408 */
[----:B------:R-:W-:Y:S02]  /*11660*/  @!P0 SHF.R.S32.HI R3, RZ, 0x1f, R6 ;  /* 0x0000001fff038819 */ /* 0x000fe40000011406 */
[----:B------:R-:W-:Y:S02]  /*11670*/  @!P1 LEA.HI R5, R5, R8, RZ, 0x3 ;  /* 0x0000000805059211 */ /* 0x000fe400078f18ff */
[----:B------:R-:W-:Y:S01]  /*11680*/  @!P0 LEA.HI R3, R3, R6, RZ, 0x3 ;  /* 0x0000000603038211 */ /* 0x000fe200078f18ff */
[----:B------:R-:W-:Y:S01]  /*11690*/  @!P2 IMAD.WIDE R6, R4, 0x2, R62 ;  /* 0x000000020406a825 */ /* 0x000fe200078e023e */
[----:B------:R-:W-:Y:S02]  /*116a0*/  @!P1 LOP3.LUT R5, R5, 0xfffffff8, RZ, 0xc0, !PT ;  /* 0xfffffff805059812 */ /* 0x000fe400078ec0ff */
[----:B------:R-:W-:-:S03]  /*116b0*/  @!P0 LOP3.LUT R3, R3, 0xfffffff8, RZ, 0xc0, !PT ;  /* 0xfffffff803038812 */ /* 0x000fc600078ec0ff */
[----:B------:R-:W-:-:S04]  /*116c0*/  @!P1 IMAD.WIDE R8, R5, 0x2, R62 ;  /* 0x0000000205089825 */ /* 0x000fc800078e023e */
[----:B------:R-:W-:Y:S01]  /*116d0*/  @!P0 IMAD.WIDE R62, R3, 0x2, R62 ;  /* 0x00000002033e8825 */ /* 0x000fe200078e023e */
[----:B----4-:R4:W-:Y:S04]  /*116e0*/  @!P2 ST.E.128 [R6.64], R56 ;  /* 0x000000380600a985 */ /* 0x0109e8000c101d0c */
[----:B-1----:R4:W-:Y:S04]  /*116f0*/  @!P1 ST.E.128 [R8.64], R32 ;  /* 0x0000002008009985 */ /* 0x0029e8000c101d0c */
[----:B---3--:R4:W-:Y:S02]  /*11700*/  @!P0 ST.E.128 [R62.64], R20 ;  /* 0x000000143e008985 */ /* 0x0089e4000c101d0c */
.L_x_954:
[----:B----4-:R-:W-:Y:S05]  /*11710*/  BSYNC B0 ;  /* 0x0000000000007941 */ /* 0x010fea0003800000 */
.L_x_953:
[----:B-1----:R-:W-:Y:S01]  /*11720*/  IADD3 R6, R10, 0x20, RZ ;  /* 0x000000200a067810 */ /* 0x002fe20007ffe0ff */
[----:B------:R1:W4:Y:S01]  /*11730*/  SHFL.IDX PT, R21, R2, 0x1, 0x181f ;  /* 0x00381f0002157f89 */ /* 0x00032200000e0000 */
        /* <DEDUP_REMOVED lines=16> */
[----:B--2---:R2:W-:Y:S01]  /*11840*/  @!P2 ST.E.128 [R6.64], R52 ;  /* 0x000000340600a985 */ /* 0x0045e2000c101d0c */
[----:B------:R-:W-:-:S04]  /*11850*/  @!P1 IMAD.WIDE R8, R5, 0x2, R20 ;  /* 0x0000000205089825 */ /* 0x000fc800078e0214 */
[----:B------:R-:W-:Y:S01]  /*11860*/  @!P0 IMAD.WIDE R20, R3, 0x2, R20 ;  /* 0x0000000203148825 */ /* 0x000fe200078e0214 */
[----:B------:R2:W-:Y:S04]  /*11870*/  @!P1 ST.E.128 [R8.64], R40 ;  /* 0x0000002808009985 */ /* 0x0005e8000c101d0c */
[----:B------:R2:W-:Y:S02]  /*11880*/  @!P0 ST.E.128 [R20.64], R24 ;  /* 0x0000001814008985 */ /* 0x0005e4000c101d0c */
.L_x_956:
[----:B------:R-:W-:Y:S05]  /*11890*/  BSYNC B0 ;  /* 0x0000000000007941 */ /* 0x000fea0003800000 */
.L_x_955:
[----:B--2---:R-:W-:Y:S01]  /*118a0*/  IADD3 R6, R10, 0x40, RZ ;  /* 0x000000400a067810 */ /* 0x004fe20007ffe0ff */
[----:B----4-:R2:W4:Y:S01]  /*118b0*/  SHFL.IDX PT, R21, R2, 0x2, 0x181f ;  /* 0x00581f0002157f89 */ /* 0x01052200000e0000 */
[----:B------:R-:W-:Y:S02]  /*118c0*/  BSSY B0, `(.L_x_957) ;  /* 0x0000015000007945 */ /* 0x000fe40003800000 */
[----:B------:R-:W-:Y:S01]  /*118d0*/  ISETP.GE.AND P0, PT, R6, R11, PT ;  /* 0x0000000b0600720c */ /* 0x000fe20003f06270 */
[----:B---3--:R2:W3:-:S12]  /*118e0*/  SHFL.IDX PT, R20, R0, 0x2, 0x181f ;  /* 0x00581f0000147f89 */ /* 0x0084d800000e0000 */
        /* <DEDUP_REMOVED lines=14> */
[----:B------:R-:W-:-:S04]  /*119d0*/  @!P1 IMAD.WIDE R8, R5, 0x2, R20 ;  /* 0x0000000205089825 */ /* 0x000fc800078e0214 */
[----:B------:R-:W-:Y:S01]  /*119e0*/  @!P0 IMAD.WIDE R20, R3, 0x2, R20 ;  /* 0x0000000203148825 */ /* 0x000fe200078e0214 */
[----:B------:R3:W-:Y:S04]  /*119f0*/  @!P1 ST.E.128 [R8.64], R36 ;  /* 0x0000002408009985 */ /* 0x0007e8000c101d0c */
[----:B------:R3:W-:Y:S02]  /*11a00*/  @!P0 ST.E.128 [R20.64], R16 ;  /* 0x0000001014008985 */ /* 0x0007e4000c101d0c */
.L_x_958:
[----:B------:R-:W-:Y:S05]  /*11a10*/  BSYNC B0 ;  /* 0x0000000000007941 */ /* 0x000fea0003800000 */
.L_x_957:
[----:B------:R-:W-:Y:S01]  /*11a20*/  IADD3 R10, R10, 0x60, RZ ;  /* 0x000000600a0a7810 */ /* 0x000fe20007ffe0ff */
[----:B---3--:R3:W1:Y:S03]  /*11a30*/  SHFL.IDX PT, R7, R2, 0x3, 0x181f ;  /* 0x00781f0002077f89 */ /* 0x00866600000e0000 */
[----:B------:R-:W-:Y:S01]  /*11a40*/  ISETP.GE.AND P0, PT, R10, R11, PT ;  /* 0x0000000b0a00720c */ /* 0x000fe20003f06270 */
[----:B------:R3:W2:-:S12]  /*11a50*/  SHFL.IDX PT, R6, R0, 0x3, 0x181f ;  /* 0x00781f0000067f89 */ /* 0x00069800000e0000 */
[----:B------:R-:W-:Y:S05]  /*11a60*/  @P0 EXIT ;  /* 0x000000000000094d */ /* 0x000fea0003800000 */
[C---:B------:R-:W-:Y:S02]  /*11a70*/  IADD3 R3, R4.reuse, 0x40, RZ ;  /* 0x0000004004037810 */ /* 0x040fe40007ffe0ff */
[C---:B------:R-:W-:Y:S02]  /*11a80*/  ISETP.GE.AND P1, PT, R4.reuse, c[0x0][0x3c8], PT ;  /* 0x0000f20004007a0c */ /* 0x040fe40003f26270 */
[----:B------:R-:W-:Y:S02]  /*11a90*/  ISETP.GE.AND P0, PT, R3, c[0x0][0x3c8], PT ;  /* 0x0000f20003007a0c */ /* 0x000fe40003f06270 */
[----:B------:R-:W-:-:S11]  /*11aa0*/  IADD3 R5, R4, 0x80, RZ ;  /* 0x0000008004057810 */ /* 0x000fd60007ffe0ff */
[----:B-123--:R-:W-:-:S04]  /*11ab0*/  @!P0 SHF.R.S32.HI R0, RZ, 0x1f, R3 ;  /* 0x0000001fff008819 */ /* 0x00efc80000011403 */
[----:B------:R-:W-:Y:S01]  /*11ac0*/  @!P0 LEA.HI R0, R0, R3, RZ, 0x3 ;  /* 0x0000000300008211 */ /* 0x000fe200078f18ff */
[----:B------:R-:W-:-:S03]  /*11ad0*/  @!P1 IMAD.WIDE R2, R4, 0x2, R6 ;  /* 0x0000000204029825 */ /* 0x000fc600078e0206 */
[----:B------:R-:W-:Y:S02]  /*11ae0*/  @!P0 LOP3.LUT R0, R0, 0xfffffff8, RZ, 0xc0, !PT ;  /* 0xfffffff800008812 */ /* 0x000fe400078ec0ff */
[----:B------:R1:W-:Y:S03]  /*11af0*/  @!P1 ST.E.128 [R2.64], R44 ;  /* 0x0000002c02009985 */ /* 0x0003e6000c101d0c */
[----:B------:R-:W-:-:S05]  /*11b00*/  @!P0 IMAD.WIDE R8, R0, 0x2, R6 ;  /* 0x0000000200088825 */ /* 0x000fca00078e0206 */
[----:B------:R1:W-:Y:S01]  /*11b10*/  @!P0 ST.E.128 [R8.64], R28 ;  /* 0x0000001c08008985 */ /* 0x0003e2000c101d0c */
[----:B------:R-:W-:-:S13]  /*11b20*/  ISETP.GE.AND P0, PT, R5, c[0x0][0x3c8], PT ;  /* 0x0000f20005007a0c */ /* 0x000fda0003f06270 */
[----:B------:R-:W-:Y:S05]  /*11b30*/  @P0 EXIT ;  /* 0x000000000000094d */ /* 0x000fea0003800000 */
[----:B------:R-:W-:-:S04]  /*11b40*/  SHF.R.S32.HI R0, RZ, 0x1f, R5 ;  /* 0x0000001fff007819 */ /* 0x000fc80000011405 */
[----:B------:R-:W-:-:S04]  /*11b50*/  LEA.HI R0, R0, R5, RZ, 0x3 ;  /* 0x0000000500007211 */ /* 0x000fc800078f18ff */
[----:B-1----:R-:W-:-:S05]  /*11b60*/  LOP3.LUT R3, R0, 0xfffffff8, RZ, 0xc0, !PT ;  /* 0xfffffff800037812 */ /* 0x002fca00078ec0ff */
[----:B------:R-:W-:-:S05]  /*11b70*/  IMAD.WIDE R6, R3, 0x2, R6 ;  /* 0x0000000203067825 */ /* 0x000fca00078e0206 */
[----:B------:R-:W-:Y:S01]  /*11b80*/  ST.E.128 [R6.64], R12 ;  /* 0x0000000c06007985 */ /* 0x000fe2000c101d0c */
[----:B------:R-:W-:Y:S05]  /*11b90*/  EXIT ;  /* 0x000000000000794d */ /* 0x000fea0003800000 */
.L_x_952:
[----:B------:R-:W1:Y:S01]  /*11ba0*/  S2R R7, SR_TID.X ;  /* 0x0000000000077919 */ /* 0x000e620000002100 */
[----:B------:R-:W-:Y:S03]  /*11bb0*/  BSSY B0, `(.L_x_959) ;  /* 0x0000029000007945 */ /* 0x000fe60003800000 */
[----:B------:R-:W2:Y:S01]  /*11bc0*/  S2R R8, SR_CTAID.Z ;  /* 0x0000000000087919 */ /* 0x000ea20000002700 */
[----:B-1----:R-:W-:Y:S02]  /*11bd0*/  ISETP.GT.AND P0, PT, R7, 0x7f, PT ;  /* 0x0000007f0700780c */ /* 0x002fe40003f04270 */
[----:B--2---:R-:W-:-:S11]  /*11be0*/  SHF.R.S32.HI R11, RZ, 0x1f, R8 ;  /* 0x0000001fff0b7819 */ /* 0x004fd60000011408 */
[----:B------:R-:W-:Y:S05]  /*11bf0*/  @P0 BRA `(.L_x_960) ;  /* 0x0000024000000947 */ /* 0x000fea0003800000 */
[----:B------:R-:W1:Y:S01]  /*11c00*/  S2R R4, SR_CTAID.X ;  /* 0x0000000000047919 */ /* 0x000e620000002500 */
[----:B------:R-:W-:-:S05]  /*11c10*/  MOV R2, c[0x0][0x4e8] ;  /* 0x00013a0000027a02 */ /* 0x000fca0000000f00 */
[----:B------:R-:W-:Y:S01]  /*11c20*/  IMAD R0, R2, c[0x0][0x388], RZ ;  /* 0x0000e20002007a24 */ /* 0x000fe200078e02ff */
[----:B-1----:R-:W-:-:S04]  /*11c30*/  LEA R9, R4, R7, 0x7 ;  /* 0x0000000704097211 */ /* 0x002fc800078e38ff */
        /* <DEDUP_REMOVED lines=32> */
.L_x_960:
[----:B------:R-:W-:Y:S05]  /*11e40*/  BSYNC B0 ;  /* 0x0000000000007941 */ /* 0x000fea0003800000 */
.L_x_959:
        /* <DEDUP_REMOVED lines=45> */
[----:B------:R1:W2:Y:S01]  /*12120*/  SHFL.IDX PT, R10, R9, RZ, 0x181f ;  /* 0x00181fff090a7589 */ /* 0x0002a200000e0000 */
[----:B------:R-:W-:-:S03]  /*12130*/  ISETP.GE.AND P0, PT, R4, R3, PT ;  /* 0x000000030400720c */ /* 0x000fc60003f06270 */
        /* <DEDUP_REMOVED lines=17> */
.L_x_962:
[----:B------:R-:W-:Y:S05]  /*12250*/  BSYNC B0 ;  /* 0x0000000000007941 */ /* 0x000fea0003800000 */
.L_x_961:
        /* <DEDUP_REMOVED lines=21> */
.L_x_964:
[----:B------:R-:W-:Y:S05]  /*123b0*/  BSYNC B0 ;  /* 0x0000000000007941 */ /* 0x000fea0003800000 */
.L_x_963:
        /* <DEDUP_REMOVED lines=21> */
.L_x_966:
[----:B------:R-:W-:Y:S05]  /*12510*/  BSYNC B0 ;  /* 0x0000000000007941 */ /* 0x000fea0003800000 */
.L_x_965:
        /* <DEDUP_REMOVED lines=22> */
.L_x_967:
        /* <DEDUP_REMOVED lines=16> */
.L_x_1508:


//--------------------- .text._ZN7cutlass13device_kernelIN5flash19enable_sm80_to_sm89INS1_16FlashAttnFwdSm80INS1_25CollectiveMainloopFwdSm80ILi8ELi2ELb0EN4cute5tupleIJNS5_1CILi128EEENS7_ILi64EEENS7_ILi192EEEEEELi192ENS_6half_tEfNS_4arch4Sm80ELb0ELb1ELb1ELb1ELb1ELb0ELb1ELb0EEENS1_21CollectiveEpilogueFwdINS6_IJS8_SA_S9_EEENS6_IJNS7_ILi1EEESI_SI_EEESC_SE_Li256ELb1ELb1ELb0ELb0EEENS1_19SingleTileSchedulerILb1ELb0ELb1ELi128EEEEEEEEEvNT_6ParamsE --------------------------
	.section	.text._ZN7cutlass13device_kernelIN5flash19enable_sm80_to_sm89INS1_16FlashAttnFwdSm80INS1_25CollectiveMainloopFwdSm80ILi8ELi2ELb0EN4cute5tupleIJNS5_1CILi128EEENS7_ILi64EEENS7_ILi192EEEEEELi192ENS_6half_tEfNS_4arch4Sm80ELb0ELb1ELb1ELb1ELb1ELb0ELb1ELb0EEENS1_21CollectiveEpilogueFwdINS6_IJS8_SA_S9_EEENS6_IJNS7_ILi1EEESI_SI_EEESC_SE_Li256ELb1ELb1ELb0ELb0EEENS1_19SingleTileSchedulerILb1ELb0ELb1ELi128EEEEEEEEEvNT_6ParamsE,"ax",@progbits
	.sectioninfo	@"SHI_REGISTERS=254"
	.align	128
.text._ZN7cutlass13device_kernelIN5flash19enable_sm80_to_sm89INS1_16FlashAttnFwdSm80INS1_25CollectiveMainloopFwdSm80ILi8ELi2ELb0EN4cute5tupleIJNS5_1CILi128EEENS7_ILi64EEENS7_ILi192EEEEEELi192ENS_6half_tEfNS_4arch4Sm80ELb0ELb1ELb1ELb1ELb1ELb0ELb1ELb0EEENS1_21CollectiveEpilogueFwdINS6_IJS8_SA_S9_EEENS6_IJNS7_ILi1EEESI_SI_EEESC_SE_Li256ELb1ELb1ELb0ELb0EEENS1_19SingleTileSchedulerILb1ELb0ELb1ELi128EEEEEEEEEvNT_6ParamsE:
        .type           _ZN7cutlass13device_kernelIN5flash19enable_sm80_to_sm89INS1_16FlashAttnFwdSm80INS1_25CollectiveMainloopFwdSm80ILi8ELi2ELb0EN4cute5tupleIJNS5_1CILi128EEENS7_ILi64EEENS7_ILi192EEEEEELi192ENS_6half_tEfNS_4arch4Sm80ELb0ELb1ELb1ELb1ELb1ELb0ELb1ELb0EEENS1_21CollectiveEpilogueFwdINS6_IJS8_SA_S9_EEENS6_IJNS7_ILi1EEESI_SI_EEESC_SE_Li256ELb1ELb1ELb0ELb0EEENS1_19SingleTileSchedulerILb1ELb0ELb1ELi128EEEEEEEEEvNT_6ParamsE,@function
        .size           _ZN7cutlass13device_kernelIN5flash19enable_sm80_to_sm89INS1_16FlashAttnFwdSm80INS1_25CollectiveMainloopFwdSm80ILi8ELi2ELb0EN4cute5tupleIJNS5_1CILi128EEENS7_ILi64EEENS7_ILi192EEEEEELi192ENS_6half_tEfNS_4arch4Sm80ELb0ELb1ELb1ELb1ELb1ELb0ELb1ELb0EEENS1_21CollectiveEpilogueFwdINS6_IJS8_SA_S9_EEENS6_IJNS7_ILi1EEESI_SI_EEESC_SE_Li256ELb1ELb1ELb0ELb0EEENS1_19SingleTileSchedulerILb1ELb0ELb1ELi128EEEEEEEEEvNT_6ParamsE,(.L_x_1509 - _ZN7cutlass13device_kernelIN5flash19enable_sm80_to_sm89INS1_16FlashAttnFwdSm80INS1_25CollectiveMainloopFwdSm80ILi8ELi2ELb0EN4cute5tupleIJNS5_1CILi128EEENS7_ILi64EEENS7_ILi192EEEEEELi192ENS_6half_tEfNS_4arch4Sm80ELb0ELb1ELb1ELb1ELb1ELb0ELb1ELb0EEENS1_21CollectiveEpilogueFwdINS6_IJS8_SA_S9_EEENS6_IJNS7_ILi1EEESI_SI_EEESC_SE_Li256ELb1ELb1ELb0ELb0EEENS1_19SingleTileSchedulerILb1ELb0ELb1ELi128EEEEEEEEEvNT_6ParamsE)
        .other          _ZN7cutlass13device_kernelIN5flash19enable_sm80_to_sm89INS1_16FlashAttnFwdSm80INS1_25CollectiveMainloopFwdSm80ILi8ELi2ELb0EN4cute5tupleIJNS5_1CILi128EEENS7_ILi64EEENS7_ILi192EEEEEELi192ENS_6half_tEfNS_4arch4Sm80ELb0ELb1ELb1ELb1ELb1ELb0ELb1ELb0EEENS1_21CollectiveEpilogueFwdINS6_IJS8_SA_S9_EEENS6_IJNS7_ILi1EEESI_SI_EEESC_SE_Li256ELb1ELb1ELb0ELb0EEENS1_19SingleTileSchedulerILb1ELb0ELb1ELi128EEEEEEEEEvNT_6ParamsE,@"STO_CUDA_ENTRY STV_DEFAULT"
_ZN7cutlass13device_kernelIN5flash19enable_sm80_to_sm89INS1_16FlashAttnFwdSm80INS1_25CollectiveMainloopFwdSm80ILi8ELi2ELb0EN4cute5tupleIJNS5_1CILi128EEENS7_ILi64EEENS7_ILi192EEEEEELi192ENS_6half_tEfNS_4arch4Sm80ELb0ELb1ELb1ELb1ELb1ELb0ELb1ELb0EEENS1_21CollectiveEpilogueFwdINS6_IJS8_SA_S9_EEENS6_IJNS7_ILi1EEESI_SI_EEESC_SE_Li256ELb1ELb1ELb0ELb0EEENS1_19SingleTileSchedulerILb1ELb0ELb1ELi128EEEEEEEEEvNT_6ParamsE:
        /* <DEDUP_REMOVED lines=20> */
.L_x_969:
        /* <DEDUP_REMOVED lines=13> */
.L_x_971:
[----:B------:R-:W-:Y:S02]  /*0210*/  ULDC UR5, c[0x0][0x54c] ;  /* 0x0001530000057ab9 */ /* 0x000fe40000000800 */
.L_x_970:
[----:B------:R-:W-:Y:S02]  /*0220*/  ULDC UR4, c[0x0][0x548] ;  /* 0x0001520000047ab9 */ /* 0x000fe40000000800 */
[----:B------:R-:W-:-:S02]  /*0230*/  USHF.L.U32 UR7, UR6, 0x7, URZ ;  /* 0x0000000706077899 */ /* 0x000fc4000800063f */
[----:B------:R-:W-:-:S04]  /*0240*/  UIMAD UR4, UR5, UR4, URZ ;  /* 0x00000004050472a4 */ /* 0x000fc8000f8e023f */
[----:B------:R-:W-:-:S04]  /*0250*/  UISETP.GE.AND UP0, UPT, UR7, UR4, UPT ;  /* 0x000000040700728c */ /* 0x000fc8000bf06270 */
[----:B------:R-:W-:Y:S01]  /*0260*/  USEL UR11, UR11, 0xffffffff, !UP0 ;  /* 0xffffffff0b0b7887 */ /* 0x000fe2000c000000 */
[----:B------:R-:W-:Y:S05]  /*0270*/  BRA `(.L_x_972) ;  /* 0x000001b000007947 */ /* 0x000fea0003800000 */
.L_x_968:
        /* <DEDUP_REMOVED lines=8> */
.L_x_973:
        /* <DEDUP_REMOVED lines=13> */
.L_x_975:
[----:B------:R-:W-:Y:S02]  /*03d0*/  ULDC UR5, c[0x0][0x54c] ;  /* 0x0001530000057ab9 */ /* 0x000fe40000000800 */
.L_x_974:
[----:B------:R-:W-:Y:S02]  /*03e0*/  ULDC UR4, c[0x0][0x548] ;  /* 0x0001520000047ab9 */ /* 0x000fe40000000800 */
[----:B------:R-:W-:-:S02]  /*03f0*/  USHF.L.U32 UR7, UR6, 0x7, URZ ;  /* 0x0000000706077899 */ /* 0x000fc4000800063f */
[----:B------:R-:W-:-:S04]  /*0400*/  UIMAD UR4, UR5, UR4, URZ ;  /* 0x00000004050472a4 */ /* 0x000fc8000f8e023f */
[----:B------:R-:W-:-:S04]  /*0410*/  UISETP.GE.AND UP0, UPT, UR7, UR4, UPT ;  /* 0x000000040700728c */ /* 0x000fc8000bf06270 */
[----:B------:R-:W-:-:S06]  /*0420*/  USEL UR11, UR11, 0xffffffff, !UP0 ;  /* 0xffffffff0b0b7887 */ /* 0x000fcc000c000000 */
.L_x_972:
        /* <DEDUP_REMOVED lines=44> */
.L_x_976:
        /* <DEDUP_REMOVED lines=9> */
.L_x_977:
        /* <DEDUP_REMOVED lines=9> */
[----:B--2---:R-:W-:Y:S02]  /*0810*/  IADD3 R4, -R4, R7, RZ ;  /* 0x0000000704047210 */ /* 0x004fe40007ffe1ff */
.L_x_978:
[----:B------:R-:W-:Y:S01]  /*0820*/  ULDC UR4, c[0x0][0x2c4] ;  /* 0x0000b10000047ab9 */ /* 0x000fe20000000800 */
[----:B------:R-:W-:Y:S01]  /*0830*/  IMAD.MOV.U32 R197, RZ, RZ, c[0x0][0x32c] ;  /* 0x0000cb00ffc57624 */ /* 0x000fe200078e00ff */
[----:B------:R-:W-:Y:S01]  /*0840*/  UISETP.NE.AND UP1, UPT, UR4, 0x1, UPT ;  /* 0x000000010400788c */ /* 0x000fe2000bf25270 */
[----:B-----5:R-:W-:Y:S02]  /*0850*/  IMAD.IADD R195, R4, 0x1, -R203 ;  /* 0x0000000104c37824 */ /* 0x020fe400078e0acb */
[----:B------:R-:W-:Y:S01]  /*0860*/  ULDC.64 UR4, c[0x0][0x2c8] ;  /* 0x0000b20000047ab9 */ /* 0x000fe20000000a00 */
[----:B------:R-:W-:-:S02]  /*0870*/  ISETP.GE.AND P1, PT, R197, 0x1, PT ;  /* 0x00000001c500780c */ /* 0x000fc40003f26270 */
[----:B-1----:R-:W-:Y:S02]  /*0880*/  IADD3 R2, R195, 0x1, -R204 ;  /* 0x00000001c3027810 */ /* 0x002fe40007ffe8cc */
[----:B------:R-:W-:-:S03]  /*0890*/  P2R R0, PR, RZ, 0x2 ;  /* 0x00000002ff007803 */ /* 0x000fc60000000000 */
[----:B------:R-:W-:-:S04]  /*08a0*/  @UP1 UIADD3 UR12, UR7, 0x7f, URZ ;  /* 0x0000007f070c1890 */ /* 0x000fc8000fffe03f */
[----:B------:R-:W-:Y:S02]  /*08b0*/  UIMAD.WIDE.U32 UR12, UR12, UR4, URZ ;  /* 0x000000040c0c72a5 */ /* 0x000fe4000f8e003f */
[----:B------:R-:W-:Y:S02]  /*08c0*/  UIADD3 UR4, UR7, 0x7f, URZ ;  /* 0x0000007f07047890 */ /* 0x000fe4000fffe03f */
[----:B------:R-:W-:-:S06]  /*08d0*/  @UP1 USHF.R.U32.HI UR4, URZ, UR5, UR13 ;  /* 0x000000053f041299 */ /* 0x000fcc000801160d */
[----:B------:R-:W-:-:S04]  /*08e0*/  IADD3 R2, R2, UR4, RZ ;  /* 0x0000000402027c10 */ /* 0x000fc8000fffe0ff */
[----:B------:R-:W-:Y:S01]  /*08f0*/  IADD3 R7, R2, c[0x0][0x328], RZ ;  /* 0x0000ca0002077a10 */ /* 0x000fe20007ffe0ff */
[----:B------:R-:W-:Y:S05]  /*0900*/  @!P1 BRA `(.L_x_979) ;  /* 0x000000e000009947 */ /* 0x000fea0003800000 */
[C---:B------:R-:W-:Y:S02]  /*0910*/  ISETP.GT.AND P0, PT, R2.reuse, RZ, PT ;  /* 0x000000ff0200720c */ /* 0x040fe40003f04270 */
        /* <DEDUP_REMOVED lines=8> */
.L_x_980:
[----:B------:R-:W-:-:S13]  /*09a0*/  ISETP.NE.AND P0, PT, R197, 0x1, PT ;  /* 0x00000001c500780c */ /* 0x000fda0003f05270 */
[----:B------:R-:W-:-:S05]  /*09b0*/  @P0 IMAD.HI.U32 R2, R0, c[0x0][0x330], RZ ;  /* 0x0000cc0000020a27 */ /* 0x000fca00078e00ff */
[----:B------:R-:W-:-:S05]  /*09c0*/  @P0 SHF.R.U32.HI R0, RZ, c[0x0][0x334], R2 ;  /* 0x0000cd00ff000a19 */ /* 0x000fca0000011602 */
.L_x_981:
[----:B------:R-:W-:-:S05]  /*09d0*/  IMAD R0, R0, R197, c[0x0][0x32c] ;  /* 0x0000cb0000007624 */ /* 0x000fca00078e02c5 */
[----:B------:R-:W-:Y:S02]  /*09e0*/  IMNMX R7, R7, R0, PT ;  /* 0x0000000007077217 */ /* 0x000fe40003800200 */
.L_x_979:
[----:B------:R-:W-:Y:S01]  /*09f0*/  IADD3 R3, R195, 0x3f, RZ ;  /* 0x0000003fc3037810 */ /* 0x000fe20007ffe0ff */
[----:B------:R-:W-:Y:S01]  /*0a00*/  ULDC.64 UR4, c[0x0][0x2c8] ;  /* 0x0000b20000047ab9 */ /* 0x000fe20000000a00 */
[----:B------:R-:W-:Y:S01]  /*0a10*/  IADD3 R7, R7, 0x3f, RZ ;  /* 0x0000003f07077810 */ /* 0x000fe20007ffe0ff */
[----:B------:R-:W-:Y:S01]  /*0a20*/  UIMAD.WIDE.U32 UR12, UR7, UR4, URZ ;  /* 0x00000004070c72a5 */ /* 0x000fe2000f8e003f */
[----:B------:R-:W-:Y:S01]  /*0a30*/  SHF.R.S32.HI R2, RZ, 0x1f, R3 ;  /* 0x0000001fff027819 */ /* 0x000fe20000011403 */
[----:B------:R-:W-:Y:S01]  /*0a40*/  IMAD.IADD R147, R195, 0x1, -R204 ;  /* 0x00000001c3937824 */ /* 0x000fe200078e0acc */
[----:B------:R-:W-:Y:S01]  /*0a50*/  SHF.R.S32.HI R0, RZ, 0x1f, R7 ;  /* 0x0000001fff007819 */ /* 0x000fe20000011407 */
[----:B------:R-:W-:Y:S01]  /*0a60*/  UMOV UR4, UR7 ;  /* 0x0000000700047c82 */ /* 0x000fe20008000000 */
[----:B------:R-:W-:Y:S01]  /*0a70*/  LEA.HI R2, R2, R3, RZ, 0x6 ;  /* 0x0000000302027211 */ /* 0x000fe200078f30ff */
[----:B------:R-:W-:Y:S01]  /*0a80*/  @UP1 USHF.R.U32.HI UR4, URZ, UR5, UR13 ;  /* 0x000000053f041299 */ /* 0x000fe2000801160d */
[----:B------:R-:W-:-:S02]  /*0a90*/  LEA.HI R0, R0, R7, RZ, 0x6 ;  /* 0x0000000700007211 */ /* 0x000fc400078f30ff */
[----:B------:R-:W-:Y:S02]  /*0aa0*/  SHF.R.S32.HI R149, RZ, 0x6, R2 ;  /* 0x00000006ff957819 */ /* 0x000fe40000011402 */
[----:B------:R-:W-:Y:S02]  /*0ab0*/  SHF.R.S32.HI R0, RZ, 0x6, R0 ;  /* 0x00000006ff007819 */ /* 0x000fe40000011400 */
[----:B------:R-:W-:Y:S02]  /*0ac0*/  IADD3 R2, R147, UR4, RZ ;  /* 0x0000000493027c10 */ /* 0x000fe4000fffe0ff */
[----:B------:R-:W-:Y:S02]  /*0ad0*/  IMNMX R149, R149, R0, PT ;  /* 0x0000000095957217 */ /* 0x000fe40003800200 */
[----:B------:R-:W-:Y:S01]  /*0ae0*/  IADD3 R3, R2, -c[0x0][0x324], RZ ;  /* 0x8000c90002037a10 */ /* 0x000fe20007ffe0ff */
[----:B------:R-:W-:Y:S05]  /*0af0*/  @!P1 BRA `(.L_x_982) ;  /* 0x000000d000009947 */ /* 0x000fea0003800000 */
[----:B------:R-:W-:-:S13]  /*0b00*/  ISETP.GT.AND P0, PT, R2, -0x1, PT ;  /* 0xffffffff0200780c */ /* 0x000fda0003f04270 */
[----:B------:R-:W-:Y:S05]  /*0b10*/  @P0 BRA `(.L_x_983) ;  /* 0x0000006000000947 */ /* 0x000fea0003800000 */
[----:B------:R-:W-:Y:S02]  /*0b20*/  ISETP.NE.AND P0, PT, R197, 0x1, PT ;  /* 0x00000001c500780c */ /* 0x000fe40003f05270 */
[----:B------:R-:W-:-:S11]  /*0b30*/  LOP3.LUT R2, RZ, R2, RZ, 0x33, !PT ;  /* 0x00000002ff027212 */ /* 0x000fd600078e33ff */
[----:B------:R-:W-:-:S05]  /*0b40*/  @P0 IMAD.HI.U32 R0, R2, c[0x0][0x330], RZ ;  /* 0x0000cc0002000a27 */ /* 0x000fca00078e00ff */
[----:B------:R-:W-:-:S04]  /*0b50*/  @P0 SHF.R.U32.HI R2, RZ, c[0x0][0x334], R0 ;  /* 0x0000cd00ff020a19 */ /* 0x000fc80000011600 */
[----:B------:R-:W-:Y:S01]  /*0b60*/  LOP3.LUT R2, RZ, R2, RZ, 0x33, !PT ;  /* 0x00000002ff027212 */ /* 0x000fe200078e33ff */
[----:B------:R-:W-:Y:S05]  /*0b70*/  BRA `(.L_x_984) ;  /* 0x0000003000007947 */ /* 0x000fea0003800000 */
.L_x_983:
[----:B------:R-:W-:-:S13]  /*0b80*/  ISETP.NE.AND P0, PT, R197, 0x1, PT ;  /* 0x00000001c500780c */ /* 0x000fda0003f05270 */
[----:B------:R-:W-:-:S05]  /*0b90*/  @P0 IMAD.HI.U32 R0, R2, c[0x0][0x330], RZ ;  /* 0x0000cc0002000a27 */ /* 0x000fca00078e00ff */
[----:B------:R-:W-:-:S05]  /*0ba0*/  @P0 SHF.R.U32.HI R2, RZ, c[0x0][0x334], R0 ;  /* 0x0000cd00ff020a19 */ /* 0x000fca0000011600 */
.L_x_984:
[----:B------:R-:W-:-:S05]  /*0bb0*/  IMAD R2, R2, c[0x0][0x32c], RZ ;  /* 0x0000cb0002027a24 */ /* 0x000fca00078e02ff */
[----:B------:R-:W-:-:S04]  /*0bc0*/  IMNMX R3, R3, R2, !PT ;  /* 0x0000000203037217 */ /* 0x000fc80007800200 */
.L_x_982:
[----:B------:R-:W-:Y:S01]  /*0bd0*/  SHF.R.S32.HI R194, RZ, 0x1f, R3 ;  /* 0x0000001fffc27819 */ /* 0x000fe20000011403 */
[----:B------:R-:W-:Y:S01]  /*0be0*/  CS2R R98, SRZ ;  /* 0x0000000000627805 */ /* 0x000fe2000001ff00 */
[----:B------:R-:W-:Y:S01]  /*0bf0*/  PLOP3.LUT P2, PT, PT, PT, PT, 0x80, 0x0 ;  /* 0x000000000000781c */ /* 0x000fe20003f4f070 */
[----:B------:R-:W-:Y:S01]  /*0c00*/  CS2R R96, SRZ ;  /* 0x0000000000607805 */ /* 0x000fe2000001ff00 */
        /* <DEDUP_REMOVED lines=72> */
[----:B------:R-:W-:Y:S01]  /*1090*/  IMAD.MOV.U32 R188, RZ, RZ, 0x10 ;  /* 0x00000010ffbc7424 */ /* 0x000fe200078e00ff */
[----:B------:R-:W-:Y:S01]  /*10a0*/  PLOP3.LUT P0, PT, PT, PT, UP1, 0x80, 0x0 ;  /* 0x000000000000781c */ /* 0x000fe20003f0f018 */
[----:B------:R-:W-:Y:S01]  /*10b0*/  IMAD.IADD R212, R5, 0x1, -R212 ;  /* 0x0000000105d47824 */ /* 0x000fe200078e0ad4 */
[----:B------:R-:W-:Y:S01]  /*10c0*/  ULDC.64 UR4, c[0x0][0x1b8] ;  /* 0x00006e0000047ab9 */ /* 0x000fe20000000a00 */
[----:B------:R-:W-:Y:S01]  /*10d0*/  LEA.HI R12, R20, R5, RZ, 0x4 ;  /* 0x00000005140c7211 */ /* 0x000fe200078f20ff */
[----:B------:R-:W-:Y:S01]  /*10e0*/  UIADD3 UR13, UR13, UR9, URZ ;  /* 0x000000090d0d7290 */ /* 0x000fe2000fffe03f */
[----:B------:R-:W-:Y:S01]  /*10f0*/  IMAD R202, R212, 0x20, R21 ;  /* 0x00000020d4ca7824 */ /* 0x000fe200078e0215 */
[----:B------:R-:W-:Y:S01]  /*1100*/  USHF.R.S32.HI UR9, URZ, 0x1f, UR11 ;  /* 0x0000001f3f097899 */ /* 0x000fe2000801140b */
[----:B------:R-:W-:Y:S01]  /*1110*/  SHF.R.S32.HI R13, RZ, 0x4, R12 ;  /* 0x00000004ff0d7819 */ /* 0x000fe2000001140c */
[----:B------:R-:W-:Y:S01]  /*1120*/  UIMAD UR8, UR18, UR4, URZ ;  /* 0x00000004120872a4 */ /* 0x000fe2000f8e023f */
[----:B------:R-:W-:Y:S01]  /*1130*/  IMAD.SHL.U32 R201, R21, 0x40, RZ ;  /* 0x0000004015c97824 */ /* 0x000fe200078e00ff */
[----:B------:R-:W-:Y:S01]  /*1140*/  IADD3 R8, R202, UR7, RZ ;  /* 0x00000007ca087c10 */ /* 0x000fe2000fffe0ff */
[----:B------:R-:W-:Y:S01]  /*1150*/  USEL UR9, UR9, URZ, !UP2 ;  /* 0x0000003f09097287 */ /* 0x000fe2000d000000 */
[----:B------:R-:W-:Y:S01]  /*1160*/  IMAD.SHL.U32 R210, R212, 0x8, RZ ;  /* 0x00000008d4d27824 */ /* 0x000fe200078e00ff */
[----:B------:R-:W-:Y:S01]  /*1170*/  UIMAD UR8, UR10, UR5, UR8 ;  /* 0x000000050a0872a4 */ /* 0x000fe2000f8e0208 */
[----:B------:R-:W-:Y:S01]  /*1180*/  LOP3.LUT R201, R201, 0x1c0, RZ, 0xc0, !PT ;  /* 0x000001c0c9c97812 */ /* 0x000fe200078ec0ff */
[----:B------:R-:W-:Y:S01]  /*1190*/  UIMAD.WIDE.U32 UR16, UR10, UR4, UR12 ;  /* 0x000000040a1072a5 */ /* 0x000fe2000f8e000c */
[----:B-1----:R-:W-:Y:S01]  /*11a0*/  @P1 IMAD.HI.U32 R2, R8, c[0x0][0x2c8], RZ ;  /* 0x0000b20008021a27 */ /* 0x002fe200078e00ff */
[----:B------:R-:W-:Y:S01]  /*11b0*/  USEL UR12, UR11, URZ, !UP2 ;  /* 0x0000003f0b0c7287 */ /* 0x000fe2000d000000 */
[----:B------:R-:W-:Y:S01]  /*11c0*/  SHF.R.U32.HI R10, RZ, 0x3, R201 ;  /* 0x00000003ff0a7819 */ /* 0x000fe200000116c9 */
[----:B------:R-:W-:Y:S01]  /*11d0*/  ULDC.64 UR4, c[0x0][0x1c0] ;  /* 0x0000700000047ab9 */ /* 0x000fe20000000a00 */
[----:B------:R-:W-:Y:S01]  /*11e0*/  IMAD.MOV.U32 R3, RZ, RZ, R8 ;  /* 0x000000ffff037224 */ /* 0x000fe200078e0008 */
[----:B------:R-:W-:Y:S01]  /*11f0*/  UIMAD UR9, UR9, UR4, URZ ;  /* 0x00000004090972a4 */ /* 0x000fe2000f8e023f */
[----:B------:R-:W-:Y:S01]  /*1200*/  @P0 SHF.R.U32.HI R3, RZ, c[0x0][0x2cc], R2 ;  /* 0x0000b300ff030a19 */ /* 0x000fe20000011602 */
[----:B------:R-:W-:Y:S01]  /*1210*/  UIADD3 UR17, UR17, UR8, URZ ;  /* 0x0000000811117290 */ /* 0x000fe2000fffe03f */
[C---:B------:R-:W-:Y:S01]  /*1220*/  LOP3.LUT R2, R12.reuse, 0xfffffff0, RZ, 0xc0, !PT ;  /* 0xfffffff00c027812 */ /* 0x040fe200078ec0ff */
[----:B------:R-:W-:Y:S01]  /*1230*/  UIMAD UR5, UR12, UR5, UR9 ;  /* 0x000000050c0572a4 */ /* 0x000fe2000f8e0209 */
[----:B------:R-:W-:Y:S01]  /*1240*/  LEA.HI R12, R12, R13, RZ, 0x1 ;  /* 0x0000000d0c0c7211 */ /* 0x000fe200078f08ff */
[----:B------:R-:W-:Y:S01]  /*1250*/  UIMAD.WIDE.U32 UR12, UR12, UR4, UR16 ;  /* 0x000000040c0c72a5 */ /* 0x000fe2000f8e0010 */
[----:B------:R-:W-:Y:S01]  /*1260*/  IMAD.SHL.U32 R189, R212, 0x40, RZ ;  /* 0x00000040d4bd7824 */ /* 0x000fe200078e00ff */
[----:B------:R-:W-:Y:S01]  /*1270*/  LOP3.LUT R201, R201, 0x38, R210, 0xf8, !PT ;  /* 0x00000038c9c97812 */ /* 0x000fe200078ef8d2 */
[----:B------:R-:W-:Y:S01]  /*1280*/  IMAD.IADD R7, R5, 0x1, -R2 ;  /* 0x0000000105077824 */ /* 0x000fe200078e0a02 */
[----:B------:R-:W-:Y:S01]  /*1290*/  UIADD3 UR5, UR13, UR5, URZ ;  /* 0x000000050d057290 */ /* 0x000fe2000fffe03f */
[----:B------:R-:W-:Y:S01]  /*12a0*/  SHF.R.S32.HI R2, RZ, 0x1f, R3 ;  /* 0x0000001fff027819 */ /* 0x000fe20000011403 */
[----:B------:R-:W-:Y:S01]  /*12b0*/  IMAD.U32 R15, RZ, RZ, UR13 ;  /* 0x0000000dff0f7e24 */ /* 0x000fe2000f8e00ff */
[----:B------:R-:W-:Y:S01]  /*12c0*/  LOP3.LUT R12, R12, 0xfffffffe, RZ, 0xc0, !PT ;  /* 0xfffffffe0c0c7812 */ /* 0x000fe200078ec0ff */
[----:B------:R-:W-:Y:S01]  /*12d0*/  IMAD.U32 R14, RZ, RZ, UR12 ;  /* 0x0000000cff0e7e24 */ /* 0x000fe2000f8e00ff */
[----:B------:R-:W-:Y:S01]  /*12e0*/  SHF.R.S32.HI R4, RZ, 0x1f, R7 ;  /* 0x0000001fff047819 */ /* 0x000fe20000011407 */
[----:B------:R-:W-:Y:S01]  /*12f0*/  IMAD.U32 R15, RZ, RZ, UR5 ;  /* 0x00000005ff0f7e24 */ /* 0x000fe2000f8e00ff */
[----:B------:R-:W-:Y:S01]  /*1300*/  LOP3.LUT R189, R189, 0x1c0, RZ, 0xc0, !PT ;  /* 0x000001c0bdbd7812 */ /* 0x000fe200078ec0ff */
[----:B------:R-:W-:Y:S01]  /*1310*/  IMAD R2, R2, c[0x0][0x1b0], RZ ;  /* 0x00006c0002027a24 */ /* 0x000fe200078e02ff */
[----:B------:R-:W-:Y:S01]  /*1320*/  LEA.HI R11, R4, R7, RZ, 0x3 ;  /* 0x00000007040b7211 */ /* 0x000fe200078f18ff */
[----:B------:R-:W-:Y:S01]  /*1330*/  IMAD.WIDE.U32 R14, R3, c[0x0][0x1b0], R14 ;  /* 0x00006c00030e7a25 */ /* 0x000fe200078e000e */
[----:B------:R-:W-:Y:S01]  /*1340*/  LOP3.LUT R201, R201, R10, RZ, 0x3c, !PT ;  /* 0x0000000ac9c97212 */ /* 0x000fe200078e3cff */
[----:B------:R-:W-:Y:S01]  /*1350*/  BSSY B0, `(.L_x_986) ;  /* 0x0000046000007945 */ /* 0x000fe20003800000 */
[----:B------:R-:W-:Y:S01]  /*1360*/  LOP3.LUT R6, R189, 0x8, R6, 0xf8, !PT ;  /* 0x00000008bd067812 */ /* 0x000fe200078ef806 */
[----:B------:R-:W-:Y:S01]  /*1370*/  IMAD R9, R3, c[0x0][0x1b4], R2 ;  /* 0x00006d0003097a24 */ /* 0x000fe200078e0202 */
[----:B------:R-:W-:Y:S01]  /*1380*/  LOP3.LUT R2, R11, 0xfffffff8, RZ, 0xc0, !PT ;  /* 0xfffffff80b027812 */ /* 0x000fe200078ec0ff */
[----:B------:R-:W-:Y:S01]  /*1390*/  IMAD.MOV R3, RZ, RZ, -R3 ;  /* 0x000000ffff037224 */ /* 0x000fe200078e0a03 */
[----:B------:R-:W-:Y:S01]  /*13a0*/  SHF.R.U32.HI R189, RZ, 0x3, R189 ;  /* 0x00000003ffbd7819 */ /* 0x000fe200000116bd */
[----:B------:R-:W-:Y:S01]  /*13b0*/  IMAD.IADD R12, R13, 0x1, -R12 ;  /* 0x000000010d0c7824 */ /* 0x000fe200078e0a0c */
[----:B------:R-:W-:Y:S01]  /*13c0*/  IADD3 R16, R210, 0x40, RZ ;  /* 0x00000040d2107810 */ /* 0x000fe20007ffe0ff */
[----:B------:R-:W-:Y:S01]  /*13d0*/  IMAD R8, R3, c[0x0][0x2c4], R8 ;  /* 0x0000b10003087a24 */ /* 0x000fe200078e0208 */
[----:B------:R-:W-:Y:S01]  /*13e0*/  LOP3.LUT R189, R6, R189, RZ, 0x3c, !PT ;  /* 0x000000bd06bd7212 */ /* 0x000fe200078e3cff */
[----:B------:R-:W-:Y:S01]  /*13f0*/  IMAD.IADD R2, R7, 0x1, -R2 ;  /* 0x0000000107027824 */ /* 0x000fe200078e0a02 */
[----:B------:R-:W-:Y:S01]  /*1400*/  LOP3.LUT P1, RZ, R212, 0x4, RZ, 0xc0, !PT ;  /* 0x00000004d4ff7812 */ /* 0x000fe2000782c0ff */
[----:B------:R-:W-:Y:S01]  /*1410*/  IMAD.IADD R15, R15, 0x1, R9 ;  /* 0x000000010f0f7824 */ /* 0x000fe200078e0209 */
[----:B------:R-:W-:Y:S01]  /*1420*/  SHF.R.S32.HI R3, RZ, 0x1f, R8 ;  /* 0x0000001fff037819 */ /* 0x000fe20000011408 */
[C---:B------:R-:W-:Y:S01]  /*1430*/  IMAD.SHL.U32 R7, R2.reuse, 0x40, RZ ;  /* 0x0000004002077824 */ /* 0x040fe200078e00ff */
[----:B------:R-:W-:Y:S01]  /*1440*/  LOP3.LUT P5, RZ, R2, 0x4, RZ, 0xc0, !PT ;  /* 0x0000000402ff7812 */ /* 0x000fe200078ac0ff */
[----:B------:R-:W-:Y:S01]  /*1450*/  IMAD.SHL.U32 R4, R12, 0x8, RZ ;  /* 0x000000080c047824 */ /* 0x000fe200078e00ff */
[----:B------:R-:W-:Y:S01]  /*1460*/  LOP3.LUT P4, RZ, R2, 0x2, RZ, 0xc0, !PT ;  /* 0x0000000202ff7812 */ /* 0x000fe2000788c0ff */
[----:B------:R-:W-:Y:S01]  /*1470*/  IMAD R3, R3, c[0x0][0x1a8], RZ ;  /* 0x00006a0003037a24 */ /* 0x000fe200078e02ff */
[----:B------:R-:W-:Y:S01]  /*1480*/  LOP3.LUT R7, R7, 0x1c0, RZ, 0xc0, !PT ;  /* 0x000001c007077812 */ /* 0x000fe200078ec0ff */
[----:B------:R-:W-:Y:S01]  /*1490*/  IMAD.SHL.U32 R11, R11, 0x40, RZ ;  /* 0x000000400b0b7824 */ /* 0x000fe200078e00ff */
[----:B------:R-:W-:Y:S01]  /*14a0*/  IADD3 R2, R21, UR7, RZ ;  /* 0x0000000715027c10 */ /* 0x000fe2000fffe0ff */
[C---:B------:R-:W-:Y:S01]  /*14b0*/  IMAD R3, R8.reuse, c[0x0][0x1ac], R3 ;  /* 0x00006b0008037a24 */ /* 0x040fe200078e0203 */
[----:B------:R-:W-:Y:S01]  /*14c0*/  LOP3.LUT R4, R7, 0x8, R4, 0xf8, !PT ;  /* 0x0000000807047812 */ /* 0x000fe200078ef804 */
[----:B------:R-:W-:Y:S01]  /*14d0*/  IMAD.WIDE.U32 R8, R8, c[0x0][0x1a8], R14 ;  /* 0x00006a0008087a25 */ /* 0x000fe200078e000e */
[----:B------:R-:W-:-:S02]  /*14e0*/  SHF.R.U32.HI R13, RZ, 0x3, R7 ;  /* 0x00000003ff0d7819 */ /* 0x000fc40000011607 */
[-C--:B------:R-:W-:Y:S01]  /*14f0*/  LEA.HI R14, R20, R5.reuse, RZ, 0x6 ;  /* 0x00000005140e7211 */ /* 0x080fe200078f30ff */
[----:B------:R-:W-:Y:S01]  /*1500*/  IMAD.IADD R7, R9, 0x1, R3 ;  /* 0x0000000109077824 */ /* 0x000fe200078e0203 */
[----:B------:R-:W-:Y:S01]  /*1510*/  LEA R10, P0, R8, c[0x0][0x160], 0x1 ;  /* 0x00005800080a7a11 */ /* 0x000fe200078008ff */
[----:B------:R-:W-:Y:S01]  /*1520*/  IMAD R9, R204, c[0x0][0x2c4], RZ ;  /* 0x0000b100cc097a24 */ /* 0x000fe200078e02ff */
[----:B------:R-:W-:Y:S01]  /*1530*/  LOP3.LUT R11, R11, 0xfffffe00, RZ, 0xc0, !PT ;  /* 0xfffffe000b0b7812 */ /* 0x000fe200078ec0ff */
[----:B------:R-:W-:Y:S01]  /*1540*/  IMAD.SHL.U32 R14, R14, 0x8, RZ ;  /* 0x000000080e0e7824 */ /* 0x000fe200078e00ff */
[----:B------:R-:W-:Y:S01]  /*1550*/  LEA.HI.X R8, R8, c[0x0][0x164], R7, 0x1, P0 ;  /* 0x0000590008087a11 */ /* 0x000fe200000f0c07 */
[----:B------:R1:W3:Y:S01]  /*1560*/  SHFL.IDX PT, R18, R10, RZ, 0x181f ;  /* 0x00181fff0a127589 */ /* 0x0002e200000e0000 */
[----:B------:R-:W-:Y:S01]  /*1570*/  LEA.HI R7, R20, R5, RZ, 0x5 ;  /* 0x0000000514077211 */ /* 0x000fe200078f28ff */
[----:B------:R-:W-:Y:S01]  /*1580*/  IMAD R189, R12, 0x200, R189 ;  /* 0x000002000cbd7824 */ /* 0x000fe200078e02bd */
[----:B------:R-:W-:Y:S01]  /*1590*/  LOP3.LUT P0, RZ, R212, 0x2, RZ, 0xc0, !PT ;  /* 0x00000002d4ff7812 */ /* 0x000fe2000780c0ff */
[----:B------:R1:W4:Y:S01]  /*15a0*/  SHFL.IDX PT, R19, R8, RZ, 0x181f ;  /* 0x00181fff08137589 */ /* 0x00032200000e0000 */
[----:B------:R-:W-:-:S02]  /*15b0*/  SHF.R.S32.HI R6, RZ, 0x5, R7 ;  /* 0x00000005ff067819 */ /* 0x000fc40000011407 */
[----:B------:R-:W-:Y:S01]  /*15c0*/  LOP3.LUT R3, R4, R13, RZ, 0x3c, !PT ;  /* 0x0000000d04037212 */ /* 0x000fe200078e3cff */
[----:B------:R-:W-:Y:S01]  /*15d0*/  IMAD.MOV.U32 R4, RZ, RZ, 0x20 ;  /* 0x00000020ff047424 */ /* 0x000fe200078e00ff */
[----:B------:R-:W-:Y:S02]  /*15e0*/  IADD3 R15, R210, 0x80, RZ ;  /* 0x00000080d20f7810 */ /* 0x000fe40007ffe0ff */
[----:B------:R-:W-:Y:S02]  /*15f0*/  SEL R188, R188, 0xfffffff0, !P4 ;  /* 0xfffffff0bcbc7807 */ /* 0x000fe40006000000 */
[----:B------:R-:W-:Y:S02]  /*1600*/  ISETP.GE.AND P3, PT, R210, c[0x0][0x198], PT ;  /* 0x00006600d2007a0c */ /* 0x000fe40003f66270 */
[----:B------:R-:W-:Y:S02]  /*1610*/  SEL R4, R4, 0xffffffe0, !P5 ;  /* 0xffffffe004047807 */ /* 0x000fe40006800000 */
[----:B------:R-:W-:-:S02]  /*1620*/  ISETP.GE.AND P4, PT, R15, c[0x0][0x198], PT ;  /* 0x000066000f007a0c */ /* 0x000fc40003f86270 */
[----:B------:R-:W-:Y:S01]  /*1630*/  LOP3.LUT R201, R201, 0xfffffe00, R14, 0xf8, !PT ;  /* 0xfffffe00c9c97812 */ /* 0x000fe200078ef80e */
[----:B--2---:R2:W5:Y:S01]  /*1640*/  @P2 R2UR UR9, R0 ;  /* 0x00000000000923c2 */ /* 0x00456200000e0000 */
[----:B------:R-:W-:Y:S01]  /*1650*/  ISETP.GE.AND P2, PT, R2, R9, PT ;  /* 0x000000090200720c */ /* 0x000fe20003f46270 */
[----:B-----5:R-:W-:Y:S01]  /*1660*/  @!UP0 UMOV UR9, UR11 ;  /* 0x0000000b00098c82 */ /* 0x020fe20008000000 */
[----:B--2---:R-:W-:Y:S01]  /*1670*/  P2R R0, PR, RZ, 0x1 ;  /* 0x00000001ff007803 */ /* 0x004fe20000000000 */
[----:B------:R-:W-:Y:S01]  /*1680*/  IMAD R0, R6, 0x400, R11 ;  /* 0x0000040006007824 */ /* 0x000fe200078e020b */
[----:B------:R-:W-:-:S03]  /*1690*/  ISETP.GE.AND P0, PT, R16, c[0x0][0x198], PT ;  /* 0x0000660010007a0c */ /* 0x000fc60003f06270 */
[----:B------:R-:W-:Y:S01]  /*16a0*/  IMAD.IADD R0, R0, 0x1, R3 ;  /* 0x0000000100007824 */ /* 0x000fe200078e0203 */
[----:B------:R-:W-:-:S05]  /*16b0*/  LOP3.LUT R3, R3, R11, RZ, 0xfc, !PT ;  /* 0x0000000b03037212 */ /* 0x000fca00078efcff */
        /* <DEDUP_REMOVED lines=15> */
.L_x_987:
[----:B-1-34-:R-:W-:Y:S05]  /*17b0*/  BSYNC B0 ;  /* 0x0000000000007941 */ /* 0x01afea0003800000 */
.L_x_986:
        /* <DEDUP_REMOVED lines=20> */
.L_x_989:
[----:B------:R-:W-:Y:S05]  /*1900*/  BSYNC B0 ;  /* 0x0000000000007941 */ /* 0x000fea0003800000 */
.L_x_988:
[----:B------:R-:W-:Y:S01]  /*1910*/  IADD3 R12, R2, 0x40, RZ ;  /* 0x00000040020c7810 */ /* 0x000fe20007ffe0ff */
[----:B--2---:R2:W4:Y:S01]  /*1920*/  SHFL.IDX PT, R19, R8, 0x2, 0x181f ;  /* 0x00581f0008137f89 */ /* 0x00452200000e0000 */
        /* <DEDUP_REMOVED lines=18> */
.L_x_991:
[----:B------:R-:W-:Y:S05]  /*1a50*/  BSYNC B0 ;  /* 0x0000000000007941 */ /* 0x000fea0003800000 */
.L_x_990:
[----:B------:R-:W-:Y:S01]  /*1a60*/  SHFL.IDX PT, R12, R10, 0x3, 0x181f ;  /* 0x00781f000a0c7f89 */ /* 0x000fe200000e0000 */
[----:B------:R-:W-:Y:S01]  /*1a70*/  IADD3 R2, R2, 0x60, RZ ;  /* 0x0000006002027810 */ /* 0x000fe20007ffe0ff */
[----:B------:R-:W-:Y:S01]  /*1a80*/  IMAD.MOV.U32 R196, RZ, RZ, c[0x0][0x2b8] ;  /* 0x0000ae00ffc47624 */ /* 0x000fe200078e00ff */
[----:B------:R-:W-:Y:S01]  /*1a90*/  SHF.R.S32.HI R209, RZ, 0x1f, R16 ;  /* 0x0000001fffd17819 */ /* 0x000fe20000011410 */
[----:B---3--:R-:W3:Y:S01]  /*1aa0*/  SHFL.IDX PT, R13, R8, 0x3, 0x181f ;  /* 0x00781f00080d7f89 */ /* 0x008ee200000e0000 */
[----:B------:R-:W-:Y:S01]  /*1ab0*/  ISETP.GE.AND P2, PT, R2, R9, PT ;  /* 0x000000090200720c */ /* 0x000fe20003f46270 */
[----:B------:R-:W-:Y:S01]  /*1ac0*/  IMAD.SHL.U32 R144, R201, 0x2, RZ ;  /* 0x00000002c9907824 */ /* 0x000fe200078e00ff */
[----:B------:R-:W-:Y:S01]  /*1ad0*/  LEA.HI R209, R209, R16, RZ, 0x3 ;  /* 0x00000010d1d17211 */ /* 0x000fe200078f18ff */
[----:B------:R-:W-:Y:S01]  /*1ae0*/  USHF.R.S32.HI UR8, URZ, 0x1f, UR9 ;  /* 0x0000001f3f087899 */ /* 0x000fe20008011409 */
[----:B------:R-:W-:Y:S01]  /*1af0*/  IADD3 R9, R149, -0x1, RZ ;  /* 0xffffffff95097810 */ /* 0x000fe20007ffe0ff */
[----:B------:R-:W-:Y:S01]  /*1b00*/  ULDC.64 UR4, c[0x0][0x2b0] ;  /* 0x0000ac0000047ab9 */ /* 0x000fe20000000a00 */
[----:B------:R-:W-:Y:S01]  /*1b10*/  SHF.R.S32.HI R192, RZ, 0x1f, R15 ;  /* 0x0000001fffc07819 */ /* 0x000fe2000001140f */
[----:B------:R-:W-:Y:S01]  /*1b20*/  UIMAD UR8, UR8, UR4, URZ ;  /* 0x00000004080872a4 */ /* 0x000fe2000f8e023f */
[----:B------:R-:W-:Y:S01]  /*1b30*/  LOP3.LUT R209, R209, 0xfffffff8, RZ, 0xc0, !PT ;  /* 0xfffffff8d1d17812 */ /* 0x000fe200078ec0ff */
[----:B------:R-:W-:Y:S01]  /*1b40*/  IMAD.SHL.U32 R146, R9, 0x40, RZ ;  /* 0x0000004009927824 */ /* 0x000fe200078e00ff */
[----:B------:R-:W-:Y:S01]  /*1b50*/  LEA.HI R192, R192, R15, RZ, 0x3 ;  /* 0x0000000fc0c07211 */ /* 0x000fe200078f18ff */
[----:B------:R-:W-:Y:S01]  /*1b60*/  UIMAD.WIDE.U32 UR12, UR9, UR4, URZ ;  /* 0x00000004090c72a5 */ /* 0x000fe2000f8e003f */
[----:B------:R-:W-:Y:S01]  /*1b70*/  ISETP.NE.AND P5, PT, R196, 0x1, PT ;  /* 0x00000001c400780c */ /* 0x000fe20003fa5270 */
[----:B------:R-:W-:Y:S01]  /*1b80*/  IMAD.IADD R200, R202, 0x1, R146 ;  /* 0x00000001cac87824 */ /* 0x000fe200078e0292 */
[----:B------:R-:W-:Y:S01]  /*1b90*/  LOP3.LUT R192, R192, 0xfffffff8, RZ, 0xc0, !PT ;  /* 0xfffffff8c0c07812 */ /* 0x000fe200078ec0ff */
[----:B------:R-:W-:Y:S01]  /*1ba0*/  UIMAD UR8, UR9, UR5, UR8 ;  /* 0x00000005090872a4 */ /* 0x000fe2000f8e0208 */
[----:B------:R-:W-:Y:S01]  /*1bb0*/  P2R R2, PR, RZ, 0x20 ;  /* 0x00000020ff027803 */ /* 0x000fe20000000000 */
[----:B------:R-:W-:Y:S01]  /*1bc0*/  IMAD.MOV.U32 R199, RZ, RZ, RZ ;  /* 0x000000ffffc77224 */ /* 0x000fe200078e00ff */
[----:B------:R-:W-:Y:S01]  /*1bd0*/  ULDC.64 UR4, c[0x0][0x210] ;  /* 0x0000840000047ab9 */ /* 0x000fe20000000a00 */
[----:B------:R-:W-:Y:S01]  /*1be0*/  P2R R17, PR, RZ, 0x2 ;  /* 0x00000002ff117803 */ /* 0x000fe20000000000 */
[----:B------:R-:W-:Y:S01]  /*1bf0*/  UIADD3 UR8, UR13, UR8, URZ ;  /* 0x000000080d087290 */ /* 0x000fe2000fffe03f */
[----:B---34-:R-:W-:-:S04]  /*1c00*/  @!P2 IMAD.WIDE R18, R210, 0x2, R12 ;  /* 0x00000002d212a825 */ /* 0x018fc800078e020c */
[--C-:B-12---:R-:W-:Y:S01]  /*1c10*/  @!P2 IMAD.WIDE R10, R209, 0x2, R12.reuse ;  /* 0x00000002d10aa825 */ /* 0x106fe200078e020c */
[----:B------:R-:W-:Y:S01]  /*1c20*/  @!PT LDS RZ, [RZ] ;  /* 0x00000000fffff984 */ /* 0x000fe20000000800 */
[----:B------:R1:W-:Y:S03]  /*1c30*/  @!P2 LDGSTS.E.BYPASS.LTC128B.128 [R144+0x1b100], [R18.64], !P3 ;  /* 0x1b1000001290afae */ /* 0x0003e6000d901d4e */
[----:B------:R-:W-:Y:S01]  /*1c40*/  @!P2 IMAD.WIDE R26, R192, 0x2, R12 ;  /* 0x00000002c01aa825 */ /* 0x000fe200078e020c */
[----:B------:R2:W-:Y:S01]  /*1c50*/  @!P2 LDGSTS.E.BYPASS.LTC128B.128 [R144+0x1f100], [R10.64], !P0 ;  /* 0x1f1000000a90afae */ /* 0x0005e2000c101d4e */
[C---:B------:R-:W-:Y:S02]  /*1c60*/  ISETP.GE.AND P0, PT, R200.reuse, R195, PT ;  /* 0x000000c3c800720c */ /* 0x040fe40003f06270 */
[----:B------:R-:W-:Y:S01]  /*1c70*/  IMAD.IADD R200, R200, 0x1, R203 ;  /* 0x00000001c8c87824 */ /* 0x000fe200078e02cb */
[----:B------:R3:W-:Y:S01]  /*1c80*/  @!P2 LDGSTS.E.BYPASS.LTC128B.128 [R144+0x23100], [R26.64], !P4 ;  /* 0x231000001a90afae */ /* 0x0007e2000e101d4e */
[----:B------:R-:W-:-:S02]  /*1c90*/  ISETP.GT.OR P0, PT, R202, 0x3f, P0 ;  /* 0x0000003fca00780c */ /* 0x000fc40000704670 */
[----:B------:R-:W-:Y:S01]  /*1ca0*/  @P5 IMAD.HI.U32 R8, R200, c[0x0][0x2bc], RZ ;  /* 0x0000af00c8085a27 */ /* 0x000fe200078e00ff */
[----:B------:R-:W0:Y:S03]  /*1cb0*/  LDGDEPBAR ;  /* 0x00000000000079af */ /* 0x000e260000000000 */
[----:B------:R-:W-:Y:S01]  /*1cc0*/  IMAD.MOV.U32 R2, RZ, RZ, R200 ;  /* 0x000000ffff027224 */ /* 0x000fe200078e00c8 */
[----:B------:R-:W-:-:S06]  /*1cd0*/  @P5 SHF.R.U32.HI R2, RZ, c[0x0][0x2c0], R8 ;  /* 0x0000b000ff025a19 */ /* 0x000fcc0000011608 */
[----:B--2---:R-:W-:-:S04]  /*1ce0*/  @!P0 IADD3 R11, P3, R2, UR12, RZ ;  /* 0x0000000c020b8c10 */ /* 0x004fc8000ff7e0ff */
[----:B------:R-:W-:Y:S02]  /*1cf0*/  @!P0 LEA.HI.X.SX32 R8, R2, UR8, 0x1, P3 ;  /* 0x0000000802088c11 */ /* 0x000fe400098f0eff */
[----:B------:R-:W-:-:S04]  /*1d00*/  @!P0 LEA R10, P3, R11, c[0x0][0x2a0], 0x2 ;  /* 0x0000a8000b0a8a11 */ /* 0x000fc800078610ff */
[----:B------:R-:W-:Y:S01]  /*1d10*/  @!P0 LEA.HI.X R11, R11, c[0x0][0x2a4], R8, 0x2, P3 ;  /* 0x0000a9000b0b8a11 */ /* 0x000fe200018f1408 */
[----:B------:R-:W-:Y:S06]  /*1d20*/  BAR.SYNC.DEFER_BLOCKING 0x0 ;  /* 0x0000000000007b1d */ /* 0x000fec0000010000 */
[----:B------:R-:W2:Y:S01]  /*1d30*/  @!P0 LDG.E R199, [R10.64] ;  /* 0x0000000e0ac78981 */ /* 0x000ea2000c1e1900 */
[----:B------:R-:W-:Y:S01]  /*1d40*/  IMAD.MOV R13, RZ, RZ, -R2 ;  /* 0x000000ffff0d7224 */ /* 0x000fe200078e0a02 */
[----:B------:R-:W-:Y:S01]  /*1d50*/  UIMAD UR9, UR18, UR4, URZ ;  /* 0x00000004120972a4 */ /* 0x000fe2000f8e023f */
[C---:B------:R-:W-:Y:S01]  /*1d60*/  IMAD.WIDE R28, R210.reuse, 0x2, RZ ;  /* 0x00000002d21c7825 */ /* 0x040fe200078e02ff */
[----:B------:R-:W-:Y:S01]  /*1d70*/  UIMAD.WIDE.U32 UR16, UR10, UR4, URZ ;  /* 0x000000040a1072a5 */ /* 0x000fe2000f8e003f */
[----:B------:R-:W-:Y:S01]  /*1d80*/  ISETP.GE.AND P5, PT, R210, c[0x0][0x1d4], PT ;  /* 0x00007500d2007a0c */ /* 0x000fe20003fa6270 */
[----:B------:R-:W-:Y:S01]  /*1d90*/  UIMAD UR9, UR10, UR5, UR9 ;  /* 0x000000050a0972a4 */ /* 0x000fe2000f8e0209 */
[----:B------:R-:W-:Y:S01]  /*1da0*/  IMAD R200, R13, c[0x0][0x2b8], R200 ;  /* 0x0000ae000dc87a24 */ /* 0x000fe200078e02c8 */
[----:B------:R-:W-:Y:S01]  /*1db0*/  ISETP.GE.AND P4, PT, R16, c[0x0][0x1d4], PT ;  /* 0x0000750010007a0c */ /* 0x000fe20003f86270 */
[----:B------:R-:W-:Y:S01]  /*1dc0*/  ULDC.64 UR4, c[0x0][0x1e8] ;  /* 0x00007a0000047ab9 */ /* 0x000fe20000000a00 */
[----:B---3--:R-:W-:Y:S01]  /*1dd0*/  IMAD.WIDE R26, R209, 0x2, RZ ;  /* 0x00000002d11a7825 */ /* 0x008fe200078e02ff */
[----:B------:R-:W-:Y:S01]  /*1de0*/  UIADD3 UR9, UR17, UR9, URZ ;  /* 0x0000000911097290 */ /* 0x000fe2000fffe03f */
[----:B------:R-:W-:Y:S01]  /*1df0*/  SHF.R.S32.HI R13, RZ, 0x1f, R200 ;  /* 0x0000001fff0d7819 */ /* 0x000fe200000114c8 */
[----:B------:R-:W-:Y:S01]  /*1e00*/  UIMAD UR18, UR18, UR4, URZ ;  /* 0x00000004121272a4 */ /* 0x000fe2000f8e023f */
[C---:B-1----:R-:W-:Y:S01]  /*1e10*/  IMAD.WIDE.U32 R18, R200.reuse, c[0x0][0x208], RZ ;  /* 0x00008200c8127a25 */ /* 0x042fe200078e00ff */
[----:B------:R-:W-:Y:S01]  /*1e20*/  UIMAD.WIDE.U32 UR22, UR10, UR4, URZ ;  /* 0x000000040a1672a5 */ /* 0x000fe2000f8e003f */
[----:B------:R-:W-:Y:S01]  /*1e30*/  ISETP.GE.AND P6, PT, R15, c[0x0][0x1d4], PT ;  /* 0x000075000f007a0c */ /* 0x000fe20003fc6270 */
[----:B------:R-:W-:Y:S01]  /*1e40*/  UIMAD UR18, UR10, UR5, UR18 ;  /* 0x000000050a1272a4 */ /* 0x000fe2000f8e0212 */
[C---:B------:R-:W-:Y:S01]  /*1e50*/  IMAD R23, R13.reuse, c[0x0][0x208], RZ ;  /* 0x000082000d177a24 */ /* 0x040fe200078e02ff */
[----:B------:R-:W-:Y:S01]  /*1e60*/  SHF.R.S32.HI R145, RZ, 0x1f, R210 ;  /* 0x0000001fff917819 */ /* 0x000fe200000114d2 */
[----:B------:R-:W-:Y:S01]  /*1e70*/  IMAD R13, R13, c[0x0][0x1e0], RZ ;  /* 0x000078000d0d7a24 */ /* 0x000fe200078e02ff */
[----:B------:R-:W-:Y:S01]  /*1e80*/  UIADD3 UR18, UR23, UR18, URZ ;  /* 0x0000001217127290 */ /* 0x000fe2000fffe03f */
[C---:B------:R-:W-:Y:S01]  /*1e90*/  IMAD R24, R200.reuse, c[0x0][0x20c], R23 ;  /* 0x00008300c8187a24 */ /* 0x040fe200078e0217 */
[----:B------:R-:W-:Y:S01]  /*1ea0*/  SEL R211, RZ, 0x10, P6 ;  /* 0x00000010ffd37807 */ /* 0x000fe20003000000 */
[----:B------:R-:W-:Y:S01]  /*1eb0*/  IMAD R13, R200, c[0x0][0x1e4], R13 ;  /* 0x00007900c80d7a24 */ /* 0x000fe200078e020d */
[----:B------:R-:W-:Y:S01]  /*1ec0*/  IADD3 R198, R144, 0x100, RZ ;  /* 0x0000010090c67810 */ /* 0x000fe20007ffe0ff */
[----:B------:R-:W-:Y:S01]  /*1ed0*/  IMAD.IADD R25, R19, 0x1, R24 ;  /* 0x0000000113197824 */ /* 0x000fe200078e0218 */
[----:B------:R-:W-:Y:S01]  /*1ee0*/  SHF.R.S32.HI R132, RZ, 0x1f, R209 ;  /* 0x0000001fff847819 */ /* 0x000fe200000114d1 */
[----:B------:R-:W-:Y:S01]  /*1ef0*/  IMAD.MOV.U32 R24, RZ, RZ, R18 ;  /* 0x000000ffff187224 */ /* 0x000fe200078e0012 */
[----:B------:R-:W-:Y:S01]  /*1f00*/  SHF.R.S32.HI R133, RZ, 0x1f, R192 ;  /* 0x0000001fff857819 */ /* 0x000fe200000114c0 */
[----:B------:R-:W-:-:S04]  /*1f10*/  IMAD.WIDE.U32 R18, R200, c[0x0][0x1e0], RZ ;  /* 0x00007800c8127a25 */ /* 0x000fc800078e00ff */
[----:B------:R-:W-:Y:S01]  /*1f20*/  IMAD.IADD R19, R19, 0x1, R13 ;  /* 0x0000000113137824 */ /* 0x000fe200078e020d */
        /* <DEDUP_REMOVED lines=9> */
[----:B------:R-:W-:Y:S01]  /*1fc0*/  LEA R23, P0, R11, c[0x0][0x1f8], 0x1 ;  /* 0x00007e000b177a11 */ /* 0x000fe200078008ff */
[----:B------:R-:W-:-:S03]  /*1fd0*/  IMAD.WIDE R24, R192, 0x2, RZ ;  /* 0x00000002c0187825 */ /* 0x000fc600078e02ff */
[----:B------:R-:W-:Y:S01]  /*1fe0*/  LEA.HI.X R22, R11, c[0x0][0x1fc], R22, 0x1, P0 ;  /* 0x00007f000b167a11 */ /* 0x000fe200000f0c16 */
[----:B------:R-:W1:Y:S01]  /*1ff0*/  SHFL.IDX PT, R13, R23, RZ, 0x181f ;  /* 0x00181fff170d7589 */ /* 0x000e6200000e0000 */
[----:B------:R-:W-:-:S03]  /*2000*/  IADD3 R8, P0, R18, UR22, RZ ;  /* 0x0000001612087c10 */ /* 0x000fc6000ff1e0ff */
[----:B------:R-:W-:Y:S01]  /*2010*/  SHFL.IDX PT, R11, R23, 0x1, 0x181f ;  /* 0x00381f00170b7f89 */ /* 0x000fe200000e0000 */
[----:B------:R-:W-:Y:S02]  /*2020*/  IADD3.X R19, R19, UR18, R2, P0, !PT ;  /* 0x0000001213137c10 */ /* 0x000fe400087fe402 */
[C---:B------:R-:W-:Y:S01]  /*2030*/  LEA R10, P0, R8.reuse, c[0x0][0x1c8], 0x1 ;  /* 0x00007200080a7a11 */ /* 0x040fe200078008ff */
[----:B------:R-:W2:Y:S01]  /*2040*/  SHFL.IDX PT, R14, R22, RZ, 0x181f ;  /* 0x00181fff160e7589 */ /* 0x000ea200000e0000 */
[----:B------:R-:W-:Y:S02]  /*2050*/  IADD3 R2, -R21, R195, -R146 ;  /* 0x000000c315027210 */ /* 0x000fe40007ffe992 */
[----:B------:R-:W-:Y:S01]  /*2060*/  LEA.HI.X R8, R8, c[0x0][0x1cc], R19, 0x1, P0 ;  /* 0x0000730008087a11 */ /* 0x000fe200000f0c13 */
[----:B------:R3:W4:Y:S04]  /*2070*/  SHFL.IDX PT, R12, R22, 0x1, 0x181f ;  /* 0x00381f00160c7f89 */ /* 0x00072800000e0000 */
[----:B------:R-:W-:Y:S04]  /*2080*/  SHFL.IDX PT, R18, R10, RZ, 0x181f ;  /* 0x00181fff0a127589 */ /* 0x000fe800000e0000 */
[----:B------:R-:W5:Y:S01]  /*2090*/  SHFL.IDX PT, R19, R8, RZ, 0x181f ;  /* 0x00181fff08137589 */ /* 0x000f6200000e0000 */
[----:B-1----:R-:W-:-:S05]  /*20a0*/  IADD3 R30, P3, R13, R26, RZ ;  /* 0x0000001a0d1e7210 */ /* 0x002fca0007f7e0ff */
[----:B--2---:R-:W-:Y:S01]  /*20b0*/  IMAD.X R31, R14, 0x1, R27, P3 ;  /* 0x000000010e1f7824 */ /* 0x004fe200018e061b */
[-C--:B------:R-:W-:Y:S02]  /*20c0*/  IADD3 R26, P3, R26, R11.reuse, RZ ;  /* 0x0000000b1a1a7210 */ /* 0x080fe40007f7e0ff */
[----:B---3--:R-:W-:Y:S02]  /*20d0*/  IADD3 R22, P2, R13, R28, RZ ;  /* 0x0000001c0d167210 */ /* 0x008fe40007f5e0ff */
[----:B------:R-:W-:Y:S01]  /*20e0*/  IADD3 R28, P0, R28, R11, RZ ;  /* 0x0000000b1c1c7210 */ /* 0x000fe20007f1e0ff */
[--C-:B----4-:R-:W-:Y:S01]  /*20f0*/  IMAD.X R27, R27, 0x1, R12.reuse, P3 ;  /* 0x000000011b1b7824 */ /* 0x110fe200018e060c */
[----:B------:R-:W-:Y:S01]  /*2100*/  ISETP.GE.AND P3, PT, R210, c[0x0][0x1d4], PT ;  /* 0x00007500d2007a0c */ /* 0x000fe20003f66270 */
[----:B------:R-:W-:Y:S01]  /*2110*/  IMAD.X R23, R14, 0x1, R29, P2 ;  /* 0x000000010e177824 */ /* 0x000fe200010e061d */
[----:B------:R-:W-:Y:S01]  /*2120*/  IADD3 R32, P2, R13, R24, RZ ;  /* 0x000000180d207210 */ /* 0x000fe20007f5e0ff */
[----:B------:R-:W-:Y:S01]  /*2130*/  IMAD.X R29, R29, 0x1, R12, P0 ;  /* 0x000000011d1d7824 */ /* 0x000fe200000e060c */
[----:B------:R-:W-:-:S03]  /*2140*/  ISETP.GE.AND P0, PT, R2, 0x1, PT ;  /* 0x000000010200780c */ /* 0x000fc60003f06270 */
[----:B------:R-:W-:Y:S01]  /*2150*/  IMAD.X R33, R14, 0x1, R25, P2 ;  /* 0x000000010e217824 */ /* 0x000fe200010e0619 */
[----:B------:R-:W-:-:S05]  /*2160*/  IADD3 R24, P2, R24, R11, RZ ;  /* 0x0000000b18187210 */ /* 0x000fca0007f5e0ff */
[----:B------:R-:W-:-:S04]  /*2170*/  IMAD.X R25, R25, 0x1, R12, P2 ;  /* 0x0000000119197824 */ /* 0x000fc800010e060c */
[----:B-----5:R-:W-:-:S04]  /*2180*/  @P0 IMAD.WIDE R34, R210, 0x2, R18 ;  /* 0x00000002d2220825 */ /* 0x020fc800078e0212 */
[--C-:B------:R-:W-:Y:S01]  /*2190*/  @P0 IMAD.WIDE R12, R209, 0x2, R18.reuse ;  /* 0x00000002d10c0825 */ /* 0x100fe200078e0212 */
[----:B------:R1:W-:Y:S03]  /*21a0*/  @P0 LDGSTS.E.BYPASS.LTC128B.128 [R144+0xc100], [R34.64], !P5 ;  /* 0x0c10000022900fae */ /* 0x0003e6000e901d4e */
[----:B------:R-:W-:Y:S01]  /*21b0*/  @P0 IMAD.WIDE R40, R192, 0x2, R18 ;  /* 0x00000002c0280825 */ /* 0x000fe200078e0212 */
[----:B------:R1:W-:Y:S04]  /*21c0*/  @P0 LDGSTS.E.BYPASS.LTC128B.128 [R144+0xe100], [R12.64], !P4 ;  /* 0x0e1000000c900fae */ /* 0x0003e8000e101d4e */
[----:B------:R-:W-:Y:S04]  /*21d0*/  SHFL.IDX PT, R18, R10, 0x1, 0x181f ;  /* 0x00381f000a127f89 */ /* 0x000fe800000e0000 */
[----:B------:R-:W2:Y:S04]  /*21e0*/  SHFL.IDX PT, R19, R8, 0x1, 0x181f ;  /* 0x00381f0008137f89 */ /* 0x000ea800000e0000 */
[----:B------:R1:W-:Y:S01]  /*21f0*/  @P0 LDGSTS.E.BYPASS.LTC128B.128 [R144+0x10100], [R40.64], !P6 ;  /* 0x1010000028900fae */ /* 0x0003e2000f101d4e */
[----:B------:R-:W-:-:S13]  /*2200*/  ISETP.GT.AND P0, PT, R2, 0x20, PT ;  /* 0x000000200200780c */ /* 0x000fda0003f04270 */
[----:B--2---:R-:W-:-:S04]  /*2210*/  @P0 IMAD.WIDE R38, R210, 0x2, R18 ;  /* 0x00000002d2260825 */ /* 0x004fc800078e0212 */
[--C-:B------:R-:W-:Y:S01]  /*2220*/  @P0 IMAD.WIDE R36, R209, 0x2, R18.reuse ;  /* 0x00000002d1240825 */ /* 0x100fe200078e0212 */
[----:B------:R1:W-:Y:S03]  /*2230*/  @P0 LDGSTS.E.BYPASS.LTC128B.128 [R144+0xd100], [R38.64], !P5 ;  /* 0x0d10000026900fae */ /* 0x0003e6000e901d4e */
[----:B------:R-:W-:Y:S01]  /*2240*/  @P0 IMAD.WIDE R18, R192, 0x2, R18 ;  /* 0x00000002c0120825 */ /* 0x000fe200078e0212 */
[----:B------:R1:W-:Y:S04]  /*2250*/  @P0 LDGSTS.E.BYPASS.LTC128B.128 [R144+0xf100], [R36.64], !P4 ;  /* 0x0f10000024900fae */ /* 0x0003e8000e101d4e */
[----:B------:R1:W-:Y:S01]  /*2260*/  @P0 LDGSTS.E.BYPASS.LTC128B.128 [R144+0x11100], [R18.64], !P6 ;  /* 0x1110000012900fae */ /* 0x0003e2000f101d4e */
[----:B------:R-:W-:-:S02]  /*2270*/  ISETP.LT.OR P0, PT, R2, 0x1, P3 ;  /* 0x000000010200780c */ /* 0x000fc40001f01670 */
[----:B------:R-:W-:Y:S01]  /*2280*/  ISETP.LT.OR P3, PT, R2, 0x21, P3 ;  /* 0x000000210200780c */ /* 0x000fe20001f61670 */
[----:B------:R-:W0:Y:S10]  /*2290*/  LDGDEPBAR ;  /* 0x00000000000079af */ /* 0x000e340000000000 */
[----:B------:R1:W-:Y:S01]  /*22a0*/  LDGSTS.E.BYPASS.LTC128B.128 [R144+0x100], [R22.64], !P0 ;  /* 0x0010000016907fae */ /* 0x0003e2000c101d4e */
[----:B------:R-:W-:-:S04]  /*22b0*/  ISETP.GE.AND P0, PT, R16, c[0x0][0x1d4], PT ;  /* 0x0000750010007a0c */ /* 0x000fc80003f06270 */
[C---:B------:R-:W-:Y:S02]  /*22c0*/  ISETP.LT.OR P2, PT, R2.reuse, 0x1, P0 ;  /* 0x000000010200780c */ /* 0x040fe40000741670 */
[----:B------:R-:W-:-:S11]  /*22d0*/  ISETP.LT.OR P0, PT, R2, 0x21, P0 ;  /* 0x000000210200780c */ /* 0x000fd60000701670 */
[----:B------:R1:W-:Y:S01]  /*22e0*/  LDGSTS.E.BYPASS.LTC128B.128 [R144+0x2100], [R30.64], !P2 ;  /* 0x021000001e907fae */ /* 0x0003e2000d101d4e */
[----:B------:R-:W-:-:S04]  /*22f0*/  ISETP.GE.AND P2, PT, R15, c[0x0][0x1d4], PT ;  /* 0x000075000f007a0c */ /* 0x000fc80003f46270 */
[----:B------:R-:W-:-:S13]  /*2300*/  ISETP.LT.OR P1, PT, R2, 0x1, P2 ;  /* 0x000000010200780c */ /* 0x000fda0001721670 */
[----:B------:R1:W-:Y:S01]  /*2310*/  LDGSTS.E.BYPASS.LTC128B.128 [R144+0x4100], [R32.64], !P1 ;  /* 0x0410000020907fae */ /* 0x0003e2000c901d4e */
[----:B------:R-:W-:-:S03]  /*2320*/  ISETP.NE.AND P1, PT, R17, RZ, PT ;  /* 0x000000ff1100720c */ /* 0x000fc60003f25270 */
[----:B------:R1:W-:Y:S01]  /*2330*/  LDGSTS.E.BYPASS.LTC128B.128 [R144+0x1100], [R28.64], !P3 ;  /* 0x011000001c907fae */ /* 0x0003e2000d901d4e */
[----:B------:R-:W-:-:S03]  /*2340*/  ISETP.GT.AND P3, PT, R9, R194, PT ;  /* 0x000000c20900720c */ /* 0x000fc60003f64270 */
[----:B------:R1:W-:Y:S01]  /*2350*/  LDGSTS.E.BYPASS.LTC128B.128 [R144+0x3100], [R26.64], !P0 ;  /* 0x031000001a907fae */ /* 0x0003e2000c101d4e */
[----:B------:R-:W-:Y:S02]  /*2360*/  ISETP.LT.OR P0, PT, R2, 0x21, P2 ;  /* 0x000000210200780c */ /* 0x000fe40001701670 */
[----:B------:R-:W-:Y:S02]  /*2370*/  ISETP.GT.AND P2, PT, R202, 0x3f, PT ;  /* 0x0000003fca00780c */ /* 0x000fe40003f44270 */
[----:B------:R-:W-:-:S09]  /*2380*/  P2R R21, PR, RZ, 0x8 ;  /* 0x00000008ff157803 */ /* 0x000fd20000000000 */
[----:B------:R1:W-:Y:S04]  /*2390*/  LDGSTS.E.BYPASS.LTC128B.128 [R144+0x5100], [R24.64], !P0 ;  /* 0x0510000018907fae */ /* 0x0003e8000c101d4e */
[----:B------:R-:W0:Y:S01]  /*23a0*/  LDGDEPBAR ;  /* 0x00000000000079af */ /* 0x000e220000000000 */
        /* <DEDUP_REMOVED lines=14> */
[----:B-1----:R-:W-:Y:S02]  /*2490*/  SEL R12, RZ, 0x10, P5 ;  /* 0x00000010ff0c7807 */ /* 0x002fe40002800000 */
[----:B------:R-:W-:Y:S01]  /*24a0*/  SHF.L.U64.HI R14, R210, 0x1, R145 ;  /* 0x00000001d20e7819 */ /* 0x000fe20000010291 */
        /* <DEDUP_REMOVED lines=9> */
[----:B------:R-:W-:Y:S02]  /*2540*/  IMAD.IADD R11, R11, 0x1, R13 ;  /* 0x000000010b0b7824 */ /* 0x000fe400078e020d */
[----:B------:R-:W-:Y:S01]  /*2550*/  IMAD.SHL.U32 R13, R210, 0x2, RZ ;  /* 0x00000002d20d7824 */ /* 0x000fe200078e00ff */
[----:B--2---:R-:W-:Y:S01]  /*2560*/  SHF.R.S32.HI R2, RZ, 0x1f, R199 ;  /* 0x0000001fff027819 */ /* 0x004fe200000114c7 */
[----:B------:R-:W-:Y:S01]  /*2570*/  IMAD.WIDE.U32 R8, R199, c[0x0][0x1f0], R10 ;  /* 0x00007c00c7087a25 */ /* 0x000fe200078e000a */
[----:B------:R-:W-:-:S03]  /*2580*/  SHF.L.U64.HI R11, R209, 0x1, R132 ;  /* 0x00000001d10b7819 */ /* 0x000fc60000010284 */
[----:B------:R-:W-:Y:S01]  /*2590*/  IMAD R2, R2, c[0x0][0x1f0], RZ ;  /* 0x00007c0002027a24 */ /* 0x000fe200078e02ff */
[----:B------:R-:W-:Y:S01]  /*25a0*/  IADD3 R15, P0, R8, UR22, RZ ;  /* 0x00000016080f7c10 */ /* 0x000fe2000ff1e0ff */
[----:B------:R-:W-:Y:S01]  /*25b0*/  IMAD.SHL.U32 R10, R209, 0x2, RZ ;  /* 0x00000002d10a7824 */ /* 0x000fe200078e00ff */
[----:B------:R-:W-:Y:S01]  /*25c0*/  SHF.L.U64.HI R8, R192, 0x1, R133 ;  /* 0x00000001c0087819 */ /* 0x000fe20000010285 */
[----:B------:R-:W-:-:S05]  /*25d0*/  IMAD R2, R199, c[0x0][0x1f4], R2 ;  /* 0x00007d00c7027a24 */ /* 0x000fca00078e0202 */
[----:B------:R-:W-:Y:S02]  /*25e0*/  IADD3.X R2, R9, UR18, R2, P0, !PT ;  /* 0x0000001209027c10 */ /* 0x000fe400087fe402 */
        /* <DEDUP_REMOVED lines=31> */
.L_x_992:
[----:B------:R-:W0:Y:S01]  /*27e0*/  LDGDEPBAR ;  /* 0x00000000000079af */ /* 0x000e220000000000 */
[----:B------:R-:W-:Y:S01]  /*27f0*/  LOP3.LUT P3, RZ, R212, 0x2, RZ, 0xc0, !PT ;  /* 0x00000002d4ff7812 */ /* 0x000fe2000786c0ff */
[----:B------:R-:W-:Y:S01]  /*2800*/  IMAD.SHL.U32 R189, R189, 0x2, RZ ;  /* 0x00000002bdbd7824 */ /* 0x000fe200078e00ff */
[----:B------:R-:W-:Y:S01]  /*2810*/  MOV R186, 0x20 ;  /* 0x0000002000ba7802 */ /* 0x000fe20000000f00 */
[----:B------:R-:W-:Y:S01]  /*2820*/  IMAD.SHL.U32 R188, R188, 0x2, RZ ;  /* 0x00000002bcbc7824 */ /* 0x000fe200078e00ff */
[----:B------:R-:W-:Y:S01]  /*2830*/  ISETP.NE.AND P0, PT, R21, RZ, PT ;  /* 0x000000ff1500720c */ /* 0x000fe20003f05270 */
[C---:B------:R-:W-:Y:S01]  /*2840*/  IMAD.SHL.U32 R48, R0.reuse, 0x2, RZ ;  /* 0x0000000200307824 */ /* 0x040fe200078e00ff */
[----:B------:R-:W-:Y:S02]  /*2850*/  LEA R191, R0, 0x18100, 0x1 ;  /* 0x0001810000bf7811 */ /* 0x000fe400078e08ff */
[----:B------:R-:W-:-:S03]  /*2860*/  SEL R186, R186, 0xffffffe0, !P3 ;  /* 0xffffffe0baba7807 */ /* 0x000fc60005800000 */
[----:B------:R-:W-:Y:S01]  /*2870*/  IMAD.IADD R187, R191, 0x1, R188 ;  /* 0x00000001bfbb7824 */ /* 0x000fe200078e02bc */
[----:B------:R-:W-:Y:S01]  /*2880*/  IADD3 R2, R189, R186, RZ ;  /* 0x000000babd027210 */ /* 0x000fe20007ffe0ff */
[----:B------:R-:W-:-:S04]  /*2890*/  DEPBAR.LE SB0, 0x3 ;  /* 0x000080c00000791a */ /* 0x000fc80000000000 */
[----:B------:R-:W-:-:S04]  /*28a0*/  DEPBAR.LE SB0, 0x2 ;  /* 0x000080800000791a */ /* 0x000fc80000000000 */
[----:B------:R-:W-:Y:S06]  /*28b0*/  BAR.SYNC.DEFER_BLOCKING 0x0 ;  /* 0x0000000000007b1d */ /* 0x000fec0000010000 */
[----:B------:R-:W2:Y:S04]  /*28c0*/  LDSM.16.M88.4 R48, [R48+0x18100] ;  /* 0x018100003030783b */ /* 0x000ea80000000200 */
[----:B-1----:R1:W3:Y:S04]  /*28d0*/  LDSM.16.M88.4 R32, [R189+0xc100] ;  /* 0x00c10000bd20783b */ /* 0x0022e80000000200 */
[----:B------:R1:W4:Y:S04]  /*28e0*/  LDSM.16.M88.4 R24, [R189+0xc900] ;  /* 0x00c90000bd18783b */ /* 0x0003280000000200 */
[----:B------:R1:W1:Y:S04]  /*28f0*/  LDSM.16.M88.4 R16, [R189+0xd100] ;  /* 0x00d10000bd10783b */ /* 0x0002680000000200 */
[----:B------:R1:W1:Y:S04]  /*2900*/  LDSM.16.M88.4 R8, [R189+0xd900] ;  /* 0x00d90000bd08783b */ /* 0x0002680000000200 */
[----:B------:R1:W1:Y:S04]  /*2910*/  LDSM.16.M88.4 R60, [R187] ;  /* 0x00000000bb3c783b */ /* 0x0002680000000200 */
[----:B------:R1:W1:Y:S04]  /*2920*/  LDSM.16.M88.4 R12, [R2+0xc100] ;  /* 0x00c10000020c783b */ /* 0x0002680000000200 */
[----:B------:R1:W1:Y:S04]  /*2930*/  LDSM.16.M88.4 R40, [R2+0xc900] ;  /* 0x00c900000228783b */ /* 0x0002680000000200 */
[----:B------:R1:W1:Y:S04]  /*2940*/  LDSM.16.M88.4 R76, [R2+0xd100] ;  /* 0x00d10000024c783b */ /* 0x0002680000000200 */
[----:B------:R1:W1:Y:S01]  /*2950*/  LDSM.16.M88.4 R52, [R2+0xd900] ;  /* 0x00d900000234783b */ /* 0x0002620000000200 */
[----:B------:R-:W-:Y:S05]  /*2960*/  @!P0 BRA `(.L_x_993) ;  /* 0x0000034000008947 */ /* 0x000fea0003800000 */
[----:B------:R-:W-:Y:S01]  /*2970*/  SHF.R.S32.HI R21, RZ, 0x1f, R200 ;  /* 0x0000001fff157819 */ /* 0x000fe200000114c8 */
[----:B------:R-:W-:Y:S01]  /*2980*/  IMAD.WIDE.U32 R22, R200, c[0x0][0x208], RZ ;  /* 0x00008200c8167a25 */ /* 0x000fe200078e00ff */
[----:B------:R-:W-:-:S02]  /*2990*/  SHF.R.S32.HI R0, RZ, 0x1f, R199 ;  /* 0x0000001fff007819 */ /* 0x000fc400000114c7 */
[----:B------:R-:W-:Y:S01]  /*29a0*/  SEL R29, RZ, 0x10, P5 ;  /* 0x00000010ff1d7807 */ /* 0x000fe20002800000 */
[----:B------:R-:W-:Y:S01]  /*29b0*/  IMAD R21, R21, c[0x0][0x208], RZ ;  /* 0x0000820015157a24 */ /* 0x000fe200078e02ff */
[----:B------:R-:W-:Y:S01]  /*29c0*/  SHF.L.U64.HI R31, R210, 0x1, R145 ;  /* 0x00000001d21f7819 */ /* 0x000fe20000010291 */
[----:B------:R-:W-:Y:S01]  /*29d0*/  IMAD R0, R0, c[0x0][0x218], RZ ;  /* 0x0000860000007a24 */ /* 0x000fe200078e02ff */
[----:B------:R-:W-:Y:S01]  /*29e0*/  IADD3 R57, -R29, 0x10, RZ ;  /* 0x000000101d397810 */ /* 0x000fe20007ffe1ff */
[----:B------:R-:W-:Y:S01]  /*29f0*/  IMAD R21, R200, c[0x0][0x20c], R21 ;  /* 0x00008300c8157a24 */ /* 0x000fe200078e0215 */
[----:B------:R-:W-:Y:S01]  /*2a00*/  IADD3 R39, -R211, 0x10, RZ ;  /* 0x00000010d3277810 */ /* 0x000fe20007ffe1ff */
[----:B------:R-:W-:Y:S01]  /*2a10*/  IMAD R0, R199, c[0x0][0x21c], R0 ;  /* 0x00008700c7007a24 */ /* 0x000fe200078e0200 */
[----:B------:R-:W-:Y:S01]  /*2a20*/  LOP3.LUT R57, R57, 0xf, RZ, 0xc0, !PT ;  /* 0x0000000f39397812 */ /* 0x000fe200078ec0ff */
[----:B------:R-:W-:Y:S01]  /*2a30*/  IMAD.IADD R23, R23, 0x1, R21 ;  /* 0x0000000117177824 */ /* 0x000fe200078e0215 */
[----:B------:R-:W-:Y:S01]  /*2a40*/  SHF.L.U64.HI R28, R209, 0x1, R132 ;  /* 0x00000001d11c7819 */ /* 0x000fe20000010284 */
[----:B------:R-:W-:Y:S01]  /*2a50*/  IMAD.SHL.U32 R30, R210, 0x2, RZ ;  /* 0x00000002d21e7824 */ /* 0x000fe200078e00ff */
[----:B------:R-:W-:Y:S01]  /*2a60*/  LOP3.LUT R39, R39, 0xf, RZ, 0xc0, !PT ;  /* 0x0000000f27277812 */ /* 0x000fe200078ec0ff */
[----:B------:R-:W-:Y:S01]  /*2a70*/  IMAD.WIDE.U32 R22, R199, c[0x0][0x218], R22 ;  /* 0x00008600c7167a25 */ /* 0x000fe200078e0016 */
[----:B------:R-:W-:-:S04]  /*2a80*/  SHF.L.U64.HI R21, R192, 0x1, R133 ;  /* 0x00000001c0157819 */ /* 0x000fc80000010285 */
        /* <DEDUP_REMOVED lines=8> */
[----:B------:R-:W-:Y:S01]  /*2b10*/  IMAD.SHL.U32 R23, R209, 0x2, RZ ;  /* 0x00000002d1177824 */ /* 0x000fe200078e00ff */
[----:B------:R-:W-:-:S02]  /*2b20*/  LOP3.LUT R46, R46, 0xf, RZ, 0xc0, !PT ;  /* 0x0000000f2e2e7812 */ /* 0x000fc400078ec0ff */
[----:B------:R-:W4:Y:S04]  /*2b30*/  SHFL.IDX PT, R44, R36, 0x1, 0x181f ;  /* 0x00381f00242c7f89 */ /* 0x000f2800000e0000 */
[----:B------:R-:W3:Y:S04]  /*2b40*/  SHFL.IDX PT, R37, R37, RZ, 0x181f ;  /* 0x00181fff25257589 */ /* 0x000ee800000e0000 */
        /* <DEDUP_REMOVED lines=22> */
.L_x_993:
[----:B------:R-:W-:Y:S01]  /*2cb0*/  IMAD.MOV.U32 R0, RZ, RZ, 0x40 ;  /* 0x00000040ff007424 */ /* 0x000fe200078e00ff */
[----:B------:R-:W-:Y:S01]  /*2cc0*/  LOP3.LUT R80, R7, 0xffffffe0, RZ, 0xc0, !PT ;  /* 0xffffffe007507812 */ /* 0x000fe200078ec0ff */
[C---:B--23--:R-:W-:Y:S01]  /*2cd0*/  HMMA.16816.F32 R36, R48.reuse, R32, RZ ;  /* 0x000000203024723c */ /* 0x04cfe200000018ff */
[----:B------:R-:W-:Y:S01]  /*2ce0*/  SHF.R.S32.HI R21, RZ, 0x1f, R6 ;  /* 0x0000001fff157819 */ /* 0x000fe20000011406 */
[----:B------:R-:W-:Y:S01]  /*2cf0*/  IMAD R185, R4, 0x2, R191 ;  /* 0x0000000204b97824 */ /* 0x000fe200078e02bf */
[----:B------:R-:W-:Y:S01]  /*2d00*/  SEL R193, R0, 0xffffffc0, !P1 ;  /* 0xffffffc000c17807 */ /* 0x000fe20004800000 */
[----:B------:R-:W-:Y:S01]  /*2d10*/  IMAD.IADD R80, R5, 0x1, -R80 ;  /* 0x0000000105507824 */ /* 0x000fe200078e0a50 */
[-C--:B------:R-:W-:Y:S01]  /*2d20*/  LEA.HI R0, R20, R5.reuse, RZ, 0x2 ;  /* 0x0000000514007211 */ /* 0x080fe200078f10ff */
[----:B------:R-:W-:Y:S01]  /*2d30*/  IMAD R184, R4, 0x2, R187 ;  /* 0x0000000204b87824 */ /* 0x000fe200078e02bb */
[----:B------:R-:W-:Y:S01]  /*2d40*/  LEA.HI R21, R21, R6, RZ, 0x3 ;  /* 0x0000000615157211 */ /* 0x000fe200078f18ff */
[C---:B------:R-:W-:Y:S01]  /*2d50*/  HMMA.16816.F32 R32, R48.reuse, R34, RZ ;  /* 0x000000223020723c */ /* 0x040fe200000018ff */
[----:B------:R-:W-:Y:S01]  /*2d60*/  LOP3.LUT R0, R0, 0xfffffffc, RZ, 0xc0, !PT ;  /* 0xfffffffc00007812 */ /* 0x000fe200078ec0ff */
[----:B------:R-:W-:Y:S01]  /*2d70*/  ULDC UR19, c[0x0][0x324] ;  /* 0x0000c90000137ab9 */ /* 0x000fe20000000800 */
[----:B------:R-:W-:Y:S01]  /*2d80*/  SHF.R.S32.HI R7, RZ, 0x1f, R80 ;  /* 0x0000001fff077819 */ /* 0x000fe20000011450 */
[----:B------:R-:W-:Y:S01]  /*2d90*/  ULOP3.LUT UR19, URZ, UR19, URZ, 0x33, !UPT ;  /* 0x000000133f137292 */ /* 0x000fe2000f8e333f */
[----:B------:R-:W-:Y:S01]  /*2da0*/  IADD3 R5, -R0, R5, RZ ;  /* 0x0000000500057210 */ /* 0x000fe20007ffe1ff */
[----:B------:R-:W0:Y:S01]  /*2db0*/  LDGDEPBAR ;  /* 0x00000000000079af */ /* 0x000e220000000000 */
[----:B------:R-:W-:Y:S01]  /*2dc0*/  LOP3.LUT R21, R21, 0xffffff8, RZ, 0xc0, !PT ;  /* 0x0ffffff815157812 */ /* 0x000fe200078ec0ff */
[----:B----4-:R-:W-:Y:S01]  /*2dd0*/  HMMA.16816.F32 R28, R48, R24, RZ ;  /* 0x00000018301c723c */ /* 0x010fe200000018ff */
[----:B------:R-:W-:-:S02]  /*2de0*/  LEA.HI R7, R7, R80, RZ, 0x2 ;  /* 0x0000005007077211 */ /* 0x000fc400078f10ff */
[----:B------:R-:W-:Y:S01]  /*2df0*/  LEA.HI R0, R5, R5, RZ, 0x1 ;  /* 0x0000000505007211 */ /* 0x000fe200078f08ff */
[----:B------:R-:W-:Y:S01]  /*2e00*/  IMAD.IADD R21, R6, 0x1, -R21 ;  /* 0x0000000106157824 */ /* 0x000fe200078e0a15 */
[----:B------:R-:W-:Y:S02]  /*2e10*/  LEA.HI.SX32 R6, R7, UR7, 0x1e ;  /* 0x0000000707067c11 */ /* 0x000fe4000f8ff2ff */
[----:B------:R-:W-:Y:S01]  /*2e20*/  LOP3.LUT R0, R0, 0x1ffffffe, RZ, 0xc0, !PT ;  /* 0x1ffffffe00007812 */ /* 0x000fe200078ec0ff */
[----:B------:R-:W-:Y:S01]  /*2e30*/  HMMA.16816.F32 R24, R48, R26, RZ ;  /* 0x0000001a3018723c */ /* 0x000fe200000018ff */
[----:B------:R-:W-:Y:S01]  /*2e40*/  PLOP3.LUT P0, PT, PT, PT, UP1, 0x80, 0x0 ;  /* 0x000000000000781c */ /* 0x000fe20003f0f018 */
[----:B------:R-:W-:Y:S01]  /*2e50*/  IMAD R6, R21, 0x10, R6 ;  /* 0x0000001015067824 */ /* 0x000fe200078e0206 */
[----:B------:R-:W-:Y:S02]  /*2e60*/  IADD3 R205, R5, -R0, RZ ;  /* 0x8000000005cd7210 */ /* 0x000fe40007ffe0ff */
[----:B------:R-:W-:-:S02]  /*2e70*/  LOP3.LUT R7, R7, 0x7ffffffc, RZ, 0xc0, !PT ;  /* 0x7ffffffc07077812 */ /* 0x000fc400078ec0ff */
[----:B------:R-:W-:Y:S01]  /*2e80*/  ISETP.GE.AND P3, PT, R197, 0x1, PT ;  /* 0x00000001c500780c */ /* 0x000fe20003f66270 */
[----:B------:R-:W-:Y:S01]  /*2e90*/  IMAD R205, R205, 0x8, R6 ;  /* 0x00000008cdcd7824 */ /* 0x000fe200078e0206 */
[----:B------:R-:W-:Y:S01]  /*2ea0*/  IADD3 R6, R189, R193, RZ ;  /* 0x000000c1bd067210 */ /* 0x000fe20007ffe0ff */
[C---:B-1----:R-:W-:Y:S01]  /*2eb0*/  HMMA.16816.F32 R20, R48.reuse, R16, RZ ;  /* 0x000000103014723c */ /* 0x042fe200000018ff */
[----:B------:R-:W-:Y:S01]  /*2ec0*/  IMAD.IADD R206, R80, 0x1, -R7 ;  /* 0x0000000150ce7824 */ /* 0x000fe200078e0a07 */
[----:B------:R-:W-:Y:S02]  /*2ed0*/  IADD3 R7, R195, 0x1, -R146 ;  /* 0x00000001c3077810 */ /* 0x000fe40007ffe892 */
[----:B------:R-:W-:Y:S01]  /*2ee0*/  LDSM.16.M88.4 R44, [R6+0xc100] ;  /* 0x00c10000062c783b */ /* 0x000fe20000000200 */
[----:B------:R-:W-:Y:S01]  /*2ef0*/  @P0 IMAD.HI.U32 R5, R205, c[0x0][0x2c8], RZ ;  /* 0x0000b200cd050a27 */ /* 0x000fe200078e00ff */
[----:B------:R-:W-:Y:S02]  /*2f00*/  PLOP3.LUT P0, PT, PT, PT, UP1, 0x80, 0x0 ;  /* 0x000000000000781c */ /* 0x000fe40003f0f018 */
[----:B------:R-:W-:Y:S01]  /*2f10*/  HMMA.16816.F32 R16, R48, R18, RZ ;  /* 0x000000123010723c */ /* 0x000fe200000018ff */
[----:B------:R-:W-:Y:S01]  /*2f20*/  LDSM.16.M88.4 R72, [R6+0xc900] ;  /* 0x00c900000648783b */ /* 0x000fe20000000200 */
[----:B------:R-:W-:-:S02]  /*2f30*/  MOV R0, R205 ;  /* 0x000000cd00007202 */ /* 0x000fc40000000f00 */
[----:B------:R-:W-:Y:S01]  /*2f40*/  SHF.L.U32 R206, R206, 0x1, RZ ;  /* 0x00000001cece7819 */ /* 0x000fe200000006ff */
[----:B------:R-:W-:Y:S03]  /*2f50*/  LDSM.16.M88.4 R68, [R6+0xd900] ;  /* 0x00d900000644783b */ /* 0x000fe60000000200 */
[----:B------:R-:W-:Y:S03]  /*2f60*/  HMMA.16816.F32 R64, R48, R8, RZ ;  /* 0x000000083040723c */ /* 0x000fe600000018ff */
[----:B------:R-:W-:Y:S02]  /*2f70*/  @P0 SHF.R.U32.HI R0, RZ, c[0x0][0x2cc], R5 ;  /* 0x0000b300ff000a19 */ /* 0x000fe40000011605 */
[----:B------:R-:W-:-:S03]  /*2f80*/  IADD3 R5, R193, R2, RZ ;  /* 0x00000002c1057210 */ /* 0x000fc60007ffe0ff */
[----:B------:R-:W-:Y:S01]  /*2f90*/  HMMA.16816.F32 R48, R48, R10, RZ ;  /* 0x0000000a3030723c */ /* 0x000fe200000018ff */
[----:B------:R-:W1:Y:S04]  /*2fa0*/  LDSM.16.M88.4 R8, [R185] ;  /* 0x00000000b908783b */ /* 0x000e680000000200 */
[----:B------:R-:W-:Y:S03]  /*2fb0*/  LDSM.16.M88.4 R56, [R5+0xc100] ;  /* 0x00c100000538783b */ /* 0x000fe60000000200 */
[C---:B------:R-:W-:Y:S08]  /*2fc0*/  HMMA.16816.F32 R36, R60.reuse, R12, R36 ;  /* 0x0000000c3c24723c */ /* 0x040ff00000001824 */
[C---:B------:R-:W-:Y:S01]  /*2fd0*/  HMMA.16816.F32 R32, R60.reuse, R14, R32 ;  /* 0x0000000e3c20723c */ /* 0x040fe20000001820 */
[----:B------:R-:W2:Y:S07]  /*2fe0*/  LDSM.16.M88.4 R12, [R6+0xd100] ;  /* 0x00d10000060c783b */ /* 0x000eae0000000200 */
[C---:B------:R-:W-:Y:S08]  /*2ff0*/  HMMA.16816.F32 R28, R60.reuse, R40, R28 ;  /* 0x000000283c1c723c */ /* 0x040ff0000000181c */
[C---:B------:R-:W-:Y:S01]  /*3000*/  HMMA.16816.F32 R24, R60.reuse, R42, R24 ;  /* 0x0000002a3c18723c */ /* 0x040fe20000001818 */
[----:B------:R-:W3:Y:S07]  /*3010*/  LDSM.16.M88.4 R40, [R184] ;  /* 0x00000000b828783b */ /* 0x000eee0000000200 */
[C---:B------:R-:W-:Y:S08]  /*3020*/  HMMA.16816.F32 R20, R60.reuse, R76, R20 ;  /* 0x0000004c3c14723c */ /* 0x040ff00000001814 */
[C---:B------:R-:W-:Y:S01]  /*3030*/  HMMA.16816.F32 R16, R60.reuse, R78, R16 ;  /* 0x0000004e3c10723c */ /* 0x040fe20000001810 */
[----:B------:R-:W-:Y:S07]  /*3040*/  LDSM.16.M88.4 R76, [R189+0xf100] ;  /* 0x00f10000bd4c783b */ /* 0x000fee0000000200 */
[C---:B------:R-:W-:Y:S08]  /*3050*/  HMMA.16816.F32 R64, R60.reuse, R52, R64 ;  /* 0x000000343c40723c */ /* 0x040ff00000001840 */
[----:B------:R-:W-:Y:S01]  /*3060*/  HMMA.16816.F32 R60, R60, R54, R48 ;  /* 0x000000363c3c723c */ /* 0x000fe20000001830 */
[----:B------:R-:W4:Y:S04]  /*3070*/  LDSM.16.M88.4 R52, [R5+0xc900] ;  /* 0x00c900000534783b */ /* 0x000f280000000200 */
[----:B------:R-:W5:Y:S03]  /*3080*/  LDSM.16.M88.4 R48, [R5+0xd100] ;  /* 0x00d100000530783b */ /* 0x000f660000000200 */
[C---:B-1----:R-:W-:Y:S08]  /*3090*/  HMMA.16816.F32 R36, R8.reuse, R44, R36 ;  /* 0x0000002c0824723c */ /* 0x042ff00000001824 */
[C---:B------:R-:W-:Y:S01]  /*30a0*/  HMMA.16816.F32 R32, R8.reuse, R46, R32 ;  /* 0x0000002e0820723c */ /* 0x040fe20000001820 */
[----:B------:R-:W1:Y:S07]  /*30b0*/  LDSM.16.M88.4 R44, [R5+0xd900] ;  /* 0x00d90000052c783b */ /* 0x000e6e0000000200 */
        /* <DEDUP_REMOVED lines=8> */
[----:B------:R-:W1:Y:S04]  /*3140*/  LDSM.16.M88.4 R8, [R189+0xe900] ;  /* 0x00e90000bd08783b */ /* 0x000e680000000200 */
[----:B------:R-:W1:Y:S03]  /*3150*/  LDSM.16.M88.4 R68, [R189+0xf900] ;  /* 0x00f90000bd44783b */ /* 0x000e660000000200 */
[C---:B---3--:R-:W-:Y:S08]  /*3160*/  HMMA.16816.F32 R36, R40.reuse, R56, R36 ;  /* 0x000000382824723c */ /* 0x048ff00000001824 */
[C---:B------:R-:W-:Y:S01]  /*3170*/  HMMA.16816.F32 R32, R40.reuse, R58, R32 ;  /* 0x0000003a2820723c */ /* 0x040fe20000001820 */
[----:B------:R-:W-:Y:S07]  /*3180*/  LDSM.16.M88.4 R56, [R187+0x4000] ;  /* 0x00400000bb38783b */ /* 0x000fee0000000200 */
[C---:B----4-:R-:W-:Y:S08]  /*3190*/  HMMA.16816.F32 R28, R40.reuse, R52, R28 ;  /* 0x00000034281c723c */ /* 0x050ff0000000181c */
[C---:B------:R-:W-:Y:S01]  /*31a0*/  HMMA.16816.F32 R24, R40.reuse, R54, R24 ;  /* 0x000000362818723c */ /* 0x040fe20000001818 */
[----:B------:R-:W3:Y:S07]  /*31b0*/  LDSM.16.M88.4 R52, [R2+0xe100] ;  /* 0x00e100000234783b */ /* 0x000eee0000000200 */
[C---:B-----5:R-:W-:Y:S08]  /*31c0*/  HMMA.16816.F32 R20, R40.reuse, R48, R20 ;  /* 0x000000302814723c */ /* 0x060ff00000001814 */
[C---:B------:R-:W-:Y:S01]  /*31d0*/  HMMA.16816.F32 R16, R40.reuse, R50, R16 ;  /* 0x000000322810723c */ /* 0x040fe20000001810 */
[----:B------:R-:W4:Y:S07]  /*31e0*/  LDSM.16.M88.4 R48, [R2+0xe900] ;  /* 0x00e900000230783b */ /* 0x000f2e0000000200 */
[C---:B-1----:R-:W-:Y:S08]  /*31f0*/  HMMA.16816.F32 R64, R40.reuse, R44, R64 ;  /* 0x0000002c2840723c */ /* 0x042ff00000001840 */
[----:B------:R-:W-:Y:S01]  /*3200*/  HMMA.16816.F32 R60, R40, R46, R60 ;  /* 0x0000002e283c723c */ /* 0x000fe2000000183c */
[----:B------:R-:W1:Y:S04]  /*3210*/  LDSM.16.M88.4 R44, [R2+0xf100] ;  /* 0x00f10000022c783b */ /* 0x000e680000000200 */
[----:B------:R-:W5:Y:S03]  /*3220*/  LDSM.16.M88.4 R40, [R2+0xf900] ;  /* 0x00f900000228783b */ /* 0x000f660000000200 */
[C---:B--2---:R-:W-:Y:S08]  /*3230*/  HMMA.16816.F32 R36, R72.reuse, R12, R36 ;  /* 0x0000000c4824723c */ /* 0x044ff00000001824 */
[C---:B------:R-:W-:Y:S01]  /*3240*/  HMMA.16816.F32 R32, R72.reuse, R14, R32 ;  /* 0x0000000e4820723c */ /* 0x040fe20000001820 */
[----:B------:R-:W-:Y:S07]  /*3250*/  LDSM.16.M88.4 R12, [R185+0x4000] ;  /* 0x00400000b90c783b */ /* 0x000fee0000000200 */
[C---:B------:R-:W-:Y:S08]  /*3260*/  HMMA.16816.F32 R28, R72.reuse, R8, R28 ;  /* 0x00000008481c723c */ /* 0x040ff0000000181c */
[C---:B------:R-:W-:Y:S01]  /*3270*/  HMMA.16816.F32 R24, R72.reuse, R10, R24 ;  /* 0x0000000a4818723c */ /* 0x040fe20000001818 */
[----:B------:R-:W2:Y:S07]  /*3280*/  LDSM.16.M88.4 R8, [R6+0xe100] ;  /* 0x00e100000608783b */ /* 0x000eae0000000200 */
[C---:B------:R-:W-:Y:S08]  /*3290*/  HMMA.16816.F32 R20, R72.reuse, R76, R20 ;  /* 0x0000004c4814723c */ /* 0x040ff00000001814 */
[C---:B------:R-:W-:Y:S08]  /*32a0*/  HMMA.16816.F32 R16, R72.reuse, R78, R16 ;  /* 0x0000004e4810723c */ /* 0x040ff00000001810 */
[C---:B------:R-:W-:Y:S08]  /*32b0*/  HMMA.16816.F32 R64, R72.reuse, R68, R64 ;  /* 0x000000444840723c */ /* 0x040ff00000001840 */
[----:B------:R-:W-:Y:S01]  /*32c0*/  HMMA.16816.F32 R60, R72, R70, R60 ;  /* 0x00000046483c723c */ /* 0x000fe2000000183c */
[----:B------:R-:W-:Y:S07]  /*32d0*/  LDSM.16.M88.4 R68, [R5+0xf100] ;  /* 0x00f100000544783b */ /* 0x000fee0000000200 */
[C---:B---3--:R-:W-:Y:S08]  /*32e0*/  HMMA.16816.F32 R36, R56.reuse, R52, R36 ;  /* 0x000000343824723c */ /* 0x048ff00000001824 */
[C---:B------:R-:W-:Y:S01]  /*32f0*/  HMMA.16816.F32 R32, R56.reuse, R54, R32 ;  /* 0x000000363820723c */ /* 0x040fe20000001820 */
[----:B------:R-:W3:Y:S07]  /*3300*/  LDSM.16.M88.4 R52, [R6+0xe900] ;  /* 0x00e900000634783b */ /* 0x000eee0000000200 */
[C---:B----4-:R-:W-:Y:S08]  /*3310*/  HMMA.16816.F32 R28, R56.reuse, R48, R28 ;  /* 0x00000030381c723c */ /* 0x050ff0000000181c */
[C---:B------:R-:W-:Y:S01]  /*3320*/  HMMA.16816.F32 R24, R56.reuse, R50, R24 ;  /* 0x000000323818723c */ /* 0x040fe20000001818 */
[----:B------:R-:W4:Y:S07]  /*3330*/  LDSM.16.M88.4 R48, [R6+0xf100] ;  /* 0x00f100000630783b */ /* 0x000f2e0000000200 */
[C---:B-1----:R-:W-:Y:S08]  /*3340*/  HMMA.16816.F32 R20, R56.reuse, R44, R20 ;  /* 0x0000002c3814723c */ /* 0x042ff00000001814 */
[C---:B------:R-:W-:Y:S01]  /*3350*/  HMMA.16816.F32 R16, R56.reuse, R46, R16 ;  /* 0x0000002e3810723c */ /* 0x040fe20000001810 */
[----:B------:R-:W1:Y:S07]  /*3360*/  LDSM.16.M88.4 R44, [R6+0xf900] ;  /* 0x00f90000062c783b */ /* 0x000e6e0000000200 */
[C---:B-----5:R-:W-:Y:S08]  /*3370*/  HMMA.16816.F32 R64, R56.reuse, R40, R64 ;  /* 0x000000283840723c */ /* 0x060ff00000001840 */
        /* <DEDUP_REMOVED lines=9> */
[C---:B----4-:R-:W-:Y:S08]  /*3410*/  HMMA.16816.F32 R20, R12.reuse, R48, R20 ;  /* 0x000000300c14723c */ /* 0x050ff00000001814 */
[C---:B------:R-:W-:Y:S01]  /*3420*/  HMMA.16816.F32 R16, R12.reuse, R50, R16 ;  /* 0x000000320c10723c */ /* 0x040fe20000001810 */
[----:B------:R-:W-:Y:S07]  /*3430*/  LDSM.16.M88.4 R48, [R189+0x10100] ;  /* 0x01010000bd30783b */ /* 0x000fee0000000200 */
[C---:B-1----:R-:W-:Y:S01]  /*3440*/  HMMA.16816.F32 R72, R12.reuse, R44, R64 ;  /* 0x0000002c0c48723c */ /* 0x042fe20000001840 */
[----:B------:R-:W1:Y:S07]  /*3450*/  LDSM.16.M88.4 R64, [R191+0x8000] ;  /* 0x00800000bf40783b */ /* 0x000e6e0000000200 */
        /* <DEDUP_REMOVED lines=8> */
[----:B------:R-:W4:Y:S07]  /*34e0*/  LDSM.16.M88.4 R68, [R189+0x11900] ;  /* 0x01190000bd44783b */ /* 0x000f2e0000000200 */
[C---:B--2---:R-:W-:Y:S08]  /*34f0*/  HMMA.16816.F32 R28, R56.reuse, R8, R28 ;  /* 0x00000008381c723c */ /* 0x044ff0000000181c */
[C---:B------:R-:W-:Y:S01]  /*3500*/  HMMA.16816.F32 R24, R56.reuse, R10, R24 ;  /* 0x0000000a3818723c */ /* 0x040fe20000001818 */
[----:B------:R-:W2:Y:S07]  /*3510*/  LDSM.16.M88.4 R8, [R2+0x10100] ;  /* 0x010100000208783b */ /* 0x000eae0000000200 */
[C---:B---3--:R-:W-:Y:S08]  /*3520*/  HMMA.16816.F32 R72, R56.reuse, R52, R72 ;  /* 0x000000343848723c */ /* 0x048ff00000001848 */
[----:B------:R-:W-:Y:S01]  /*3530*/  HMMA.16816.F32 R60, R56, R54, R60 ;  /* 0x00000036383c723c */ /* 0x000fe2000000183c */
[----:B------:R-:W-:Y:S07]  /*3540*/  LDSM.16.M88.4 R56, [R2+0x11100] ;  /* 0x011100000238783b */ /* 0x000fee0000000200 */
[C---:B-1----:R-:W-:Y:S08]  /*3550*/  HMMA.16816.F32 R36, R64.reuse, R48, R36 ;  /* 0x000000304024723c */ /* 0x042ff00000001824 */
[C---:B------:R-:W-:Y:S01]  /*3560*/  HMMA.16816.F32 R32, R64.reuse, R50, R32 ;  /* 0x000000324020723c */ /* 0x040fe20000001820 */
[----:B------:R-:W1:Y:S07]  /*3570*/  LDSM.16.M88.4 R48, [R2+0x10900] ;  /* 0x010900000230783b */ /* 0x000e6e0000000200 */
[C---:B----4-:R-:W-:Y:S08]  /*3580*/  HMMA.16816.F32 R28, R64.reuse, R12, R28 ;  /* 0x0000000c401c723c */ /* 0x050ff0000000181c */
[C---:B------:R-:W-:Y:S01]  /*3590*/  HMMA.16816.F32 R24, R64.reuse, R14, R24 ;  /* 0x0000000e4018723c */ /* 0x040fe20000001818 */
[----:B------:R-:W-:Y:S07]  /*35a0*/  LDSM.16.M88.4 R12, [R6+0x10100] ;  /* 0x01010000060c783b */ /* 0x000fee0000000200 */
[C---:B-----5:R-:W-:Y:S01]  /*35b0*/  HMMA.16816.F32 R52, R64.reuse, R40, R20 ;  /* 0x000000284034723c */ /* 0x060fe20000001814 */
[----:B------:R-:W3:Y:S07]  /*35c0*/  LDSM.16.M88.4 R20, [R185+0x8000] ;  /* 0x00800000b914783b */ /* 0x000eee0000000200 */
[C---:B------:R-:W-:Y:S01]  /*35d0*/  HMMA.16816.F32 R16, R64.reuse, R42, R16 ;  /* 0x0000002a4010723c */ /* 0x040fe20000001810 */
[----:B------:R-:W4:Y:S07]  /*35e0*/  LDSM.16.M88.4 R40, [R2+0x11900] ;  /* 0x011900000228783b */ /* 0x000f2e0000000200 */
[C---:B------:R-:W-:Y:S08]  /*35f0*/  HMMA.16816.F32 R72, R64.reuse, R68, R72 ;  /* 0x000000444048723c */ /* 0x040ff00000001848 */
[----:B------:R-:W-:Y:S01]  /*3600*/  HMMA.16816.F32 R60, R64, R70, R60 ;  /* 0x00000046403c723c */ /* 0x000fe2000000183c */
[----:B------:R-:W-:Y:S07]  /*3610*/  LDSM.16.M88.4 R68, [R6+0x10900] ;  /* 0x010900000644783b */ /* 0x000fee0000000200 */
[C---:B--2---:R-:W-:Y:S08]  /*3620*/  HMMA.16816.F32 R36, R44.reuse, R8, R36 ;  /* 0x000000082c24723c */ /* 0x044ff00000001824 */
[C---:B------:R-:W-:Y:S01]  /*3630*/  HMMA.16816.F32 R64, R44.reuse, R10, R32 ;  /* 0x0000000a2c40723c */ /* 0x040fe20000001820 */
[----:B------:R-:W-:Y:S04]  /*3640*/  LDSM.16.M88.4 R32, [R184+0x8000] ;  /* 0x00800000b820783b */ /* 0x000fe80000000200 */
[----:B------:R-:W2:Y:S03]  /*3650*/  LDSM.16.M88.4 R8, [R5+0x10100] ;  /* 0x010100000508783b */ /* 0x000ea60000000200 */
[C---:B-1----:R-:W-:Y:S08]  /*3660*/  HMMA.16816.F32 R28, R44.reuse, R48, R28 ;  /* 0x000000302c1c723c */ /* 0x042ff0000000181c */
[----:B------:R-:W-:Y:S01]  /*3670*/  HMMA.16816.F32 R24, R44, R50, R24 ;  /* 0x000000322c18723c */ /* 0x000fe20000001818 */
[----:B------:R-:W1:Y:S07]  /*3680*/  LDSM.16.M88.4 R48, [R6+0x11100] ;  /* 0x011100000630783b */ /* 0x000e6e0000000200 */
[C---:B---3--:R-:W-:Y:S08]  /*3690*/  HMMA.16816.F32 R36, R20.reuse, R12, R36 ;  /* 0x0000000c1424723c */ /* 0x048ff00000001824 */
[----:B------:R-:W-:Y:S01]  /*36a0*/  HMMA.16816.F32 R64, R20, R14, R64 ;  /* 0x0000000e1440723c */ /* 0x000fe20000001840 */
[----:B------:R3:W5:Y:S07]  /*36b0*/  LDSM.16.M88.4 R12, [R6+0x11900] ;  /* 0x01190000060c783b */ /* 0x00076e0000000200 */
[C---:B------:R-:W-:Y:S08]  /*36c0*/  HMMA.16816.F32 R52, R44.reuse, R56, R52 ;  /* 0x000000382c34723c */ /* 0x040ff00000001834 */
[C---:B------:R-:W-:Y:S08]  /*36d0*/  HMMA.16816.F32 R16, R44.reuse, R58, R16 ;  /* 0x0000003a2c10723c */ /* 0x040ff00000001810 */
[C---:B----4-:R-:W-:Y:S08]  /*36e0*/  HMMA.16816.F32 R72, R44.reuse, R40, R72 ;  /* 0x000000282c48723c */ /* 0x050ff00000001848 */
[----:B------:R-:W-:Y:S01]  /*36f0*/  HMMA.16816.F32 R60, R44, R42, R60 ;  /* 0x0000002a2c3c723c */ /* 0x000fe2000000183c */
[----:B------:R-:W4:Y:S04]  /*3700*/  LDSM.16.M88.4 R40, [R5+0x10900] ;  /* 0x010900000528783b */ /* 0x000f280000000200 */
[----:B------:R-:W4:Y:S03]  /*3710*/  LDSM.16.M88.4 R44, [R5+0x11100] ;  /* 0x01110000052c783b */ /* 0x000f260000000200 */
[C---:B--2---:R-:W-:Y:S08]  /*3720*/  HMMA.16816.F32 R36, R32.reuse, R8, R36 ;  /* 0x000000082024723c */ /* 0x044ff00000001824 */
[----:B------:R-:W-:Y:S01]  /*3730*/  HMMA.16816.F32 R64, R32, R10, R64 ;  /* 0x0000000a2040723c */ /* 0x000fe20000001840 */
[----:B------:R2:W2:Y:S07]  /*3740*/  LDSM.16.M88.4 R8, [R5+0x11900] ;  /* 0x011900000508783b */ /* 0x0004ae0000000200 */
[C---:B------:R-:W-:Y:S08]  /*3750*/  HMMA.16816.F32 R28, R20.reuse, R68, R28 ;  /* 0x00000044141c723c */ /* 0x040ff0000000181c */
[----:B------:R-:W-:Y:S01]  /*3760*/  HMMA.16816.F32 R24, R20, R70, R24 ;  /* 0x000000461418723c */ /* 0x000fe20000001818 */
[----:B------:R-:W-:-:S02]  /*3770*/  FMUL.FTZ R36, R36, c[0x0][0x320] ;  /* 0x0000c80024247a20 */ /* 0x000fc40000410000 */
[----:B------:R-:W-:Y:S02]  /*3780*/  FMUL.FTZ R37, R37, c[0x0][0x320] ;  /* 0x0000c80025257a20 */ /* 0x000fe40000410000 */
[----:B------:R-:W-:Y:S02]  /*3790*/  FMUL.FTZ R2, R38, c[0x0][0x320] ;  /* 0x0000c80026027a20 */ /* 0x000fe40000410000 */
[----:B------:R-:W2:Y:S01]  /*37a0*/  MUFU.TANH R36, R36 ;  /* 0x0000002400247308 */ /* 0x000ea20000002400 */
[----:B-1----:R-:W-:Y:S01]  /*37b0*/  HMMA.16816.F32 R52, R20, R48, R52 ;  /* 0x000000301434723c */ /* 0x002fe20000001834 */
[----:B---3--:R-:W-:-:S06]  /*37c0*/  FMUL.FTZ R6, R64, c[0x0][0x320] ;  /* 0x0000c80040067a20 */ /* 0x008fcc0000410000 */
[----:B------:R-:W1:Y:S01]  /*37d0*/  MUFU.TANH R37, R37 ;  /* 0x0000002500257308 */ /* 0x000e620000002400 */
[C---:B------:R-:W-:Y:S07]  /*37e0*/  HMMA.16816.F32 R16, R20.reuse, R50, R16 ;  /* 0x000000321410723c */ /* 0x040fee0000001810 */
[----:B------:R-:W3:Y:S01]  /*37f0*/  MUFU.TANH R2, R2 ;  /* 0x0000000200027308 */ /* 0x000ee20000002400 */
[C---:B-----5:R-:W-:Y:S07]  /*3800*/  HMMA.16816.F32 R72, R20.reuse, R12, R72 ;  /* 0x0000000c1448723c */ /* 0x060fee0000001848 */
[----:B------:R-:W-:Y:S01]  /*3810*/  FMUL.FTZ R12, R65, c[0x0][0x320] ;  /* 0x0000c800410c7a20 */ /* 0x000fe20000410000 */
[----:B------:R-:W-:Y:S01]  /*3820*/  HMMA.16816.F32 R60, R20, R14, R60 ;  /* 0x0000000e143c723c */ /* 0x000fe2000000183c */
[----:B------:R-:W1:Y:S07]  /*3830*/  MUFU.TANH R6, R6 ;  /* 0x0000000600067308 */ /* 0x000e6e0000002400 */
[C---:B----4-:R-:W-:Y:S01]  /*3840*/  HMMA.16816.F32 R28, R32.reuse, R40, R28 ;  /* 0x00000028201c723c */ /* 0x050fe2000000181c */
[----:B------:R-:W4:Y:S07]  /*3850*/  MUFU.TANH R12, R12 ;  /* 0x0000000c000c7308 */ /* 0x000f2e0000002400 */
[C---:B------:R-:W-:Y:S08]  /*3860*/  HMMA.16816.F32 R24, R32.reuse, R42, R24 ;  /* 0x0000002a2018723c */ /* 0x040ff00000001818 */
[C---:B------:R-:W-:Y:S08]  /*3870*/  HMMA.16816.F32 R52, R32.reuse, R44, R52 ;  /* 0x0000002c2034723c */ /* 0x040ff00000001834 */
[----:B------:R-:W-:Y:S01]  /*3880*/  HMMA.16816.F32 R16, R32, R46, R16 ;  /* 0x0000002e2010723c */ /* 0x000fe20000001810 */
[----:B------:R-:W-:-:S02]  /*3890*/  FMUL.FTZ R13, R29, c[0x0][0x320] ;  /* 0x0000c8001d0d7a20 */ /* 0x000fc40000410000 */
[----:B------:R-:W-:-:S04]  /*38a0*/  FMUL.FTZ R28, R28, c[0x0][0x320] ;  /* 0x0000c8001c1c7a20 */ /* 0x000fc80000410000 */
[----:B--2---:R-:W2:Y:S01]  /*38b0*/  MUFU.TANH R5, R28 ;  /* 0x0000001c00057308 */ /* 0x004ea20000002400 */
[----:B------:R-:W-:Y:S01]  /*38c0*/  HMMA.16816.F32 R72, R32, R8, R72 ;  /* 0x000000082048723c */ /* 0x000fe20000001848 */
[----:B------:R-:W5:Y:S01]  /*38d0*/  SHFL.IDX PT, R9, R0, RZ, 0x1c1f ;  /* 0x001c1fff00097589 */ /* 0x000f6200000e0000 */
[----:B------:R-:W-:Y:S02]  /*38e0*/  FMUL.FTZ R15, R24, c[0x0][0x320] ;  /* 0x0000c800180f7a20 */ /* 0x000fe40000410000 */
[----:B------:R-:W-:-:S03]  /*38f0*/  FMUL.FTZ R14, R25, c[0x0][0x320] ;  /* 0x0000c800190e7a20 */ /* 0x000fc60000410000 */
[----:B------:R-:W1:Y:S01]  /*3900*/  MUFU.TANH R13, R13 ;  /* 0x0000000d000d7308 */ /* 0x000e620000002400 */
[----:B------:R-:W-:Y:S01]  /*3910*/  HMMA.16816.F32 R60, R32, R10, R60 ;  /* 0x0000000a203c723c */ /* 0x000fe2000000183c */
[----:B------:R-:W-:Y:S01]  /*3920*/  FMUL.FTZ R52, R52, c[0x0][0x320] ;  /* 0x0000c80034347a20 */ /* 0x000fe20000410000 */
[----:B------:R-:W-:Y:S01]  /*3930*/  IADD3 R8, -R206, R195, -R146 ;  /* 0x000000c3ce087210 */ /* 0x000fe20007ffe992 */
[----:B------:R-:W-:-:S04]  /*3940*/  FMUL.FTZ R53, R53, c[0x0][0x320] ;  /* 0x0000c80035357a20 */ /* 0x000fc80000410000 */
[----:B------:R-:W-:Y:S01]  /*3950*/  IADD3 R10, -R204, R7, -R206 ;  /* 0x00000007cc0a7210 */ /* 0x000fe20007ffe9ce */
[----:B------:R-:W-:Y:S01]  /*3960*/  FMUL.FTZ R17, R17, c[0x0][0x320] ;  /* 0x0000c80011117a20 */ /* 0x000fe20000410000 */
[----:B------:R-:W1:Y:S01]  /*3970*/  MUFU.TANH R15, R15 ;  /* 0x0000000f000f7308 */ /* 0x000e620000002400 */
[----:B------:R-:W-:-:S06]  /*3980*/  FMUL.FTZ R16, R16, c[0x0][0x320] ;  /* 0x0000c80010107a20 */ /* 0x000fcc0000410000 */
[----:B------:R-:W-:Y:S01]  /*3990*/  FMUL.FTZ R72, R72, c[0x0][0x320] ;  /* 0x0000c80048487a20 */ /* 0x000fe20000410000 */
[----:B------:R-:W1:Y:S01]  /*39a0*/  MUFU.TANH R14, R14 ;  /* 0x0000000e000e7308 */ /* 0x000e620000002400 */
[----:B------:R-:W-:-:S06]  /*39b0*/  FMUL.FTZ R73, R73, c[0x0][0x320] ;  /* 0x0000c80049497a20 */ /* 0x000fcc0000410000 */
[----:B------:R-:W-:Y:S01]  /*39c0*/  FMUL.FTZ R60, R60, c[0x0][0x320] ;  /* 0x0000c8003c3c7a20 */ /* 0x000fe20000410000 */
[----:B------:R-:W1:Y:S01]  /*39d0*/  MUFU.TANH R165, R52 ;  /* 0x0000003400a57308 */ /* 0x000e620000002400 */
[----:B------:R-:W-:-:S07]  /*39e0*/  FMUL.FTZ R61, R61, c[0x0][0x320] ;  /* 0x0000c8003d3d7a20 */ /* 0x000fce0000410000 */
[----:B------:R-:W1:Y:S08]  /*39f0*/  MUFU.TANH R175, R53 ;  /* 0x0000003500af7308 */ /* 0x000e700000002400 */
[----:B------:R-:W1:Y:S08]  /*3a00*/  MUFU.TANH R167, R17 ;  /* 0x0000001100a77308 */ /* 0x000e700000002400 */
[----:B------:R-:W1:Y:S08]  /*3a10*/  MUFU.TANH R179, R72 ;  /* 0x0000004800b37308 */ /* 0x000e700000002400 */
[----:B------:R-:W1:Y:S08]  /*3a20*/  MUFU.TANH R177, R73 ;  /* 0x0000004900b17308 */ /* 0x000e700000002400 */
[----:B------:R-:W1:Y:S08]  /*3a30*/  MUFU.TANH R143, R60 ;  /* 0x0000003c008f7308 */ /* 0x000e700000002400 */
[----:B------:R-:W1:Y:S08]  /*3a40*/  MUFU.TANH R141, R61 ;  /* 0x0000003d008d7308 */ /* 0x000e700000002400 */
[----:B------:R1:W1:Y:S02]  /*3a50*/  MUFU.TANH R173, R16 ;  /* 0x0000001000ad7308 */ /* 0x0002640000002400 */
[----:B-1----:R-:W-:-:S02]  /*3a60*/  IADD3 R16, R10, c[0x0][0x328], RZ ;  /* 0x0000ca000a107a10 */ /* 0x002fc40007ffe0ff */
[----:B------:R-:W-:-:S03]  /*3a70*/  IADD3 R10, R10, UR19, RZ ;  /* 0x000000130a0a7c10 */ /* 0x000fc6000fffe0ff */
[----:B-----5:R-:W-:Y:S01]  /*3a80*/  IMAD.IADD R7, R16, 0x1, R9 ;  /* 0x0000000110077824 */ /* 0x020fe200078e0209 */
[----:B------:R-:W-:-:S04]  /*3a90*/  IADD3 R20, R10, R9, RZ ;  /* 0x000000090a147210 */ /* 0x000fc80007ffe0ff */
[----:B------:R-:W-:Y:S01]  /*3aa0*/  IMNMX R22, R7, R8, PT ;  /* 0x0000000807167217 */ /* 0x000fe20003800200 */
[----:B------:R-:W-:Y:S05]  /*3ab0*/  @!P3 BRA `(.L_x_994) ;  /* 0x000001500000b947 */ /* 0x000fea0003800000 */
[----:B--234-:R-:W-:Y:S01]  /*3ac0*/  IADD3 R9, -R204, R195, R9 ;  /* 0x000000c3cc097210 */ /* 0x01cfe20007ffe109 */
        /* <DEDUP_REMOVED lines=10> */
.L_x_996:
[----:B------:R-:W-:-:S04]  /*3b70*/  MOV R7, 0x1 ;  /* 0x0000000100077802 */ /* 0x000fc80000000f00 */
[----:B------:R-:W-:-:S13]  /*3b80*/  ISETP.NE.AND P0, PT, R7, c[0x0][0x32c], PT ;  /* 0x0000cb0007007a0c */ /* 0x000fda0003f05270 */
[----:B------:R-:W-:-:S05]  /*3b90*/  @P0 IMAD.HI.U32 R7, R9, c[0x0][0x330], RZ ;  /* 0x0000cc0009070a27 */ /* 0x000fca00078e00ff */
[----:B------:R-:W-:Y:S02]  /*3ba0*/  @P0 SHF.R.U32.HI R9, RZ, c[0x0][0x334], R7 ;  /* 0x0000cd00ff090a19 */ /* 0x000fe40000011607 */
.L_x_997:
[----:B------:R-:W-:Y:S05]  /*3bb0*/  BSYNC B0 ;  /* 0x0000000000007941 */ /* 0x000fea0003800000 */
.L_x_995:
[----:B------:R-:W-:-:S04]  /*3bc0*/  IMAD R9, R9, c[0x0][0x32c], -R146 ;  /* 0x0000cb0009097a24 */ /* 0x000fc800078e0a92 */
[----:B------:R-:W-:-:S05]  /*3bd0*/  IMAD.IADD R9, R9, 0x1, -R206 ;  /* 0x0000000109097824 */ /* 0x000fca00078e0ace */
[----:B------:R-:W-:Y:S02]  /*3be0*/  IADD3 R7, R9, c[0x0][0x32c], RZ ;  /* 0x0000cb0009077a10 */ /* 0x000fe40007ffe0ff */
[----:B------:R-:W-:Y:S02]  /*3bf0*/  IMNMX R20, R20, R9, !PT ;  /* 0x0000000914147217 */ /* 0x000fe40007800200 */
[----:B------:R-:W-:Y:S02]  /*3c00*/  IMNMX R22, R22, R7, PT ;  /* 0x0000000716167217 */ /* 0x000fe40003800200 */
.L_x_994:
[----:B--234-:R-:W-:Y:S01]  /*3c10*/  ISETP.GT.AND P1, PT, R149, RZ, PT ;  /* 0x000000ff9500720c */ /* 0x01cfe20003f24270 */
[----:B------:R-:W1:Y:S01]  /*3c20*/  SHFL.IDX PT, R23, R0, 0x1, 0x1c1f ;  /* 0x003c1f0000177f89 */ /* 0x000e6200000e0000 */
[----:B------:R-:W-:Y:S02]  /*3c30*/  FMUL.FTZ R18, R18, c[0x0][0x320] ;  /* 0x0000c80012127a20 */ /* 0x000fe40000410000 */
[----:B------:R-:W-:Y:S01]  /*3c40*/  ISETP.GT.AND P0, PT, R20, RZ, P1 ;  /* 0x000000ff1400720c */ /* 0x000fe20000f04270 */
[----:B------:R-:W-:Y:S01]  /*3c50*/  FMUL.FTZ R19, R19, c[0x0][0x320] ;  /* 0x0000c80013137a20 */ /* 0x000fe20000410000 */
[----:B------:R2:W3:Y:S01]  /*3c60*/  MUFU.TANH R174, R18 ;  /* 0x0000001200ae7308 */ /* 0x0004e20000002400 */
[----:B------:R-:W-:Y:S01]  /*3c70*/  FMUL.FTZ R55, R55, c[0x0][0x320] ;  /* 0x0000c80037377a20 */ /* 0x000fe20000410000 */
[----:B------:R-:W-:Y:S01]  /*3c80*/  ISETP.LT.OR P0, PT, R22, 0x1, P0 ;  /* 0x000000011600780c */ /* 0x000fe20000701670 */
[----:B------:R-:W-:-:S02]  /*3c90*/  FMUL.FTZ R74, R74, c[0x0][0x320] ;  /* 0x0000c8004a4a7a20 */ /* 0x000fc40000410000 */
[----:B------:R-:W-:Y:S01]  /*3ca0*/  FMUL.FTZ R75, R75, c[0x0][0x320] ;  /* 0x0000c8004b4b7a20 */ /* 0x000fe20000410000 */
[----:B------:R-:W-:Y:S01]  /*3cb0*/  FSEL R36, R36, -INF , !P0 ;  /* 0xff80000024247808 */ /* 0x000fe20004000000 */
[----:B------:R-:W-:Y:S01]  /*3cc0*/  FMUL.FTZ R54, R54, c[0x0][0x320] ;  /* 0x0000c80036367a20 */ /* 0x000fe20000410000 */
[----:B------:R-:W-:Y:S01]  /*3cd0*/  ISETP.GT.AND P0, PT, R20, 0x1, P1 ;  /* 0x000000011400780c */ /* 0x000fe20000f04270 */
[----:B------:R4:W3:Y:S01]  /*3ce0*/  MUFU.TANH R180, R19 ;  /* 0x0000001300b47308 */ /* 0x0008e20000002400 */
[----:B------:R-:W-:Y:S02]  /*3cf0*/  FMUL.FTZ R62, R62, c[0x0][0x320] ;  /* 0x0000c8003e3e7a20 */ /* 0x000fe40000410000 */
[----:B------:R-:W-:Y:S01]  /*3d00*/  ISETP.LT.OR P0, PT, R22, 0x2, P0 ;  /* 0x000000021600780c */ /* 0x000fe20000701670 */
[----:B------:R-:W-:Y:S02]  /*3d10*/  FMUL.FTZ R63, R63, c[0x0][0x320] ;  /* 0x0000c8003f3f7a20 */ /* 0x000fe40000410000 */
[----:B------:R-:W-:Y:S01]  /*3d20*/  FMUL.FTZ R39, R39, c[0x0][0x320] ;  /* 0x0000c80027277a20 */ /* 0x000fe20000410000 */
[----:B------:R-:W-:Y:S01]  /*3d30*/  FSEL R37, R37, -INF , !P0 ;  /* 0xff80000025257808 */ /* 0x000fe20004000000 */
[----:B--2---:R-:W-:Y:S01]  /*3d40*/  FMUL.FTZ R18, R31, c[0x0][0x320] ;  /* 0x0000c8001f127a20 */ /* 0x004fe20000410000 */
[----:B------:R-:W-:Y:S01]  /*3d50*/  ISETP.GT.AND P0, PT, R20, 0x8, P1 ;  /* 0x000000081400780c */ /* 0x000fe20000f04270 */
[----:B------:R2:W2:Y:S01]  /*3d60*/  MUFU.TANH R182, R55 ;  /* 0x0000003700b67308 */ /* 0x0004a20000002400 */
[----:B-1----:R-:W-:-:S02]  /*3d70*/  IMAD.IADD R0, R10, 0x1, R23 ;  /* 0x000000010a007824 */ /* 0x002fc400078e0217 */
[----:B------:R-:W-:Y:S01]  /*3d80*/  ISETP.LT.OR P0, PT, R22, 0x9, P0 ;  /* 0x000000091600780c */ /* 0x000fe20000701670 */
[----:B----4-:R-:W-:-:S03]  /*3d90*/  FMUL.FTZ R19, R27, c[0x0][0x320] ;  /* 0x0000c8001b137a20 */ /* 0x010fc60000410000 */
[----:B------:R-:W-:Y:S01]  /*3da0*/  FSEL R21, R6, -INF , !P0 ;  /* 0xff80000006157808 */ /* 0x000fe20004000000 */
[----:B------:R-:W-:Y:S01]  /*3db0*/  FMUL.FTZ R6, R67, c[0x0][0x320] ;  /* 0x0000c80043067a20 */ /* 0x000fe20000410000 */
[----:B------:R-:W-:Y:S01]  /*3dc0*/  ISETP.GT.AND P0, PT, R20, 0x9, P1 ;  /* 0x000000091400780c */ /* 0x000fe20000f04270 */
[----:B------:R1:W4:Y:S03]  /*3dd0*/  MUFU.TANH R176, R74 ;  /* 0x0000004a00b07308 */ /* 0x0003260000002400 */
        /* <DEDUP_REMOVED lines=11> */
[----:B------:R-:W-:Y:S01]  /*3e90*/  FSEL R9, R13, -INF , !P0 ;  /* 0xff8000000d097808 */ /* 0x000fe20004000000 */
[----:B------:R-:W-:Y:S01]  /*3ea0*/  FMUL.FTZ R13, R26, c[0x0][0x320] ;  /* 0x0000c8001a0d7a20 */ /* 0x000fe20000410000 */
[----:B------:R-:W-:-:S04]  /*3eb0*/  ISETP.GT.AND P0, PT, R20, 0x18, P1 ;  /* 0x000000181400780c */ /* 0x000fc80000f04270 */
[----:B------:R-:W-:Y:S01]  /*3ec0*/  ISETP.LT.OR P0, PT, R22, 0x19, P0 ;  /* 0x000000191600780c */ /* 0x000fe20000701670 */
[----:B------:R-:W1:Y:S03]  /*3ed0*/  MUFU.TANH R13, R13 ;  /* 0x0000000d000d7308 */ /* 0x000e660000002400 */
[----:B------:R-:W-:Y:S01]  /*3ee0*/  FSEL R7, R15, -INF , !P0 ;  /* 0xff8000000f077808 */ /* 0x000fe20004000000 */
[----:B------:R-:W-:Y:S01]  /*3ef0*/  IMAD.IADD R15, R16, 0x1, R23 ;  /* 0x00000001100f7824 */ /* 0x000fe200078e0217 */
[----:B------:R-:W-:-:S03]  /*3f00*/  ISETP.GT.AND P0, PT, R20, 0x19, P1 ;  /* 0x000000191400780c */ /* 0x000fc60000f04270 */
[----:B------:R-:W1:Y:S01]  /*3f10*/  MUFU.TANH R18, R18 ;  /* 0x0000001200127308 */ /* 0x000e620000002400 */
[----:B------:R-:W-:Y:S02]  /*3f20*/  ISETP.LT.OR P0, PT, R22, 0x1a, P0 ;  /* 0x0000001a1600780c */ /* 0x000fe40000701670 */
[----:B------:R-:W-:Y:S02]  /*3f30*/  IMNMX R15, R15, R8, PT ;  /* 0x000000080f0f7217 */ /* 0x000fe40003800200 */
[----:B------:R-:W-:Y:S01]  /*3f40*/  FSEL R5, R14, -INF , !P0 ;  /* 0xff8000000e057808 */ /* 0x000fe20004000000 */
[----:B------:R-:W-:Y:S01]  /*3f50*/  FMUL.FTZ R14, R30, c[0x0][0x320] ;  /* 0x0000c8001e0e7a20 */ /* 0x000fe20000410000 */
[----:B------:R-:W-:Y:S01]  /*3f60*/  ISETP.GT.AND P0, PT, R20, 0x20, P1 ;  /* 0x000000201400780c */ /* 0x000fe20000f04270 */
[----:B------:R1:W1:Y:S03]  /*3f70*/  MUFU.TANH R172, R54 ;  /* 0x0000003600ac7308 */ /* 0x0002660000002400 */
        /* <DEDUP_REMOVED lines=27> */
[----:B------:R-:W-:Y:S01]  /*4130*/  FSEL R141, R141, -INF , !P0 ;  /* 0xff8000008d8d7808 */ /* 0x000fe20004000000 */
[----:B------:R-:W-:Y:S05]  /*4140*/  @!P3 BRA `(.L_x_998) ;  /* 0x000001500000b947 */ /* 0x000fea0003800000 */
        /* <DEDUP_REMOVED lines=11> */
.L_x_1000:
[----:B------:R-:W-:-:S04]  /*4200*/  MOV R8, 0x1 ;  /* 0x0000000100087802 */ /* 0x000fc80000000f00 */
[----:B------:R-:W-:-:S13]  /*4210*/  ISETP.NE.AND P0, PT, R8, c[0x0][0x32c], PT ;  /* 0x0000cb0008007a0c */ /* 0x000fda0003f05270 */
[----:B------:R-:W-:-:S05]  /*4220*/  @P0 IMAD.HI.U32 R8, R23, c[0x0][0x330], RZ ;  /* 0x0000cc0017080a27 */ /* 0x000fca00078e00ff */
[----:B------:R-:W-:Y:S02]  /*4230*/  @P0 SHF.R.U32.HI R23, RZ, c[0x0][0x334], R8 ;  /* 0x0000cd00ff170a19 */ /* 0x000fe40000011608 */
.L_x_1001:
[----:B------:R-:W-:Y:S05]  /*4240*/  BSYNC B0 ;  /* 0x0000000000007941 */ /* 0x000fea0003800000 */
.L_x_999:
[----:B------:R-:W-:-:S04]  /*4250*/  IMAD R23, R23, c[0x0][0x32c], -R146 ;  /* 0x0000cb0017177a24 */ /* 0x000fc800078e0a92 */
[----:B------:R-:W-:-:S05]  /*4260*/  IMAD.IADD R23, R23, 0x1, -R206 ;  /* 0x0000000117177824 */ /* 0x000fca00078e0ace */
[----:B------:R-:W-:Y:S02]  /*4270*/  IADD3 R8, R23, c[0x0][0x32c], RZ ;  /* 0x0000cb0017087a10 */ /* 0x000fe40007ffe0ff */
[----:B------:R-:W-:Y:S02]  /*4280*/  IMNMX R0, R0, R23, !PT ;  /* 0x0000001700007217 */ /* 0x000fe40007800200 */
[----:B------:R-:W-:Y:S02]  /*4290*/  IMNMX R15, R15, R8, PT ;  /* 0x000000080f0f7217 */ /* 0x000fe40003800200 */
.L_x_998:
[----:B-1234-:R-:W-:Y:S01]  /*42a0*/  ISETP.GT.AND P0, PT, R0, 0x1, P1 ;  /* 0x000000010000780c */ /* 0x01efe20000f04270 */
        /* <DEDUP_REMOVED lines=121> */
[--C-:B------:R-:W-:Y:S02]  /*4a40*/  FFMA.FTZ R162, R16, c[0x0][0x2d0], -R169.reuse ;  /* 0x0000b40010a27a23 */ /* 0x100fe400000108a9 */
[--C-:B------:R-:W-:Y:S01]  /*4a50*/  FFMA.FTZ R155, R6, c[0x0][0x2d0], -R169.reuse ;  /* 0x0000b400069b7a23 */ /* 0x100fe200000108a9 */
[----:B------:R-:W1:Y:S01]  /*4a60*/  MUFU.EX2 R158, R158 ;  /* 0x0000009e009e7308 */ /* 0x000e620000000800 */
[--C-:B------:R-:W-:Y:S01]  /*4a70*/  FFMA.FTZ R153, R7, c[0x0][0x2d0], -R178.reuse ;  /* 0x0000b40007997a23 */ /* 0x100fe200000108b2 */
[----:B------:R-:W-:Y:S01]  /*4a80*/  LDSM.16.MT88.4 R16, [R134+0x2900] ;  /* 0x002900008610783b */ /* 0x000fe20000004200 */
[--C-:B------:R-:W-:Y:S02]  /*4a90*/  FFMA.FTZ R148, R5, c[0x0][0x2d0], -R178.reuse ;  /* 0x0000b40005947a23 */ /* 0x100fe400000108b2 */
[--C-:B------:R-:W-:Y:S01]  /*4aa0*/  FFMA.FTZ R157, R11, c[0x0][0x2d0], -R178.reuse ;  /* 0x0000b4000b9d7a23 */ /* 0x100fe200000108b2 */
[----:B------:R-:W2:Y:S01]  /*4ab0*/  LDSM.16.MT88.4 R4, [R4+0x4100] ;  /* 0x004100000404783b */ /* 0x000ea20000004200 */
[----:B------:R-:W-:Y:S01]  /*4ac0*/  FFMA.FTZ R152, R9, c[0x0][0x2d0], -R178 ;  /* 0x0000b40009987a23 */ /* 0x000fe200000108b2 */
[----:B------:R-:W-:Y:S01]  /*4ad0*/  MUFU.EX2 R159, R159 ;  /* 0x0000009f009f7308 */ /* 0x000fe20000000800 */
[----:B------:R-:W-:-:S02]  /*4ae0*/  FFMA.FTZ R150, R10, c[0x0][0x2d0], -R169 ;  /* 0x0000b4000a967a23 */ /* 0x000fc400000108a9 */
[--C-:B------:R-:W-:Y:S02]  /*4af0*/  FFMA.FTZ R3, R8, c[0x0][0x2d0], -R169.reuse ;  /* 0x0000b40008037a23 */ /* 0x100fe400000108a9 */
[----:B------:R-:W3:Y:S01]  /*4b00*/  LDSM.16.MT88.4 R8, [R135+0x2900] ;  /* 0x002900008708783b */ /* 0x000ee20000004200 */
[--C-:B------:R-:W-:Y:S02]  /*4b10*/  FFMA.FTZ R156, R14, c[0x0][0x2d0], -R169.reuse ;  /* 0x0000b4000e9c7a23 */ /* 0x100fe400000108a9 */
[----:B------:R-:W4:Y:S01]  /*4b20*/  MUFU.EX2 R154, R154 ;  /* 0x0000009a009a7308 */ /* 0x000f220000000800 */
[----:B-1----:R-:W-:Y:S01]  /*4b30*/  F2FP.PACK_AB R96, R158, R161 ;  /* 0x000000a19e60723e */ /* 0x002fe200000000ff */
[----:B------:R-:W-:Y:S02]  /*4b40*/  FFMA.FTZ R151, R12, c[0x0][0x2d0], -R169 ;  /* 0x0000b4000c977a23 */ /* 0x000fe400000108a9 */
[----:B------:R-:W1:Y:S01]  /*4b50*/  LDSM.16.MT88.4 R12, [R164+0x2900] ;  /* 0x00290000a40c783b */ /* 0x000e620000004200 */
[----:B------:R-:W-:-:S02]  /*4b60*/  FFMA.FTZ R168, R175, c[0x0][0x2d0], -R178 ;  /* 0x0000b400afa87a23 */ /* 0x000fc400000108b2 */
[--C-:B------:R-:W-:Y:S01]  /*4b70*/  FFMA.FTZ R166, R173, c[0x0][0x2d0], -R178.reuse ;  /* 0x0000b400ada67a23 */ /* 0x100fe200000108b2 */
[----:B------:R-:W-:Y:S01]  /*4b80*/  MUFU.EX2 R163, R163 ;  /* 0x000000a300a37308 */ /* 0x000fe20000000800 */
[--C-:B------:R-:W-:Y:S02]  /*4b90*/  FFMA.FTZ R165, R165, c[0x0][0x2d0], -R178.reuse ;  /* 0x0000b400a5a57a23 */ /* 0x100fe400000108b2 */
[----:B------:R-:W-:Y:S02]  /*4ba0*/  FFMA.FTZ R167, R167, c[0x0][0x2d0], -R178 ;  /* 0x0000b400a7a77a23 */ /* 0x000fe400000108b2 */
[--C-:B------:R-:W-:Y:S02]  /*4bb0*/  FFMA.FTZ R172, R172, c[0x0][0x2d0], -R169.reuse ;  /* 0x0000b400acac7a23 */ /* 0x100fe400000108a9 */
        /* <DEDUP_REMOVED lines=8> */
[----:B------:R-:W-:Y:S02]  /*4c40*/  FFMA.FTZ R177, R143, c[0x0][0x2d0], -R178 ;  /* 0x0000b4008fb17a23 */ /* 0x000fe400000108b2 */
[--C-:B------:R-:W-:Y:S02]  /*4c50*/  FFMA.FTZ R176, R176, c[0x0][0x2d0], -R169.reuse ;  /* 0x0000b400b0b07a23 */ /* 0x100fe400000108a9 */
[--C-:B------:R-:W-:Y:S01]  /*4c60*/  FFMA.FTZ R181, R142, c[0x0][0x2d0], -R169.reuse ;  /* 0x0000b4008eb57a23 */ /* 0x100fe200000108a9 */
[----:B------:R-:W4:Y:S01]  /*4c70*/  MUFU.EX2 R155, R155 ;  /* 0x0000009b009b7308 */ /* 0x000f220000000800 */
[----:B-----5:R-:W-:Y:S01]  /*4c80*/  F2FP.PACK_AB R97, R160, R163 ;  /* 0x000000a3a061723e */ /* 0x020fe200000000ff */
[----:B------:R-:W-:-:S02]  /*4c90*/  FFMA.FTZ R182, R140, c[0x0][0x2d0], -R169 ;  /* 0x0000b4008cb67a23 */ /* 0x000fc400000108a9 */
[----:B------:R-:W-:Y:S02]  /*4ca0*/  FFMA.FTZ R178, R141, c[0x0][0x2d0], -R178 ;  /* 0x0000b4008db27a23 */ /* 0x000fe400000108b2 */
[----:B------:R-:W-:Y:S01]  /*4cb0*/  FFMA.FTZ R169, R170, c[0x0][0x2d0], -R169 ;  /* 0x0000b400aaa97a23 */ /* 0x000fe200000108a9 */
[----:B------:R-:W-:Y:S01]  /*4cc0*/  LDSM.16.MT88.4 R140, [R171+0x3900] ;  /* 0x00390000ab8c783b */ /* 0x000fe20000004200 */
[----:B------:R-:W-:Y:S01]  /*4cd0*/  MUFU.EX2 R157, R157 ;  /* 0x0000009d009d7308 */ /* 0x000fe20000000800 */
[----:B------:R-:W-:Y:S02]  /*4ce0*/  FADD.FTZ R158, R161, R158 ;  /* 0x0000009ea19e7221 */ /* 0x000fe40000010000 */
[----:B------:R-:W-:Y:S02]  /*4cf0*/  FADD.FTZ R163, R163, R160 ;  /* 0x000000a0a3a37221 */ /* 0x000fe40000010000 */
[----:B------:R-:W-:Y:S01]  /*4d00*/  FADD.FTZ R159, R159, R158 ;  /* 0x0000009e9f9f7221 */ /* 0x000fe20000010000 */
[----:B----4-:R-:W-:-:S02]  /*4d10*/  F2FP.PACK_AB R99, R155, R162 ;  /* 0x000000a29b63723e */ /* 0x010fc400000000ff */
        /* <DEDUP_REMOVED lines=104> */
[----:B------:R-:W-:Y:S01]  /*53a0*/  FADD.FTZ R165, R168, R165 ;  /* 0x000000a5a8a57221 */ /* 0x000fe20000010000 */
[----:B------:R-:W-:Y:S01]  /*53b0*/  IADD3 R3, R149, -0x3, RZ ;  /* 0xfffffffd95037810 */ /* 0x000fe20007ffe0ff */
[----:B------:R-:W-:Y:S02]  /*53c0*/  FADD.FTZ R173, R173, R172 ;  /* 0x000000acadad7221 */ /* 0x000fe40000010000 */
[----:B------:R-:W-:Y:S01]  /*53d0*/  FADD.FTZ R166, R166, R165 ;  /* 0x000000a5a6a67221 */ /* 0x000fe20000010000 */
[----:B------:R-:W-:Y:S01]  /*53e0*/  ISETP.GE.AND P0, PT, R3, R194, PT ;  /* 0x000000c20300720c */ /* 0x000fe20003f06270 */
        /* <DEDUP_REMOVED lines=92> */
[----:B------:R-:W-:Y:S02]  /*59b0*/  IADD3 R14, -R211, 0x10, RZ ;  /* 0x00000010d30e7810 */ /* 0x000fe40007ffe1ff */
[----:B------:R-:W-:Y:S01]  /*59c0*/  SHF.L.U64.HI R7, R209, 0x1, R132 ;  /* 0x00000001d1077819 */ /* 0x000fe20000010284 */
[----:B------:R-:W-:Y:S01]  /*59d0*/  IMAD R200, R3, c[0x0][0x2b8], R200 ;  /* 0x0000ae0003c87a24 */ /* 0x000fe200078e02c8 */
[----:B------:R-:W-:-:S03]  /*59e0*/  LOP3.LUT R14, R14, 0xf, RZ, 0xc0, !PT ;  /* 0x0000000f0e0e7812 */ /* 0x000fc600078ec0ff */
[----:B------:R-:W-:Y:S01]  /*59f0*/  IMAD.WIDE.U32 R10, R200, c[0x0][0x1e0], RZ ;  /* 0x00007800c80a7a25 */ /* 0x000fe200078e00ff */
[----:B------:R-:W-:-:S05]  /*5a00*/  SHF.R.S32.HI R3, RZ, 0x1f, R200 ;  /* 0x0000001fff037819 */ /* 0x000fca00000114c8 */
[----:B------:R-:W-:-:S04]  /*5a10*/  IMAD R3, R3, c[0x0][0x1e0], RZ ;  /* 0x0000780003037a24 */ /* 0x000fc800078e02ff */
[----:B------:R-:W-:Y:S02]  /*5a20*/  IMAD R8, R200, c[0x0][0x1e4], R3 ;  /* 0x00007900c8087a24 */ /* 0x000fe400078e0203 */
[----:B------:R-:W-:Y:S02]  /*5a30*/  IMAD.SHL.U32 R3, R192, 0x2, RZ ;  /* 0x00000002c0037824 */ /* 0x000fe400078e00ff */
[----:B------:R-:W-:Y:S02]  /*5a40*/  IMAD.IADD R9, R11, 0x1, R8 ;  /* 0x000000010b097824 */ /* 0x000fe400078e0208 */
[----:B------:R-:W-:Y:S01]  /*5a50*/  IMAD.MOV.U32 R8, RZ, RZ, R10 ;  /* 0x000000ffff087224 */ /* 0x000fe200078e000a */
[----:B------:R-:W-:Y:S02]  /*5a60*/  SHF.L.U64.HI R10, R210, 0x1, R145 ;  /* 0x00000001d20a7819 */ /* 0x000fe40000010291 */
[----:B--2---:R-:W-:Y:S01]  /*5a70*/  SHF.R.S32.HI R6, RZ, 0x1f, R199 ;  /* 0x0000001fff067819 */ /* 0x004fe200000114c7 */
        /* <DEDUP_REMOVED lines=9> */
[----:B------:R-:W-:Y:S02]  /*5b10*/  IADD3.X R11, R5, UR18, R11, P0, !PT ;  /* 0x00000012050b7c10 */ /* 0x000fe400087fe40b */
[----:B------:R-:W-:-:S02]  /*5b20*/  LEA R12, P0, R4, c[0x0][0x1c8], 0x1 ;  /* 0x00007200040c7a11 */ /* 0x000fc400078008ff */
[----:B------:R-:W-:Y:S02]  /*5b30*/  SEL R5, RZ, 0x10, P4 ;  /* 0x00000010ff057807 */ /* 0x000fe40002000000 */
[----:B------:R-:W-:Y:S01]  /*5b40*/  LEA.HI.X R11, R4, c[0x0][0x1cc], R11, 0x1, P0 ;  /* 0x00007300040b7a11 */ /* 0x000fe200000f0c0b */
[----:B------:R-:W1:Y:S01]  /*5b50*/  SHFL.IDX PT, R13, R12, 0x1, 0x181f ;  /* 0x00381f000c0d7f89 */ /* 0x000e6200000e0000 */
[----:B------:R-:W-:Y:S02]  /*5b60*/  IADD3 R16, -R5, 0x10, RZ ;  /* 0x0000001005107810 */ /* 0x000fe40007ffe1ff */
[----:B------:R-:W-:Y:S01]  /*5b70*/  SHF.L.U64.HI R4, R192, 0x1, R133 ;  /* 0x00000001c0047819 */ /* 0x000fe20000010285 */
        /* <DEDUP_REMOVED lines=25> */
.L_x_1002:
[----:B------:R-:W-:Y:S01]  /*5d10*/  ULDC.64 UR4, c[0x0][0x2c8] ;  /* 0x0000b20000047ab9 */ /* 0x000fe20000000a00 */
[----:B------:R-:W0:Y:S01]  /*5d20*/  LDGDEPBAR ;  /* 0x00000000000079af */ /* 0x000e220000000000 */
[----:B------:R-:W-:Y:S01]  /*5d30*/  UIMAD.WIDE.U32 UR20, UR7, UR4, URZ ;  /* 0x00000004071472a5 */ /* 0x000fe2000f8e003f */
[----:B------:R-:W-:-:S03]  /*5d40*/  IADD3 R213, R149, -0x2, RZ ;  /* 0xfffffffe95d57810 */ /* 0x000fc60007ffe0ff */
[----:B------:R-:W-:-:S06]  /*5d50*/  @UP1 USHF.R.U32.HI UR7, URZ, UR5, UR21 ;  /* 0x000000053f071299 */ /* 0x000fcc0008011615 */
[----:B------:R-:W-:-:S04]  /*5d60*/  IADD3 R147, R147, UR7, RZ ;  /* 0x0000000793937c10 */ /* 0x000fc8000fffe0ff */
[----:B------:R-:W-:Y:S01]  /*5d70*/  IADD3 R4, R147, c[0x0][0x328], RZ ;  /* 0x0000ca0093047a10 */ /* 0x000fe20007ffe0ff */
[----:B------:R-:W-:Y:S05]  /*5d80*/  @!P3 BRA `(.L_x_1003) ;  /* 0x000001100000b947 */ /* 0x000fea0003800000 */
[C---:B------:R-:W-:Y:S02]  /*5d90*/  ISETP.GT.AND P0, PT, R147.reuse, RZ, PT ;  /* 0x000000ff9300720c */ /* 0x040fe40003f04270 */
[----:B------:R-:W-:-:S11]  /*5da0*/  IADD3 R3, R147, -0x1, RZ ;  /* 0xffffffff93037810 */ /* 0x000fd60007ffe0ff */
[----:B------:R-:W-:Y:S05]  /*5db0*/  @P0 BRA `(.L_x_1004) ;  /* 0x0000007000000947 */ /* 0x000fea0003800000 */
[----:B------:R-:W-:Y:S02]  /*5dc0*/  IMAD.MOV.U32 R3, RZ, RZ, 0x1 ;  /* 0x00000001ff037424 */ /* 0x000fe400078e00ff */
[----:B------:R-:W-:-:S03]  /*5dd0*/  IMAD.MOV R147, RZ, RZ, -R147 ;  /* 0x000000ffff937224 */ /* 0x000fc600078e0a93 */
[----:B------:R-:W-:-:S13]  /*5de0*/  ISETP.NE.AND P0, PT, R3, c[0x0][0x32c], PT ;  /* 0x0000cb0003007a0c */ /* 0x000fda0003f05270 */
[----:B------:R-:W-:-:S05]  /*5df0*/  @P0 IMAD.HI.U32 R3, R147, c[0x0][0x330], RZ ;  /* 0x0000cc0093030a27 */ /* 0x000fca00078e00ff */
[----:B------:R-:W-:-:S04]  /*5e00*/  @P0 SHF.R.U32.HI R147, RZ, c[0x0][0x334], R3 ;  /* 0x0000cd00ff930a19 */ /* 0x000fc80000011603 */
[----:B------:R-:W-:Y:S01]  /*5e10*/  LOP3.LUT R3, RZ, R147, RZ, 0x33, !PT ;  /* 0x00000093ff037212 */ /* 0x000fe200078e33ff */
[----:B------:R-:W-:Y:S05]  /*5e20*/  BRA `(.L_x_1005) ;  /* 0x0000004000007947 */ /* 0x000fea0003800000 */
.L_x_1004:
[----:B------:R-:W-:-:S04]  /*5e30*/  MOV R5, 0x1 ;  /* 0x0000000100057802 */ /* 0x000fc80000000f00 */
[----:B------:R-:W-:-:S13]  /*5e40*/  ISETP.NE.AND P0, PT, R5, c[0x0][0x32c], PT ;  /* 0x0000cb0005007a0c */ /* 0x000fda0003f05270 */
[----:B------:R-:W-:-:S05]  /*5e50*/  @P0 IMAD.HI.U32 R5, R3, c[0x0][0x330], RZ ;  /* 0x0000cc0003050a27 */ /* 0x000fca00078e00ff */
[----:B------:R-:W-:Y:S02]  /*5e60*/  @P0 SHF.R.U32.HI R3, RZ, c[0x0][0x334], R5 ;  /* 0x0000cd00ff030a19 */ /* 0x000fe40000011605 */
.L_x_1005:
[----:B-1----:R-:W-:-:S05]  /*5e70*/  MOV R6, c[0x0][0x32c] ;  /* 0x0000cb0000067a02 */ /* 0x002fca0000000f00 */
[----:B------:R-:W-:-:S05]  /*5e80*/  IMAD R3, R3, R6, c[0x0][0x32c] ;  /* 0x0000cb0003037624 */ /* 0x000fca00078e0206 */
[----:B------:R-:W-:-:S04]  /*5e90*/  IMNMX R4, R4, R3, PT ;  /* 0x0000000304047217 */ /* 0x000fc80003800200 */
.L_x_1003:
        /* <DEDUP_REMOVED lines=13> */
[C---:B------:R-:W-:Y:S01]  /*5f70*/  SHF.L.U64.HI R221, R210.reuse, 0x1, R145 ;  /* 0x00000001d2dd7819 */ /* 0x040fe20000010291 */
[----:B------:R-:W-:Y:S01]  /*5f80*/  IMAD.SHL.U32 R220, R210, 0x2, RZ ;  /* 0x00000002d2dc7824 */ /* 0x000fe200078e00ff */
[C---:B------:R-:W-:Y:S01]  /*5f90*/  SHF.L.U64.HI R215, R192.reuse, 0x1, R133 ;  /* 0x00000001c0d77819 */ /* 0x040fe20000010285 */
[----:B------:R-:W-:Y:S01]  /*5fa0*/  IMAD.SHL.U32 R217, R209, 0x2, RZ ;  /* 0x00000002d1d97824 */ /* 0x000fe200078e00ff */
[----:B------:R-:W-:Y:S01]  /*5fb0*/  SEL R219, RZ, 0x10, P5 ;  /* 0x00000010ffdb7807 */ /* 0x000fe20002800000 */
[----:B------:R-:W-:Y:S01]  /*5fc0*/  IMAD.SHL.U32 R214, R192, 0x2, RZ ;  /* 0x00000002c0d67824 */ /* 0x000fe200078e00ff */
[----:B------:R-:W-:Y:S01]  /*5fd0*/  SEL R216, RZ, 0x10, P4 ;  /* 0x00000010ffd87807 */ /* 0x000fe20002000000 */
[----:B------:R-:W-:Y:S01]  /*5fe0*/  UMOV UR20, URZ ;  /* 0x0000003f00147c82 */ /* 0x000fe20008000000 */
[----:B------:R-:W-:Y:S01]  /*5ff0*/  SEL R186, R186, 0xffffffe0, !P1 ;  /* 0xffffffe0baba7807 */ /* 0x000fe20004800000 */
[----:B------:R-:W-:-:S02]  /*6000*/  UMOV UR5, 0x1 ;  /* 0x0000000100057882 */ /* 0x000fc40000000000 */
.L_x_1017:
[----:B------:R-:W-:Y:S04]  /*6010*/  DEPBAR.LE SB0, 0x2 ;  /* 0x000080800000791a */ /* 0x000fe80000000000 */
[----:B------:R-:W-:Y:S01]  /*6020*/  BAR.SYNC.DEFER_BLOCKING 0x0 ;  /* 0x0000000000007b1d */ /* 0x000fe20000010000 */
[----:B------:R-:W-:Y:S01]  /*6030*/  UIMAD UR4, UR5, 0x6000, URZ ;  /* 0x00006000050478a4 */ /* 0x000fe2000f8e023f */
[----:B------:R-:W-:Y:S05]  /*6040*/  ISETP.GE.AND P0, PT, R194, R213, PT ;  /* 0x000000d5c200720c */ /* 0x000fea0003f06270 */
        /* <DEDUP_REMOVED lines=23> */
[----:B------:R-:W-:Y:S02]  /*61c0*/  IMAD R5, R199, c[0x0][0x21c], R5 ;  /* 0x00008700c7057a24 */ /* 0x000fe400078e0205 */
[----:B------:R-:W-:Y:S04]  /*61d0*/  IMAD.IADD R7, R7, 0x1, R9 ;  /* 0x0000000107077824 */ /* 0x000fe800078e0209 */
[----:B------:R-:W-:Y:S05]  /*61e0*/  IMAD.WIDE.U32 R6, R199, c[0x0][0x218], R6 ;  /* 0x00008600c7067a25 */ /* 0x000fea00078e0006 */
[----:B------:R-:W-:Y:S04]  /*61f0*/  IADD3 R4, P0, R6, UR16, RZ ;  /* 0x0000001006047c10 */ /* 0x000fe8000ff1e0ff */
[----:B------:R-:W-:Y:S02]  /*6200*/  IADD3.X R5, R7, UR9, R5, P0, !PT ;  /* 0x0000000907057c10 */ /* 0x000fe400087fe405 */
[C---:B------:R-:W-:Y:S02]  /*6210*/  LEA R2, P0, R4.reuse, c[0x0][0x1f8], 0x1 ;  /* 0x00007e0004027a11 */ /* 0x040fe400078008ff */
[----:B------:R-:W-:Y:S02]  /*6220*/  IADD3 R7, -R211, 0x10, RZ ;  /* 0x00000010d3077810 */ /* 0x000fe40007ffe1ff */
[----:B------:R-:W-:Y:S01]  /*6230*/  LEA.HI.X R0, R4, c[0x0][0x1fc], R5, 0x1, P0 ;  /* 0x00007f0004007a11 */ /* 0x000fe200000f0c05 */
[----:B------:R-:W5:Y:S01]  /*6240*/  SHFL.IDX PT, R6, R2, 0x1, 0x181f ;  /* 0x00381f0002067f89 */ /* 0x000f6200000e0000 */
[----:B------:R-:W-:Y:S03]  /*6250*/  LOP3.LUT R7, R7, 0xf, RZ, 0xc0, !PT ;  /* 0x0000000f07077812 */ /* 0x000fe600078ec0ff */
[----:B------:R-:W2:Y:S04]  /*6260*/  SHFL.IDX PT, R4, R0, 0x1, 0x181f ;  /* 0x00381f0000047f89 */ /* 0x000ea800000e0000 */
[----:B------:R-:W4:Y:S04]  /*6270*/  SHFL.IDX PT, R5, R2, RZ, 0x181f ;  /* 0x00181fff02057589 */ /* 0x000f2800000e0000 */
[----:B------:R-:W3:Y:S01]  /*6280*/  SHFL.IDX PT, R0, R0, RZ, 0x181f ;  /* 0x00181fff00007589 */ /* 0x000ee200000e0000 */
[----:B-----5:R-:W-:Y:S04]  /*6290*/  IADD3 R12, P1, P0, R13, R6, R220 ;  /* 0x000000060d0c7210 */ /* 0x020fe8000783e0dc */
[----:B--2---:R-:W-:Y:S02]  /*62a0*/  IADD3.X R13, RZ, R4, R221, P1, P0 ;  /* 0x00000004ff0d7210 */ /* 0x004fe40000fe04dd */
[----:B------:R-:W-:Y:S04]  /*62b0*/  IADD3 R8, P1, P0, R8, R6, R217 ;  /* 0x0000000608087210 */ /* 0x000fe8000783e0d9 */
[----:B------:R-:W-:Y:S02]  /*62c0*/  IADD3.X R9, RZ, R4, R218, P1, P0 ;  /* 0x00000004ff097210 */ /* 0x000fe40000fe04da */
[----:B------:R-:W-:Y:S04]  /*62d0*/  IADD3 R6, P1, P0, R7, R6, R214 ;  /* 0x0000000607067210 */ /* 0x000fe8000783e0d6 */
[----:B------:R-:W-:Y:S02]  /*62e0*/  IADD3.X R7, RZ, R4, R215, P1, P0 ;  /* 0x00000004ff077210 */ /* 0x000fe40000fe04d7 */
[C---:B----4-:R-:W-:Y:S05]  /*62f0*/  IADD3 R16, P0, R5.reuse, R220, RZ ;  /* 0x000000dc05107210 */ /* 0x050fea0007f1e0ff */
[C---:B---3--:R-:W-:Y:S01]  /*6300*/  IMAD.X R17, R0.reuse, 0x1, R221, P0 ;  /* 0x0000000100117824 */ /* 0x048fe200000e06dd */
        /* <DEDUP_REMOVED lines=17> */
.L_x_1007:
[C---:B--234-:R-:W-:Y:S01]  /*6420*/  HMMA.16816.F32 R4, R136.reuse, R140, RZ ;  /* 0x0000008c8804723c */ /* 0x05cfe200000018ff */
[----:B------:R-:W-:Y:S01]  /*6430*/  LDSM.16.M88.4 R180, [R189+UR4+0x10100] ;  /* 0x01010004bdb4783b */ /* 0x000fe20008000200 */
[----:B------:R-:W-:Y:S01]  /*6440*/  PLOP3.LUT P0, PT, PT, PT, UP1, 0x80, 0x0 ;  /* 0x000000000000781c */ /* 0x000fe20003f0f018 */
[----:B------:R-:W-:Y:S01]  /*6450*/  UIADD3 UR7, UR20, 0x1, URZ ;  /* 0x0000000114077890 */ /* 0x000fe2000fffe03f */
[CC--:B------:R-:W-:Y:S01]  /*6460*/  IADD3 R0, R193.reuse, R133.reuse, RZ ;  /* 0x00000085c1007210 */ /* 0x0c0fe20007ffe0ff */
[----:B------:R-:W-:Y:S01]  /*6470*/  UISETP.GE.AND UP0, UPT, UR20, 0x1, UPT ;  /* 0x000000011400788c */ /* 0x000fe2000bf06270 */
[----:B------:R-:W-:Y:S02]  /*6480*/  IADD3 R2, R193, R190, RZ ;  /* 0x000000bec1027210 */ /* 0x000fe40007ffe0ff */
[C---:B------:R-:W-:Y:S01]  /*6490*/  HMMA.16816.F32 R8, R136.reuse, R142, RZ ;  /* 0x0000008e8808723c */ /* 0x040fe200000018ff */
[----:B------:R-:W-:Y:S01]  /*64a0*/  LDSM.16.M88.4 R140, [R185] ;  /* 0x00000000b98c783b */ /* 0x000fe20000000200 */
[----:B------:R-:W-:Y:S01]  /*64b0*/  ISETP.GE.AND P3, PT, R197, 0x1, PT ;  /* 0x00000001c500780c */ /* 0x000fe20003f66270 */
[----:B------:R-:W-:Y:S01]  /*64c0*/  USEL UR20, UR7, URZ, !UP0 ;  /* 0x0000003f07147287 */ /* 0x000fe2000c000000 */
[----:B------:R-:W-:Y:S02]  /*64d0*/  IADD3 R133, R186, R133, R193 ;  /* 0x00000085ba857210 */ /* 0x000fe40007ffe0c1 */
[----:B------:R-:W-:Y:S02]  /*64e0*/  MOV R244, R205 ;  /* 0x000000cd00f47202 */ /* 0x000fe40000000f00 */
[C---:B-1----:R-:W-:Y:S01]  /*64f0*/  HMMA.16816.F32 R12, R136.reuse, R144, RZ ;  /* 0x00000090880c723c */ /* 0x042fe200000018ff */
[----:B------:R-:W-:Y:S07]  /*6500*/  LDSM.16.M88.4 R176, [R0+0xe100] ;  /* 0x00e1000000b0783b */ /* 0x000fee0000000200 */
[C---:B------:R-:W-:Y:S01]  /*6510*/  HMMA.16816.F32 R16, R136.reuse, R146, RZ ;  /* 0x000000928810723c */ /* 0x040fe200000018ff */
[----:B------:R-:W1:Y:S07]  /*6520*/  LDSM.16.M88.4 R144, [R0+0xc100] ;  /* 0x00c100000090783b */ /* 0x000e6e0000000200 */
[C---:B------:R-:W-:Y:S01]  /*6530*/  HMMA.16816.F32 R20, R136.reuse, R148, RZ ;  /* 0x000000948814723c */ /* 0x040fe200000018ff */
[----:B------:R-:W0:Y:S07]  /*6540*/  LDGDEPBAR ;  /* 0x00000000000079af */ /* 0x000e2e0000000000 */
[C---:B------:R-:W-:Y:S01]  /*6550*/  HMMA.16816.F32 R24, R136.reuse, R150, RZ ;  /* 0x000000968818723c */ /* 0x040fe200000018ff */
[----:B------:R-:W-:Y:S07]  /*6560*/  LDSM.16.M88.4 R148, [R0+0xd100] ;  /* 0x00d100000094783b */ /* 0x000fee0000000200 */
[C---:B------:R-:W-:Y:S08]  /*6570*/  HMMA.16816.F32 R28, R136.reuse, R152, RZ ;  /* 0x00000098881c723c */ /* 0x040ff000000018ff */
[----:B------:R-:W-:Y:S01]  /*6580*/  HMMA.16816.F32 R32, R136, R154, RZ ;  /* 0x0000009a8820723c */ /* 0x000fe200000018ff */
[----:B------:R-:W2:Y:S07]  /*6590*/  LDSM.16.M88.4 R136, [R0+0xc900] ;  /* 0x00c900000088783b */ /* 0x000eae0000000200 */
        /* <DEDUP_REMOVED lines=13> */
[C---:B-1----:R-:W-:Y:S01]  /*6670*/  HMMA.16816.F32 R4, R140.reuse, R144, R4 ;  /* 0x000000908c04723c */ /* 0x042fe20000001804 */
[----:B------:R-:W-:Y:S07]  /*6680*/  LDSM.16.M88.4 R172, [R190+0xe900] ;  /* 0x00e90000beac783b */ /* 0x000fee0000000200 */
[C---:B------:R-:W-:Y:S01]  /*6690*/  HMMA.16816.F32 R8, R140.reuse, R146, R8 ;  /* 0x000000928c08723c */ /* 0x040fe20000001808 */
[----:B------:R-:W1:Y:S07]  /*66a0*/  LDSM.16.M88.4 R144, [R2+0xd100] ;  /* 0x00d100000290783b */ /* 0x000e6e0000000200 */
[C---:B--2---:R-:W-:Y:S08]  /*66b0*/  HMMA.16816.F32 R12, R140.reuse, R136, R12 ;  /* 0x000000888c0c723c */ /* 0x044ff0000000180c */
[C---:B------:R-:W-:Y:S01]  /*66c0*/  HMMA.16816.F32 R16, R140.reuse, R138, R16 ;  /* 0x0000008a8c10723c */ /* 0x040fe20000001810 */
[----:B------:R-:W2:Y:S07]  /*66d0*/  LDSM.16.M88.4 R136, [R2+0xd900] ;  /* 0x00d900000288783b */ /* 0x000eae0000000200 */
        /* <DEDUP_REMOVED lines=13> */
[C---:B-1----:R-:W-:Y:S08]  /*67b0*/  HMMA.16816.F32 R20, R160.reuse, R144, R20 ;  /* 0x00000090a014723c */ /* 0x042ff00000001814 */
[C---:B------:R-:W-:Y:S01]  /*67c0*/  HMMA.16816.F32 R24, R160.reuse, R146, R24 ;  /* 0x00000092a018723c */ /* 0x040fe20000001818 */
[----:B------:R-:W1:Y:S07]  /*67d0*/  LDSM.16.M88.4 R144, [R187+0x4000] ;  /* 0x00400000bb90783b */ /* 0x000e6e0000000200 */
[C---:B--2---:R-:W-:Y:S08]  /*67e0*/  HMMA.16816.F32 R28, R160.reuse, R136, R28 ;  /* 0x00000088a01c723c */ /* 0x044ff0000000181c */
[----:B------:R-:W-:Y:S01]  /*67f0*/  HMMA.16816.F32 R32, R160, R138, R32 ;  /* 0x0000008aa020723c */ /* 0x000fe20000001820 */
[----:B------:R-:W2:Y:S07]  /*6800*/  LDSM.16.M88.4 R136, [R190+0xf100] ;  /* 0x00f10000be88783b */ /* 0x000eae0000000200 */
        /* <DEDUP_REMOVED lines=13> */
[C---:B-1----:R-:W-:Y:S01]  /*68e0*/  HMMA.16816.F32 R4, R144.reuse, R168, R4 ;  /* 0x000000a89004723c */ /* 0x042fe20000001804 */
[----:B------:R-:W-:Y:S07]  /*68f0*/  LDSM.16.M88.4 R164, [R184+0x4000] ;  /* 0x00400000b8a4783b */ /* 0x000fee0000000200 */
        /* <DEDUP_REMOVED lines=52> */
[C---:B------:R-:W-:Y:S08]  /*6c40*/  HMMA.16816.F32 R8, R160.reuse, R178, R8 ;  /* 0x000000b2a008723c */ /* 0x040ff00000001808 */
[C---:B--2---:R-:W-:Y:S08]  /*6c50*/  HMMA.16816.F32 R12, R160.reuse, R136, R12 ;  /* 0x00000088a00c723c */ /* 0x044ff0000000180c */
[C---:B------:R-:W-:Y:S01]  /*6c60*/  HMMA.16816.F32 R16, R160.reuse, R138, R16 ;  /* 0x0000008aa010723c */ /* 0x040fe20000001810 */
[----:B------:R-:W2:Y:S07]  /*6c70*/  LDSM.16.M88.4 R136, [R133+0x10900] ;  /* 0x010900008588783b */ /* 0x000eae0000000200 */
        /* <DEDUP_REMOVED lines=45> */
[----:B------:R-:W-:Y:S01]  /*6f50*/  @P0 IMAD.HI.U32 R175, R205, c[0x0][0x2c8], RZ ;  /* 0x0000b200cdaf0a27 */ /* 0x000fe200078e00ff */
[----:B------:R-:W-:Y:S02]  /*6f60*/  PLOP3.LUT P0, PT, PT, PT, UP1, 0x80, 0x0 ;  /* 0x000000000000781c */ /* 0x000fe40003f0f018 */
[----:B------:R-:W1:Y:S01]  /*6f70*/  MUFU.TANH R224, R224 ;  /* 0x000000e000e07308 */ /* 0x000e620000002400 */
[----:B------:R-:W-:Y:S02]  /*6f80*/  FMUL.FTZ R230, R22, c[0x0][0x320] ;  /* 0x0000c80016e67a20 */ /* 0x000fe40000410000 */
[----:B------:R-:W-:Y:S02]  /*6f90*/  FMUL.FTZ R229, R23, c[0x0][0x320] ;  /* 0x0000c80017e57a20 */ /* 0x000fe40000410000 */
[----:B------:R-:W-:Y:S02]  /*6fa0*/  FMUL.FTZ R238, R24, c[0x0][0x320] ;  /* 0x0000c80018ee7a20 */ /* 0x000fe40000410000 */
[----:B------:R-:W-:Y:S02]  /*6fb0*/  FMUL.FTZ R237, R25, c[0x0][0x320] ;  /* 0x0000c80019ed7a20 */ /* 0x000fe40000410000 */
[----:B------:R-:W-:Y:S01]  /*6fc0*/  FMUL.FTZ R234, R26, c[0x0][0x320] ;  /* 0x0000c8001aea7a20 */ /* 0x000fe20000410000 */
[----:B------:R-:W1:Y:S01]  /*6fd0*/  MUFU.TANH R178, R178 ;  /* 0x000000b200b27308 */ /* 0x000e620000002400 */
[----:B------:R-:W-:Y:S01]  /*6fe0*/  @P0 SHF.R.U32.HI R244, RZ, c[0x0][0x2cc], R175 ;  /* 0x0000b300fff40a19 */ /* 0x000fe200000116af */
[----:B------:R-:W-:Y:S01]  /*6ff0*/  FMUL.FTZ R233, R27, c[0x0][0x320] ;  /* 0x0000c8001be97a20 */ /* 0x000fe20000410000 */
[----:B------:R-:W-:Y:S01]  /*7000*/  SHF.L.U32 R175, R213, 0x6, RZ ;  /* 0x00000006d5af7819 */ /* 0x000fe200000006ff */
[----:B------:R-:W-:Y:S02]  /*7010*/  FMUL.FTZ R243, R28, c[0x0][0x320] ;  /* 0x0000c8001cf37a20 */ /* 0x000fe40000410000 */
[----:B------:R-:W5:Y:S01]  /*7020*/  SHFL.IDX PT, R251, R244, RZ, 0x1c1f ;  /* 0x001c1ffff4fb7589 */ /* 0x000f6200000e0000 */
[----:B------:R-:W-:Y:S01]  /*7030*/  FMUL.FTZ R242, R29, c[0x0][0x320] ;  /* 0x0000c8001df27a20 */ /* 0x000fe20000410000 */
[----:B------:R-:W-:Y:S01]  /*7040*/  IADD3 R247, -R206, 0x1, -R175 ;  /* 0x00000001cef77810 */ /* 0x000fe20007ffe9af */
[----:B------:R-:W-:Y:S01]  /*7050*/  FMUL.FTZ R239, R30, c[0x0][0x320] ;  /* 0x0000c8001eef7a20 */ /* 0x000fe20000410000 */
[----:B------:R-:W1:Y:S01]  /*7060*/  MUFU.TANH R180, R180 ;  /* 0x000000b400b47308 */ /* 0x000e620000002400 */
[----:B------:R-:W-:Y:S01]  /*7070*/  FMUL.FTZ R174, R31, c[0x0][0x320] ;  /* 0x0000c8001fae7a20 */ /* 0x000fe20000410000 */
[----:B------:R-:W-:Y:S01]  /*7080*/  IADD3 R247, -R204, R247, R195 ;  /* 0x000000f7ccf77210 */ /* 0x000fe20007ffe1c3 */
[----:B------:R-:W-:Y:S02]  /*7090*/  FMUL.FTZ R246, R32, c[0x0][0x320] ;  /* 0x0000c80020f67a20 */ /* 0x000fe40000410000 */
[----:B------:R-:W-:Y:S01]  /*70a0*/  FMUL.FTZ R245, R33, c[0x0][0x320] ;  /* 0x0000c80021f57a20 */ /* 0x000fe20000410000 */
[C---:B------:R-:W-:Y:S01]  /*70b0*/  IADD3 R248, R247.reuse, c[0x0][0x328], RZ ;  /* 0x0000ca00f7f87a10 */ /* 0x040fe20007ffe0ff */
[----:B------:R-:W-:Y:S01]  /*70c0*/  FMUL.FTZ R241, R34, c[0x0][0x320] ;  /* 0x0000c80022f17a20 */ /* 0x000fe20000410000 */
[----:B------:R-:W-:Y:S01]  /*70d0*/  IADD3 R247, R247, UR19, RZ ;  /* 0x00000013f7f77c10 */ /* 0x000fe2000fffe0ff */
[----:B------:R-:W-:Y:S01]  /*70e0*/  FMUL.FTZ R240, R35, c[0x0][0x320] ;  /* 0x0000c80023f07a20 */ /* 0x000fe20000410000 */
[----:B------:R-:W1:Y:S10]  /*70f0*/  MUFU.TANH R228, R228 ;  /* 0x000000e400e47308 */ /* 0x000e740000002400 */
[----:B------:R-:W1:Y:S01]  /*7100*/  MUFU.TANH R227, R227 ;  /* 0x000000e300e37308 */ /* 0x000e620000002400 */
[-C--:B-----5:R-:W-:Y:S02]  /*7110*/  IADD3 R250, R248, R251.reuse, RZ ;  /* 0x000000fbf8fa7210 */ /* 0x0a0fe40007ffe0ff */
[----:B------:R-:W-:Y:S07]  /*7120*/  IADD3 R249, R247, R251, RZ ;  /* 0x000000fbf7f97210 */ /* 0x000fee0007ffe0ff */
        /* <DEDUP_REMOVED lines=23> */
[----:B--234-:R-:W-:Y:S01]  /*72a0*/  IADD3 R2, -R204, R195, R251 ;  /* 0x000000c3cc027210 */ /* 0x01cfe20007ffe1fb */
        /* <DEDUP_REMOVED lines=12> */
.L_x_1010:
[----:B------:R-:W-:Y:S04]  /*7370*/  MOV R0, 0x1 ;  /* 0x0000000100007802 */ /* 0x000fe80000000f00 */
[----:B------:R-:W-:Y:S11]  /*7380*/  ISETP.NE.AND P0, PT, R0, c[0x0][0x32c], PT ;  /* 0x0000cb0000007a0c */ /* 0x000ff60003f05270 */
[----:B------:R-:W-:Y:S02]  /*7390*/  @!UPT UIADD3 URZ, URZ, URZ, URZ ;  /* 0x0000003f3f3ff290 */ /* 0x000fe4000fffe03f */
[----:B------:R-:W-:Y:S05]  /*73a0*/  @P0 IMAD.HI.U32 R0, R2, c[0x0][0x330], RZ ;  /* 0x0000cc0002000a27 */ /* 0x000fea00078e00ff */
[----:B------:R-:W-:Y:S02]  /*73b0*/  @P0 SHF.R.U32.HI R2, RZ, c[0x0][0x334], R0 ;  /* 0x0000cd00ff020a19 */ /* 0x000fe40000011600 */
.L_x_1011:
[----:B------:R-:W-:Y:S05]  /*73c0*/  BSYNC B0 ;  /* 0x0000000000007941 */ /* 0x000fea0003800000 */
.L_x_1009:
[----:B------:R-:W-:Y:S04]  /*73d0*/  IMAD R5, R2, c[0x0][0x32c], -R175 ;  /* 0x0000cb0002057a24 */ /* 0x000fe800078e0aaf */
[----:B------:R-:W-:Y:S05]  /*73e0*/  IMAD.IADD R0, R5, 0x1, -R206 ;  /* 0x0000000105007824 */ /* 0x000fea00078e0ace */
[----:B------:R-:W-:Y:S02]  /*73f0*/  IADD3 R5, R0, c[0x0][0x32c], RZ ;  /* 0x0000cb0000057a10 */ /* 0x000fe40007ffe0ff */
[----:B------:R-:W-:Y:S02]  /*7400*/  IMNMX R249, R249, R0, !PT ;  /* 0x00000000f9f97217 */ /* 0x000fe40007800200 */
[----:B------:R-:W-:Y:S02]  /*7410*/  IMNMX R250, R250, R5, PT ;  /* 0x00000005fafa7217 */ /* 0x000fe40003800200 */
.L_x_1008:
        /* <DEDUP_REMOVED lines=66> */
.L_x_1014:
[----:B------:R-:W-:Y:S04]  /*7840*/  MOV R0, 0x1 ;  /* 0x0000000100007802 */ /* 0x000fe80000000f00 */
[----:B------:R-:W-:Y:S11]  /*7850*/  ISETP.NE.AND P0, PT, R0, c[0x0][0x32c], PT ;  /* 0x0000cb0000007a0c */ /* 0x000ff60003f05270 */
[----:B------:R-:W-:Y:S02]  /*7860*/  @!UPT UIADD3 URZ, URZ, URZ, URZ ;  /* 0x0000003f3f3ff290 */ /* 0x000fe4000fffe03f */
[----:B------:R-:W-:Y:S05]  /*7870*/  @P0 IMAD.HI.U32 R0, R2, c[0x0][0x330], RZ ;  /* 0x0000cc0002000a27 */ /* 0x000fea00078e00ff */
[----:B------:R-:W-:Y:S02]  /*7880*/  @P0 SHF.R.U32.HI R2, RZ, c[0x0][0x334], R0 ;  /* 0x0000cd00ff020a19 */ /* 0x000fe40000011600 */
.L_x_1015:
[----:B------:R-:W-:Y:S05]  /*7890*/  BSYNC B0 ;  /* 0x0000000000007941 */ /* 0x000fea0003800000 */
.L_x_1013:
[----:B------:R-:W-:Y:S04]  /*78a0*/  IMAD R9, R2, c[0x0][0x32c], -R175 ;  /* 0x0000cb0002097a24 */ /* 0x000fe800078e0aaf */
[----:B------:R-:W-:Y:S05]  /*78b0*/  IMAD.IADD R0, R9, 0x1, -R206 ;  /* 0x0000000109007824 */ /* 0x000fea00078e0ace */
[----:B------:R-:W-:Y:S02]  /*78c0*/  IADD3 R9, R0, c[0x0][0x32c], RZ ;  /* 0x0000cb0000097a10 */ /* 0x000fe40007ffe0ff */
[----:B------:R-:W-:Y:S02]  /*78d0*/  IMNMX R247, R247, R0, !PT ;  /* 0x00000000f7f77217 */ /* 0x000fe40007800200 */
[----:B------:R-:W-:Y:S02]  /*78e0*/  IMNMX R248, R248, R9, PT ;  /* 0x00000009f8f87217 */ /* 0x000fe40003800200 */
.L_x_1012:
[----:B------:R-:W-:Y:S01]  /*78f0*/  ISETP.GT.AND P0, PT, R247, RZ, P1 ;  /* 0x000000fff700720c */ /* 0x000fe20000f04270 */
[----:B------:R-:W-:Y:S04]  /*7900*/  DEPBAR.LE SB0, 0x2 ;  /* 0x000080800000791a */ /* 0x000fe80000000000 */
[----:B------:R-:W-:Y:S01]  /*7910*/  BAR.SYNC.DEFER_BLOCKING 0x0 ;  /* 0x0000000000007b1d */ /* 0x000fe20000010000 */
        /* <DEDUP_REMOVED lines=11> */
[----:B------:R-:W-:Y:S01]  /*79d0*/  FMNMX.FTZ R0, R173, R0, !PT ;  /* 0x00000000ad007209 */ /* 0x000fe20007810000 */
[----:B------:R-:W-:Y:S01]  /*79e0*/  LDSM.16.MT88.4 R28, [R134+UR4+0x100] ;  /* 0x00010004861c783b */ /* 0x000fe20008004200 */
        /* <DEDUP_REMOVED lines=56> */
[----:B------:R-:W-:Y:S01]  /*7d70*/  ISETP.GT.AND P0, PT, R247, 0x38, P1 ;  /* 0x00000038f700780c */ /* 0x000fe20000f04270 */
[----:B------:R-:W1:Y:S01]  /*7d80*/  SHFL.BFLY PT, R4, R9, 0x2, 0x1f ;  /* 0x0c401f0009047f89 */ /* 0x000e6200000e0000 */
        /* <DEDUP_REMOVED lines=9> */
[----:B------:R-:W-:Y:S02]  /*7e20*/  IADD3 R17, R134, UR4, RZ ;  /* 0x0000000486117c10 */ /* 0x000fe4000fffe0ff */
[----:B------:R-:W-:Y:S02]  /*7e30*/  FMNMX.FTZ R11, R144, R15, !PT ;  /* 0x0000000f900b7209 */ /* 0x000fe40007810000 */
[----:B------:R-:W-:Y:S02]  /*7e40*/  IADD3 R164, R188, R17, RZ ;  /* 0x00000011bca47210 */ /* 0x000fe40007ffe0ff */
[----:B-1----:R-:W-:Y:S01]  /*7e50*/  FMNMX.FTZ R4, R9, R4, !PT ;  /* 0x0000000409047209 */ /* 0x002fe20007810000 */
[----:B------:R-:W1:Y:S08]  /*7e60*/  SHFL.BFLY PT, R0, R11, 0x2, 0x1f ;  /* 0x0c401f000b007f89 */ /* 0x000e7000000e0000 */
[----:B------:R-:W2:Y:S01]  /*7e70*/  SHFL.BFLY PT, R13, R4, 0x1, 0x1f ;  /* 0x0c201f00040d7f89 */ /* 0x000ea200000e0000 */
[----:B-1----:R-:W-:Y:S07]  /*7e80*/  FMNMX.FTZ R9, R11, R0, !PT ;  /* 0x000000000b097209 */ /* 0x002fee0007810000 */
[----:B------:R-:W1:Y:S01]  /*7e90*/  SHFL.BFLY PT, R0, R9, 0x1, 0x1f ;  /* 0x0c201f0009007f89 */ /* 0x000e6200000e0000 */
[----:B--2---:R-:W-:Y:S04]  /*7ea0*/  FMNMX.FTZ R2, R4, R13, !PT ;  /* 0x0000000d04027209 */ /* 0x004fe80007810000 */
[C---:B------:R-:W-:Y:S01]  /*7eb0*/  FSETP.NEU.FTZ.AND P0, PT, R2.reuse, -INF , PT ;  /* 0xff8000000200780b */ /* 0x040fe20003f1d000 */
[----:B------:R-:W-:Y:S02]  /*7ec0*/  FMUL.FTZ R152, R2, c[0x0][0x2d0] ;  /* 0x0000b40002987a20 */ /* 0x000fe40000410000 */
[----:B------:R-:W2:Y:S03]  /*7ed0*/  LDSM.16.MT88.4 R12, [R135+UR4+0x100] ;  /* 0x00010004870c783b */ /* 0x000ea60008004200 */
[----:B------:R-:W-:Y:S05]  /*7ee0*/  FSEL R152, R152, RZ, P0 ;  /* 0x000000ff98987208 */ /* 0x000fea0000000000 */
[--C-:B------:R-:W-:Y:S01]  /*7ef0*/  FFMA.FTZ R165, R5, c[0x0][0x2d0], -R152.reuse ;  /* 0x0000b40005a57a23 */ /* 0x100fe20000010898 */
[----:B------:R-:W-:Y:S01]  /*7f00*/  FSEL R5, R2, RZ, P0 ;  /* 0x000000ff02057208 */ /* 0x000fe20000000000 */
[--C-:B------:R-:W-:Y:S02]  /*7f10*/  FFMA.FTZ R167, R179, c[0x0][0x2d0], -R152.reuse ;  /* 0x0000b400b3a77a23 */ /* 0x100fe40000010898 */
[----:B------:R-:W-:Y:S01]  /*7f20*/  FFMA.FTZ R166, R181, c[0x0][0x2d0], -R152 ;  /* 0x0000b400b5a67a23 */ /* 0x000fe20000010898 */
[----:B-1----:R-:W-:Y:S01]  /*7f30*/  FMNMX.FTZ R0, R9, R0, !PT ;  /* 0x0000000009007209 */ /* 0x002fe20007810000 */
[----:B------:R-:W-:Y:S02]  /*7f40*/  FADD.FTZ R4, -R5, R132 ;  /* 0x0000008405047221 */ /* 0x000fe40000010100 */
[----:B------:R-:W-:Y:S01]  /*7f50*/  MUFU.EX2 R167, R167 ;  /* 0x000000a700a77308 */ /* 0x000fe20000000800 */
[--C-:B------:R-:W-:Y:S01]  /*7f60*/  FFMA.FTZ R168, R7, c[0x0][0x2d0], -R152.reuse ;  /* 0x0000b40007a87a23 */ /* 0x100fe20000010898 */
[C---:B------:R-:W-:Y:S01]  /*7f70*/  FSETP.NEU.FTZ.AND P0, PT, R0.reuse, -INF , PT ;  /* 0xff8000000000780b */ /* 0x040fe20003f1d000 */
[----:B------:R-:W-:Y:S01]  /*7f80*/  FMUL.FTZ R145, R0, c[0x0][0x2d0] ;  /* 0x0000b40000917a20 */ /* 0x000fe20000410000 */
[----:B------:R-:W-:Y:S01]  /*7f90*/  IADD3 R5, R135, UR4, RZ ;  /* 0x0000000487057c10 */ /* 0x000fe2000fffe0ff */
[----:B------:R-:W-:Y:S01]  /*7fa0*/  FMUL.FTZ R132, R4, c[0x0][0x2d0] ;  /* 0x0000b40004847a20 */ /* 0x000fe20000410000 */
[----:B------:R-:W-:Y:S01]  /*7fb0*/  FSEL R4, R0, RZ, P0 ;  /* 0x000000ff00047208 */ /* 0x000fe20000000000 */
[--C-:B------:R-:W-:Y:S01]  /*7fc0*/  FFMA.FTZ R174, R163, c[0x0][0x2d0], -R152.reuse ;  /* 0x0000b400a3ae7a23 */ /* 0x100fe20000010898 */
[----:B------:R-:W-:Y:S01]  /*7fd0*/  FSEL R145, R145, RZ, P0 ;  /* 0x000000ff91917208 */ /* 0x000fe20000000000 */
[--C-:B------:R-:W-:Y:S01]  /*7fe0*/  FFMA.FTZ R177, R141, c[0x0][0x2d0], -R152.reuse ;  /* 0x0000b4008db17a23 */ /* 0x100fe20000010898 */
[----:B------:R-:W1:Y:S01]  /*7ff0*/  MUFU.EX2 R166, R166 ;  /* 0x000000a600a67308 */ /* 0x000e620000000800 */
[----:B------:R-:W-:Y:S01]  /*8000*/  FADD.FTZ R4, -R4, R3 ;  /* 0x0000000304047221 */ /* 0x000fe20000010100 */
[----:B------:R-:W-:Y:S01]  /*8010*/  IADD3 R133, R188, R5, RZ ;  /* 0x00000005bc857210 */ /* 0x000fe20007ffe0ff */
[--C-:B------:R-:W-:Y:S02]  /*8020*/  FFMA.FTZ R171, R176, c[0x0][0x2d0], -R145.reuse ;  /* 0x0000b400b0ab7a23 */ /* 0x100fe40000010891 */
[--C-:B------:R-:W-:Y:S02]  /*8030*/  FFMA.FTZ R170, R8, c[0x0][0x2d0], -R145.reuse ;  /* 0x0000b40008aa7a23 */ /* 0x100fe40000010891 */
[--C-:B------:R-:W-:Y:S01]  /*8040*/  FFMA.FTZ R169, R6, c[0x0][0x2d0], -R145.reuse ;  /* 0x0000b40006a97a23 */ /* 0x100fe20000010891 */
[----:B------:R-:W3:Y:S01]  /*8050*/  LDSM.16.MT88.4 R20, [R133+0x100] ;  /* 0x000100008514783b */ /* 0x000ee20000004200 */
[--C-:B------:R-:W-:Y:S01]  /*8060*/  FFMA.FTZ R172, R180, c[0x0][0x2d0], -R145.reuse ;  /* 0x0000b400b4ac7a23 */ /* 0x100fe20000010891 */
[----:B------:R-:W4:Y:S01]  /*8070*/  MUFU.EX2 R132, R132 ;  /* 0x0000008400847308 */ /* 0x000f220000000800 */
[----:B------:R-:W-:Y:S02]  /*8080*/  FMUL.FTZ R3, R4, c[0x0][0x2d0] ;  /* 0x0000b40004037a20 */ /* 0x000fe40000410000 */
[--C-:B------:R-:W-:Y:S02]  /*8090*/  FFMA.FTZ R176, R143, c[0x0][0x2d0], -R152.reuse ;  /* 0x0000b4008fb07a23 */ /* 0x100fe40000010898 */
[--C-:B------:R-:W-:Y:S02]  /*80a0*/  FFMA.FTZ R180, R142, c[0x0][0x2d0], -R145.reuse ;  /* 0x0000b4008eb47a23 */ /* 0x100fe40000010891 */
[--C-:B------:R-:W-:Y:S02]  /*80b0*/  FFMA.FTZ R181, R140, c[0x0][0x2d0], -R145.reuse ;  /* 0x0000b4008cb57a23 */ /* 0x100fe40000010891 */
[----:B------:R-:W-:Y:S01]  /*80c0*/  LDSM.16.MT88.4 R140, [R134+UR4+0x2900] ;  /* 0x00290004868c783b */ /* 0x000fe20008004200 */
[----:B------:R-:W5:Y:S01]  /*80d0*/  MUFU.EX2 R3, R3 ;  /* 0x0000000300037308 */ /* 0x000f620000000800 */
[--C-:B------:R-:W-:Y:S02]  /*80e0*/  FFMA.FTZ R182, R161, c[0x0][0x2d0], -R152.reuse ;  /* 0x0000b400a1b67a23 */ /* 0x100fe40000010898 */
[--C-:B------:R-:W-:Y:S01]  /*80f0*/  FFMA.FTZ R183, R159, c[0x0][0x2d0], -R152.reuse ;  /* 0x0000b4009fb77a23 */ /* 0x100fe20000010898 */
[----:B-1----:R-:W-:Y:S01]  /*8100*/  F2FP.PACK_AB R136, R166, R167 ;  /* 0x000000a7a688723e */ /* 0x002fe200000000ff */
[--C-:B------:R-:W-:Y:S02]  /*8110*/  FFMA.FTZ R190, R157, c[0x0][0x2d0], -R152.reuse ;  /* 0x0000b4009dbe7a23 */ /* 0x100fe40000010898 */
[--C-:B------:R-:W-:Y:S02]  /*8120*/  FFMA.FTZ R223, R155, c[0x0][0x2d0], -R152.reuse ;  /* 0x0000b4009bdf7a23 */ /* 0x100fe40000010898 */
[--C-:B------:R-:W-:Y:S01]  /*8130*/  FFMA.FTZ R224, R160, c[0x0][0x2d0], -R145.reuse ;  /* 0x0000b400a0e07a23 */ /* 0x100fe20000010891 */
[----:B------:R-:W-:Y:S01]  /*8140*/  MUFU.EX2 R165, R165 ;  /* 0x000000a500a57308 */ /* 0x000fe20000000800 */
[--C-:B------:R-:W-:Y:S02]  /*8150*/  FFMA.FTZ R225, R158, c[0x0][0x2d0], -R145.reuse ;  /* 0x0000b4009ee17a23 */ /* 0x100fe40000010891 */
[--C-:B------:R-:W-:Y:S02]  /*8160*/  FFMA.FTZ R226, R156, c[0x0][0x2d0], -R145.reuse ;  /* 0x0000b4009ce27a23 */ /* 0x100fe40000010891 */
[C---:B----4-:R-:W-:Y:S01]  /*8170*/  FMUL.FTZ R4, R132.reuse, R128 ;  /* 0x0000008084047220 */ /* 0x050fe20000410000 */
[----:B------:R-:W-:Y:S01]  /*8180*/  LDSM.16.MT88.4 R156, [R164+0x3900] ;  /* 0x00390000a49c783b */ /* 0x000fe20000004200 */
[C---:B------:R-:W-:Y:S02]  /*8190*/  FMUL.FTZ R5, R132.reuse, R129 ;  /* 0x0000008184057220 */ /* 0x040fe40000410000 */
[C---:B------:R-:W-:Y:S01]  /*81a0*/  FMUL.FTZ R8, R132.reuse, R124 ;  /* 0x0000007c84087220 */ /* 0x040fe20000410000 */
[----:B------:R-:W1:Y:S01]  /*81b0*/  MUFU.EX2 R168, R168 ;  /* 0x000000a800a87308 */ /* 0x000e620000000800 */
[C---:B------:R-:W-:Y:S02]  /*81c0*/  FMUL.FTZ R9, R132.reuse, R125 ;  /* 0x0000007d84097220 */ /* 0x040fe40000410000 */
[C---:B------:R-:W-:Y:S02]  /*81d0*/  FMUL.FTZ R16, R132.reuse, R116 ;  /* 0x0000007484107220 */ /* 0x040fe40000410000 */
[C---:B-----5:R-:W-:Y:S02]  /*81e0*/  FMUL.FTZ R6, R3.reuse, R130 ;  /* 0x0000008203067220 */ /* 0x060fe40000410000 */
[C---:B------:R-:W-:Y:S02]  /*81f0*/  FMUL.FTZ R7, R3.reuse, R131 ;  /* 0x0000008303077220 */ /* 0x040fe40000410000 */
        /* <DEDUP_REMOVED lines=8> */
[----:B------:R-:W4:Y:S01]  /*8280*/  MUFU.EX2 R170, R170 ;  /* 0x000000aa00aa7308 */ /* 0x000f220000000800 */
[----:B------:R-:W-:Y:S01]  /*8290*/  LDSM.16.MT88.4 R116, [R134+UR4+0x900] ;  /* 0x000900048674783b */ /* 0x000fe20008004200 */
[----:B------:R-:W-:Y:S01]  /*82a0*/  FMUL.FTZ R25, R132, R109 ;  /* 0x0000006d84197220 */ /* 0x000fe20000410000 */
[----:B-1----:R-:W-:Y:S01]  /*82b0*/  F2FP.PACK_AB R138, R168, R165 ;  /* 0x000000a5a88a723e */ /* 0x002fe200000000ff */
[C---:B------:R-:W-:Y:S02]  /*82c0*/  FMUL.FTZ R26, R3.reuse, R110 ;  /* 0x0000006e031a7220 */ /* 0x040fe40000410000 */
[C---:B------:R-:W-:Y:S03]  /*82d0*/  FMUL.FTZ R27, R3.reuse, R111 ;  /* 0x0000006f031b7220 */ /* 0x040fe60000410000 */
[----:B------:R-:W-:Y:S01]  /*82e0*/  LDSM.16.MT88.4 R108, [R164+0x2100] ;  /* 0x00210000a46c783b */ /* 0x000fe20000004200 */
[----:B------:R-:W-:Y:S01]  /*82f0*/  MUFU.EX2 R169, R169 ;  /* 0x000000a900a97308 */ /* 0x000fe20000000800 */
[C---:B------:R-:W-:Y:S02]  /*8300*/  FMUL.FTZ R32, R132.reuse, R100 ;  /* 0x0000006484207220 */ /* 0x040fe40000410000 */
[----:B------:R-:W-:Y:S02]  /*8310*/  FMUL.FTZ R33, R132, R101 ;  /* 0x0000006584217220 */ /* 0x000fe40000410000 */
[C---:B------:R-:W-:Y:S02]  /*8320*/  FMUL.FTZ R34, R3.reuse, R102 ;  /* 0x0000006603227220 */ /* 0x040fe40000410000 */
[----:B------:R-:W-:Y:S01]  /*8330*/  LDSM.16.MT88.4 R124, [R135+UR4+0x2900] ;  /* 0x00290004877c783b */ /* 0x000fe20008004200 */
[----:B------:R-:W-:Y:S02]  /*8340*/  FMUL.FTZ R35, R3, R103 ;  /* 0x0000006703237220 */ /* 0x000fe40000410000 */
[----:B------:R-:W1:Y:S01]  /*8350*/  MUFU.EX2 R172, R172 ;  /* 0x000000ac00ac7308 */ /* 0x000e620000000800 */
[--C-:B------:R-:W-:Y:S02]  /*8360*/  FFMA.FTZ R227, R154, c[0x0][0x2d0], -R145.reuse ;  /* 0x0000b4009ae37a23 */ /* 0x100fe40000010891 */
[--C-:B------:R-:W-:Y:S01]  /*8370*/  FFMA.FTZ R228, R153, c[0x0][0x2d0], -R152.reuse ;  /* 0x0000b40099e47a23 */ /* 0x100fe20000010898 */
[----:B----4-:R-:W-:Y:S01]  /*8380*/  F2FP.PACK_AB R137, R170, R171 ;  /* 0x000000abaa89723e */ /* 0x010fe200000000ff */
[----:B------:R-:W-:Y:S01]  /*8390*/  LDSM.16.MT88.4 R100, [R134+UR4+0x2100] ;  /* 0x002100048664783b */ /* 0x000fe20008004200 */
[--C-:B------:R-:W-:Y:S02]  /*83a0*/  FFMA.FTZ R229, R151, c[0x0][0x2d0], -R152.reuse ;  /* 0x0000b40097e57a23 */ /* 0x100fe40000010898 */
[--C-:B------:R-:W-:Y:S02]  /*83b0*/  FFMA.FTZ R230, R149, c[0x0][0x2d0], -R152.reuse ;  /* 0x0000b40095e67a23 */ /* 0x100fe40000010898 */
[--C-:B------:R-:W-:Y:S01]  /*83c0*/  FFMA.FTZ R232, R150, c[0x0][0x2d0], -R145.reuse ;  /* 0x0000b40096e87a23 */ /* 0x100fe20000010891 */
[----:B------:R-:W-:Y:S01]  /*83d0*/  MUFU.EX2 R174, R174 ;  /* 0x000000ae00ae7308 */ /* 0x000fe20000000800 */
[--C-:B------:R-:W-:Y:S02]  /*83e0*/  FFMA.FTZ R233, R148, c[0x0][0x2d0], -R145.reuse ;  /* 0x0000b40094e97a23 */ /* 0x100fe40000010891 */
[----:B------:R-:W-:Y:S01]  /*83f0*/  LDSM.16.MT88.4 R148, [R133+0x3900] ;  /* 0x003900008594783b */ /* 0x000fe20000004200 */
[--C-:B------:R-:W-:Y:S02]  /*8400*/  FFMA.FTZ R234, R146, c[0x0][0x2d0], -R145.reuse ;  /* 0x0000b40092ea7a23 */ /* 0x100fe40000010891 */
[C---:B------:R-:W-:Y:S02]  /*8410*/  FMUL.FTZ R36, R132.reuse, R36 ;  /* 0x0000002484247220 */ /* 0x040fe40000410000 */
[----:B------:R-:W-:Y:S02]  /*8420*/  FMUL.FTZ R37, R132, R37 ;  /* 0x0000002584257220 */ /* 0x000fe40000410000 */
[C---:B------:R-:W-:Y:S01]  /*8430*/  FMUL.FTZ R38, R3.reuse, R38 ;  /* 0x0000002603267220 */ /* 0x040fe20000410000 */
[----:B------:R-:W-:Y:S01]  /*8440*/  MUFU.EX2 R176, R176 ;  /* 0x000000b000b07308 */ /* 0x000fe20000000800 */
[C---:B------:R-:W-:Y:S01]  /*8450*/  FMUL.FTZ R39, R3.reuse, R39 ;  /* 0x0000002703277220 */ /* 0x040fe20000410000 */
[----:B-1----:R-:W-:Y:S01]  /*8460*/  F2FP.PACK_AB R139, R172, R169 ;  /* 0x000000a9ac8b723e */ /* 0x002fe200000000ff */
[C---:B------:R-:W-:Y:S02]  /*8470*/  FMUL.FTZ R40, R132.reuse, R40 ;  /* 0x0000002884287220 */ /* 0x040fe40000410000 */
[C---:B------:R-:W-:Y:S02]  /*8480*/  FMUL.FTZ R41, R132.reuse, R41 ;  /* 0x0000002984297220 */ /* 0x040fe40000410000 */
[C---:B------:R-:W-:Y:S02]  /*8490*/  FMUL.FTZ R42, R3.reuse, R42 ;  /* 0x0000002a032a7220 */ /* 0x040fe40000410000 */
[C---:B--2---:R-:W-:Y:S01]  /*84a0*/  HMMA.16816.F32 R4, R136.reuse, R12, R4 ;  /* 0x0000000c8804723c */ /* 0x044fe20000001804 */
[----:B------:R-:W-:Y:S04]  /*84b0*/  MUFU.EX2 R177, R177 ;  /* 0x000000b100b17308 */ /* 0x000fe80000000800 */
        /* <DEDUP_REMOVED lines=23> */
[----:B------:R-:W2:Y:S01]  /*8630*/  LDSM.16.MT88.4 R112, [R135+UR4+0x2100] ;  /* 0x002100048770783b */ /* 0x000ea20008004200 */
        /* <DEDUP_REMOVED lines=14> */
[----:B------:R-:W3:Y:S01]  /*8720*/  LDSM.16.MT88.4 R104, [R133+0x2100] ;  /* 0x002100008568783b */ /* 0x000ee20000004200 */
[C---:B------:R-:W-:Y:S02]  /*8730*/  FMUL.FTZ R55, R3.reuse, R55 ;  /* 0x0000003703377220 */ /* 0x040fe40000410000 */
[C---:B------:R-:W-:Y:S02]  /*8740*/  FMUL.FTZ R56, R132.reuse, R56 ;  /* 0x0000003884387220 */ /* 0x040fe40000410000 */
[C---:B-1----:R-:W-:Y:S02]  /*8750*/  HMMA.16816.F32 R28, R136.reuse, R120, R28 ;  /* 0x00000078881c723c */ /* 0x042fe4000000181c */
        /* <DEDUP_REMOVED lines=9> */
[C---:B--2---:R-:W-:Y:S04]  /*87f0*/  HMMA.16816.F32 R36, R136.reuse, R112, R36 ;  /* 0x000000708824723c */ /* 0x044fe80000001824 */
        /* <DEDUP_REMOVED lines=9> */
[C---:B---3--:R-:W-:Y:S03]  /*8890*/  HMMA.16816.F32 R44, R136.reuse, R104, R44 ;  /* 0x00000068882c723c */ /* 0x048fe6000000182c */
[C---:B------:R-:W-:Y:S02]  /*88a0*/  FMUL.FTZ R67, R3.reuse, R67 ;  /* 0x0000004303437220 */ /* 0x040fe40000410000 */
[C---:B------:R-:W-:Y:S02]  /*88b0*/  FMUL.FTZ R68, R132.reuse, R68 ;  /* 0x0000004484447220 */ /* 0x040fe40000410000 */
[C---:B------:R-:W-:Y:S01]  /*88c0*/  FMUL.FTZ R69, R132.reuse, R69 ;  /* 0x0000004584457220 */ /* 0x040fe20000410000 */
[C---:B------:R-:W-:Y:S01]  /*88d0*/  HMMA.16816.F32 R48, R136.reuse, R106, R48 ;  /* 0x0000006a8830723c */ /* 0x040fe20000001830 */
[----:B------:R-:W1:Y:S01]  /*88e0*/  LDSM.16.MT88.4 R104, [R135+UR4+0x4100] ;  /* 0x004100048768783b */ /* 0x000e620008004200 */
        /* <DEDUP_REMOVED lines=8> */
[----:B------:R-:W2:Y:S03]  /*8970*/  LDSM.16.MT88.4 R100, [R133+0x4100] ;  /* 0x004100008564783b */ /* 0x000ea60000004200 */
[C---:B------:R-:W-:Y:S02]  /*8980*/  FMUL.FTZ R74, R3.reuse, R74 ;  /* 0x0000004a034a7220 */ /* 0x040fe40000410000 */
[C---:B------:R-:W-:Y:S01]  /*8990*/  FMUL.FTZ R75, R3.reuse, R75 ;  /* 0x0000004b034b7220 */ /* 0x040fe20000410000 */
[----:B------:R-:W-:Y:S01]  /*89a0*/  MUFU.EX2 R232, R232 ;  /* 0x000000e800e87308 */ /* 0x000fe20000000800 */
[C---:B------:R-:W-:Y:S04]  /*89b0*/  HMMA.16816.F32 R60, R136.reuse, R108, R60 ;  /* 0x0000006c883c723c */ /* 0x040fe8000000183c */
[C---:B------:R-:W-:Y:S02]  /*89c0*/  FMUL.FTZ R84, R132.reuse, R84 ;  /* 0x0000005484547220 */ /* 0x040fe40000410000 */
[----:B------:R-:W-:Y:S02]  /*89d0*/  FMUL.FTZ R85, R132, R85 ;  /* 0x0000005584557220 */ /* 0x000fe40000410000 */
[C---:B------:R-:W-:Y:S01]  /*89e0*/  HMMA.16816.F32 R64, R136.reuse, R110, R64 ;  /* 0x0000006e8840723c */ /* 0x040fe20000001840 */
[----:B------:R-:W3:Y:S01]  /*89f0*/  LDSM.16.MT88.4 R108, [R134+UR4+0x4100] ;  /* 0x00410004866c783b */ /* 0x000ee20008004200 */
[----:B------:R-:W-:Y:S02]  /*8a00*/  MUFU.EX2 R233, R233 ;  /* 0x000000e900e97308 */ /* 0x000fe40000000800 */
[C---:B------:R-:W-:Y:S02]  /*8a10*/  FMUL.FTZ R86, R3.reuse, R86 ;  /* 0x0000005603567220 */ /* 0x040fe40000410000 */
[----:B------:R-:W-:Y:S02]  /*8a20*/  FMUL.FTZ R87, R3, R87 ;  /* 0x0000005703577220 */ /* 0x000fe40000410000 */
[--C-:B------:R-:W-:Y:S01]  /*8a30*/  FFMA.FTZ R173, R173, c[0x0][0x2d0], -R152.reuse ;  /* 0x0000b400adad7a23 */ /* 0x100fe20000010898 */
[C---:B-1----:R-:W-:Y:S03]  /*8a40*/  HMMA.16816.F32 R68, R136.reuse, R104, R68 ;  /* 0x000000688844723c */ /* 0x042fe60000001844 */
[----:B------:R-:W-:Y:S01]  /*8a50*/  FFMA.FTZ R152, R147, c[0x0][0x2d0], -R152 ;  /* 0x0000b40093987a23 */ /* 0x000fe20000010898 */
        /* <DEDUP_REMOVED lines=8> */
[C---:B------:R-:W-:Y:S01]  /*8ae0*/  FMUL.FTZ R78, R3.reuse, R78 ;  /* 0x0000004e034e7220 */ /* 0x040fe20000410000 */
[----:B------:R-:W-:Y:S03]  /*8af0*/  LDSM.16.MT88.4 R160, [R135+UR4+0x5900] ;  /* 0x0059000487a0783b */ /* 0x000fe60008004200 */
[C---:B------:R-:W-:Y:S02]  /*8b00*/  FMUL.FTZ R79, R3.reuse, R79 ;  /* 0x0000004f034f7220 */ /* 0x040fe40000410000 */
[----:B------:R-:W-:Y:S02]  /*8b10*/  FFMA.FTZ R145, R144, c[0x0][0x2d0], -R145 ;  /* 0x0000b40090917a23 */ /* 0x000fe40000010891 */
[C---:B------:R-:W-:Y:S01]  /*8b20*/  FMUL.FTZ R88, R132.reuse, R88 ;  /* 0x0000005884587220 */ /* 0x040fe20000410000 */
[----:B------:R5:W-:Y:S01]  /*8b30*/  MUFU.EX2 R231, R152 ;  /* 0x0000009800e77308 */ /* 0x000be20000000800 */
[C---:B------:R-:W-:Y:S01]  /*8b40*/  FMUL.FTZ R89, R132.reuse, R89 ;  /* 0x0000005984597220 */ /* 0x040fe20000410000 */
[C---:B--2---:R-:W-:Y:S03]  /*8b50*/  HMMA.16816.F32 R76, R136.reuse, R100, R76 ;  /* 0x00000064884c723c */ /* 0x044fe6000000184c */
[C---:B------:R-:W-:Y:S02]  /*8b60*/  FMUL.FTZ R80, R132.reuse, R80 ;  /* 0x0000005084507220 */ /* 0x040fe40000410000 */
[----:B------:R-:W-:Y:S02]  /*8b70*/  FMUL.FTZ R81, R132, R81 ;  /* 0x0000005184517220 */ /* 0x000fe40000410000 */
[C---:B------:R-:W-:Y:S01]  /*8b80*/  FMUL.FTZ R82, R3.reuse, R82 ;  /* 0x0000005203527220 */ /* 0x040fe20000410000 */
[----:B------:R-:W-:Y:S01]  /*8b90*/  MUFU.EX2 R179, R179 ;  /* 0x000000b300b37308 */ /* 0x000fe20000000800 */
[C---:B------:R-:W-:Y:S03]  /*8ba0*/  FMUL.FTZ R83, R3.reuse, R83 ;  /* 0x0000005303537220 */ /* 0x040fe60000410000 */
[C---:B------:R-:W-:Y:S01]  /*8bb0*/  FMUL.FTZ R90, R3.reuse, R90 ;  /* 0x0000005a035a7220 */ /* 0x040fe20000410000 */
[----:B----4-:R-:W-:Y:S01]  /*8bc0*/  F2FP.PACK_AB R100, R174, R173 ;  /* 0x000000adae64723e */ /* 0x010fe200000000ff */
[C---:B------:R-:W-:Y:S02]  /*8bd0*/  FMUL.FTZ R91, R3.reuse, R91 ;  /* 0x0000005b035b7220 */ /* 0x040fe40000410000 */
[C---:B------:R-:W-:Y:S02]  /*8be0*/  HMMA.16816.F32 R80, R136.reuse, R102, R80 ;  /* 0x000000668850723c */ /* 0x040fe40000001850 */
[----:B------:R2:W-:Y:S01]  /*8bf0*/  MUFU.EX2 R235, R145 ;  /* 0x0000009100eb7308 */ /* 0x0005e20000000800 */
[C---:B------:R-:W-:Y:S02]  /*8c00*/  FMUL.FTZ R92, R132.reuse, R92 ;  /* 0x0000005c845c7220 */ /* 0x040fe40000410000 */
[C---:B------:R-:W-:Y:S01]  /*8c10*/  FMUL.FTZ R93, R132.reuse, R93 ;  /* 0x0000005d845d7220 */ /* 0x040fe20000410000 */
[----:B-----5:R-:W-:Y:S01]  /*8c20*/  LDSM.16.MT88.4 R152, [R134+UR4+0x3900] ;  /* 0x003900048698783b */ /* 0x020fe20008004200 */
[C---:B------:R-:W-:Y:S01]  /*8c30*/  FMUL.FTZ R94, R3.reuse, R94 ;  /* 0x0000005e035e7220 */ /* 0x040fe20000410000 */
[C---:B---3--:R-:W-:Y:S04]  /*8c40*/  HMMA.16816.F32 R84, R136.reuse, R108, R84 ;  /* 0x0000006c8854723c */ /* 0x048fe80000001854 */
[----:B------:R-:W3:Y:S01]  /*8c50*/  MUFU.EX2 R178, R178 ;  /* 0x000000b200b27308 */ /* 0x000ee20000000800 */
[----:B------:R-:W-:Y:S01]  /*8c60*/  FMUL.FTZ R95, R3, R95 ;  /* 0x0000005f035f7220 */ /* 0x000fe20000410000 */
[----:B------:R-:W-:Y:S01]  /*8c70*/  F2FP.PACK_AB R102, R177, R176 ;  /* 0x000000b0b166723e */ /* 0x000fe200000000ff */
[C---:B------:R-:W-:Y:S01]  /*8c80*/  FMUL.FTZ R96, R132.reuse, R96 ;  /* 0x0000006084607220 */ /* 0x040fe20000410000 */
[C---:B------:R-:W-:Y:S01]  /*8c90*/  HMMA.16816.F32 R88, R136.reuse, R110, R88 ;  /* 0x0000006e8858723c */ /* 0x040fe20000001858 */
[----:B------:R-:W4:Y:S03]  /*8ca0*/  LDSM.16.MT88.4 R108, [R133+0x900] ;  /* 0x00090000856c783b */ /* 0x000f260000004200 */
[C---:B------:R-:W-:Y:S01]  /*8cb0*/  FMUL.FTZ R97, R132.reuse, R97 ;  /* 0x0000006184617220 */ /* 0x040fe20000410000 */
[----:B------:R-:W-:Y:S01]  /*8cc0*/  F2FP.PACK_AB R103, R181, R180 ;  /* 0x000000b4b567723e */ /* 0x000fe200000000ff */
[C---:B------:R-:W-:Y:S02]  /*8cd0*/  FMUL.FTZ R98, R3.reuse, R98 ;  /* 0x0000006203627220 */ /* 0x040fe40000410000 */
[C---:B-1----:R-:W-:Y:S01]  /*8ce0*/  HMMA.16816.F32 R92, R136.reuse, R104, R92 ;  /* 0x00000068885c723c */ /* 0x042fe2000000185c */
[----:B--2---:R-:W-:Y:S03]  /*8cf0*/  LDSM.16.MT88.4 R144, [R135+UR4+0x3900] ;  /* 0x003900048790783b */ /* 0x004fe60008004200 */
[C---:B------:R-:W-:Y:S02]  /*8d00*/  FMUL.FTZ R99, R3.reuse, R99 ;  /* 0x0000006303637220 */ /* 0x040fe40000410000 */
[----:B------:R-:W-:Y:S02]  /*8d10*/  FFMA.FTZ R167, R132, R207, R167 ;  /* 0x000000cf84a77223 */ /* 0x000fe400000100a7 */
[----:B------:R-:W-:Y:S03]  /*8d20*/  FFMA.FTZ R171, R3, R208, R171 ;  /* 0x000000d003ab7223 */ /* 0x000fe600000100ab */
[----:B------:R-:W-:Y:S01]  /*8d30*/  HMMA.16816.F32 R96, R136, R106, R96 ;  /* 0x0000006a8860723c */ /* 0x000fe20000001860 */
[----:B------:R-:W1:Y:S02]  /*8d40*/  LDSM.16.MT88.4 R104, [R164+0x2900] ;  /* 0x00290000a468783b */ /* 0x000e640000004200 */
[----:B---3--:R-:W-:Y:S01]  /*8d50*/  F2FP.PACK_AB R101, R178, R179 ;  /* 0x000000b3b265723e */ /* 0x008fe200000000ff */
[----:B------:R-:W-:Y:S02]  /*8d60*/  FADD.FTZ R166, R166, R167 ;  /* 0x000000a7a6a67221 */ /* 0x000fe40000010000 */
[----:B------:R-:W-:Y:S01]  /*8d70*/  FADD.FTZ R170, R170, R171 ;  /* 0x000000abaaaa7221 */ /* 0x000fe20000010000 */
[----:B------:R-:W-:Y:S01]  /*8d80*/  F2FP.PACK_AB R136, R229, R228 ;  /* 0x000000e4e588723e */ /* 0x000fe200000000ff */
[----:B------:R-:W-:Y:S01]  /*8d90*/  FADD.FTZ R165, R165, R166 ;  /* 0x000000a6a5a57221 */ /* 0x000fe20000010000 */
[----:B------:R-:W-:Y:S01]  /*8da0*/  F2FP.PACK_AB R138, R231, R230 ;  /* 0x000000e6e78a723e */ /* 0x000fe200000000ff */
[C---:B------:R-:W-:Y:S05]  /*8db0*/  HMMA.16816.F32 R4, R100.reuse, R112, R4 ;  /* 0x000000706404723c */ /* 0x040fea0000001804 */
[----:B------:R-:W-:Y:S01]  /*8dc0*/  F2FP.PACK_AB R137, R233, R232 ;  /* 0x000000e8e989723e */ /* 0x000fe200000000ff */
[----:B------:R-:W-:Y:S01]  /*8dd0*/  FADD.FTZ R169, R169, R170 ;  /* 0x000000aaa9a97221 */ /* 0x000fe20000010000 */
[----:B------:R-:W-:Y:S01]  /*8de0*/  F2FP.PACK_AB R139, R235, R234 ;  /* 0x000000eaeb8b723e */ /* 0x000fe200000000ff */
        /* <DEDUP_REMOVED lines=8> */
[----:B------:R-:W2:Y:S03]  /*8e70*/  LDSM.16.MT88.4 R108, [R135+UR4+0x4900] ;  /* 0x00490004876c783b */ /* 0x000ea60008004200 */
[----:B------:R-:W-:Y:S02]  /*8e80*/  FADD.FTZ R3, R174, R3 ;  /* 0x00000003ae037221 */ /* 0x000fe40000010000 */
[----:B------:R-:W-:Y:S02]  /*8e90*/  FADD.FTZ R179, R178, R179 ;  /* 0x000000b3b2b37221 */ /* 0x000fe40000010000 */
[C---:B------:R-:W-:Y:S04]  /*8ea0*/  HMMA.16816.F32 R20, R100.reuse, R116, R20 ;  /* 0x000000746414723c */ /* 0x040fe80000001814 */
[----:B------:R-:W-:Y:S01]  /*8eb0*/  FADD.FTZ R176, R176, R3 ;  /* 0x00000003b0b07221 */ /* 0x000fe20000010000 */
[----:B------:R-:W-:Y:S01]  /*8ec0*/  IADD3 R3, R213, -0x2, RZ ;  /* 0xfffffffed5037810 */ /* 0x000fe20007ffe0ff */
[----:B------:R-:W-:Y:S02]  /*8ed0*/  FADD.FTZ R180, R180, R179 ;  /* 0x000000b3b4b47221 */ /* 0x000fe40000010000 */
[C---:B------:R-:W-:Y:S01]  /*8ee0*/  HMMA.16816.F32 R24, R100.reuse, R118, R24 ;  /* 0x000000766418723c */ /* 0x040fe20000001818 */
[----:B------:R-:W-:Y:S02]  /*8ef0*/  LDSM.16.MT88.4 R116, [R164+0x4900] ;  /* 0x00490000a474783b */ /* 0x000fe40000004200 */
[----:B------:R-:W-:Y:S01]  /*8f00*/  ISETP.GE.AND P0, PT, R3, R194, PT ;  /* 0x000000c20300720c */ /* 0x000fe20003f06270 */
        /* <DEDUP_REMOVED lines=13> */
[C---:B-1----:R-:W-:Y:S08]  /*8fe0*/  HMMA.16816.F32 R60, R100.reuse, R104, R60 ;  /* 0x00000068643c723c */ /* 0x042ff0000000183c */
[C---:B------:R-:W-:Y:S01]  /*8ff0*/  HMMA.16816.F32 R64, R100.reuse, R106, R64 ;  /* 0x0000006a6440723c */ /* 0x040fe20000001840 */
[----:B------:R-:W1:Y:S07]  /*9000*/  LDSM.16.MT88.4 R104, [R134+UR4+0x4900] ;  /* 0x004900048668783b */ /* 0x000e6e0008004200 */
[C---:B--2---:R-:W-:Y:S08]  /*9010*/  HMMA.16816.F32 R68, R100.reuse, R108, R68 ;  /* 0x0000006c6444723c */ /* 0x044ff00000001844 */
[C---:B------:R-:W-:Y:S01]  /*9020*/  HMMA.16816.F32 R72, R100.reuse, R110, R72 ;  /* 0x0000006e6448723c */ /* 0x040fe20000001848 */
[----:B------:R-:W2:Y:S07]  /*9030*/  LDSM.16.MT88.4 R108, [R135+UR4+0x1100] ;  /* 0x00110004876c783b */ /* 0x000eae0008004200 */
[C---:B------:R-:W-:Y:S08]  /*9040*/  HMMA.16816.F32 R76, R100.reuse, R112, R76 ;  /* 0x00000070644c723c */ /* 0x040ff0000000184c */
[C---:B------:R-:W-:Y:S01]  /*9050*/  HMMA.16816.F32 R80, R100.reuse, R114, R80 ;  /* 0x000000726450723c */ /* 0x040fe20000001850 */
[----:B------:R-:W3:Y:S07]  /*9060*/  LDSM.16.MT88.4 R112, [R134+UR4+0x1100] ;  /* 0x001100048670783b */ /* 0x000eee0008004200 */
[C---:B-1----:R-:W-:Y:S08]  /*9070*/  HMMA.16816.F32 R84, R100.reuse, R104, R84 ;  /* 0x000000686454723c */ /* 0x042ff00000001854 */
[C---:B------:R-:W-:Y:S01]  /*9080*/  HMMA.16816.F32 R88, R100.reuse, R106, R88 ;  /* 0x0000006a6458723c */ /* 0x040fe20000001858 */
[----:B------:R-:W1:Y:S07]  /*9090*/  LDSM.16.MT88.4 R104, [R135+UR4+0x3100] ;  /* 0x003100048768783b */ /* 0x000e6e0008004200 */
[C---:B------:R-:W-:Y:S08]  /*90a0*/  HMMA.16816.F32 R92, R100.reuse, R116, R92 ;  /* 0x00000074645c723c */ /* 0x040ff0000000185c */
        /* <DEDUP_REMOVED lines=16> */
[----:B------:R-:W2:Y:S03]  /*91b0*/  LDSM.16.MT88.4 R108, [R134+UR4+0x3100] ;  /* 0x00310004866c783b */ /* 0x000ea60008004200 */
        /* <DEDUP_REMOVED lines=8> */
[C---:B---3--:R-:W-:Y:S04]  /*9240*/  HMMA.16816.F32 R20, R100.reuse, R112, R20 ;  /* 0x000000706414723c */ /* 0x048fe80000001814 */
[----:B------:R-:W-:Y:S02]  /*9250*/  FADD.FTZ R207, R231, R230 ;  /* 0x000000e6e7cf7221 */ /* 0x000fe40000010000 */
[----:B------:R-:W-:Y:S02]  /*9260*/  FADD.FTZ R208, R235, R208 ;  /* 0x000000d0ebd07221 */ /* 0x000fe40000010000 */
[C---:B------:R-:W-:Y:S01]  /*9270*/  HMMA.16816.F32 R24, R100.reuse, R114, R24 ;  /* 0x000000726418723c */ /* 0x040fe20000001818 */
[----:B------:R-:W3:Y:S07]  /*9280*/  LDSM.16.MT88.4 R112, [R164+0x3100] ;  /* 0x00310000a470783b */ /* 0x000eee0000004200 */
[C---:B------:R-:W-:Y:S08]  /*9290*/  HMMA.16816.F32 R28, R100.reuse, R124, R28 ;  /* 0x0000007c641c723c */ /* 0x040ff0000000181c */
[C---:B------:R-:W-:Y:S01]  /*92a0*/  HMMA.16816.F32 R32, R100.reuse, R126, R32 ;  /* 0x0000007e6420723c */ /* 0x040fe20000001820 */
[----:B------:R-:W-:Y:S07]  /*92b0*/  LDSM.16.MT88.4 R124, [R135+UR4+0x1900] ;  /* 0x00190004877c783b */ /* 0x000fee0008004200 */
[C---:B-1----:R-:W-:Y:S08]  /*92c0*/  HMMA.16816.F32 R36, R100.reuse, R104, R36 ;  /* 0x000000686424723c */ /* 0x042ff00000001824 */
[C---:B------:R-:W-:Y:S01]  /*92d0*/  HMMA.16816.F32 R40, R100.reuse, R106, R40 ;  /* 0x0000006a6428723c */ /* 0x040fe20000001828 */
[----:B------:R-:W1:Y:S07]  /*92e0*/  LDSM.16.MT88.4 R104, [R135+UR4+0x5100] ;  /* 0x005100048768783b */ /* 0x000e6e0008004200 */
[C---:B----4-:R-:W-:Y:S08]  /*92f0*/  HMMA.16816.F32 R44, R100.reuse, R116, R44 ;  /* 0x00000074642c723c */ /* 0x050ff0000000182c */
[C---:B------:R-:W-:Y:S01]  /*9300*/  HMMA.16816.F32 R48, R100.reuse, R118, R48 ;  /* 0x000000766430723c */ /* 0x040fe20000001830 */
[----:B------:R-:W4:Y:S07]  /*9310*/  LDSM.16.MT88.4 R116, [R133+0x5100] ;  /* 0x005100008574783b */ /* 0x000f2e0000004200 */
[C---:B--2---:R-:W-:Y:S08]  /*9320*/  HMMA.16816.F32 R52, R100.reuse, R108, R52 ;  /* 0x0000006c6434723c */ /* 0x044ff00000001834 */
[C---:B------:R-:W-:Y:S01]  /*9330*/  HMMA.16816.F32 R56, R100.reuse, R110, R56 ;  /* 0x0000006e6438723c */ /* 0x040fe20000001838 */
[----:B------:R-:W2:Y:S07]  /*9340*/  LDSM.16.MT88.4 R108, [R134+UR4+0x5100] ;  /* 0x00510004866c783b */ /* 0x000eae0008004200 */
[C---:B---3--:R-:W-:Y:S08]  /*9350*/  HMMA.16816.F32 R60, R100.reuse, R112, R60 ;  /* 0x00000070643c723c */ /* 0x048ff0000000183c */
[C---:B------:R-:W-:Y:S01]  /*9360*/  HMMA.16816.F32 R64, R100.reuse, R114, R64 ;  /* 0x000000726440723c */ /* 0x040fe20000001840 */
[----:B------:R-:W3:Y:S07]  /*9370*/  LDSM.16.MT88.4 R112, [R164+0x5100] ;  /* 0x00510000a470783b */ /* 0x000eee0000004200 */
[C---:B-1----:R-:W-:Y:S08]  /*9380*/  HMMA.16816.F32 R68, R100.reuse, R104, R68 ;  /* 0x000000686444723c */ /* 0x042ff00000001844 */
[C---:B------:R-:W-:Y:S01]  /*9390*/  HMMA.16816.F32 R72, R100.reuse, R106, R72 ;  /* 0x0000006a6448723c */ /* 0x040fe20000001848 */
[----:B------:R-:W-:Y:S07]  /*93a0*/  LDSM.16.MT88.4 R104, [R134+UR4+0x1900] ;  /* 0x001900048668783b */ /* 0x000fee0008004200 */
[C---:B----4-:R-:W-:Y:S08]  /*93b0*/  HMMA.16816.F32 R76, R100.reuse, R116, R76 ;  /* 0x00000074644c723c */ /* 0x050ff0000000184c */
[C---:B------:R-:W-:Y:S01]  /*93c0*/  HMMA.16816.F32 R80, R100.reuse, R118, R80 ;  /* 0x000000766450723c */ /* 0x040fe20000001850 */
[----:B------:R-:W1:Y:S07]  /*93d0*/  LDSM.16.MT88.4 R116, [R133+0x1900] ;  /* 0x001900008574783b */ /* 0x000e6e0000004200 */
[C---:B--2---:R-:W-:Y:S08]  /*93e0*/  HMMA.16816.F32 R84, R100.reuse, R108, R84 ;  /* 0x0000006c6454723c */ /* 0x044ff00000001854 */
[C---:B------:R-:W-:Y:S08]  /*93f0*/  HMMA.16816.F32 R88, R100.reuse, R110, R88 ;  /* 0x0000006e6458723c */ /* 0x040ff00000001858 */
[C---:B---3--:R-:W-:Y:S08]  /*9400*/  HMMA.16816.F32 R92, R100.reuse, R112, R92 ;  /* 0x00000070645c723c */ /* 0x048ff0000000185c */
[----:B------:R-:W-:Y:S08]  /*9410*/  HMMA.16816.F32 R96, R100, R114, R96 ;  /* 0x000000726460723c */ /* 0x000ff00000001860 */
[C---:B------:R-:W-:Y:S01]  /*9420*/  HMMA.16816.F32 R128, R136.reuse, R124, R4 ;  /* 0x0000007c8880723c */ /* 0x040fe20000001804 */
[----:B------:R-:W2:Y:S07]  /*9430*/  LDSM.16.MT88.4 R4, [R133+0x5900] ;  /* 0x005900008504783b */ /* 0x000eae0000004200 */
[C---:B------:R-:W-:Y:S01]  /*9440*/  HMMA.16816.F32 R124, R136.reuse, R126, R8 ;  /* 0x0000007e887c723c */ /* 0x040fe20000001808 */
[----:B------:R-:W3:Y:S07]  /*9450*/  LDSM.16.MT88.4 R8, [R134+UR4+0x5900] ;  /* 0x005900048608783b */ /* 0x000eee0008004200 */
        /* <DEDUP_REMOVED lines=36> */
[----:B------:R-:W-:Y:S01]  /*96a0*/  @!P2 LEA.HI.X.SX32 R6, R3, UR8, 0x1, P0 ;  /* 0x000000080306ac11 */ /* 0x000fe200080f0eff */
        /* <DEDUP_REMOVED lines=29> */
[----:B------:R-:W-:Y:S01]  /*9880*/  IADD3.X R9, RZ, R4, R215, P1, P0 ;  /* 0x00000004ff097210 */ /* 0x000fe20000fe04d7 */
[----:B------:R-:W-:Y:S01]  /*9890*/  IMAD.U32 R4, RZ, RZ, UR20 ;  /* 0x00000014ff047e24 */ /* 0x000fe2000f8e00ff */
[C---:B---3--:R-:W-:Y:S03]  /*98a0*/  IADD3 R16, P0, R3.reuse, R220, RZ ;  /* 0x000000dc03107210 */ /* 0x048fe60007f1e0ff */
[----:B------:R-:W-:Y:S02]  /*98b0*/  IMAD R4, R4, 0x3000, R201 ;  /* 0x0000300004047824 */ /* 0x000fe400078e02c9 */
[C---:B----4-:R-:W-:Y:S01]  /*98c0*/  IMAD.X R17, R6.reuse, 0x1, R221, P0 ;  /* 0x0000000106117824 */ /* 0x050fe200000e06dd */
[C---:B------:R-:W-:Y:S05]  /*98d0*/  IADD3 R14, P0, R3.reuse, R217, RZ ;  /* 0x000000d9030e7210 */ /* 0x040fea0007f1e0ff */
[----:B------:R-:W-:Y:S01]  /*98e0*/  IMAD.X R15, R6, 0x1, R218, P0 ;  /* 0x00000001060f7824 */ /* 0x000fe200000e06da */
[----:B------:R-:W-:Y:S01]  /*98f0*/  IADD3 R18, P0, R3, R214, RZ ;  /* 0x000000d603127210 */ /* 0x000fe20007f1e0ff */
[----:B------:R-:W-:Y:S04]  /*9900*/  IMAD.SHL.U32 R3, R4, 0x2, RZ ;  /* 0x0000000204037824 */ /* 0x000fe800078e00ff */
[----:B------:R-:W-:Y:S01]  /*9910*/  IMAD.X R19, R6, 0x1, R215, P0 ;  /* 0x0000000106137824 */ /* 0x000fe200000e06d7 */
[----:B------:R1:W-:Y:S01]  /*9920*/  LDGSTS.E.BYPASS.LTC128B.128 [R3+0xc100], [R16.64], !P5 ;  /* 0x0c10000010037fae */ /* 0x0003e2000e901d4e */
[----:B------:R-:W-:Y:S03]  /*9930*/  ISETP.NE.U32.AND P0, PT, R219, RZ, PT ;  /* 0x000000ffdb00720c */ /* 0x000fe60003f05070 */
[----:B------:R1:W-:Y:S04]  /*9940*/  LDGSTS.E.BYPASS.LTC128B.128 [R3+0xe100], [R14.64], !P4 ;  /* 0x0e1000000e037fae */ /* 0x0003e8000e101d4e */
[----:B------:R1:W-:Y:S06]  /*9950*/  LDGSTS.E.BYPASS.LTC128B.128 [R3+0x10100], [R18.64], !P6 ;  /* 0x1010000012037fae */ /* 0x0003ec000f101d4e */
[----:B------:R1:W-:Y:S01]  /*9960*/  LDGSTS.E.BYPASS.LTC128B.128.ZFILL [R3+0xd100], [R12.64], P0 ;  /* 0x0d1000000c037fae */ /* 0x0003e20008141d4e */
[----:B------:R-:W-:Y:S11]  /*9970*/  ISETP.NE.U32.AND P0, PT, R216, RZ, PT ;  /* 0x000000ffd800720c */ /* 0x000ff60003f05070 */
[----:B------:R-:W-:Y:S02]  /*9980*/  @!UPT UIADD3 URZ, URZ, URZ, URZ ;  /* 0x0000003f3f3ff290 */ /* 0x000fe4000fffe03f */
[----:B------:R1:W-:Y:S01]  /*9990*/  LDGSTS.E.BYPASS.LTC128B.128.ZFILL [R3+0xf100], [R10.64], P0 ;  /* 0x0f1000000a037fae */ /* 0x0003e20008141d4e */
[----:B------:R-:W-:Y:S11]  /*99a0*/  ISETP.NE.U32.AND P0, PT, R211, RZ, PT ;  /* 0x000000ffd300720c */ /* 0x000ff60003f05070 */
[----:B------:R-:W-:Y:S02]  /*99b0*/  @!UPT UIADD3 URZ, URZ, URZ, URZ ;  /* 0x0000003f3f3ff290 */ /* 0x000fe4000fffe03f */
[----:B------:R1:W-:Y:S02]  /*99c0*/  LDGSTS.E.BYPASS.LTC128B.128.ZFILL [R3+0x11100], [R8.64], P0 ;  /* 0x1110000008037fae */ /* 0x0003e40008141d4e */
.L_x_1016:
[----:B------:R-:W-:Y:S01]  /*99d0*/  UIADD3 UR4, UR5, 0x1, URZ ;  /* 0x0000000105047890 */ /* 0x000fe2000fffe03f */
[----:B------:R-:W0:Y:S01]  /*99e0*/  LDGDEPBAR ;  /* 0x00000000000079af */ /* 0x000e220000000000 */
[----:B------:R-:W-:Y:S01]  /*99f0*/  UISETP.GE.AND UP0, UPT, UR5, 0x1, UPT ;  /* 0x000000010500788c */ /* 0x000fe2000bf06270 */
[C---:B------:R-:W-:Y:S01]  /*9a00*/  ISETP.GT.AND P0, PT, R213.reuse, R222, PT ;  /* 0x000000ded500720c */ /* 0x040fe20003f04270 */
[----:B-1----:R-:W-:Y:S01]  /*9a10*/  IMAD.MOV.U32 R3, RZ, RZ, R0 ;  /* 0x000000ffff037224 */ /* 0x002fe200078e0000 */
[----:B------:R-:W-:Y:S01]  /*9a20*/  IADD3 R213, R213, -0x1, RZ ;  /* 0xffffffffd5d57810 */ /* 0x000fe20007ffe0ff */
[----:B------:R-:W-:Y:S01]  /*9a30*/  USEL UR5, UR4, URZ, !UP0 ;  /* 0x0000003f04057287 */ /* 0x000fe2000c000000 */
[----:B------:R-:W-:Y:S09]  /*9a40*/  IMAD.MOV.U32 R132, RZ, RZ, R2 ;  /* 0x000000ffff847224 */ /* 0x000ff200078e0002 */
[----:B------:R-:W-:-:S05]  /*9a50*/  @P0 BRA `(.L_x_1017) ;  /* 0xffffc5b000000947 */ /* 0x000fca000383ffff */
.L_x_1006:
[----:B------:R-:W-:Y:S01]  /*9a60*/  ULEA UR4, UR6, 0x7f, 0x7 ;  /* 0x0000007f06047891 */ /* 0x000fe2000f8e383f */
[----:B------:R-:W-:-:S02]  /*9a70*/  ISETP.GE.AND P0, PT, R197, 0x1, PT ;  /* 0x00000001c500780c */ /* 0x000fc40003f06270 */
[----:B------:R-:W-:Y:S01]  /*9a80*/  ULDC.64 UR6, c[0x0][0x2c8] ;  /* 0x0000b20000067ab9 */ /* 0x000fe20000000a00 */
[----:B------:R-:W-:Y:S01]  /*9a90*/  IADD3 R5, R195, 0x1, -R204 ;  /* 0x00000001c3057810 */ /* 0x000fe20007ffe8cc */
[----:B------:R-:W-:-:S07]  /*9aa0*/  UIMAD.WIDE.U32 UR24, UR4, UR6, URZ ;  /* 0x00000006041872a5 */ /* 0x000fce000f8e003f */
[----:B------:R-:W-:Y:S02]  /*9ab0*/  @UP1 UMOV UR21, UR25 ;  /* 0x0000001900151c82 */ /* 0x000fe40008000000 */
[----:B------:R-:W-:-:S06]  /*9ac0*/  @UP1 USHF.R.U32.HI UR4, URZ, UR7, UR21 ;  /* 0x000000073f041299 */ /* 0x000fcc0008011615 */
[----:B------:R-:W-:-:S04]  /*9ad0*/  IADD3 R5, R5, UR4, RZ ;  /* 0x0000000405057c10 */ /* 0x000fc8000fffe0ff */
[----:B------:R-:W-:Y:S01]  /*9ae0*/  IADD3 R4, R5, -c[0x0][0x324], RZ ;  /* 0x8000c90005047a10 */ /* 0x000fe20007ffe0ff */
[----:B------:R-:W-:Y:S05]  /*9af0*/  @!P0 BRA `(.L_x_1018) ;  /* 0x000000f000008947 */ /* 0x000fea0003800000 */
        /* <DEDUP_REMOVED lines=9> */
.L_x_1019:
[----:B------:R-:W-:-:S04]  /*9b90*/  MOV R3, 0x1 ;  /* 0x0000000100037802 */ /* 0x000fc80000000f00 */
[----:B------:R-:W-:-:S13]  /*9ba0*/  ISETP.NE.AND P0, PT, R3, c[0x0][0x32c], PT ;  /* 0x0000cb0003007a0c */ /* 0x000fda0003f05270 */
[----:B------:R-:W-:-:S05]  /*9bb0*/  @P0 IMAD.HI.U32 R3, R5, c[0x0][0x330], RZ ;  /* 0x0000cc0005030a27 */ /* 0x000fca00078e00ff */
[----:B------:R-:W-:-:S05]  /*9bc0*/  @P0 SHF.R.U32.HI R5, RZ, c[0x0][0x334], R3 ;  /* 0x0000cd00ff050a19 */ /* 0x000fca0000011603 */
.L_x_1020:
[----:B------:R-:W-:-:S05]  /*9bd0*/  IMAD R5, R5, c[0x0][0x32c], RZ ;  /* 0x0000cb0005057a24 */ /* 0x000fca00078e02ff */
[----:B------:R-:W-:-:S04]  /*9be0*/  IMNMX R4, R4, R5, !PT ;  /* 0x0000000504047217 */ /* 0x000fc80007800200 */
.L_x_1018:
        /* <DEDUP_REMOVED lines=13> */
[----:B------:R-:W-:Y:S01]  /*9cc0*/  IMAD.SHL.U32 R220, R210, 0x2, RZ ;  /* 0x00000002d2dc7824 */ /* 0x000fe200078e00ff */
[----:B------:R-:W-:Y:S01]  /*9cd0*/  SHF.R.S32.HI R215, RZ, 0x1f, R192 ;  /* 0x0000001fffd77819 */ /* 0x000fe200000114c0 */
[----:B------:R-:W-:Y:S01]  /*9ce0*/  IMAD.SHL.U32 R217, R209, 0x2, RZ ;  /* 0x00000002d1d97824 */ /* 0x000fe200078e00ff */
[----:B------:R-:W-:Y:S01]  /*9cf0*/  SEL R219, RZ, 0x10, P5 ;  /* 0x00000010ffdb7807 */ /* 0x000fe20002800000 */
[----:B------:R-:W-:Y:S01]  /*9d00*/  IMAD.SHL.U32 R214, R192, 0x2, RZ ;  /* 0x00000002c0d67824 */ /* 0x000fe200078e00ff */
[----:B------:R-:W-:-:S02]  /*9d10*/  SEL R216, RZ, 0x10, P4 ;  /* 0x00000010ffd87807 */ /* 0x000fc40002000000 */
[----:B------:R-:W-:Y:S02]  /*9d20*/  SHF.L.U64.HI R221, R210, 0x1, R221 ;  /* 0x00000001d2dd7819 */ /* 0x000fe400000102dd */
[----:B------:R-:W-:Y:S02]  /*9d30*/  SHF.L.U64.HI R218, R209, 0x1, R218 ;  /* 0x00000001d1da7819 */ /* 0x000fe400000102da */
[----:B------:R-:W-:Y:S02]  /*9d40*/  SHF.L.U64.HI R215, R192, 0x1, R215 ;  /* 0x00000001c0d77819 */ /* 0x000fe400000102d7 */
[----:B------:R-:W-:Y:S02]  /*9d50*/  SEL R186, R186, 0xffffffe0, !P0 ;  /* 0xffffffe0baba7807 */ /* 0x000fe40004000000 */
.L_x_1024:
        /* <DEDUP_REMOVED lines=65> */
.L_x_1022:
        /* <DEDUP_REMOVED lines=10> */
[C---:B-1----:R-:W-:Y:S01]  /*a210*/  HMMA.16816.F32 R12, R136.reuse, R16, RZ ;  /* 0x00000010880c723c */ /* 0x042fe200000018ff */
[----:B------:R-:W1:Y:S07]  /*a220*/  LDSM.16.M88.4 R164, [R0+0xc100] ;  /* 0x00c1000000a4783b */ /* 0x000e6e0000000200 */
[C---:B------:R-:W-:Y:S01]  /*a230*/  HMMA.16816.F32 R16, R136.reuse, R18, RZ ;  /* 0x000000128810723c */ /* 0x040fe200000018ff */
[----:B------:R-:W-:Y:S07]  /*a240*/  LDSM.16.M88.4 R168, [R2+0xc100] ;  /* 0x00c1000002a8783b */ /* 0x000fee0000000200 */
[C---:B------:R-:W-:Y:S01]  /*a250*/  HMMA.16816.F32 R20, R136.reuse, R24, RZ ;  /* 0x000000188814723c */ /* 0x040fe200000018ff */
[----:B------:R-:W-:Y:S07]  /*a260*/  LDSM.16.M88.4 R176, [R0+0xe100] ;  /* 0x00e1000000b0783b */ /* 0x000fee0000000200 */
[C---:B------:R-:W-:Y:S01]  /*a270*/  HMMA.16816.F32 R24, R136.reuse, R26, RZ ;  /* 0x0000001a8818723c */ /* 0x040fe200000018ff */
[----:B------:R-:W-:Y:S07]  /*a280*/  LDSM.16.M88.4 R180, [R189+UR4+0x10100] ;  /* 0x01010004bdb4783b */ /* 0x000fee0008000200 */
[C---:B------:R-:W-:Y:S01]  /*a290*/  HMMA.16816.F32 R28, R136.reuse, R32, RZ ;  /* 0x00000020881c723c */ /* 0x040fe200000018ff */
[----:B------:R-:W0:Y:S07]  /*a2a0*/  LDGDEPBAR ;  /* 0x00000000000079af */ /* 0x000e2e0000000000 */
[----:B------:R-:W-:Y:S01]  /*a2b0*/  HMMA.16816.F32 R32, R136, R34, RZ ;  /* 0x000000228820723c */ /* 0x000fe200000018ff */
[----:B------:R-:W2:Y:S07]  /*a2c0*/  LDSM.16.M88.4 R136, [R0+0xc900] ;  /* 0x00c900000088783b */ /* 0x000eae0000000200 */
        /* <DEDUP_REMOVED lines=12> */
[C---:B-1----:R-:W-:Y:S01]  /*a390*/  HMMA.16816.F32 R4, R140.reuse, R164, R4 ;  /* 0x000000a48c04723c */ /* 0x042fe20000001804 */
[----:B------:R-:W1:Y:S07]  /*a3a0*/  LDSM.16.M88.4 R160, [R2+0xd100] ;  /* 0x00d1000002a0783b */ /* 0x000e6e0000000200 */
[C---:B------:R-:W-:Y:S01]  /*a3b0*/  HMMA.16816.F32 R8, R140.reuse, R166, R8 ;  /* 0x000000a68c08723c */ /* 0x040fe20000001808 */
[----:B------:R-:W-:Y:S07]  /*a3c0*/  LDSM.16.M88.4 R164, [R189+UR4+0xf900] ;  /* 0x00f90004bda4783b */ /* 0x000fee0008000200 */
[C---:B--2---:R-:W-:Y:S08]  /*a3d0*/  HMMA.16816.F32 R12, R140.reuse, R136, R12 ;  /* 0x000000888c0c723c */ /* 0x044ff0000000180c */
[C---:B------:R-:W-:Y:S01]  /*a3e0*/  HMMA.16816.F32 R16, R140.reuse, R138, R16 ;  /* 0x0000008a8c10723c */ /* 0x040fe20000001810 */
[----:B------:R-:W2:Y:S07]  /*a3f0*/  LDSM.16.M88.4 R136, [R2+0xd900] ;  /* 0x00d900000288783b */ /* 0x000eae0000000200 */
        /* <DEDUP_REMOVED lines=106> */
[C---:B------:R-:W-:Y:S04]  /*aaa0*/  HMMA.16816.F32 R16, R172.reuse, R138, R16 ;  /* 0x0000008aac10723c */ /* 0x040fe80000001810 */
[----:B------:R-:W-:Y:S02]  /*aab0*/  FMUL.FTZ R165, R4, c[0x0][0x320] ;  /* 0x0000c80004a57a20 */ /* 0x000fe40000410000 */
[----:B------:R-:W-:Y:S02]  /*aac0*/  FMUL.FTZ R145, R5, c[0x0][0x320] ;  /* 0x0000c80005917a20 */ /* 0x000fe40000410000 */
[C---:B---3--:R-:W-:Y:S02]  /*aad0*/  HMMA.16816.F32 R20, R172.reuse, R140, R20 ;  /* 0x0000008cac14723c */ /* 0x048fe40000001814 */
[----:B------:R-:W1:Y:S02]  /*aae0*/  MUFU.TANH R165, R165 ;  /* 0x000000a500a57308 */ /* 0x000e640000002400 */
        /* <DEDUP_REMOVED lines=11> */
[----:B------:R-:W-:Y:S01]  /*aba0*/  FMUL.FTZ R14, R14, c[0x0][0x320] ;  /* 0x0000c8000e0e7a20 */ /* 0x000fe20000410000 */
[----:B-1----:R-:W-:Y:S01]  /*abb0*/  FMNMX.FTZ R0, R165, R133, !PT ;  /* 0x00000085a5007209 */ /* 0x002fe20007810000 */
        /* <DEDUP_REMOVED lines=16> */
[----:B-1----:R-:W1:Y:S01]  /*acc0*/  LDSM.16.M88.4 R8, [R190+0x11900] ;  /* 0x01190000be08783b */ /* 0x002e620000000200 */
[----:B------:R-:W-:Y:S08]  /*acd0*/  DEPBAR.LE SB0, 0x2 ;  /* 0x000080800000791a */ /* 0x000ff00000000000 */
[----:B------:R3:W-:Y:S01]  /*ace0*/  MUFU.TANH R179, R13 ;  /* 0x0000000d00b37308 */ /* 0x0007e20000002400 */
[----:B------:R-:W-:Y:S01]  /*acf0*/  BAR.SYNC.DEFER_BLOCKING 0x0 ;  /* 0x0000000000007b1d */ /* 0x000fe20000010000 */
[----:B--2---:R-:W-:Y:S02]  /*ad00*/  FMNMX.FTZ R0, R145, R0, !PT ;  /* 0x0000000091007209 */ /* 0x004fe40007810000 */
[----:B---3--:R-:W-:Y:S05]  /*ad10*/  FMNMX.FTZ R13, R166, R3, !PT ;  /* 0x00000003a60d7209 */ /* 0x008fea0007810000 */
[----:B------:R-:W-:Y:S01]  /*ad20*/  LDSM.16.MT88.4 R140, [R134+UR4+0x2900] ;  /* 0x00290004868c783b */ /* 0x000fe20008004200 */
[----:B------:R-:W2:Y:S01]  /*ad30*/  MUFU.TANH R164, R164 ;  /* 0x000000a400a47308 */ /* 0x000ea20000002400 */
[C---:B-1----:R-:W-:Y:S09]  /*ad40*/  HMMA.16816.F32 R28, R172.reuse, R8, R28 ;  /* 0x00000008ac1c723c */ /* 0x042ff2000000181c */
[----:B------:R-:W1:Y:S01]  /*ad50*/  MUFU.TANH R167, R167 ;  /* 0x000000a700a77308 */ /* 0x000e620000002400 */
[----:B------:R-:W-:Y:S09]  /*ad60*/  HMMA.16816.F32 R32, R172, R10, R32 ;  /* 0x0000000aac20723c */ /* 0x000ff20000001820 */
[----:B------:R-:W3:Y:S03]  /*ad70*/  MUFU.TANH R181, R181 ;  /* 0x000000b500b57308 */ /* 0x000ee60000002400 */
[----:B--2---:R-:W-:Y:S04]  /*ad80*/  FMNMX.FTZ R13, R164, R13, !PT ;  /* 0x0000000da40d7209 */ /* 0x004fe80007810000 */
[----:B------:R-:W-:Y:S03]  /*ad90*/  FMNMX.FTZ R13, R224, R13, !PT ;  /* 0x0000000de00d7209 */ /* 0x000fe60007810000 */
[----:B------:R-:W2:Y:S01]  /*ada0*/  MUFU.TANH R178, R14 ;  /* 0x0000000e00b27308 */ /* 0x000ea20000002400 */
[----:B------:R-:W-:Y:S01]  /*adb0*/  FMUL.FTZ R28, R28, c[0x0][0x320] ;  /* 0x0000c8001c1c7a20 */ /* 0x000fe20000410000 */
[----:B------:R-:W-:Y:S01]  /*adc0*/  FMNMX.FTZ R13, R182, R13, !PT ;  /* 0x0000000db60d7209 */ /* 0x000fe20007810000 */
[----:B------:R-:W-:Y:S01]  /*add0*/  FMUL.FTZ R29, R29, c[0x0][0x320] ;  /* 0x0000c8001d1d7a20 */ /* 0x000fe20000410000 */
[----:B-1----:R-:W-:Y:S01]  /*ade0*/  FMNMX.FTZ R0, R167, R0, !PT ;  /* 0x00000000a7007209 */ /* 0x002fe20007810000 */
[----:B------:R-:W-:Y:S02]  /*adf0*/  FMUL.FTZ R30, R30, c[0x0][0x320] ;  /* 0x0000c8001e1e7a20 */ /* 0x000fe40000410000 */
[----:B------:R-:W-:Y:S01]  /*ae00*/  FMUL.FTZ R31, R31, c[0x0][0x320] ;  /* 0x0000c8001f1f7a20 */ /* 0x000fe20000410000 */
[----:B------:R-:W-:Y:S01]  /*ae10*/  FMNMX.FTZ R0, R169, R0, !PT ;  /* 0x00000000a9007209 */ /* 0x000fe20007810000 */
[----:B------:R-:W-:Y:S01]  /*ae20*/  FMUL.FTZ R32, R32, c[0x0][0x320] ;  /* 0x0000c80020207a20 */ /* 0x000fe20000410000 */
[----:B------:R-:W1:Y:S01]  /*ae30*/  MUFU.TANH R176, R15 ;  /* 0x0000000f00b07308 */ /* 0x000e620000002400 */
[----:B------:R-:W-:Y:S02]  /*ae40*/  FMUL.FTZ R33, R33, c[0x0][0x320] ;  /* 0x0000c80021217a20 */ /* 0x000fe40000410000 */
[----:B------:R-:W-:Y:S01]  /*ae50*/  FMUL.FTZ R34, R34, c[0x0][0x320] ;  /* 0x0000c80022227a20 */ /* 0x000fe20000410000 */
[----:B---3--:R-:W-:Y:S01]  /*ae60*/  FMNMX.FTZ R0, R181, R0, !PT ;  /* 0x00000000b5007209 */ /* 0x008fe20007810000 */
[----:B------:R-:W-:Y:S03]  /*ae70*/  FMUL.FTZ R35, R35, c[0x0][0x320] ;  /* 0x0000c80023237a20 */ /* 0x000fe60000410000 */
[----:B------:R-:W-:Y:S02]  /*ae80*/  FMNMX.FTZ R0, R179, R0, !PT ;  /* 0x00000000b3007209 */ /* 0x000fe40007810000 */
[----:B------:R-:W3:Y:S01]  /*ae90*/  MUFU.TANH R177, R16 ;  /* 0x0000001000b17308 */ /* 0x000ee20000002400 */
[----:B--2---:R-:W-:Y:S09]  /*aea0*/  FMNMX.FTZ R13, R178, R13, !PT ;  /* 0x0000000db20d7209 */ /* 0x004ff20007810000 */
[----:B------:R-:W2:Y:S01]  /*aeb0*/  MUFU.TANH R163, R17 ;  /* 0x0000001100a37308 */ /* 0x000ea20000002400 */
[----:B-1----:R-:W-:Y:S09]  /*aec0*/  FMNMX.FTZ R13, R176, R13, !PT ;  /* 0x0000000db00d7209 */ /* 0x002ff20007810000 */
[----:B------:R-:W1:Y:S01]  /*aed0*/  MUFU.TANH R180, R18 ;  /* 0x0000001200b47308 */ /* 0x000e620000002400 */
[----:B---3--:R-:W-:Y:S09]  /*aee0*/  FMNMX.FTZ R0, R177, R0, !PT ;  /* 0x00000000b1007209 */ /* 0x008ff20007810000 */
[----:B------:R-:W3:Y:S01]  /*aef0*/  MUFU.TANH R162, R19 ;  /* 0x0000001300a27308 */ /* 0x000ee20000002400 */
[----:B--2---:R-:W-:Y:S02]  /*af00*/  FMNMX.FTZ R0, R163, R0, !PT ;  /* 0x00000000a3007209 */ /* 0x004fe40007810000 */
[----:B------:R-:W-:Y:S07]  /*af10*/  IADD3 R17, R134, UR4, RZ ;  /* 0x0000000486117c10 */ /* 0x000fee000fffe0ff */
        /* <DEDUP_REMOVED lines=40> */
[----:B------:R-:W-:Y:S01]  /*b1a0*/  LDSM.16.MT88.4 R12, [R135+UR4+0x100] ;  /* 0x00010004870c783b */ /* 0x000fe20008004200 */
[----:B-1----:R-:W-:Y:S07]  /*b1b0*/  FMNMX.FTZ R2, R11, R2, !PT ;  /* 0x000000020b027209 */ /* 0x002fee0007810000 */
        /* <DEDUP_REMOVED lines=15> */
[--C-:B------:R-:W-:Y:S02]  /*b2b0*/  FFMA.FTZ R231, R149, c[0x0][0x2d0], -R148.reuse ;  /* 0x0000b40095e77a23 */ /* 0x100fe40000010894 */
        /* <DEDUP_REMOVED lines=30> */
[--C-:B------:R-:W-:Y:S02]  /*b4a0*/  FFMA.FTZ R225, R156, c[0x0][0x2d0], -R145.reuse ;  /* 0x0000b4009ce17a23 */ /* 0x100fe40000010891 */
[----:B------:R-:W-:Y:S01]  /*b4b0*/  LDSM.16.MT88.4 R156, [R164+0x3900] ;  /* 0x00390000a49c783b */ /* 0x000fe20000004200 */
[--C-:B------:R-:W-:Y:S02]  /*b4c0*/  FFMA.FTZ R226, R154, c[0x0][0x2d0], -R145.reuse ;  /* 0x0000b4009ae27a23 */ /* 0x100fe40000010891 */
[----:B------:R-:W-:Y:S01]  /*b4d0*/  MUFU.EX2 R168, R168 ;  /* 0x000000a800a87308 */ /* 0x000fe20000000800 */
[--C-:B------:R-:W-:Y:S02]  /*b4e0*/  FFMA.FTZ R229, R152, c[0x0][0x2d0], -R145.reuse ;  /* 0x0000b40098e57a23 */ /* 0x100fe40000010891 */
[--C-:B------:R-:W-:Y:S02]  /*b4f0*/  FFMA.FTZ R230, R150, c[0x0][0x2d0], -R145.reuse ;  /* 0x0000b40096e67a23 */ /* 0x100fe40000010891 */
[C---:B--2---:R-:W-:Y:S01]  /*b500*/  FMUL.FTZ R6, R3.reuse, R130 ;  /* 0x0000008203067220 */ /* 0x044fe20000410000 */
[----:B------:R-:W-:Y:S01]  /*b510*/  LDSM.16.MT88.4 R152, [R134+UR4+0x3900] ;  /* 0x003900048698783b */ /* 0x000fe20008004200 */
[C---:B------:R-:W-:Y:S02]  /*b520*/  FMUL.FTZ R7, R3.reuse, R131 ;  /* 0x0000008303077220 */ /* 0x040fe40000410000 */
[C---:B------:R-:W-:Y:S01]  /*b530*/  FMUL.FTZ R10, R3.reuse, R126 ;  /* 0x0000007e030a7220 */ /* 0x040fe20000410000 */
[----:B------:R-:W2:Y:S01]  /*b540*/  MUFU.EX2 R167, R167 ;  /* 0x000000a700a77308 */ /* 0x000ea20000000800 */
[C---:B------:R-:W-:Y:S02]  /*b550*/  FMUL.FTZ R11, R3.reuse, R127 ;  /* 0x0000007f030b7220 */ /* 0x040fe40000410000 */
[----:B------:R-:W-:Y:S01]  /*b560*/  FMUL.FTZ R18, R3, R118 ;  /* 0x0000007603127220 */ /* 0x000fe20000410000 */
[----:B-1----:R-:W-:Y:S01]  /*b570*/  F2FP.PACK_AB R130, R169, R170 ;  /* 0x000000aaa982723e */ /* 0x002fe200000000ff */
[C---:B------:R-:W-:Y:S01]  /*b580*/  FMUL.FTZ R19, R3.reuse, R119 ;  /* 0x0000007703137220 */ /* 0x040fe20000410000 */
[----:B------:R-:W-:Y:S01]  /*b590*/  LDSM.16.MT88.4 R124, [R135+UR4+0x2900] ;  /* 0x00290004877c783b */ /* 0x000fe20008004200 */
[C---:B------:R-:W-:Y:S02]  /*b5a0*/  FMUL.FTZ R26, R3.reuse, R110 ;  /* 0x0000006e031a7220 */ /* 0x040fe40000410000 */
[C---:B------:R-:W-:Y:S01]  /*b5b0*/  FMUL.FTZ R27, R3.reuse, R111 ;  /* 0x0000006f031b7220 */ /* 0x040fe20000410000 */
[----:B------:R-:W-:Y:S01]  /*b5c0*/  MUFU.EX2 R166, R166 ;  /* 0x000000a600a67308 */ /* 0x000fe20000000800 */
[C---:B------:R-:W-:Y:S02]  /*b5d0*/  FMUL.FTZ R34, R3.reuse, R102 ;  /* 0x0000006603227220 */ /* 0x040fe40000410000 */
[C---:B------:R-:W-:Y:S01]  /*b5e0*/  FMUL.FTZ R35, R3.reuse, R103 ;  /* 0x0000006703237220 */ /* 0x040fe20000410000 */
[----:B------:R-:W-:Y:S01]  /*b5f0*/  LDSM.16.MT88.4 R108, [R164+0x2100] ;  /* 0x00210000a46c783b */ /* 0x000fe20000004200 */
[--C-:B------:R-:W-:Y:S02]  /*b600*/  FFMA.FTZ R233, R146, c[0x0][0x2d0], -R145.reuse ;  /* 0x0000b40092e97a23 */ /* 0x100fe40000010891 */
[C---:B------:R-:W-:Y:S02]  /*b610*/  FMUL.FTZ R36, R132.reuse, R36 ;  /* 0x0000002484247220 */ /* 0x040fe40000410000 */
[C---:B------:R-:W-:Y:S01]  /*b620*/  FMUL.FTZ R37, R132.reuse, R37 ;  /* 0x0000002584257220 */ /* 0x040fe20000410000 */
[----:B------:R-:W1:Y:S01]  /*b630*/  MUFU.EX2 R165, R165 ;  /* 0x000000a500a57308 */ /* 0x000e620000000800 */
[C---:B------:R-:W-:Y:S01]  /*b640*/  FMUL.FTZ R38, R3.reuse, R38 ;  /* 0x0000002603267220 */ /* 0x040fe20000410000 */
[----:B------:R-:W-:Y:S01]  /*b650*/  LDSM.16.MT88.4 R100, [R134+UR4+0x2100] ;  /* 0x002100048664783b */ /* 0x000fe20008004200 */
[----:B------:R-:W-:Y:S01]  /*b660*/  FMUL.FTZ R39, R3, R39 ;  /* 0x0000002703277220 */ /* 0x000fe20000410000 */
        /* <DEDUP_REMOVED lines=18> */
[C---:B------:R-:W-:Y:S01]  /*b790*/  HMMA.16816.F32 R4, R128.reuse, R12, R4 ;  /* 0x0000000c8004723c */ /* 0x040fe20000001804 */
        /* <DEDUP_REMOVED lines=61> */
[C---:B---3--:R-:W-:Y:S03]  /*bb70*/  HMMA.16816.F32 R44, R128.reuse, R104, R44 ;  /* 0x00000068802c723c */ /* 0x048fe6000000182c */
[----:B------:R-:W-:Y:S02]  /*bb80*/  FMUL.FTZ R85, R132, R85 ;  /* 0x0000005584557220 */ /* 0x000fe40000410000 */
[C---:B------:R-:W-:Y:S02]  /*bb90*/  FMUL.FTZ R86, R3.reuse, R86 ;  /* 0x0000005603567220 */ /* 0x040fe40000410000 */
[----:B------:R-:W-:Y:S01]  /*bba0*/  FMUL.FTZ R87, R3, R87 ;  /* 0x0000005703577220 */ /* 0x000fe20000410000 */
[C---:B------:R-:W-:Y:S01]  /*bbb0*/  HMMA.16816.F32 R48, R128.reuse, R106, R48 ;  /* 0x0000006a8030723c */ /* 0x040fe20000001830 */
[----:B------:R-:W1:Y:S03]  /*bbc0*/  LDSM.16.MT88.4 R104, [R135+UR4+0x4100] ;  /* 0x004100048768783b */ /* 0x000e660008004200 */
[--C-:B------:R-:W-:Y:S02]  /*bbd0*/  FFMA.FTZ R173, R181, c[0x0][0x2d0], -R148.reuse ;  /* 0x0000b400b5ad7a23 */ /* 0x100fe40000010894 */
[--C-:B------:R-:W-:Y:S02]  /*bbe0*/  FFMA.FTZ R181, R161, c[0x0][0x2d0], -R148.reuse ;  /* 0x0000b400a1b57a23 */ /* 0x100fe40000010894 */
[C---:B------:R-:W-:Y:S02]  /*bbf0*/  HMMA.16816.F32 R52, R128.reuse, R100, R52 ;  /* 0x000000648034723c */ /* 0x040fe40000001834 */
[----:B------:R-:W-:Y:S02]  /*bc00*/  MUFU.EX2 R173, R173 ;  /* 0x000000ad00ad7308 */ /* 0x000fe40000000800 */
[--C-:B------:R-:W-:Y:S02]  /*bc10*/  FFMA.FTZ R174, R179, c[0x0][0x2d0], -R148.reuse ;  /* 0x0000b400b3ae7a23 */ /* 0x100fe40000010894 */
[--C-:B------:R-:W-:Y:S02]  /*bc20*/  FFMA.FTZ R175, R178, c[0x0][0x2d0], -R145.reuse ;  /* 0x0000b400b2af7a23 */ /* 0x100fe40000010891 */
[C---:B------:R-:W-:Y:S01]  /*bc30*/  HMMA.16816.F32 R56, R128.reuse, R102, R56 ;  /* 0x000000668038723c */ /* 0x040fe20000001838 */
[----:B------:R-:W2:Y:S03]  /*bc40*/  LDSM.16.MT88.4 R100, [R133+0x4100] ;  /* 0x004100008564783b */ /* 0x000ea60000004200 */
[--C-:B------:R-:W-:Y:S01]  /*bc50*/  FFMA.FTZ R178, R163, c[0x0][0x2d0], -R148.reuse ;  /* 0x0000b400a3b27a23 */ /* 0x100fe20000010894 */
[----:B------:R-:W3:Y:S01]  /*bc60*/  MUFU.EX2 R174, R174 ;  /* 0x000000ae00ae7308 */ /* 0x000ee20000000800 */
[--C-:B------:R-:W-:Y:S02]  /*bc70*/  FFMA.FTZ R176, R176, c[0x0][0x2d0], -R145.reuse ;  /* 0x0000b400b0b07a23 */ /* 0x100fe40000010891 */
[C---:B------:R-:W-:Y:S04]  /*bc80*/  HMMA.16816.F32 R60, R128.reuse, R108, R60 ;  /* 0x0000006c803c723c */ /* 0x040fe8000000183c */
[--C-:B------:R-:W-:Y:S02]  /*bc90*/  FFMA.FTZ R177, R177, c[0x0][0x2d0], -R148.reuse ;  /* 0x0000b400b1b17a23 */ /* 0x100fe40000010894 */
[----:B------:R-:W-:Y:S01]  /*bca0*/  FFMA.FTZ R148, R147, c[0x0][0x2d0], -R148 ;  /* 0x0000b40093947a23 */ /* 0x000fe20000010894 */
[----:B------:R-:W-:Y:S01]  /*bcb0*/  MUFU.EX2 R175, R175 ;  /* 0x000000af00af7308 */ /* 0x000fe20000000800 */
[C---:B------:R-:W-:Y:S01]  /*bcc0*/  HMMA.16816.F32 R64, R128.reuse, R110, R64 ;  /* 0x0000006e8040723c */ /* 0x040fe20000001840 */
[----:B------:R-:W4:Y:S03]  /*bcd0*/  LDSM.16.MT88.4 R108, [R134+UR4+0x4100] ;  /* 0x00410004866c783b */ /* 0x000f260008004200 */
[--C-:B------:R-:W-:Y:S02]  /*bce0*/  FFMA.FTZ R179, R180, c[0x0][0x2d0], -R145.reuse ;  /* 0x0000b400b4b37a23 */ /* 0x100fe40000010891 */
[--C-:B------:R-:W-:Y:S02]  /*bcf0*/  FFMA.FTZ R180, R162, c[0x0][0x2d0], -R145.reuse ;  /* 0x0000b400a2b47a23 */ /* 0x100fe40000010891 */
[----:B------:R-:W-:Y:S01]  /*bd00*/  FFMA.FTZ R145, R144, c[0x0][0x2d0], -R145 ;  /* 0x0000b40090917a23 */ /* 0x000fe20000010891 */
[C---:B-1----:R-:W-:Y:S01]  /*bd10*/  HMMA.16816.F32 R68, R128.reuse, R104, R68 ;  /* 0x000000688044723c */ /* 0x042fe20000001844 */
[----:B------:R-:W-:Y:S01]  /*bd20*/  LDSM.16.MT88.4 R160, [R135+UR4+0x5900] ;  /* 0x0059000487a0783b */ /* 0x000fe20008004200 */
[----:B------:R1:W-:Y:S01]  /*bd30*/  MUFU.EX2 R232, R148 ;  /* 0x0000009400e87308 */ /* 0x0003e20000000800 */
[C---:B------:R-:W-:Y:S02]  /*bd40*/  FMUL.FTZ R88, R132.reuse, R88 ;  /* 0x0000005884587220 */ /* 0x040fe40000410000 */
[C---:B------:R-:W-:Y:S02]  /*bd50*/  FMUL.FTZ R89, R132.reuse, R89 ;  /* 0x0000005984597220 */ /* 0x040fe40000410000 */
[C---:B------:R-:W-:Y:S01]  /*bd60*/  FMUL.FTZ R90, R3.reuse, R90 ;  /* 0x0000005a035a7220 */ /* 0x040fe20000410000 */
[C---:B------:R-:W-:Y:S01]  /*bd70*/  HMMA.16816.F32 R72, R128.reuse, R106, R72 ;  /* 0x0000006a8048723c */ /* 0x040fe20000001848 */
[----:B------:R-:W5:Y:S03]  /*bd80*/  LDSM.16.MT88.4 R104, [R164+0x4100] ;  /* 0x00410000a468783b */ /* 0x000f660000004200 */
[C---:B------:R-:W-:Y:S01]  /*bd90*/  FMUL.FTZ R76, R132.reuse, R76 ;  /* 0x0000004c844c7220 */ /* 0x040fe20000410000 */
[----:B------:R-:W4:Y:S01]  /*bda0*/  MUFU.EX2 R176, R176 ;  /* 0x000000b000b07308 */ /* 0x000f220000000800 */
[C---:B------:R-:W-:Y:S02]  /*bdb0*/  FMUL.FTZ R77, R132.reuse, R77 ;  /* 0x0000004d844d7220 */ /* 0x040fe40000410000 */
[C---:B------:R-:W-:Y:S04]  /*bdc0*/  FMUL.FTZ R78, R3.reuse, R78 ;  /* 0x0000004e034e7220 */ /* 0x040fe80000410000 */
[C---:B------:R-:W-:Y:S02]  /*bdd0*/  FMUL.FTZ R79, R3.reuse, R79 ;  /* 0x0000004f034f7220 */ /* 0x040fe40000410000 */
[C---:B------:R-:W-:Y:S01]  /*bde0*/  FMUL.FTZ R91, R3.reuse, R91 ;  /* 0x0000005b035b7220 */ /* 0x040fe20000410000 */
[----:B------:R5:W-:Y:S01]  /*bdf0*/  MUFU.EX2 R234, R145 ;  /* 0x0000009100ea7308 */ /* 0x000be20000000800 */
[C---:B------:R-:W-:Y:S01]  /*be00*/  FMUL.FTZ R92, R132.reuse, R92 ;  /* 0x0000005c845c7220 */ /* 0x040fe20000410000 */
[----:B-1----:R-:W-:Y:S02]  /*be10*/  LDSM.16.MT88.4 R148, [R133+0x3900] ;  /* 0x003900008594783b */ /* 0x002fe40000004200 */
[C---:B--2---:R-:W-:Y:S03]  /*be20*/  HMMA.16816.F32 R76, R128.reuse, R100, R76 ;  /* 0x00000064804c723c */ /* 0x044fe6000000184c */
[C---:B------:R-:W-:Y:S02]  /*be30*/  FMUL.FTZ R80, R132.reuse, R80 ;  /* 0x0000005084507220 */ /* 0x040fe40000410000 */
[----:B------:R-:W-:Y:S01]  /*be40*/  FMUL.FTZ R81, R132, R81 ;  /* 0x0000005184517220 */ /* 0x000fe20000410000 */
[----:B------:R-:W-:Y:S01]  /*be50*/  MUFU.EX2 R177, R177 ;  /* 0x000000b100b17308 */ /* 0x000fe20000000800 */
[C---:B------:R-:W-:Y:S01]  /*be60*/  FMUL.FTZ R82, R3.reuse, R82 ;  /* 0x0000005203527220 */ /* 0x040fe20000410000 */
[----:B---3--:R-:W-:Y:S01]  /*be70*/  F2FP.PACK_AB R100, R174, R173 ;  /* 0x000000adae64723e */ /* 0x008fe200000000ff */
[C---:B------:R-:W-:Y:S03]  /*be80*/  FMUL.FTZ R83, R3.reuse, R83 ;  /* 0x0000005303537220 */ /* 0x040fe60000410000 */
[----:B------:R-:W-:Y:S01]  /*be90*/  FMUL.FTZ R93, R132, R93 ;  /* 0x0000005d845d7220 */ /* 0x000fe20000410000 */
[----:B----4-:R-:W-:Y:S01]  /*bea0*/  F2FP.PACK_AB R101, R176, R175 ;  /* 0x000000afb065723e */ /* 0x010fe200000000ff */
[C---:B------:R-:W-:Y:S02]  /*beb0*/  FMUL.FTZ R94, R3.reuse, R94 ;  /* 0x0000005e035e7220 */ /* 0x040fe40000410000 */
[C---:B------:R-:W-:Y:S01]  /*bec0*/  HMMA.16816.F32 R80, R128.reuse, R102, R80 ;  /* 0x000000668050723c */ /* 0x040fe20000001850 */
[----:B------:R-:W1:Y:S02]  /*bed0*/  MUFU.EX2 R178, R178 ;  /* 0x000000b200b27308 */ /* 0x000e640000000800 */
[C---:B------:R-:W-:Y:S01]  /*bee0*/  FMUL.FTZ R95, R3.reuse, R95 ;  /* 0x0000005f035f7220 */ /* 0x040fe20000410000 */
[----:B-----5:R-:W-:Y:S01]  /*bef0*/  LDSM.16.MT88.4 R144, [R135+UR4+0x3900] ;  /* 0x003900048790783b */ /* 0x020fe20008004200 */
[C---:B------:R-:W-:Y:S02]  /*bf00*/  FMUL.FTZ R96, R132.reuse, R96 ;  /* 0x0000006084607220 */ /* 0x040fe40000410000 */
[C---:B------:R-:W-:Y:S01]  /*bf10*/  FMUL.FTZ R97, R132.reuse, R97 ;  /* 0x0000006184617220 */ /* 0x040fe20000410000 */
[C---:B------:R-:W-:Y:S03]  /*bf20*/  HMMA.16816.F32 R84, R128.reuse, R108, R84 ;  /* 0x0000006c8054723c */ /* 0x040fe60000001854 */
[----:B------:R-:W-:Y:S01]  /*bf30*/  MUFU.EX2 R179, R179 ;  /* 0x000000b300b37308 */ /* 0x000fe20000000800 */
[C---:B------:R-:W-:Y:S02]  /*bf40*/  FMUL.FTZ R98, R3.reuse, R98 ;  /* 0x0000006203627220 */ /* 0x040fe40000410000 */
[C---:B------:R-:W-:Y:S02]  /*bf50*/  FMUL.FTZ R99, R3.reuse, R99 ;  /* 0x0000006303637220 */ /* 0x040fe40000410000 */
[C---:B------:R-:W-:Y:S01]  /*bf60*/  HMMA.16816.F32 R88, R128.reuse, R110, R88 ;  /* 0x0000006e8058723c */ /* 0x040fe20000001858 */
[----:B------:R-:W2:Y:S03]  /*bf70*/  LDSM.16.MT88.4 R108, [R133+0x900] ;  /* 0x00090000856c783b */ /* 0x000ea60000004200 */
[----:B------:R-:W-:Y:S01]  /*bf80*/  FFMA.FTZ R172, R132, R207, R172 ;  /* 0x000000cf84ac7223 */ /* 0x000fe200000100ac */
[----:B------:R-:W3:Y:S01]  /*bf90*/  MUFU.EX2 R180, R180 ;  /* 0x000000b400b47308 */ /* 0x000ee20000000800 */
[----:B------:R-:W-:Y:S01]  /*bfa0*/  FFMA.FTZ R168, R3, R208, R168 ;  /* 0x000000d003a87223 */ /* 0x000fe200000100a8 */
[----:B------:R-:W-:Y:S01]  /*bfb0*/  IADD3 R3, R213, -0x2, RZ ;  /* 0xfffffffed5037810 */ /* 0x000fe20007ffe0ff */
[C---:B------:R-:W-:Y:S03]  /*bfc0*/  HMMA.16816.F32 R92, R128.reuse, R104, R92 ;  /* 0x00000068805c723c */ /* 0x040fe6000000185c */
[----:B------:R-:W-:Y:S01]  /*bfd0*/  ISETP.GE.AND P0, PT, R3, R194, PT ;  /* 0x000000c20300720c */ /* 0x000fe20003f06270 */
[----:B------:R-:W-:Y:S01]  /*bfe0*/  FADD.FTZ R171, R171, R172 ;  /* 0x000000acabab7221 */ /* 0x000fe20000010000 */
[----:B-1----:R-:W-:Y:S01]  /*bff0*/  F2FP.PACK_AB R102, R178, R177 ;  /* 0x000000b1b266723e */ /* 0x002fe200000000ff */
[----:B------:R-:W-:Y:S01]  /*c000*/  FADD.FTZ R167, R167, R168 ;  /* 0x000000a8a7a77221 */ /* 0x000fe20000010000 */
[----:B------:R-:W1:Y:S01]  /*c010*/  MUFU.EX2 R181, R181 ;  /* 0x000000b500b57308 */ /* 0x000e620000000800 */
[----:B------:R-:W-:Y:S01]  /*c020*/  HMMA.16816.F32 R96, R128, R106, R96 ;  /* 0x0000006a8060723c */ /* 0x000fe20000001860 */
[----:B------:R-:W4:Y:S03]  /*c030*/  LDSM.16.MT88.4 R104, [R164+0x2900] ;  /* 0x00290000a468783b */ /* 0x000f260000004200 */
[----:B---3--:R-:W-:Y:S07]  /*c040*/  F2FP.PACK_AB R103, R180, R179 ;  /* 0x000000b3b467723e */ /* 0x008fee00000000ff */
[C---:B------:R-:W-:Y:S08]  /*c050*/  HMMA.16816.F32 R4, R100.reuse, R112, R4 ;  /* 0x000000706404723c */ /* 0x040ff00000001804 */
[C---:B------:R-:W-:Y:S01]  /*c060*/  HMMA.16816.F32 R8, R100.reuse, R114, R8 ;  /* 0x000000726408723c */ /* 0x040fe20000001808 */
[----:B------:R-:W-:Y:S07]  /*c070*/  LDSM.16.MT88.4 R112, [R133+0x4900] ;  /* 0x004900008570783b */ /* 0x000fee0000004200 */
[C---:B--2---:R-:W-:Y:S08]  /*c080*/  HMMA.16816.F32 R12, R100.reuse, R108, R12 ;  /* 0x0000006c640c723c */ /* 0x044ff0000000180c */
[C---:B------:R-:W-:Y:S01]  /*c090*/  HMMA.16816.F32 R16, R100.reuse, R110, R16 ;  /* 0x0000006e6410723c */ /* 0x040fe20000001810 */
[----:B------:R-:W2:Y:S07]  /*c0a0*/  LDSM.16.MT88.4 R108, [R135+UR4+0x4900] ;  /* 0x00490004876c783b */ /* 0x000eae0008004200 */
        /* <DEDUP_REMOVED lines=15> */
[----:B------:R-:W-:Y:S04]  /*c1a0*/  F2FP.PACK_AB R139, R234, R233 ;  /* 0x000000e9ea8b723e */ /* 0x000fe800000000ff */
[C---:B------:R-:W-:Y:S01]  /*c1b0*/  HMMA.16816.F32 R56, R100.reuse, R142, R56 ;  /* 0x0000008e6438723c */ /* 0x040fe20000001838 */
[----:B------:R-:W-:Y:S07]  /*c1c0*/  LDSM.16.MT88.4 R140, [R164+0x1900] ;  /* 0x00190000a48c783b */ /* 0x000fee0000004200 */
[C---:B----4-:R-:W-:Y:S08]  /*c1d0*/  HMMA.16816.F32 R60, R100.reuse, R104, R60 ;  /* 0x00000068643c723c */ /* 0x050ff0000000183c */
[C---:B------:R-:W-:Y:S01]  /*c1e0*/  HMMA.16816.F32 R64, R100.reuse, R106, R64 ;  /* 0x0000006a6440723c */ /* 0x040fe20000001840 */
[----:B------:R-:W3:Y:S07]  /*c1f0*/  LDSM.16.MT88.4 R104, [R134+UR4+0x4900] ;  /* 0x004900048668783b */ /* 0x000eee0008004200 */
[C---:B--2---:R-:W-:Y:S08]  /*c200*/  HMMA.16816.F32 R68, R100.reuse, R108, R68 ;  /* 0x0000006c6444723c */ /* 0x044ff00000001844 */
[C---:B------:R-:W-:Y:S01]  /*c210*/  HMMA.16816.F32 R72, R100.reuse, R110, R72 ;  /* 0x0000006e6448723c */ /* 0x040fe20000001848 */
[----:B------:R-:W2:Y:S07]  /*c220*/  LDSM.16.MT88.4 R108, [R135+UR4+0x1100] ;  /* 0x00110004876c783b */ /* 0x000eae0008004200 */
[C---:B------:R-:W-:Y:S08]  /*c230*/  HMMA.16816.F32 R76, R100.reuse, R112, R76 ;  /* 0x00000070644c723c */ /* 0x040ff0000000184c */
[C---:B------:R-:W-:Y:S01]  /*c240*/  HMMA.16816.F32 R80, R100.reuse, R114, R80 ;  /* 0x000000726450723c */ /* 0x040fe20000001850 */
[----:B------:R-:W4:Y:S07]  /*c250*/  LDSM.16.MT88.4 R112, [R134+UR4+0x1100] ;  /* 0x001100048670783b */ /* 0x000f2e0008004200 */
[C---:B---3--:R-:W-:Y:S08]  /*c260*/  HMMA.16816.F32 R84, R100.reuse, R104, R84 ;  /* 0x000000686454723c */ /* 0x048ff00000001854 */
[C---:B------:R-:W-:Y:S01]  /*c270*/  HMMA.16816.F32 R88, R100.reuse, R106, R88 ;  /* 0x0000006a6458723c */ /* 0x040fe20000001858 */
[----:B------:R-:W3:Y:S07]  /*c280*/  LDSM.16.MT88.4 R104, [R135+UR4+0x3100] ;  /* 0x003100048768783b */ /* 0x000eee0008004200 */
[C---:B------:R-:W-:Y:S08]  /*c290*/  HMMA.16816.F32 R92, R100.reuse, R116, R92 ;  /* 0x00000074645c723c */ /* 0x040ff0000000185c */
[----:B------:R-:W-:Y:S01]  /*c2a0*/  HMMA.16816.F32 R96, R100, R118, R96 ;  /* 0x000000766460723c */ /* 0x000fe20000001860 */
[----:B------:R-:W5:Y:S06]  /*c2b0*/  LDSM.16.MT88.4 R116, [R133+0x3100] ;  /* 0x003100008574783b */ /* 0x000f6c0000004200 */
[----:B-1----:R-:W-:Y:S02]  /*c2c0*/  F2FP.PACK_AB R100, R182, R181 ;  /* 0x000000b5b664723e */ /* 0x002fe400000000ff */
[----:B------:R-:W-:Y:S03]  /*c2d0*/  F2FP.PACK_AB R101, R190, R183 ;  /* 0x000000b7be65723e */ /* 0x000fe600000000ff */
[----:B------:R-:W-:Y:S02]  /*c2e0*/  F2FP.PACK_AB R102, R224, R223 ;  /* 0x000000dfe066723e */ /* 0x000fe400000000ff */
[----:B------:R-:W-:Y:S07]  /*c2f0*/  F2FP.PACK_AB R103, R226, R225 ;  /* 0x000000e1e267723e */ /* 0x000fee00000000ff */
[C---:B--2---:R-:W-:Y:S08]  /*c300*/  HMMA.16816.F32 R4, R100.reuse, R108, R4 ;  /* 0x0000006c6404723c */ /* 0x044ff00000001804 */
[C---:B------:R-:W-:Y:S01]  /*c310*/  HMMA.16816.F32 R8, R100.reuse, R110, R8 ;  /* 0x0000006e6408723c */ /* 0x040fe20000001808 */
[----:B------:R-:W1:Y:S07]  /*c320*/  LDSM.16.MT88.4 R108, [R134+UR4+0x3100] ;  /* 0x00310004866c783b */ /* 0x000e6e0008004200 */
[C---:B------:R-:W-:Y:S08]  /*c330*/  HMMA.16816.F32 R12, R100.reuse, R120, R12 ;  /* 0x00000078640c723c */ /* 0x040ff0000000180c */
[C---:B------:R-:W-:Y:S08]  /*c340*/  HMMA.16816.F32 R16, R100.reuse, R122, R16 ;  /* 0x0000007a6410723c */ /* 0x040ff00000001810 */
[C---:B----4-:R-:W-:Y:S08]  /*c350*/  HMMA.16816.F32 R20, R100.reuse, R112, R20 ;  /* 0x000000706414723c */ /* 0x050ff00000001814 */
        /* <DEDUP_REMOVED lines=8> */
[C---:B-----5:R-:W-:Y:S08]  /*c3e0*/  HMMA.16816.F32 R44, R100.reuse, R116, R44 ;  /* 0x00000074642c723c */ /* 0x060ff0000000182c */
        /* <DEDUP_REMOVED lines=19> */
[C---:B------:R-:W-:Y:S01]  /*c520*/  HMMA.16816.F32 R124, R136.reuse, R126, R8 ;  /* 0x0000007e887c723c */ /* 0x040fe20000001808 */
[----:B------:R-:W1:Y:S07]  /*c530*/  LDSM.16.MT88.4 R8, [R133+0x5900] ;  /* 0x005900008508783b */ /* 0x000e6e0000004200 */
[C---:B---3--:R-:W-:Y:S01]  /*c540*/  HMMA.16816.F32 R120, R136.reuse, R116, R12 ;  /* 0x000000748878723c */ /* 0x048fe2000000180c */
[----:B------:R-:W2:Y:S07]  /*c550*/  LDSM.16.MT88.4 R12, [R134+UR4+0x5900] ;  /* 0x00590004860c783b */ /* 0x000eae0008004200 */
[C---:B------:R-:W-:Y:S01]  /*c560*/  HMMA.16816.F32 R116, R136.reuse, R118, R16 ;  /* 0x000000768874723c */ /* 0x040fe20000001810 */
[----:B------:R-:W3:Y:S07]  /*c570*/  LDSM.16.MT88.4 R16, [R164+0x5900] ;  /* 0x00590000a410783b */ /* 0x000eee0000004200 */
[C---:B------:R-:W-:Y:S07]  /*c580*/  HMMA.16816.F32 R112, R136.reuse, R104, R20 ;  /* 0x000000688870723c */ /* 0x040fee0000001814 */
[----:B------:R-:W-:Y:S01]  /*c590*/  FADD.FTZ R20, R166, R167 ;  /* 0x000000a7a6147221 */ /* 0x000fe20000010000 */
[C---:B------:R-:W-:Y:S04]  /*c5a0*/  HMMA.16816.F32 R108, R136.reuse, R106, R24 ;  /* 0x0000006a886c723c */ /* 0x040fe80000001818 */
[----:B------:R-:W-:Y:S04]  /*c5b0*/  FADD.FTZ R20, R165, R20 ;  /* 0x00000014a5147221 */ /* 0x000fe80000010000 */
        /* <DEDUP_REMOVED lines=24> */
[C---:B-1----:R-:W-:Y:S07]  /*c740*/  HMMA.16816.F32 R76, R136.reuse, R8, R76 ;  /* 0x00000008884c723c */ /* 0x042fee000000184c */
[----:B------:R-:W-:Y:S01]  /*c750*/  FADD.FTZ R8, R170, R171 ;  /* 0x000000abaa087221 */ /* 0x000fe20000010000 */
[C---:B------:R-:W-:Y:S04]  /*c760*/  HMMA.16816.F32 R80, R136.reuse, R10, R80 ;  /* 0x0000000a8850723c */ /* 0x040fe80000001850 */
[----:B------:R-:W-:Y:S04]  /*c770*/  FADD.FTZ R8, R169, R8 ;  /* 0x00000008a9087221 */ /* 0x000fe80000010000 */
[C---:B--2---:R-:W-:Y:S04]  /*c780*/  HMMA.16816.F32 R84, R136.reuse, R12, R84 ;  /* 0x0000000c8854723c */ /* 0x044fe80000001854 */
[----:B------:R-:W-:Y:S04]  /*c790*/  FADD.FTZ R173, R173, R8 ;  /* 0x00000008adad7221 */ /* 0x000fe80000010000 */
[C---:B------:R-:W-:Y:S04]  /*c7a0*/  HMMA.16816.F32 R88, R136.reuse, R14, R88 ;  /* 0x0000000e8858723c */ /* 0x040fe80000001858 */
[----:B------:R-:W-:Y:S04]  /*c7b0*/  FADD.FTZ R174, R174, R173 ;  /* 0x000000adaeae7221 */ /* 0x000fe80000010000 */
[----:B------:R-:W-:Y:S01]  /*c7c0*/  FADD.FTZ R177, R177, R174 ;  /* 0x000000aeb1b17221 */ /* 0x000fe20000010000 */
[C---:B---3--:R-:W-:Y:S03]  /*c7d0*/  HMMA.16816.F32 R92, R136.reuse, R16, R92 ;  /* 0x00000010885c723c */ /* 0x048fe6000000185c */
        /* <DEDUP_REMOVED lines=10> */
[----:B------:R-:W-:-:S05]  /*c880*/  @!P0 BRA `(.L_x_1023) ;  /* 0x000003f000008947 */ /* 0x000fca0003800000 */
        /* <DEDUP_REMOVED lines=63> */
.L_x_1023:
        /* <DEDUP_REMOVED lines=9> */
.L_x_1021:
[----:B------:R-:W-:-:S13]  /*cd10*/  ISETP.GE.AND P0, PT, R213, R194, PT ;  /* 0x000000c2d500720c */ /* 0x000fda0003f06270 */
[----:B------:R-:W-:Y:S05]  /*cd20*/  @!P0 BRA `(.L_x_1025) ;  /* 0x000039e000008947 */ /* 0x000fea0003800000 */
[----:B------:R-:W-:Y:S01]  /*cd30*/  SHF.R.S32.HI R193, RZ, 0x1f, R210 ;  /* 0x0000001fffc17819 */ /* 0x000fe200000114d2 */
[----:B------:R-:W-:Y:S01]  /*cd40*/  IMAD.MOV.U32 R3, RZ, RZ, R0 ;  /* 0x000000ffff037224 */ /* 0x000fe200078e0000 */
[----:B------:R-:W-:Y:S01]  /*cd50*/  SHF.R.S32.HI R0, RZ, 0x1f, R209 ;  /* 0x0000001fff007819 */ /* 0x000fe200000114d1 */
[----:B------:R-:W-:Y:S01]  /*cd60*/  IMAD.MOV.U32 R190, RZ, RZ, 0x40 ;  /* 0x00000040ffbe7424 */ /* 0x000fe200078e00ff */
[----:B------:R-:W-:Y:S01]  /*cd70*/  LOP3.LUT P0, RZ, R212, 0x4, RZ, 0xc0, !PT ;  /* 0x00000004d4ff7812 */ /* 0x000fe2000780c0ff */
[C---:B------:R-:W-:Y:S01]  /*cd80*/  IMAD.SHL.U32 R211, R210.reuse, 0x2, RZ ;  /* 0x00000002d2d37824 */ /* 0x040fe200078e00ff */
[----:B------:R-:W-:Y:S01]  /*cd90*/  SHF.R.S32.HI R5, RZ, 0x1f, R192 ;  /* 0x0000001fff057819 */ /* 0x000fe200000114c0 */
[C---:B------:R-:W-:Y:S01]  /*cda0*/  IMAD.SHL.U32 R212, R209.reuse, 0x2, RZ ;  /* 0x00000002d1d47824 */ /* 0x040fe200078e00ff */
[----:B------:R-:W-:Y:S01]  /*cdb0*/  SHF.L.U64.HI R193, R210, 0x1, R193 ;  /* 0x00000001d2c17819 */ /* 0x000fe200000102c1 */
[----:B------:R-:W-:Y:S01]  /*cdc0*/  IMAD.MOV.U32 R132, RZ, RZ, R2 ;  /* 0x000000ffff847224 */ /* 0x000fe200078e0002 */
[----:B------:R-:W-:Y:S01]  /*cdd0*/  SHF.L.U64.HI R210, R209, 0x1, R0 ;  /* 0x00000001d1d27819 */ /* 0x000fe20000010200 */
[C---:B------:R-:W-:Y:S01]  /*cde0*/  IMAD.SHL.U32 R214, R192.reuse, 0x2, RZ ;  /* 0x00000002c0d67824 */ /* 0x040fe200078e00ff */
[----:B------:R-:W-:-:S02]  /*cdf0*/  SHF.L.U64.HI R209, R192, 0x1, R5 ;  /* 0x00000001c0d17819 */ /* 0x000fc40000010205 */
[----:B------:R-:W-:Y:S02]  /*ce00*/  SEL R190, R190, 0xffffffc0, !P0 ;  /* 0xffffffc0bebe7807 */ /* 0x000fe40004000000 */
.L_x_1036:
        /* <DEDUP_REMOVED lines=23> */
[----:B------:R-:W-:Y:S02]  /*cf80*/  IMAD R2, R199, c[0x0][0x21c], R2 ;  /* 0x00008700c7027a24 */ /* 0x000fe400078e0202 */
[----:B------:R-:W-:Y:S02]  /*cf90*/  IMAD.IADD R9, R9, 0x1, R5 ;  /* 0x0000000109097824 */ /* 0x000fe400078e0205 */
[----:B------:R-:W-:Y:S02]  /*cfa0*/  IMAD.U32 R5, RZ, RZ, UR20 ;  /* 0x00000014ff057e24 */ /* 0x000fe4000f8e00ff */
[----:B------:R-:W-:Y:S05]  /*cfb0*/  IMAD.WIDE.U32 R8, R199, c[0x0][0x218], R8 ;  /* 0x00008600c7087a25 */ /* 0x000fea00078e0008 */
[----:B------:R-:W-:Y:S04]  /*cfc0*/  IADD3 R0, P0, R8, UR16, RZ ;  /* 0x0000001008007c10 */ /* 0x000fe8000ff1e0ff */
[----:B------:R-:W-:Y:S02]  /*cfd0*/  IADD3.X R9, R9, UR9, R2, P0, !PT ;  /* 0x0000000909097c10 */ /* 0x000fe400087fe402 */
[C---:B------:R-:W-:Y:S04]  /*cfe0*/  LEA R4, P0, R0.reuse, c[0x0][0x1f8], 0x1 ;  /* 0x00007e0000047a11 */ /* 0x040fe800078008ff */
[----:B------:R-:W-:Y:S01]  /*cff0*/  LEA.HI.X R6, R0, c[0x0][0x1fc], R9, 0x1, P0 ;  /* 0x00007f0000067a11 */ /* 0x000fe200000f0c09 */
[----:B------:R-:W5:Y:S04]  /*d000*/  SHFL.IDX PT, R11, R4, RZ, 0x181f ;  /* 0x00181fff040b7589 */ /* 0x000f6800000e0000 */
[----:B------:R-:W2:Y:S04]  /*d010*/  SHFL.IDX PT, R2, R6, RZ, 0x181f ;  /* 0x00181fff06027589 */ /* 0x000ea800000e0000 */
[----:B------:R-:W4:Y:S04]  /*d020*/  SHFL.IDX PT, R7, R4, 0x1, 0x181f ;  /* 0x00381f0004077f89 */ /* 0x000f2800000e0000 */
[----:B------:R-:W3:Y:S01]  /*d030*/  SHFL.IDX PT, R0, R6, 0x1, 0x181f ;  /* 0x00381f0006007f89 */ /* 0x000ee200000e0000 */
[CC--:B-----5:R-:W-:Y:S05]  /*d040*/  IADD3 R14, P0, R11.reuse, R211.reuse, RZ ;  /* 0x000000d30b0e7210 */ /* 0x0e0fea0007f1e0ff */
[C---:B--2---:R-:W-:Y:S01]  /*d050*/  IMAD.X R15, R2.reuse, 0x1, R193, P0 ;  /* 0x00000001020f7824 */ /* 0x044fe200000e06c1 */
[C---:B------:R-:W-:Y:S04]  /*d060*/  IADD3 R12, P0, R11.reuse, R212, RZ ;  /* 0x000000d40b0c7210 */ /* 0x040fe80007f1e0ff */
[C---:B------:R-:W-:Y:S02]  /*d070*/  IADD3.X R13, R2.reuse, R210, RZ, P0, !PT ;  /* 0x000000d2020d7210 */ /* 0x040fe400007fe4ff */
[----:B------:R-:W-:Y:S05]  /*d080*/  IADD3 R10, P0, R11, R214, RZ ;  /* 0x000000d60b0a7210 */ /* 0x000fea0007f1e0ff */
[----:B------:R-:W-:Y:S01]  /*d090*/  IMAD.X R11, R2, 0x1, R209, P0 ;  /* 0x00000001020b7824 */ /* 0x000fe200000e06d1 */
[----:B----4-:R-:W-:Y:S01]  /*d0a0*/  IADD3 R8, P0, R7, R211, RZ ;  /* 0x000000d307087210 */ /* 0x010fe20007f1e0ff */
[----:B------:R-:W-:Y:S03]  /*d0b0*/  IMAD R2, R5, 0x6000, R198 ;  /* 0x0000600005027824 */ /* 0x000fe600078e02c6 */
[C---:B---3--:R-:W-:Y:S02]  /*d0c0*/  IADD3.X R9, R0.reuse, R193, RZ, P0, !PT ;  /* 0x000000c100097210 */ /* 0x048fe400007fe4ff */
[----:B------:R2:W-:Y:S01]  /*d0d0*/  LDGSTS.E.BYPASS.LTC128B.128 [R2], [R14.64], !P5 ;  /* 0x000000000e027fae */ /* 0x0005e2000e901d4e */
[C---:B------:R-:W-:Y:S03]  /*d0e0*/  IADD3 R4, P0, R7.reuse, R212, RZ ;  /* 0x000000d407047210 */ /* 0x040fe60007f1e0ff */
[----:B------:R2:W-:Y:S02]  /*d0f0*/  LDGSTS.E.BYPASS.LTC128B.128 [R2+0x2000], [R12.64], !P4 ;  /* 0x020000000c027fae */ /* 0x0005e4000e101d4e */
[C---:B------:R-:W-:Y:S01]  /*d100*/  IMAD.X R5, R0.reuse, 0x1, R210, P0 ;  /* 0x0000000100057824 */ /* 0x040fe200000e06d2 */
[----:B------:R-:W-:Y:S01]  /*d110*/  IADD3 R6, P0, R7, R214, RZ ;  /* 0x000000d607067210 */ /* 0x000fe20007f1e0ff */
[----:B------:R2:W-:Y:S03]  /*d120*/  LDGSTS.E.BYPASS.LTC128B.128 [R2+0x4000], [R10.64], !P6 ;  /* 0x040000000a027fae */ /* 0x0005e6000f101d4e */
[----:B------:R-:W-:Y:S01]  /*d130*/  IADD3.X R7, R0, R209, RZ, P0, !PT ;  /* 0x000000d100077210 */ /* 0x000fe200007fe4ff */
[----:B------:R2:W-:Y:S04]  /*d140*/  LDGSTS.E.BYPASS.LTC128B.128 [R2+0x1000], [R8.64], !P5 ;  /* 0x0100000008027fae */ /* 0x0005e8000e901d4e */
[----:B------:R2:W-:Y:S04]  /*d150*/  LDGSTS.E.BYPASS.LTC128B.128 [R2+0x3000], [R4.64], !P4 ;  /* 0x0300000004027fae */ /* 0x0005e8000e101d4e */
[----:B------:R2:W-:Y:S02]  /*d160*/  LDGSTS.E.BYPASS.LTC128B.128 [R2+0x5000], [R6.64], !P6 ;  /* 0x0500000006027fae */ /* 0x0005e4000f101d4e */
.L_x_1026:
[C---:B--234-:R-:W-:Y:S01]  /*d170*/  HMMA.16816.F32 R4, R136.reuse, R140, RZ ;  /* 0x0000008c8804723c */ /* 0x05cfe200000018ff */
[----:B------:R-:W-:Y:S01]  /*d180*/  LDSM.16.M88.4 R172, [R133+0xf900] ;  /* 0x00f9000085ac783b */ /* 0x000fe20000000200 */
[----:B------:R-:W-:Y:S01]  /*d190*/  PLOP3.LUT P0, PT, PT, PT, UP1, 0x80, 0x0 ;  /* 0x000000000000781c */ /* 0x000fe20003f0f018 */
[----:B------:R-:W-:Y:S01]  /*d1a0*/  UIADD3 UR6, UR20, 0x1, URZ ;  /* 0x0000000114067890 */ /* 0x000fe2000fffe03f */
[C---:B------:R-:W-:Y:S01]  /*d1b0*/  IADD3 R0, R190.reuse, R165, RZ ;  /* 0x000000a5be007210 */ /* 0x040fe20007ffe0ff */
[----:B------:R-:W-:Y:S01]  /*d1c0*/  UISETP.GE.AND UP0, UPT, UR20, 0x1, UPT ;  /* 0x000000011400788c */ /* 0x000fe2000bf06270 */
[C---:B------:R-:W-:Y:S02]  /*d1d0*/  IADD3 R2, R190.reuse, R133, RZ ;  /* 0x00000085be027210 */ /* 0x040fe40007ffe0ff */
[C---:B------:R-:W-:Y:S01]  /*d1e0*/  HMMA.16816.F32 R8, R136.reuse, R142, RZ ;  /* 0x0000008e8808723c */ /* 0x040fe200000018ff */
[----:B------:R-:W-:Y:S01]  /*d1f0*/  LDSM.16.M88.4 R140, [R0+0xc100] ;  /* 0x00c10000008c783b */ /* 0x000fe20000000200 */
[----:B------:R-:W-:Y:S01]  /*d200*/  ISETP.GE.AND P3, PT, R197, 0x1, PT ;  /* 0x00000001c500780c */ /* 0x000fe20003f66270 */
[----:B------:R-:W-:Y:S05]  /*d210*/  USEL UR20, UR6, URZ, !UP0 ;  /* 0x0000003f06147287 */ /* 0x000fea000c000000 */
[C---:B-1----:R-:W-:Y:S01]  /*d220*/  HMMA.16816.F32 R12, R136.reuse, R16, RZ ;  /* 0x00000010880c723c */ /* 0x042fe200000018ff */
[----:B------:R-:W-:Y:S07]  /*d230*/  LDSM.16.M88.4 R164, [R0+0xc900] ;  /* 0x00c9000000a4783b */ /* 0x000fee0000000200 */
        /* <DEDUP_REMOVED lines=123> */
[C---:B------:R-:W-:Y:S07]  /*d9f0*/  HMMA.16816.F32 R28, R152.reuse, R164, R28 ;  /* 0x000000a4981c723c */ /* 0x040fee000000181c */
[----:B------:R-:W-:Y:S01]  /*da00*/  SHF.L.U32 R165, R213, 0x6, RZ ;  /* 0x00000006d5a57819 */ /* 0x000fe200000006ff */
        /* <DEDUP_REMOVED lines=44> */
[----:B------:R1:W1:Y:S01]  /*dcd0*/  MUFU.TANH R161, R20 ;  /* 0x0000001400a17308 */ /* 0x0002620000002400 */
[----:B----4-:R-:W4:Y:S09]  /*dce0*/  LDSM.16.M88.4 R8, [R192+0x11900] ;  /* 0x01190000c008783b */ /* 0x010f320000000200 */
[----:B------:R2:W2:Y:S01]  /*dcf0*/  MUFU.TANH R159, R21 ;  /* 0x00000015009f7308 */ /* 0x0004a20000002400 */
[----:B-----5:R-:W-:Y:S09]  /*dd00*/  FMUL.FTZ R13, R19, c[0x0][0x320] ;  /* 0x0000c800130d7a20 */ /* 0x020ff20000410000 */
[----:B------:R-:W3:Y:S01]  /*dd10*/  MUFU.TANH R160, R22 ;  /* 0x0000001600a07308 */ /* 0x000ee20000002400 */
[----:B-1----:R-:W-:Y:S04]  /*dd20*/  IADD3 R20, -R206, 0x1, -R165 ;  /* 0x00000001ce147810 */ /* 0x002fe80007ffe9a5 */
[----:B------:R-:W-:Y:S05]  /*dd30*/  IADD3 R20, -R204, R20, R195 ;  /* 0x00000014cc147210 */ /* 0x000fea0007ffe1c3 */
[----:B------:R1:W1:Y:S01]  /*dd40*/  MUFU.TANH R158, R23 ;  /* 0x00000017009e7308 */ /* 0x0002620000002400 */
[C---:B--2---:R-:W-:Y:S02]  /*dd50*/  IADD3 R21, R20.reuse, c[0x0][0x328], RZ ;  /* 0x0000ca0014157a10 */ /* 0x044fe40007ffe0ff */
[----:B------:R-:W-:Y:S07]  /*dd60*/  IADD3 R20, R20, UR19, RZ ;  /* 0x0000001314147c10 */ /* 0x000fee000fffe0ff */
[----:B------:R-:W2:Y:S01]  /*dd70*/  MUFU.TANH R146, R146 ;  /* 0x0000009200927308 */ /* 0x000ea20000002400 */
[C---:B----4-:R-:W-:Y:S09]  /*dd80*/  HMMA.16816.F32 R28, R176.reuse, R8, R28 ;  /* 0x00000008b01c723c */ /* 0x050ff2000000181c */
[----:B------:R-:W4:Y:S03]  /*dd90*/  MUFU.TANH R0, R0 ;  /* 0x0000000000007308 */ /* 0x000f260000002400 */
[----:B------:R-:W-:Y:S01]  /*dda0*/  @P0 IMAD.HI.U32 R9, R205, c[0x0][0x2c8], RZ ;  /* 0x0000b200cd090a27 */ /* 0x000fe200078e00ff */
[----:B------:R-:W-:Y:S01]  /*ddb0*/  HMMA.16816.F32 R32, R176, R10, R32 ;  /* 0x0000000ab020723c */ /* 0x000fe20000001820 */
[----:B------:R-:W-:Y:S06]  /*ddc0*/  PLOP3.LUT P0, PT, PT, PT, UP1, 0x80, 0x0 ;  /* 0x000000000000781c */ /* 0x000fec0003f0f018 */
[----:B------:R-:W-:Y:S01]  /*ddd0*/  MOV R10, R205 ;  /* 0x000000cd000a7202 */ /* 0x000fe20000000f00 */
[----:B------:R-:W1:Y:S06]  /*dde0*/  MUFU.TANH R2, R2 ;  /* 0x0000000200027308 */ /* 0x000e6c0000002400 */
[----:B------:R-:W-:Y:S01]  /*ddf0*/  @P0 SHF.R.U32.HI R10, RZ, c[0x0][0x2cc], R9 ;  /* 0x0000b300ff0a0a19 */ /* 0x000fe20000011609 */
[----:B------:R-:W-:Y:S03]  /*de00*/  FMUL.FTZ R8, R31, c[0x0][0x320] ;  /* 0x0000c8001f087a20 */ /* 0x000fe60000410000 */
[----:B------:R-:W1:Y:S01]  /*de10*/  MUFU.TANH R147, R147 ;  /* 0x0000009300937308 */ /* 0x000e620000002400 */
[----:B------:R-:W1:Y:S01]  /*de20*/  SHFL.IDX PT, R9, R10, RZ, 0x1c1f ;  /* 0x001c1fff0a097589 */ /* 0x000e6200000e0000 */
[----:B------:R-:W-:Y:S02]  /*de30*/  FMUL.FTZ R28, R28, c[0x0][0x320] ;  /* 0x0000c8001c1c7a20 */ /* 0x000fe40000410000 */
[----:B------:R-:W-:Y:S02]  /*de40*/  FMUL.FTZ R29, R29, c[0x0][0x320] ;  /* 0x0000c8001d1d7a20 */ /* 0x000fe40000410000 */
[----:B------:R-:W-:Y:S02]  /*de50*/  FMUL.FTZ R19, R33, c[0x0][0x320] ;  /* 0x0000c80021137a20 */ /* 0x000fe40000410000 */
[----:B------:R-:W-:Y:S02]  /*de60*/  FMUL.FTZ R18, R34, c[0x0][0x320] ;  /* 0x0000c80022127a20 */ /* 0x000fe40000410000 */
[----:B------:R-:W2:Y:S01]  /*de70*/  MUFU.TANH R175, R175 ;  /* 0x000000af00af7308 */ /* 0x000ea20000002400 */
[----:B------:R-:W-:Y:S02]  /*de80*/  FMUL.FTZ R17, R35, c[0x0][0x320] ;  /* 0x0000c80023117a20 */ /* 0x000fe40000410000 */
[----:B------:R-:W-:Y:S02]  /*de90*/  FMUL.FTZ R30, R30, c[0x0][0x320] ;  /* 0x0000c8001e1e7a20 */ /* 0x000fe40000410000 */
[----:B------:R-:W-:Y:S05]  /*dea0*/  FMUL.FTZ R32, R32, c[0x0][0x320] ;  /* 0x0000c80020207a20 */ /* 0x000fea0000410000 */
[----:B------:R-:W2:Y:S01]  /*deb0*/  MUFU.TANH R12, R12 ;  /* 0x0000000c000c7308 */ /* 0x000ea20000002400 */
[-C--:B-1----:R-:W-:Y:S02]  /*dec0*/  IADD3 R23, R21, R9.reuse, RZ ;  /* 0x0000000915177210 */ /* 0x082fe40007ffe0ff */
[----:B------:R-:W-:Y:S07]  /*ded0*/  IADD3 R22, R20, R9, RZ ;  /* 0x0000000914167210 */ /* 0x000fee0007ffe0ff */
[----:B------:R-:W1:Y:S10]  /*dee0*/  MUFU.TANH R162, R162 ;  /* 0x000000a200a27308 */ /* 0x000e740000002400 */
[----:B------:R-:W1:Y:S10]  /*def0*/  MUFU.TANH R15, R15 ;  /* 0x0000000f000f7308 */ /* 0x000e740000002400 */
[----:B------:R-:W1:Y:S10]  /*df00*/  MUFU.TANH R16, R16 ;  /* 0x0000001000107308 */ /* 0x000e740000002400 */
[----:B------:R-:W1:Y:S10]  /*df10*/  MUFU.TANH R14, R14 ;  /* 0x0000000e000e7308 */ /* 0x000e740000002400 */
[----:B------:R-:W1:Y:S10]  /*df20*/  MUFU.TANH R13, R13 ;  /* 0x0000000d000d7308 */ /* 0x000e740000002400 */
[----:B------:R1:W1:Y:S10]  /*df30*/  MUFU.TANH R157, R24 ;  /* 0x00000018009d7308 */ /* 0x0002740000002400 */
[----:B------:R1:W1:Y:S10]  /*df40*/  MUFU.TANH R155, R25 ;  /* 0x00000019009b7308 */ /* 0x0002740000002400 */
[----:B------:R1:W1:Y:S10]  /*df50*/  MUFU.TANH R156, R26 ;  /* 0x0000001a009c7308 */ /* 0x0002740000002400 */
[----:B------:R1:W1:Y:S10]  /*df60*/  MUFU.TANH R154, R27 ;  /* 0x0000001b009a7308 */ /* 0x0002740000002400 */
[----:B------:R1:W1:Y:S10]  /*df70*/  MUFU.TANH R153, R28 ;  /* 0x0000001c00997308 */ /* 0x0002740000002400 */
[----:B------:R1:W1:Y:S10]  /*df80*/  MUFU.TANH R151, R29 ;  /* 0x0000001d00977308 */ /* 0x0002740000002400 */
[----:B------:R1:W1:Y:S10]  /*df90*/  MUFU.TANH R150, R30 ;  /* 0x0000001e00967308 */ /* 0x0002740000002400 */
[----:B------:R-:W1:Y:S10]  /*dfa0*/  MUFU.TANH R8, R8 ;  /* 0x0000000800087308 */ /* 0x000e740000002400 */
[----:B------:R1:W1:Y:S10]  /*dfb0*/  MUFU.TANH R149, R32 ;  /* 0x0000002000957308 */ /* 0x0002740000002400 */
        /* <DEDUP_REMOVED lines=17> */
.L_x_1029:
[----:B------:R-:W-:Y:S04]  /*e0d0*/  MOV R4, 0x1 ;  /* 0x0000000100047802 */ /* 0x000fe80000000f00 */
[----:B------:R-:W-:Y:S11]  /*e0e0*/  ISETP.NE.AND P0, PT, R4, c[0x0][0x32c], PT ;  /* 0x0000cb0004007a0c */ /* 0x000ff60003f05270 */
[----:B------:R-:W-:Y:S02]  /*e0f0*/  @!UPT UIADD3 URZ, URZ, URZ, URZ ;  /* 0x0000003f3f3ff290 */ /* 0x000fe4000fffe03f */
[----:B------:R-:W-:Y:S05]  /*e100*/  @P0 IMAD.HI.U32 R4, R6, c[0x0][0x330], RZ ;  /* 0x0000cc0006040a27 */ /* 0x000fea00078e00ff */
[----:B------:R-:W-:Y:S02]  /*e110*/  @P0 SHF.R.U32.HI R6, RZ, c[0x0][0x334], R4 ;  /* 0x0000cd00ff060a19 */ /* 0x000fe40000011604 */
.L_x_1030:
[----:B------:R-:W-:Y:S05]  /*e120*/  BSYNC B0 ;  /* 0x0000000000007941 */ /* 0x000fea0003800000 */
.L_x_1028:
[----:B------:R-:W-:Y:S04]  /*e130*/  IMAD R5, R6, c[0x0][0x32c], -R165 ;  /* 0x0000cb0006057a24 */ /* 0x000fe800078e0aa5 */
[----:B------:R-:W-:Y:S05]  /*e140*/  IMAD.IADD R5, R5, 0x1, -R206 ;  /* 0x0000000105057824 */ /* 0x000fea00078e0ace */
[----:B------:R-:W-:Y:S02]  /*e150*/  IADD3 R4, R5, c[0x0][0x32c], RZ ;  /* 0x0000cb0005047a10 */ /* 0x000fe40007ffe0ff */
[----:B------:R-:W-:Y:S02]  /*e160*/  IMNMX R22, R22, R5, !PT ;  /* 0x0000000516167217 */ /* 0x000fe40007800200 */
[----:B------:R-:W-:Y:S02]  /*e170*/  IMNMX R23, R23, R4, PT ;  /* 0x0000000417177217 */ /* 0x000fe40003800200 */
.L_x_1027:
        /* <DEDUP_REMOVED lines=66> */
.L_x_1033:
[----:B------:R-:W-:Y:S04]  /*e5a0*/  MOV R6, 0x1 ;  /* 0x0000000100067802 */ /* 0x000fe80000000f00 */
[----:B------:R-:W-:Y:S11]  /*e5b0*/  ISETP.NE.AND P0, PT, R6, c[0x0][0x32c], PT ;  /* 0x0000cb0006007a0c */ /* 0x000ff60003f05270 */
[----:B------:R-:W-:Y:S02]  /*e5c0*/  @!UPT UIADD3 URZ, URZ, URZ, URZ ;  /* 0x0000003f3f3ff290 */ /* 0x000fe4000fffe03f */
[----:B------:R-:W-:Y:S05]  /*e5d0*/  @P0 IMAD.HI.U32 R6, R10, c[0x0][0x330], RZ ;  /* 0x0000cc000a060a27 */ /* 0x000fea00078e00ff */
[----:B------:R-:W-:Y:S02]  /*e5e0*/  @P0 SHF.R.U32.HI R10, RZ, c[0x0][0x334], R6 ;  /* 0x0000cd00ff0a0a19 */ /* 0x000fe40000011606 */
.L_x_1034:
[----:B------:R-:W-:Y:S05]  /*e5f0*/  BSYNC B0 ;  /* 0x0000000000007941 */ /* 0x000fea0003800000 */
.L_x_1032:
[----:B------:R-:W-:Y:S04]  /*e600*/  IMAD R15, R10, c[0x0][0x32c], -R165 ;  /* 0x0000cb000a0f7a24 */ /* 0x000fe800078e0aa5 */
[----:B------:R-:W-:Y:S05]  /*e610*/  IMAD.IADD R15, R15, 0x1, -R206 ;  /* 0x000000010f0f7824 */ /* 0x000fea00078e0ace */
[----:B------:R-:W-:Y:S02]  /*e620*/  IADD3 R6, R15, c[0x0][0x32c], RZ ;  /* 0x0000cb000f067a10 */ /* 0x000fe40007ffe0ff */
[----:B------:R-:W-:Y:S02]  /*e630*/  IMNMX R4, R4, R15, !PT ;  /* 0x0000000f04047217 */ /* 0x000fe40007800200 */
[----:B------:R-:W-:Y:S02]  /*e640*/  IMNMX R21, R21, R6, PT ;  /* 0x0000000615157217 */ /* 0x000fe40003800200 */
.L_x_1031:
[----:B------:R-:W-:Y:S01]  /*e650*/  ISETP.GT.AND P0, PT, R4, RZ, P1 ;  /* 0x000000ff0400720c */ /* 0x000fe20000f04270 */
[----:B------:R-:W-:Y:S04]  /*e660*/  DEPBAR.LE SB0, 0x2 ;  /* 0x000080800000791a */ /* 0x000fe80000000000 */
[----:B------:R-:W-:Y:S01]  /*e670*/  BAR.SYNC.DEFER_BLOCKING 0x0 ;  /* 0x0000000000007b1d */ /* 0x000fe20000010000 */
[----:B------:R-:W-:Y:S04]  /*e680*/  ISETP.LT.OR P0, PT, R21, 0x1, P0 ;  /* 0x000000011500780c */ /* 0x000fe80000701670 */
[----:B------:R-:W-:Y:S02]  /*e690*/  FSEL R20, R0, -INF , !P0 ;  /* 0xff80000000147808 */ /* 0x000fe40004000000 */
[----:B------:R-:W-:Y:S02]  /*e6a0*/  ISETP.GT.AND P0, PT, R4, 0x1, P1 ;  /* 0x000000010400780c */ /* 0x000fe40000f04270 */
[----:B------:R-:W-:Y:S02]  /*e6b0*/  FMNMX.FTZ R0, R11, R132, !PT ;  /* 0x000000840b007209 */ /* 0x000fe40007810000 */
[----:B------:R-:W-:Y:S02]  /*e6c0*/  ISETP.LT.OR P0, PT, R21, 0x2, P0 ;  /* 0x000000021500780c */ /* 0x000fe40000701670 */
[----:B------:R-:W-:Y:S02]  /*e6d0*/  FMNMX.FTZ R0, R9, R0, !PT ;  /* 0x0000000009007209 */ /* 0x000fe40007810000 */
[----:B------:R-:W-:Y:S02]  /*e6e0*/  FSEL R16, R2, -INF , !P0 ;  /* 0xff80000002107808 */ /* 0x000fe40004000000 */
[C---:B------:R-:W-:Y:S02]  /*e6f0*/  ISETP.GT.AND P0, PT, R4.reuse, 0x8, P1 ;  /* 0x000000080400780c */ /* 0x040fe40000f04270 */
[----:B------:R-:W-:Y:S02]  /*e700*/  FMNMX.FTZ R0, R5, R0, !PT ;  /* 0x0000000005007209 */ /* 0x000fe40007810000 */
[----:B------:R-:W-:Y:S02]  /*e710*/  ISETP.LT.OR P0, PT, R21, 0x9, P0 ;  /* 0x000000091500780c */ /* 0x000fe40000701670 */
[----:B------:R-:W-:Y:S01]  /*e720*/  FMNMX.FTZ R0, R7, R0, !PT ;  /* 0x0000000007007209 */ /* 0x000fe20007810000 */
[----:B------:R-:W-:Y:S01]  /*e730*/  LDSM.16.MT88.4 R28, [R134+UR4+0x100] ;  /* 0x00010004861c783b */ /* 0x000fe20008004200 */
[----:B------:R-:W-:Y:S02]  /*e740*/  FSEL R10, R133, -INF , !P0 ;  /* 0xff800000850a7808 */ /* 0x000fe40004000000 */
        /* <DEDUP_REMOVED lines=53> */
[----:B------:R-:W-:Y:S01]  /*eaa0*/  FMNMX.FTZ R19, R158, R19, !PT ;  /* 0x000000139e137209 */ /* 0x000fe20007810000 */
[----:B------:R-:W1:Y:S01]  /*eab0*/  SHFL.BFLY PT, R0, R13, 0x2, 0x1f ;  /* 0x0c401f000d007f89 */ /* 0x000e6200000e0000 */
[----:B------:R-:W-:Y:S02]  /*eac0*/  FSEL R148, R8, -INF , !P0 ;  /* 0xff80000008947808 */ /* 0x000fe40004000000 */
[----:B------:R-:W-:Y:S02]  /*ead0*/  FMNMX.FTZ R19, R156, R19, !PT ;  /* 0x000000139c137209 */ /* 0x000fe40007810000 */
        /* <DEDUP_REMOVED lines=14> */
[----:B-1----:R-:W-:Y:S02]  /*ebc0*/  FMNMX.FTZ R2, R4, R17, !PT ;  /* 0x0000001104027209 */ /* 0x002fe40007810000 */
[----:B------:R-:W-:Y:S02]  /*ebd0*/  IADD3 R17, R134, UR4, RZ ;  /* 0x0000000486117c10 */ /* 0x000fe4000fffe0ff */
[C---:B------:R-:W-:Y:S01]  /*ebe0*/  FSETP.NEU.FTZ.AND P0, PT, R2.reuse, -INF , PT ;  /* 0xff8000000200780b */ /* 0x040fe20003f1d000 */
[----:B------:R-:W-:Y:S01]  /*ebf0*/  FMUL.FTZ R152, R2, c[0x0][0x2d0] ;  /* 0x0000b40002987a20 */ /* 0x000fe20000410000 */
[----:B------:R-:W-:Y:S02]  /*ec00*/  IADD3 R164, R188, R17, RZ ;  /* 0x00000011bca47210 */ /* 0x000fe40007ffe0ff */
[----:B--2---:R-:W-:Y:S02]  /*ec10*/  FMNMX.FTZ R13, R15, R0, !PT ;  /* 0x000000000f0d7209 */ /* 0x004fe40007810000 */
[----:B------:R-:W-:Y:S03]  /*ec20*/  FSEL R152, R152, RZ, P0 ;  /* 0x000000ff98987208 */ /* 0x000fe60000000000 */
[----:B------:R-:W1:Y:S02]  /*ec30*/  SHFL.BFLY PT, R0, R13, 0x1, 0x1f ;  /* 0x0c201f000d007f89 */ /* 0x000e6400000e0000 */
[--C-:B------:R-:W-:Y:S01]  /*ec40*/  FFMA.FTZ R166, R5, c[0x0][0x2d0], -R152.reuse ;  /* 0x0000b40005a67a23 */ /* 0x100fe20000010898 */
[----:B------:R-:W-:Y:S01]  /*ec50*/  FSEL R5, R2, RZ, P0 ;  /* 0x000000ff02057208 */ /* 0x000fe20000000000 */
[--C-:B------:R-:W-:Y:S02]  /*ec60*/  FFMA.FTZ R168, R11, c[0x0][0x2d0], -R152.reuse ;  /* 0x0000b4000ba87a23 */ /* 0x100fe40000010898 */
[----:B------:R-:W-:Y:S02]  /*ec70*/  FFMA.FTZ R167, R9, c[0x0][0x2d0], -R152 ;  /* 0x0000b40009a77a23 */ /* 0x000fe40000010898 */
[----:B------:R-:W-:Y:S01]  /*ec80*/  FADD.FTZ R4, -R5, R132 ;  /* 0x0000008405047221 */ /* 0x000fe20000010100 */
[----:B------:R-:W-:Y:S01]  /*ec90*/  MUFU.EX2 R166, R166 ;  /* 0x000000a600a67308 */ /* 0x000fe20000000800 */
[--C-:B------:R-:W-:Y:S01]  /*eca0*/  FFMA.FTZ R169, R7, c[0x0][0x2d0], -R152.reuse ;  /* 0x0000b40007a97a23 */ /* 0x100fe20000010898 */
[----:B------:R-:W-:Y:S01]  /*ecb0*/  IADD3 R5, R135, UR4, RZ ;  /* 0x0000000487057c10 */ /* 0x000fe2000fffe0ff */
[----:B------:R-:W-:Y:S02]  /*ecc0*/  FMUL.FTZ R132, R4, c[0x0][0x2d0] ;  /* 0x0000b40004847a20 */ /* 0x000fe40000410000 */
[--C-:B------:R-:W-:Y:S01]  /*ecd0*/  FFMA.FTZ R176, R143, c[0x0][0x2d0], -R152.reuse ;  /* 0x0000b4008fb07a23 */ /* 0x100fe20000010898 */
[----:B------:R-:W-:Y:S01]  /*ece0*/  IADD3 R133, R188, R5, RZ ;  /* 0x00000005bc857210 */ /* 0x000fe20007ffe0ff */
[--C-:B------:R-:W-:Y:S02]  /*ecf0*/  FFMA.FTZ R177, R141, c[0x0][0x2d0], -R152.reuse ;  /* 0x0000b4008db17a23 */ /* 0x100fe40000010898 */
[--C-:B------:R-:W-:Y:S01]  /*ed00*/  FFMA.FTZ R182, R161, c[0x0][0x2d0], -R152.reuse ;  /* 0x0000b400a1b67a23 */ /* 0x100fe20000010898 */
[----:B------:R-:W2:Y:S01]  /*ed10*/  MUFU.EX2 R132, R132 ;  /* 0x0000008400847308 */ /* 0x000ea20000000800 */
[--C-:B------:R-:W-:Y:S02]  /*ed20*/  FFMA.FTZ R183, R159, c[0x0][0x2d0], -R152.reuse ;  /* 0x0000b4009fb77a23 */ /* 0x100fe40000010898 */
[--C-:B------:R-:W-:Y:S01]  /*ed30*/  FFMA.FTZ R192, R157, c[0x0][0x2d0], -R152.reuse ;  /* 0x0000b4009dc07a23 */ /* 0x100fe20000010898 */
[----:B-1----:R-:W-:Y:S01]  /*ed40*/  FMNMX.FTZ R0, R13, R0, !PT ;  /* 0x000000000d007209 */ /* 0x002fe20007810000 */
[--C-:B------:R-:W-:Y:S01]  /*ed50*/  FFMA.FTZ R215, R155, c[0x0][0x2d0], -R152.reuse ;  /* 0x0000b4009bd77a23 */ /* 0x100fe20000010898 */
[----:B------:R-:W1:Y:S01]  /*ed60*/  LDSM.16.MT88.4 R12, [R135+UR4+0x100] ;  /* 0x00010004870c783b */ /* 0x000e620008004200 */
[--C-:B------:R-:W-:Y:S01]  /*ed70*/  FFMA.FTZ R220, R153, c[0x0][0x2d0], -R152.reuse ;  /* 0x0000b40099dc7a23 */ /* 0x100fe20000010898 */
[C---:B------:R-:W-:Y:S01]  /*ed80*/  FSETP.NEU.FTZ.AND P0, PT, R0.reuse, -INF , PT ;  /* 0xff8000000000780b */ /* 0x040fe20003f1d000 */
[C---:B------:R-:W-:Y:S01]  /*ed90*/  FMUL.FTZ R145, R0.reuse, c[0x0][0x2d0] ;  /* 0x0000b40000917a20 */ /* 0x040fe20000410000 */
[----:B------:R-:W-:Y:S01]  /*eda0*/  MUFU.EX2 R168, R168 ;  /* 0x000000a800a87308 */ /* 0x000fe20000000800 */
[--C-:B------:R-:W-:Y:S01]  /*edb0*/  FFMA.FTZ R221, R151, c[0x0][0x2d0], -R152.reuse ;  /* 0x0000b40097dd7a23 */ /* 0x100fe20000010898 */
[----:B------:R-:W-:Y:S01]  /*edc0*/  FSEL R4, R0, RZ, P0 ;  /* 0x000000ff00047208 */ /* 0x000fe20000000000 */
[--C-:B------:R-:W-:Y:S01]  /*edd0*/  FFMA.FTZ R222, R149, c[0x0][0x2d0], -R152.reuse ;  /* 0x0000b40095de7a23 */ /* 0x100fe20000010898 */
[----:B------:R-:W-:Y:S01]  /*ede0*/  FSEL R145, R145, RZ, P0 ;  /* 0x000000ff91917208 */ /* 0x000fe20000000000 */
[--C-:B------:R-:W-:Y:S02]  /*edf0*/  FFMA.FTZ R174, R175, c[0x0][0x2d0], -R152.reuse ;  /* 0x0000b400afae7a23 */ /* 0x100fe40000010898 */
[----:B------:R-:W-:Y:S02]  /*ee00*/  FADD.FTZ R4, -R4, R3 ;  /* 0x0000000304047221 */ /* 0x000fe40000010100 */
[--C-:B------:R-:W-:Y:S01]  /*ee10*/  FFMA.FTZ R172, R20, c[0x0][0x2d0], -R145.reuse ;  /* 0x0000b40014ac7a23 */ /* 0x100fe20000010891 */
[----:B------:R-:W3:Y:S01]  /*ee20*/  MUFU.EX2 R167, R167 ;  /* 0x000000a700a77308 */ /* 0x000ee20000000800 */
[--C-:B------:R-:W-:Y:S01]  /*ee30*/  FFMA.FTZ R171, R16, c[0x0][0x2d0], -R145.reuse ;  /* 0x0000b40010ab7a23 */ /* 0x100fe20000010891 */
[----:B------:R-:W4:Y:S01]  /*ee40*/  LDSM.16.MT88.4 R20, [R133+0x100] ;  /* 0x000100008514783b */ /* 0x000f220000004200 */
[--C-:B------:R-:W-:Y:S02]  /*ee50*/  FFMA.FTZ R170, R10, c[0x0][0x2d0], -R145.reuse ;  /* 0x0000b4000aaa7a23 */ /* 0x100fe40000010891 */
[--C-:B------:R-:W-:Y:S02]  /*ee60*/  FFMA.FTZ R173, R6, c[0x0][0x2d0], -R145.reuse ;  /* 0x0000b40006ad7a23 */ /* 0x100fe40000010891 */
[----:B------:R-:W-:Y:S02]  /*ee70*/  FMUL.FTZ R3, R4, c[0x0][0x2d0] ;  /* 0x0000b40004037a20 */ /* 0x000fe40000410000 */
[C---:B--2---:R-:W-:Y:S01]  /*ee80*/  FMUL.FTZ R4, R132.reuse, R128 ;  /* 0x0000008084047220 */ /* 0x044fe20000410000 */
[----:B------:R-:W2:Y:S01]  /*ee90*/  MUFU.EX2 R169, R169 ;  /* 0x000000a900a97308 */ /* 0x000ea20000000800 */
[C---:B------:R-:W-:Y:S02]  /*eea0*/  FMUL.FTZ R5, R132.reuse, R129 ;  /* 0x0000008184057220 */ /* 0x040fe40000410000 */
[C---:B------:R-:W-:Y:S02]  /*eeb0*/  FMUL.FTZ R8, R132.reuse, R124 ;  /* 0x0000007c84087220 */ /* 0x040fe40000410000 */
[C---:B------:R-:W-:Y:S02]  /*eec0*/  FMUL.FTZ R9, R132.reuse, R125 ;  /* 0x0000007d84097220 */ /* 0x040fe40000410000 */
[C---:B------:R-:W-:Y:S02]  /*eed0*/  FMUL.FTZ R16, R132.reuse, R116 ;  /* 0x0000007484107220 */ /* 0x040fe40000410000 */
[C---:B------:R-:W-:Y:S01]  /*eee0*/  FMUL.FTZ R17, R132.reuse, R117 ;  /* 0x0000007584117220 */ /* 0x040fe20000410000 */
[----:B------:R-:W5:Y:S01]  /*eef0*/  MUFU.EX2 R3, R3 ;  /* 0x0000000300037308 */ /* 0x000f620000000800 */
[C---:B------:R-:W-:Y:S02]  /*ef00*/  FMUL.FTZ R24, R132.reuse, R108 ;  /* 0x0000006c84187220 */ /* 0x040fe40000410000 */
[C---:B------:R-:W-:Y:S01]  /*ef10*/  FMUL.FTZ R25, R132.reuse, R109 ;  /* 0x0000006d84197220 */ /* 0x040fe20000410000 */
[----:B---3--:R-:W-:Y:S01]  /*ef20*/  F2FP.PACK_AB R136, R167, R168 ;  /* 0x000000a8a788723e */ /* 0x008fe200000000ff */
[C---:B------:R-:W-:Y:S02]  /*ef30*/  FMUL.FTZ R32, R132.reuse, R100 ;  /* 0x0000006484207220 */ /* 0x040fe40000410000 */
[----:B------:R-:W-:Y:S02]  /*ef40*/  FMUL.FTZ R33, R132, R101 ;  /* 0x0000006584217220 */ /* 0x000fe40000410000 */
[--C-:B------:R-:W-:Y:S01]  /*ef50*/  FFMA.FTZ R175, R163, c[0x0][0x2d0], -R152.reuse ;  /* 0x0000b400a3af7a23 */ /* 0x100fe20000010898 */
[----:B------:R-:W-:Y:S01]  /*ef60*/  MUFU.EX2 R172, R172 ;  /* 0x000000ac00ac7308 */ /* 0x000fe20000000800 */
[--C-:B------:R-:W-:Y:S02]  /*ef70*/  FFMA.FTZ R180, R142, c[0x0][0x2d0], -R145.reuse ;  /* 0x0000b4008eb47a23 */ /* 0x100fe40000010891 */
[--C-:B------:R-:W-:Y:S01]  /*ef80*/  FFMA.FTZ R181, R140, c[0x0][0x2d0], -R145.reuse ;  /* 0x0000b4008cb57a23 */ /* 0x100fe20000010891 */
[----:B--2---:R-:W-:Y:S01]  /*ef90*/  F2FP.PACK_AB R138, R169, R166 ;  /* 0x000000a6a98a723e */ /* 0x004fe200000000ff */
[----:B------:R-:W-:Y:S01]  /*efa0*/  LDSM.16.MT88.4 R140, [R134+UR4+0x2900] ;  /* 0x00290004868c783b */ /* 0x000fe20008004200 */
[--C-:B------:R-:W-:Y:S02]  /*efb0*/  FFMA.FTZ R216, R160, c[0x0][0x2d0], -R145.reuse ;  /* 0x0000b400a0d87a23 */ /* 0x100fe40000010891 */
[--C-:B------:R-:W-:Y:S02]  /*efc0*/  FFMA.FTZ R217, R158, c[0x0][0x2d0], -R145.reuse ;  /* 0x0000b4009ed97a23 */ /* 0x100fe40000010891 */
[----:B------:R-:W2:Y:S01]  /*efd0*/  MUFU.EX2 R171, R171 ;  /* 0x000000ab00ab7308 */ /* 0x000ea20000000800 */
[--C-:B------:R-:W-:Y:S02]  /*efe0*/  FFMA.FTZ R218, R156, c[0x0][0x2d0], -R145.reuse ;  /* 0x0000b4009cda7a23 */ /* 0x100fe40000010891 */
[----:B------:R-:W-:Y:S01]  /*eff0*/  LDSM.16.MT88.4 R156, [R164+0x3900] ;  /* 0x00390000a49c783b */ /* 0x000fe20000004200 */
[C---:B-----5:R-:W-:Y:S02]  /*f000*/  FMUL.FTZ R6, R3.reuse, R130 ;  /* 0x0000008203067220 */ /* 0x060fe40000410000 */
[C---:B------:R-:W-:Y:S02]  /*f010*/  FMUL.FTZ R7, R3.reuse, R131 ;  /* 0x0000008303077220 */ /* 0x040fe40000410000 */
[C---:B------:R-:W-:Y:S02]  /*f020*/  FMUL.FTZ R10, R3.reuse, R126 ;  /* 0x0000007e030a7220 */ /* 0x040fe40000410000 */
[----:B------:R-:W-:Y:S01]  /*f030*/  MUFU.EX2 R170, R170 ;  /* 0x000000aa00aa7308 */ /* 0x000fe20000000800 */
[C---:B------:R-:W-:Y:S01]  /*f040*/  FMUL.FTZ R11, R3.reuse, R127 ;  /* 0x0000007f030b7220 */ /* 0x040fe20000410000 */
[----:B------:R-:W-:Y:S01]  /*f050*/  LDSM.16.MT88.4 R128, [R133+0x2900] ;  /* 0x002900008580783b */ /* 0x000fe20000004200 */
[C---:B------:R-:W-:Y:S02]  /*f060*/  FMUL.FTZ R18, R3.reuse, R118 ;  /* 0x0000007603127220 */ /* 0x040fe40000410000 */
[C---:B------:R-:W-:Y:S02]  /*f070*/  FMUL.FTZ R19, R3.reuse, R119 ;  /* 0x0000007703137220 */ /* 0x040fe40000410000 */
[C---:B------:R-:W-:Y:S02]  /*f080*/  FMUL.FTZ R26, R3.reuse, R110 ;  /* 0x0000006e031a7220 */ /* 0x040fe40000410000 */
[C---:B------:R-:W-:Y:S01]  /*f090*/  FMUL.FTZ R27, R3.reuse, R111 ;  /* 0x0000006f031b7220 */ /* 0x040fe20000410000 */
[----:B------:R-:W3:Y:S01]  /*f0a0*/  MUFU.EX2 R173, R173 ;  /* 0x000000ad00ad7308 */ /* 0x000ee20000000800 */
[----:B------:R-:W-:Y:S01]  /*f0b0*/  LDSM.16.MT88.4 R108, [R164+0x2100] ;  /* 0x00210000a46c783b */ /* 0x000fe20000004200 */
[----:B------:R-:W-:Y:S01]  /*f0c0*/  FMUL.FTZ R34, R3, R102 ;  /* 0x0000006603227220 */ /* 0x000fe20000410000 */
[----:B--2---:R-:W-:Y:S01]  /*f0d0*/  F2FP.PACK_AB R137, R171, R172 ;  /* 0x000000acab89723e */ /* 0x004fe200000000ff */
[----:B------:R-:W-:Y:S02]  /*f0e0*/  FMUL.FTZ R35, R3, R103 ;  /* 0x0000006703237220 */ /* 0x000fe40000410000 */
[--C-:B------:R-:W-:Y:S03]  /*f0f0*/  FFMA.FTZ R219, R154, c[0x0][0x2d0], -R145.reuse ;  /* 0x0000b4009adb7a23 */ /* 0x100fe60000010891 */
[----:B------:R-:W-:Y:S01]  /*f100*/  LDSM.16.MT88.4 R100, [R134+UR4+0x2100] ;  /* 0x002100048664783b */ /* 0x000fe20008004200 */
[--C-:B------:R-:W-:Y:S01]  /*f110*/  FFMA.FTZ R224, R150, c[0x0][0x2d0], -R145.reuse ;  /* 0x0000b40096e07a23 */ /* 0x100fe20000010891 */
[----:B------:R-:W-:Y:S01]  /*f120*/  MUFU.EX2 R174, R174 ;  /* 0x000000ae00ae7308 */ /* 0x000fe20000000800 */
[--C-:B------:R-:W-:Y:S02]  /*f130*/  FFMA.FTZ R225, R148, c[0x0][0x2d0], -R145.reuse ;  /* 0x0000b40094e17a23 */ /* 0x100fe40000010891 */
[--C-:B------:R-:W-:Y:S02]  /*f140*/  FFMA.FTZ R226, R146, c[0x0][0x2d0], -R145.reuse ;  /* 0x0000b40092e27a23 */ /* 0x100fe40000010891 */
[----:B------:R-:W-:Y:S01]  /*f150*/  FFMA.FTZ R152, R147, c[0x0][0x2d0], -R152 ;  /* 0x0000b40093987a23 */ /* 0x000fe20000010898 */
[----:B------:R-:W-:Y:S01]  /*f160*/  LDSM.16.MT88.4 R116, [R134+UR4+0x900] ;  /* 0x000900048674783b */ /* 0x000fe20008004200 */
[C---:B------:R-:W-:Y:S02]  /*f170*/  FMUL.FTZ R36, R132.reuse, R36 ;  /* 0x0000002484247220 */ /* 0x040fe40000410000 */
[C---:B------:R-:W-:Y:S01]  /*f180*/  FMUL.FTZ R37, R132.reuse, R37 ;  /* 0x0000002584257220 */ /* 0x040fe20000410000 */
[----:B------:R2:W-:Y:S01]  /*f190*/  MUFU.EX2 R223, R152 ;  /* 0x0000009800df7308 */ /* 0x0005e20000000800 */
[----:B------:R-:W-:Y:S01]  /*f1a0*/  FMUL.FTZ R38, R3, R38 ;  /* 0x0000002603267220 */ /* 0x000fe20000410000 */
[----:B---3--:R-:W-:Y:S02]  /*f1b0*/  F2FP.PACK_AB R139, R173, R170 ;  /* 0x000000aaad8b723e */ /* 0x008fe400000000ff */
[----:B------:R-:W-:Y:S01]  /*f1c0*/  LDSM.16.MT88.4 R124, [R135+UR4+0x2900] ;  /* 0x00290004877c783b */ /* 0x000fe20008004200 */
[C---:B------:R-:W-:Y:S02]  /*f1d0*/  FMUL.FTZ R39, R3.reuse, R39 ;  /* 0x0000002703277220 */ /* 0x040fe40000410000 */
[C---:B------:R-:W-:Y:S02]  /*f1e0*/  FMUL.FTZ R40, R132.reuse, R40 ;  /* 0x0000002884287220 */ /* 0x040fe40000410000 */
[C---:B------:R-:W-:Y:S01]  /*f1f0*/  FMUL.FTZ R41, R132.reuse, R41 ;  /* 0x0000002984297220 */ /* 0x040fe20000410000 */
[C---:B-1----:R-:W-:Y:S01]  /*f200*/  HMMA.16816.F32 R4, R136.reuse, R12, R4 ;  /* 0x0000000c8804723c */ /* 0x042fe20000001804 */
[----:B------:R-:W1:Y:S01]  /*f210*/  MUFU.EX2 R175, R175 ;  /* 0x000000af00af7308 */ /* 0x000e620000000800 */
[----:B------:R-:W-:Y:S03]  /*f220*/  LDSM.16.MT88.4 R148, [R133+0x3900] ;  /* 0x003900008594783b */ /* 0x000fe60000004200 */
[C---:B------:R-:W-:Y:S02]  /*f230*/  FMUL.FTZ R42, R3.reuse, R42 ;  /* 0x0000002a032a7220 */ /* 0x040fe40000410000 */
[C---:B------:R-:W-:Y:S01]  /*f240*/  FMUL.FTZ R12, R132.reuse, R120 ;  /* 0x00000078840c7220 */ /* 0x040fe20000410000 */
[C---:B------:R-:W-:Y:S03]  /*f250*/  HMMA.16816.F32 R8, R136.reuse, R14, R8 ;  /* 0x0000000e8808723c */ /* 0x040fe60000001808 */
[----:B------:R-:W-:Y:S01]  /*f260*/  MUFU.EX2 R176, R176 ;  /* 0x000000b000b07308 */ /* 0x000fe20000000800 */
[C---:B------:R-:W-:Y:S01]  /*f270*/  FMUL.FTZ R13, R132.reuse, R121 ;  /* 0x00000079840d7220 */ /* 0x040fe20000410000 */
[----:B--2---:R-:W-:Y:S02]  /*f280*/  LDSM.16.MT88.4 R152, [R134+UR4+0x3900] ;  /* 0x003900048698783b */ /* 0x004fe40008004200 */
[C---:B------:R-:W-:Y:S02]  /*f290*/  FMUL.FTZ R14, R3.reuse, R122 ;  /* 0x0000007a030e7220 */ /* 0x040fe40000410000 */
[C---:B------:R-:W-:Y:S03]  /*f2a0*/  FMUL.FTZ R15, R3.reuse, R123 ;  /* 0x0000007b030f7220 */ /* 0x040fe60000410000 */
[C---:B------:R-:W-:Y:S01]  /*f2b0*/  FMUL.FTZ R43, R3.reuse, R43 ;  /* 0x0000002b032b7220 */ /* 0x040fe20000410000 */
[----:B------:R-:W2:Y:S01]  /*f2c0*/  MUFU.EX2 R177, R177 ;  /* 0x000000b100b17308 */ /* 0x000ea20000000800 */
[----:B------:R-:W3:Y:S01]  /*f2d0*/  LDSM.16.MT88.4 R120, [R164+0x100] ;  /* 0x00010000a478783b */ /* 0x000ee20000004200 */
[C---:B------:R-:W-:Y:S01]  /*f2e0*/  FMUL.FTZ R44, R132.reuse, R44 ;  /* 0x0000002c842c7220 */ /* 0x040fe20000410000 */
[C---:B----4-:R-:W-:Y:S03]  /*f2f0*/  HMMA.16816.F32 R12, R136.reuse, R20, R12 ;  /* 0x00000014880c723c */ /* 0x050fe6000000180c */
        /* <DEDUP_REMOVED lines=10> */
[----:B------:R-:W4:Y:S01]  /*f3a0*/  LDSM.16.MT88.4 R112, [R135+UR4+0x2100] ;  /* 0x002100048770783b */ /* 0x000f220008004200 */
        /* <DEDUP_REMOVED lines=13> */
[----:B------:R-:W5:Y:S01]  /*f480*/  LDSM.16.MT88.4 R104, [R133+0x2100] ;  /* 0x002100008568783b */ /* 0x000f620000004200 */
        /* <DEDUP_REMOVED lines=9> */
[----:B------:R-:W-:Y:S02]  /*f520*/  MUFU.EX2 R215, R215 ;  /* 0x000000d700d77308 */ /* 0x000fe40000000800 */
[C---:B------:R-:W-:Y:S02]  /*f530*/  FMUL.FTZ R58, R3.reuse, R58 ;  /* 0x0000003a033a7220 */ /* 0x040fe40000410000 */
[C---:B------:R-:W-:Y:S02]  /*f540*/  FMUL.FTZ R59, R3.reuse, R59 ;  /* 0x0000003b033b7220 */ /* 0x040fe40000410000 */
[C---:B----4-:R-:W-:Y:S04]  /*f550*/  HMMA.16816.F32 R36, R136.reuse, R112, R36 ;  /* 0x000000708824723c */ /* 0x050fe80000001824 */
[C---:B------:R-:W-:Y:S01]  /*f560*/  FMUL.FTZ R60, R132.reuse, R60 ;  /* 0x0000003c843c7220 */ /* 0x040fe20000410000 */
[----:B------:R-:W-:Y:S01]  /*f570*/  MUFU.EX2 R216, R216 ;  /* 0x000000d800d87308 */ /* 0x000fe20000000800 */
[C---:B------:R-:W-:Y:S02]  /*f580*/  FMUL.FTZ R61, R132.reuse, R61 ;  /* 0x0000003d843d7220 */ /* 0x040fe40000410000 */
[C---:B------:R-:W-:Y:S01]  /*f590*/  HMMA.16816.F32 R40, R136.reuse, R114, R40 ;  /* 0x000000728828723c */ /* 0x040fe20000001828 */
[----:B------:R-:W-:Y:S03]  /*f5a0*/  LDSM.16.MT88.4 R112, [R135+UR4+0x900] ;  /* 0x000900048770783b */ /* 0x000fe60008004200 */
[C---:B------:R-:W-:Y:S02]  /*f5b0*/  FMUL.FTZ R62, R3.reuse, R62 ;  /* 0x0000003e033e7220 */ /* 0x040fe40000410000 */
[C---:B------:R-:W-:Y:S01]  /*f5c0*/  FMUL.FTZ R63, R3.reuse, R63 ;  /* 0x0000003f033f7220 */ /* 0x040fe20000410000 */
[----:B------:R-:W-:Y:S01]  /*f5d0*/  MUFU.EX2 R217, R217 ;  /* 0x000000d900d97308 */ /* 0x000fe20000000800 */
[C---:B------:R-:W-:Y:S01]  /*f5e0*/  FMUL.FTZ R64, R132.reuse, R64 ;  /* 0x0000004084407220 */ /* 0x040fe20000410000 */
[C---:B-----5:R-:W-:Y:S03]  /*f5f0*/  HMMA.16816.F32 R44, R136.reuse, R104, R44 ;  /* 0x00000068882c723c */ /* 0x060fe6000000182c */
[C---:B------:R-:W-:Y:S02]  /*f600*/  FMUL.FTZ R65, R132.reuse, R65 ;  /* 0x0000004184417220 */ /* 0x040fe40000410000 */
[C---:B------:R-:W-:Y:S03]  /*f610*/  FMUL.FTZ R66, R3.reuse, R66 ;  /* 0x0000004203427220 */ /* 0x040fe60000410000 */
[----:B------:R-:W-:Y:S01]  /*f620*/  MUFU.EX2 R218, R218 ;  /* 0x000000da00da7308 */ /* 0x000fe20000000800 */
[C---:B------:R-:W-:Y:S01]  /*f630*/  FMUL.FTZ R67, R3.reuse, R67 ;  /* 0x0000004303437220 */ /* 0x040fe20000410000 */
[C---:B------:R-:W-:Y:S01]  /*f640*/  HMMA.16816.F32 R48, R136.reuse, R106, R48 ;  /* 0x0000006a8830723c */ /* 0x040fe20000001830 */
[----:B------:R-:W3:Y:S02]  /*f650*/  LDSM.16.MT88.4 R104, [R135+UR4+0x4100] ;  /* 0x004100048768783b */ /* 0x000ee40008004200 */
[C---:B------:R-:W-:Y:S02]  /*f660*/  FMUL.FTZ R68, R132.reuse, R68 ;  /* 0x0000004484447220 */ /* 0x040fe40000410000 */
[C---:B------:R-:W-:Y:S03]  /*f670*/  FMUL.FTZ R69, R132.reuse, R69 ;  /* 0x0000004584457220 */ /* 0x040fe60000410000 */
[C---:B------:R-:W-:Y:S01]  /*f680*/  HMMA.16816.F32 R52, R136.reuse, R100, R52 ;  /* 0x000000648834723c */ /* 0x040fe20000001834 */
[----:B------:R-:W-:Y:S03]  /*f690*/  MUFU.EX2 R219, R219 ;  /* 0x000000db00db7308 */ /* 0x000fe60000000800 */
[C---:B------:R-:W-:Y:S02]  /*f6a0*/  FMUL.FTZ R70, R3.reuse, R70 ;  /* 0x0000004603467220 */ /* 0x040fe40000410000 */
[C---:B------:R-:W-:Y:S02]  /*f6b0*/  FMUL.FTZ R71, R3.reuse, R71 ;  /* 0x0000004703477220 */ /* 0x040fe40000410000 */
[C---:B------:R-:W-:Y:S01]  /*f6c0*/  HMMA.16816.F32 R56, R136.reuse, R102, R56 ;  /* 0x000000668838723c */ /* 0x040fe20000001838 */
[----:B------:R-:W4:Y:S02]  /*f6d0*/  LDSM.16.MT88.4 R100, [R133+0x4100] ;  /* 0x004100008564783b */ /* 0x000f240000004200 */
[----:B------:R-:W-:Y:S01]  /*f6e0*/  MUFU.EX2 R220, R220 ;  /* 0x000000dc00dc7308 */ /* 0x000fe20000000800 */
[C---:B------:R-:W-:Y:S02]  /*f6f0*/  FMUL.FTZ R72, R132.reuse, R72 ;  /* 0x0000004884487220 */ /* 0x040fe40000410000 */
[C---:B------:R-:W-:Y:S02]  /*f700*/  FMUL.FTZ R73, R132.reuse, R73 ;  /* 0x0000004984497220 */ /* 0x040fe40000410000 */
[C---:B------:R-:W-:Y:S04]  /*f710*/  HMMA.16816.F32 R60, R136.reuse, R108, R60 ;  /* 0x0000006c883c723c */ /* 0x040fe8000000183c */
[C---:B------:R-:W-:Y:S01]  /*f720*/  FMUL.FTZ R74, R3.reuse, R74 ;  /* 0x0000004a034a7220 */ /* 0x040fe20000410000 */
[----:B------:R-:W-:Y:S01]  /*f730*/  MUFU.EX2 R221, R221 ;  /* 0x000000dd00dd7308 */ /* 0x000fe20000000800 */
[C---:B------:R-:W-:Y:S02]  /*f740*/  FMUL.FTZ R75, R3.reuse, R75 ;  /* 0x0000004b034b7220 */ /* 0x040fe40000410000 */
[C---:B------:R-:W-:Y:S01]  /*f750*/  HMMA.16816.F32 R64, R136.reuse, R110, R64 ;  /* 0x0000006e8840723c */ /* 0x040fe20000001840 */
[----:B------:R-:W5:Y:S03]  /*f760*/  LDSM.16.MT88.4 R108, [R134+UR4+0x4100] ;  /* 0x00410004866c783b */ /* 0x000f660008004200 */
[C---:B------:R-:W-:Y:S02]  /*f770*/  FMUL.FTZ R84, R132.reuse, R84 ;  /* 0x0000005484547220 */ /* 0x040fe40000410000 */
[----:B------:R-:W-:Y:S01]  /*f780*/  FMUL.FTZ R85, R132, R85 ;  /* 0x0000005584557220 */ /* 0x000fe20000410000 */
[----:B------:R-:W-:Y:S01]  /*f790*/  MUFU.EX2 R222, R222 ;  /* 0x000000de00de7308 */ /* 0x000fe20000000800 */
[C---:B------:R-:W-:Y:S01]  /*f7a0*/  FMUL.FTZ R86, R3.reuse, R86 ;  /* 0x0000005603567220 */ /* 0x040fe20000410000 */
[C---:B---3--:R-:W-:Y:S03]  /*f7b0*/  HMMA.16816.F32 R68, R136.reuse, R104, R68 ;  /* 0x000000688844723c */ /* 0x048fe60000001844 */
[C---:B------:R-:W-:Y:S02]  /*f7c0*/  FMUL.FTZ R87, R3.reuse, R87 ;  /* 0x0000005703577220 */ /* 0x040fe40000410000 */
[--C-:B------:R-:W-:Y:S02]  /*f7d0*/  FFMA.FTZ R179, R178, c[0x0][0x2d0], -R145.reuse ;  /* 0x0000b400b2b37a23 */ /* 0x100fe40000010891 */
[--C-:B------:R-:W-:Y:S01]  /*f7e0*/  FFMA.FTZ R178, R162, c[0x0][0x2d0], -R145.reuse ;  /* 0x0000b400a2b27a23 */ /* 0x100fe20000010891 */
[C---:B------:R-:W-:Y:S01]  /*f7f0*/  HMMA.16816.F32 R72, R136.reuse, R106, R72 ;  /* 0x0000006a8848723c */ /* 0x040fe20000001848 */
[----:B------:R-:W3:Y:S01]  /*f800*/  LDSM.16.MT88.4 R104, [R164+0x4100] ;  /* 0x00410000a468783b */ /* 0x000ee20000004200 */
[----:B------:R-:W-:Y:S02]  /*f810*/  MUFU.EX2 R224, R224 ;  /* 0x000000e000e07308 */ /* 0x000fe40000000800 */
[C---:B------:R-:W-:Y:S02]  /*f820*/  FMUL.FTZ R76, R132.reuse, R76 ;  /* 0x0000004c844c7220 */ /* 0x040fe40000410000 */
[----:B------:R-:W-:Y:S02]  /*f830*/  FMUL.FTZ R77, R132, R77 ;  /* 0x0000004d844d7220 */ /* 0x000fe40000410000 */
[C---:B------:R-:W-:Y:S01]  /*f840*/  FMUL.FTZ R78, R3.reuse, R78 ;  /* 0x0000004e034e7220 */ /* 0x040fe20000410000 */
[----:B------:R-:W-:Y:S03]  /*f850*/  LDSM.16.MT88.4 R160, [R135+UR4+0x5900] ;  /* 0x0059000487a0783b */ /* 0x000fe60008004200 */
[C---:B------:R-:W-:Y:S01]  /*f860*/  FMUL.FTZ R79, R3.reuse, R79 ;  /* 0x0000004f034f7220 */ /* 0x040fe20000410000 */
[----:B------:R-:W-:Y:S01]  /*f870*/  MUFU.EX2 R179, R179 ;  /* 0x000000b300b37308 */ /* 0x000fe20000000800 */
[----:B------:R-:W-:Y:S02]  /*f880*/  FFMA.FTZ R145, R144, c[0x0][0x2d0], -R145 ;  /* 0x0000b40090917a23 */ /* 0x000fe40000010891 */
[C---:B------:R-:W-:Y:S02]  /*f890*/  FMUL.FTZ R88, R132.reuse, R88 ;  /* 0x0000005884587220 */ /* 0x040fe40000410000 */
[C---:B------:R-:W-:Y:S01]  /*f8a0*/  FMUL.FTZ R89, R132.reuse, R89 ;  /* 0x0000005984597220 */ /* 0x040fe20000410000 */
[C---:B----4-:R-:W-:Y:S03]  /*f8b0*/  HMMA.16816.F32 R76, R136.reuse, R100, R76 ;  /* 0x00000064884c723c */ /* 0x050fe6000000184c */
[C---:B------:R-:W-:Y:S01]  /*f8c0*/  FMUL.FTZ R80, R132.reuse, R80 ;  /* 0x0000005084507220 */ /* 0x040fe20000410000 */
[----:B------:R-:W4:Y:S01]  /*f8d0*/  MUFU.EX2 R178, R178 ;  /* 0x000000b200b27308 */ /* 0x000f220000000800 */
[C---:B------:R-:W-:Y:S02]  /*f8e0*/  FMUL.FTZ R81, R132.reuse, R81 ;  /* 0x0000005184517220 */ /* 0x040fe40000410000 */
[----:B------:R-:W-:Y:S01]  /*f8f0*/  FMUL.FTZ R82, R3, R82 ;  /* 0x0000005203527220 */ /* 0x000fe20000410000 */
[----:B-1----:R-:W-:Y:S01]  /*f900*/  F2FP.PACK_AB R100, R175, R174 ;  /* 0x000000aeaf64723e */ /* 0x002fe200000000ff */
[C---:B------:R-:W-:Y:S03]  /*f910*/  FMUL.FTZ R83, R3.reuse, R83 ;  /* 0x0000005303537220 */ /* 0x040fe60000410000 */
[C---:B------:R-:W-:Y:S02]  /*f920*/  FMUL.FTZ R90, R3.reuse, R90 ;  /* 0x0000005a035a7220 */ /* 0x040fe40000410000 */
[----:B------:R1:W-:Y:S01]  /*f930*/  MUFU.EX2 R227, R145 ;  /* 0x0000009100e37308 */ /* 0x0003e20000000800 */
[C---:B------:R-:W-:Y:S01]  /*f940*/  FMUL.FTZ R91, R3.reuse, R91 ;  /* 0x0000005b035b7220 */ /* 0x040fe20000410000 */
[C---:B------:R-:W-:Y:S03]  /*f950*/  HMMA.16816.F32 R80, R136.reuse, R102, R80 ;  /* 0x000000668850723c */ /* 0x040fe60000001850 */
[C---:B------:R-:W-:Y:S02]  /*f960*/  FMUL.FTZ R92, R132.reuse, R92 ;  /* 0x0000005c845c7220 */ /* 0x040fe40000410000 */
[C---:B------:R-:W-:Y:S02]  /*f970*/  FMUL.FTZ R93, R132.reuse, R93 ;  /* 0x0000005d845d7220 */ /* 0x040fe40000410000 */
[C---:B------:R-:W-:Y:S01]  /*f980*/  FMUL.FTZ R94, R3.reuse, R94 ;  /* 0x0000005e035e7220 */ /* 0x040fe20000410000 */
[C---:B-----5:R-:W-:Y:S01]  /*f990*/  HMMA.16816.F32 R84, R136.reuse, R108, R84 ;  /* 0x0000006c8854723c */ /* 0x060fe20000001854 */
[----:B------:R-:W5:Y:S03]  /*f9a0*/  MUFU.EX2 R225, R225 ;  /* 0x000000e100e17308 */ /* 0x000f660000000800 */
[----:B------:R-:W-:Y:S01]  /*f9b0*/  FMUL.FTZ R95, R3, R95 ;  /* 0x0000005f035f7220 */ /* 0x000fe20000410000 */
[----:B--2---:R-:W-:Y:S01]  /*f9c0*/  F2FP.PACK_AB R102, R177, R176 ;  /* 0x000000b0b166723e */ /* 0x004fe200000000ff */
[----:B------:R-:W-:Y:S01]  /*f9d0*/  FMUL.FTZ R96, R132, R96 ;  /* 0x0000006084607220 */ /* 0x000fe20000410000 */
[----:B----4-:R-:W-:Y:S01]  /*f9e0*/  F2FP.PACK_AB R101, R178, R179 ;  /* 0x000000b3b265723e */ /* 0x010fe200000000ff */
[C---:B------:R-:W-:Y:S01]  /*f9f0*/  HMMA.16816.F32 R88, R136.reuse, R110, R88 ;  /* 0x0000006e8858723c */ /* 0x040fe20000001858 */
[----:B------:R-:W2:Y:S02]  /*fa00*/  LDSM.16.MT88.4 R108, [R133+0x900] ;  /* 0x00090000856c783b */ /* 0x000ea40000004200 */
[----:B------:R-:W4:Y:S01]  /*fa10*/  MUFU.EX2 R226, R226 ;  /* 0x000000e200e27308 */ /* 0x000f220000000800 */
[C---:B------:R-:W-:Y:S01]  /*fa20*/  FMUL.FTZ R97, R132.reuse, R97 ;  /* 0x0000006184617220 */ /* 0x040fe20000410000 */
[----:B------:R-:W-:Y:S01]  /*fa30*/  F2FP.PACK_AB R103, R181, R180 ;  /* 0x000000b4b567723e */ /* 0x000fe200000000ff */
[C---:B------:R-:W-:Y:S02]  /*fa40*/  FMUL.FTZ R98, R3.reuse, R98 ;  /* 0x0000006203627220 */ /* 0x040fe40000410000 */
[C---:B---3--:R-:W-:Y:S01]  /*fa50*/  HMMA.16816.F32 R92, R136.reuse, R104, R92 ;  /* 0x00000068885c723c */ /* 0x048fe2000000185c */
[----:B-1----:R-:W-:Y:S03]  /*fa60*/  LDSM.16.MT88.4 R144, [R135+UR4+0x3900] ;  /* 0x003900048790783b */ /* 0x002fe60008004200 */
[C---:B------:R-:W-:Y:S02]  /*fa70*/  FMUL.FTZ R99, R3.reuse, R99 ;  /* 0x0000006303637220 */ /* 0x040fe40000410000 */
[----:B------:R-:W-:Y:S02]  /*fa80*/  FFMA.FTZ R168, R132, R207, R168 ;  /* 0x000000cf84a87223 */ /* 0x000fe400000100a8 */
[----:B------:R-:W-:Y:S01]  /*fa90*/  FFMA.FTZ R172, R3, R208, R172 ;  /* 0x000000d003ac7223 */ /* 0x000fe200000100ac */
[----:B------:R-:W-:Y:S02]  /*faa0*/  IADD3 R3, R213, -0x2, RZ ;  /* 0xfffffffed5037810 */ /* 0x000fe40007ffe0ff */
[----:B------:R-:W-:Y:S01]  /*fab0*/  HMMA.16816.F32 R96, R136, R106, R96 ;  /* 0x0000006a8860723c */ /* 0x000fe20000001860 */
[----:B------:R-:W1:Y:S02]  /*fac0*/  LDSM.16.MT88.4 R104, [R164+0x2900] ;  /* 0x00290000a468783b */ /* 0x000e640000004200 */
[----:B------:R-:W-:Y:S01]  /*fad0*/  FADD.FTZ R167, R167, R168 ;  /* 0x000000a8a7a77221 */ /* 0x000fe20000010000 */
[----:B------:R-:W-:Y:S01]  /*fae0*/  ISETP.GE.AND P0, PT, R3, R194, PT ;  /* 0x000000c20300720c */ /* 0x000fe20003f06270 */
[----:B------:R-:W-:Y:S02]  /*faf0*/  FADD.FTZ R171, R171, R172 ;  /* 0x000000acabab7221 */ /* 0x000fe40000010000 */
[----:B------:R-:W-:Y:S01]  /*fb00*/  F2FP.PACK_AB R136, R221, R220 ;  /* 0x000000dcdd88723e */ /* 0x000fe200000000ff */
[C---:B------:R-:W-:Y:S05]  /*fb10*/  HMMA.16816.F32 R4, R100.reuse, R112, R4 ;  /* 0x000000706404723c */ /* 0x040fea0000001804 */
[----:B------:R-:W-:Y:S01]  /*fb20*/  F2FP.PACK_AB R138, R223, R222 ;  /* 0x000000dedf8a723e */ /* 0x000fe200000000ff */
[----:B------:R-:W-:Y:S01]  /*fb30*/  FADD.FTZ R166, R166, R167 ;  /* 0x000000a7a6a67221 */ /* 0x000fe20000010000 */
[----:B-----5:R-:W-:Y:S01]  /*fb40*/  F2FP.PACK_AB R137, R225, R224 ;  /* 0x000000e0e189723e */ /* 0x020fe200000000ff */
[C---:B------:R-:W-:Y:S01]  /*fb50*/  HMMA.16816.F32 R8, R100.reuse, R114, R8 ;  /* 0x000000726408723c */ /* 0x040fe20000001808 */
[----:B------:R-:W-:Y:S03]  /*fb60*/  LDSM.16.MT88.4 R112, [R133+0x4900] ;  /* 0x004900008570783b */ /* 0x000fe60000004200 */
[----:B----4-:R-:W-:Y:S01]  /*fb70*/  F2FP.PACK_AB R139, R227, R226 ;  /* 0x000000e2e38b723e */ /* 0x010fe200000000ff */
[----:B------:R-:W-:Y:S02]  /*fb80*/  FADD.FTZ R170, R170, R171 ;  /* 0x000000abaaaa7221 */ /* 0x000fe40000010000 */
[----:B------:R-:W-:Y:S01]  /*fb90*/  FADD.FTZ R169, R169, R166 ;  /* 0x000000a6a9a97221 */ /* 0x000fe20000010000 */
[C---:B--2---:R-:W-:Y:S04]  /*fba0*/  HMMA.16816.F32 R12, R100.reuse, R108, R12 ;  /* 0x0000006c640c723c */ /* 0x044fe8000000180c */
[----:B------:R-:W-:Y:S02]  /*fbb0*/  FADD.FTZ R170, R173, R170 ;  /* 0x000000aaadaa7221 */ /* 0x000fe40000010000 */
[----:B------:R-:W-:Y:S02]  /*fbc0*/  FADD.FTZ R174, R174, R169 ;  /* 0x000000a9aeae7221 */ /* 0x000fe40000010000 */
[C---:B------:R-:W-:Y:S01]  /*fbd0*/  HMMA.16816.F32 R16, R100.reuse, R110, R16 ;  /* 0x0000006e6410723c */ /* 0x040fe20000001810 */
[----:B------:R-:W2:Y:S03]  /*fbe0*/  LDSM.16.MT88.4 R108, [R135+UR4+0x4900] ;  /* 0x00490004876c783b */ /* 0x000ea60008004200 */
        /* <DEDUP_REMOVED lines=144> */
[----:B------:R-:W1:Y:S01]  /*104f0*/  SHFL.IDX PT, R11, R7, RZ, 0x181f ;  /* 0x00181fff070b7589 */ /* 0x000e6200000e0000 */
[----:B------:R-:W-:Y:S03]  /*10500*/  MOV R4, UR20 ;  /* 0x0000001400047c02 */ /* 0x000fe60008000f00 */
[----:B------:R-:W2:Y:S02]  /*10510*/  SHFL.IDX PT, R8, R5, RZ, 0x181f ;  /* 0x00181fff05087589 */ /* 0x000ea400000e0000 */
[----:B------:R-:W-:Y:S02]  /*10520*/  IMAD R4, R4, 0x3000, R201 ;  /* 0x0000300004047824 */ /* 0x000fe400078e02c9 */
[----:B------:R3:W-:Y:S04]  /*10530*/  SHFL.IDX PT, R6, R5, 0x1, 0x181f ;  /* 0x00381f0005067f89 */ /* 0x0007e800000e0000 */
[----:B------:R-:W4:Y:S01]  /*10540*/  SHFL.IDX PT, R3, R7, 0x1, 0x181f ;  /* 0x00381f0007037f89 */ /* 0x000f2200000e0000 */
[CC--:B-1----:R-:W-:Y:S05]  /*10550*/  IADD3 R14, P0, R11.reuse, R211.reuse, RZ ;  /* 0x000000d30b0e7210 */ /* 0x0c2fea0007f1e0ff */
[----:B--2---:R-:W-:Y:S01]  /*10560*/  IMAD.X R15, R8, 0x1, R193, P0 ;  /* 0x00000001080f7824 */ /* 0x004fe200000e06c1 */
[C---:B------:R-:W-:Y:S01]  /*10570*/  IADD3 R12, P0, R11.reuse, R212, RZ ;  /* 0x000000d40b0c7210 */ /* 0x040fe20007f1e0ff */
[----:B---3--:R-:W-:Y:S04]  /*10580*/  IMAD.SHL.U32 R5, R4, 0x2, RZ ;  /* 0x0000000204057824 */ /* 0x008fe800078e00ff */
[C---:B------:R-:W-:Y:S01]  /*10590*/  IMAD.X R13, R8.reuse, 0x1, R210, P0 ;  /* 0x00000001080d7824 */ /* 0x040fe200000e06d2 */
[----:B------:R1:W-:Y:S01]  /*105a0*/  LDGSTS.E.BYPASS.LTC128B.128 [R5+0xc100], [R14.64], !P5 ;  /* 0x0c1000000e057fae */ /* 0x0003e2000e901d4e */
[----:B------:R-:W-:Y:S03]  /*105b0*/  IADD3 R10, P0, R11, R214, RZ ;  /* 0x000000d60b0a7210 */ /* 0x000fe60007f1e0ff */
[----:B------:R1:W-:Y:S02]  /*105c0*/  LDGSTS.E.BYPASS.LTC128B.128 [R5+0xe100], [R12.64], !P4 ;  /* 0x0e1000000c057fae */ /* 0x0003e4000e101d4e */
[----:B------:R-:W-:Y:S01]  /*105d0*/  IMAD.X R11, R8, 0x1, R209, P0 ;  /* 0x00000001080b7824 */ /* 0x000fe200000e06d1 */
[C---:B----4-:R-:W-:Y:S04]  /*105e0*/  IADD3 R8, P0, R3.reuse, R211, RZ ;  /* 0x000000d303087210 */ /* 0x050fe80007f1e0ff */
[----:B------:R1:W-:Y:S01]  /*105f0*/  LDGSTS.E.BYPASS.LTC128B.128 [R5+0x10100], [R10.64], !P6 ;  /* 0x101000000a057fae */ /* 0x0003e2000f101d4e */
[C---:B------:R-:W-:Y:S01]  /*10600*/  IMAD.X R9, R6.reuse, 0x1, R193, P0 ;  /* 0x0000000106097824 */ /* 0x040fe200000e06c1 */
[C---:B------:R-:W-:Y:S04]  /*10610*/  IADD3 R16, P0, R3.reuse, R212, RZ ;  /* 0x000000d403107210 */ /* 0x040fe80007f1e0ff */
[----:B------:R1:W-:Y:S01]  /*10620*/  LDGSTS.E.BYPASS.LTC128B.128 [R5+0xd100], [R8.64], !P5 ;  /* 0x0d10000008057fae */ /* 0x0003e2000e901d4e */
[C---:B------:R-:W-:Y:S02]  /*10630*/  IADD3.X R17, R6.reuse, R210, RZ, P0, !PT ;  /* 0x000000d206117210 */ /* 0x040fe400007fe4ff */
[----:B------:R-:W-:Y:S03]  /*10640*/  IADD3 R18, P0, R3, R214, RZ ;  /* 0x000000d603127210 */ /* 0x000fe60007f1e0ff */
[----:B------:R1:W-:Y:S02]  /*10650*/  LDGSTS.E.BYPASS.LTC128B.128 [R5+0xf100], [R16.64], !P4 ;  /* 0x0f10000010057fae */ /* 0x0003e4000e101d4e */
[----:B------:R-:W-:Y:S05]  /*10660*/  IMAD.X R19, R6, 0x1, R209, P0 ;  /* 0x0000000106137824 */ /* 0x000fea00000e06d1 */
[----:B------:R1:W-:Y:S03]  /*10670*/  LDGSTS.E.BYPASS.LTC128B.128 [R5+0x11100], [R18.64], !P6 ;  /* 0x1110000012057fae */ /* 0x0003e6000f101d4e */
.L_x_1035:
[----:B------:R-:W-:Y:S01]  /*10680*/  UIADD3 UR4, UR5, 0x1, URZ ;  /* 0x0000000105047890 */ /* 0x000fe2000fffe03f */
[----:B------:R-:W0:Y:S01]  /*10690*/  LDGDEPBAR ;  /* 0x00000000000079af */ /* 0x000e220000000000 */
[----:B------:R-:W-:Y:S01]  /*106a0*/  UISETP.GE.AND UP0, UPT, UR5, 0x1, UPT ;  /* 0x000000010500788c */ /* 0x000fe2000bf06270 */
[----:B------:R-:W-:Y:S01]  /*106b0*/  ISETP.GE.AND P0, PT, R194, R213, PT ;  /* 0x000000d5c200720c */ /* 0x000fe20003f06270 */
[----:B------:R-:W-:Y:S01]  /*106c0*/  IMAD.MOV.U32 R3, RZ, RZ, R0 ;  /* 0x000000ffff037224 */ /* 0x000fe200078e0000 */
[----:B------:R-:W-:Y:S01]  /*106d0*/  IADD3 R213, R213, -0x1, RZ ;  /* 0xffffffffd5d57810 */ /* 0x000fe20007ffe0ff */
[----:B------:R-:W-:Y:S01]  /*106e0*/  USEL UR5, UR4, URZ, !UP0 ;  /* 0x0000003f04057287 */ /* 0x000fe2000c000000 */
[----:B------:R-:W-:Y:S09]  /*106f0*/  IMAD.MOV.U32 R132, RZ, RZ, R2 ;  /* 0x000000ffff847224 */ /* 0x000ff200078e0002 */
[----:B------:R-:W-:-:S05]  /*10700*/  @!P0 BRA `(.L_x_1036) ;  /* 0xffffc70000008947 */ /* 0x000fca000383ffff */
.L_x_1025:
[----:B------:R-:W2:Y:S01]  /*10710*/  SHFL.BFLY PT, R4, R207, 0x2, 0x1f ;  /* 0x0c401f00cf047f89 */ /* 0x000ea200000e0000 */
[----:B------:R-:W-:-:S03]  /*10720*/  PLOP3.LUT P2, PT, PT, PT, PT, 0x8, 0x0 ;  /* 0x000000000000781c */ /* 0x000fc60003f4e170 */
[----:B------:R-:W3:Y:S01]  /*10730*/  SHFL.BFLY PT, R3, R208, 0x2, 0x1f ;  /* 0x0c401f00d0037f89 */ /* 0x000ee200000e0000 */
[----:B-12---:R-:W-:Y:S02]  /*10740*/  FADD.FTZ R7, R4, R207 ;  /* 0x000000cf04077221 */ /* 0x006fe40000010000 */
[----:B------:R-:W-:Y:S01]  /*10750*/  CS2R R4, SRZ ;  /* 0x0000000000047805 */ /* 0x000fe2000001ff00 */
[----:B---3--:R-:W-:Y:S02]  /*10760*/  FADD.FTZ R8, R3, R208 ;  /* 0x000000d003087221 */ /* 0x008fe40000010000 */
        /* <DEDUP_REMOVED lines=10> */
[----:B------:R-:W-:-:S04]  /*10810*/  @P0 MOV R10, 0x3f317218 ;  /* 0x3f317218000a0802 */ /* 0x000fc80000000f00 */
[----:B------:R-:W2:Y:S08]  /*10820*/  @P1 MUFU.LG2 R6, R6 ;  /* 0x0000000600061308 */ /* 0x000eb00000000c00 */
[----:B------:R-:W-:Y:S01]  /*10830*/  @P0 MUFU.RCP R4, R3 ;  /* 0x0000000300040308 */ /* 0x000fe20000001000 */
[C---:B-1----:R-:W-:Y:S02]  /*10840*/  FMUL.FTZ R128, R5.reuse, R128 ;  /* 0x0000008005807220 */ /* 0x042fe40000410000 */
[----:B------:R-:W-:-:S02]  /*10850*/  FMUL.FTZ R129, R5, R129 ;  /* 0x0000008105817220 */ /* 0x000fc40000410000 */
[C---:B------:R-:W-:Y:S02]  /*10860*/  FMUL.FTZ R124, R5.reuse, R124 ;  /* 0x0000007c057c7220 */ /* 0x040fe40000410000 */
[C---:B------:R-:W-:Y:S01]  /*10870*/  FMUL.FTZ R125, R5.reuse, R125 ;  /* 0x0000007d057d7220 */ /* 0x040fe20000410000 */
[----:B------:R-:W1:Y:S01]  /*10880*/  @P0 MUFU.LG2 R3, R3 ;  /* 0x0000000300030308 */ /* 0x000e620000000c00 */
        /* <DEDUP_REMOVED lines=43> */
[----:B------:R-:W-:Y:S02]  /*10b40*/  FMUL.FTZ R97, R5, R97 ;  /* 0x0000006105617220 */ /* 0x000fe40000410000 */
[----:B--2---:R-:W-:Y:S02]  /*10b50*/  @P1 FMUL.FTZ R5, R6, 0.69314718246459960938 ;  /* 0x3f31721806051820 */ /* 0x004fe40000410000 */
[----:B------:R-:W-:-:S02]  /*10b60*/  @P1 FMUL.FTZ R6, R9, c[0x0][0x2d0] ;  /* 0x0000b40009061a20 */ /* 0x000fc40000410000 */
        /* <DEDUP_REMOVED lines=52> */
.L_x_985:
        /* <DEDUP_REMOVED lines=165> */
.L_x_1038:
        /* <DEDUP_REMOVED lines=9> */
[----:B------:R-:W-:Y:S01]  /*11990*/  UMOV UR13, UR17 ;  /* 0x00000011000d7c82 */ /* 0x000fe20008000000 */
        /* <DEDUP_REMOVED lines=13> */
[----:B------:R-:W-:Y:S01]  /*11a70*/  UIMAD UR17, UR16, UR5, UR17 ;  /* 0x00000005101172a4 */ /* 0x000fe2000f8e0211 */
[CC--:B------:R-:W-:Y:S01]  /*11a80*/  LEA.HI R4, R3.reuse, R0.reuse, RZ, 0x3 ;  /* 0x0000000003047211 */ /* 0x0c0fe200078f18ff */
[----:B------:R-:W-:Y:S01]  /*11a90*/  USHF.R.S32.HI UR16, URZ, 0x1f, UR11 ;  /* 0x0000001f3f107899 */ /* 0x000fe2000801140b */
[----:B------:R-:W-:Y:S01]  /*11aa0*/  LEA.HI R3, R3, R0, RZ, 0x6 ;  /* 0x0000000003037211 */ /* 0x000fe200078f30ff */
[----:B------:R-:W-:Y:S01]  /*11ab0*/  IMAD R2, R2, 0x10, R11 ;  /* 0x0000001002027824 */ /* 0x000fe200078e020b */
[----:B------:R-:W-:-:S02]  /*11ac0*/  UIMAD UR9, UR8, UR6, URZ ;  /* 0x00000006080972a4 */ /* 0x000fc4000f8e023f */
[----:B------:R-:W-:Y:S01]  /*11ad0*/  USEL UR16, UR16, URZ, !UP1 ;  /* 0x0000003f10107287 */ /* 0x000fe2000c800000 */
[----:B------:R-:W-:Y:S01]  /*11ae0*/  IMAD R6, R9, 0x8, R2 ;  /* 0x0000000809067824 */ /* 0x000fe200078e0202 */
[----:B------:R-:W-:Y:S01]  /*11af0*/  UIMAD.WIDE.U32 UR12, UR10, UR6, UR12 ;  /* 0x000000060a0c72a5 */ /* 0x000fe2000f8e000c */
[----:B------:R-:W-:Y:S01]  /*11b00*/  IMAD.SHL.U32 R3, R3, 0x8, RZ ;  /* 0x0000000803037824 */ /* 0x000fe200078e00ff */
[----:B------:R-:W-:Y:S02]  /*11b10*/  UIMAD UR9, UR10, UR7, UR9 ;  /* 0x000000070a0972a4 */ /* 0x000fe4000f8e0209 */
[----:B-1----:R-:W-:Y:S01]  /*11b20*/  LEA R6, R57, R6, 0x7 ;  /* 0x0000000639067211 */ /* 0x002fe200078e38ff */
[----:B------:R-:W-:Y:S02]  /*11b30*/  ULDC.64 UR6, c[0x0][0x498] ;  /* 0x0001260000067ab9 */ /* 0x000fe40000000a00 */
[----:B------:R-:W-:Y:S02]  /*11b40*/  USEL UR11, UR11, URZ, !UP1 ;  /* 0x0000003f0b0b7287 */ /* 0x000fe4000c800000 */
        /* <DEDUP_REMOVED lines=9> */
[----:B------:R-:W-:Y:S01]  /*11be0*/  IMAD.MOV R11, RZ, RZ, -R14 ;  /* 0x000000ffff0b7224 */ /* 0x000fe200078e0a0e */
[----:B------:R-:W-:Y:S01]  /*11bf0*/  ULDC.64 UR4, c[0x0][0x3e8] ;  /* 0x0000fa0000047ab9 */ /* 0x000fe20000000a00 */
[----:B------:R-:W-:Y:S01]  /*11c00*/  IMAD.IADD R9, R0, 0x1, -R9 ;  /* 0x0000000100097824 */ /* 0x000fe200078e0a09 */
[----:B------:R-:W-:Y:S01]  /*11c10*/  UIMAD UR8, UR8, UR4, URZ ;  /* 0x00000004080872a4 */ /* 0x000fe2000f8e023f */
[----:B------:R-:W-:Y:S01]  /*11c20*/  IMAD R6, R11, c[0x0][0x4e8], R6 ;  /* 0x00013a000b067a24 */ /* 0x000fe200078e0206 */
[----:B------:R-:W-:Y:S01]  /*11c30*/  SHF.R.S32.HI R11, RZ, 0x1f, R14 ;  /* 0x0000001fff0b7819 */ /* 0x000fe2000001140e */
[----:B------:R-:W-:Y:S01]  /*11c40*/  IMAD.U32 R0, RZ, RZ, UR7 ;  /* 0x00000007ff007e24 */ /* 0x000fe2000f8e00ff */
[----:B------:R-:W-:Y:S01]  /*11c50*/  IADD3 R14, P0, R14, UR12, RZ ;  /* 0x0000000c0e0e7c10 */ /* 0x000fe2000ff1e0ff */
[----:B------:R-:W-:Y:S01]  /*11c60*/  UIADD3 UR19, UR19, UR17, URZ ;  /* 0x0000001113137290 */ /* 0x000fe2000fffe03f */
[----:B------:R-:W-:Y:S01]  /*11c70*/  SHF.R.S32.HI R17, RZ, 0x1f, R6 ;  /* 0x0000001fff117819 */ /* 0x000fe20000011406 */
[----:B------:R-:W-:Y:S01]  /*11c80*/  UIMAD UR5, UR10, UR5, UR8 ;  /* 0x000000050a0572a4 */ /* 0x000fe2000f8e0208 */
[----:B------:R-:W-:Y:S01]  /*11c90*/  IADD3.X R15, R11, UR13, R0, P0, !PT ;  /* 0x0000000d0b0f7c10 */ /* 0x000fe200087fe400 */
[----:B------:R-:W-:Y:S01]  /*11ca0*/  IMAD.SHL.U32 R11, R4, 0x40, RZ ;  /* 0x00000040040b7824 */ /* 0x000fe200078e00ff */
        /* <DEDUP_REMOVED lines=12> */
[----:B------:R-:W-:Y:S01]  /*11d70*/  SHF.R.U32.HI R6, RZ, 0x3, R11 ;  /* 0x00000003ff067819 */ /* 0x000fe2000001160b */
[----:B------:R-:W-:Y:S01]  /*11d80*/  UIMAD UR7, UR11, UR7, UR16 ;  /* 0x000000070b0772a4 */ /* 0x000fe2000f8e0210 */
[----:B------:R-:W-:Y:S01]  /*11d90*/  SHFL.IDX PT, R50, R16, RZ, 0x1c1f ;  /* 0x001c1fff10327589 */ /* 0x000fe200000e0000 */
[----:B------:R-:W-:Y:S01]  /*11da0*/  IMAD.IADD R12, R15, 0x1, R17 ;  /* 0x000000010f0c7824 */ /* 0x000fe200078e0211 */
[----:B------:R-:W-:Y:S01]  /*11db0*/  UIMAD.WIDE.U32 UR18, UR11, UR6, UR18 ;  /* 0x000000060b1272a5 */ /* 0x000fe2000f8e0012 */
[----:B------:R-:W-:Y:S01]  /*11dc0*/  IMAD.SHL.U32 R0, R9, 0x8, RZ ;  /* 0x0000000809007824 */ /* 0x000fe200078e00ff */
[----:B------:R-:W-:Y:S01]  /*11dd0*/  SHFL.IDX PT, R48, R16, 0x1, 0x1c1f ;  /* 0x003c1f0010307f89 */ /* 0x000fe200000e0000 */
[----:B------:R-:W-:Y:S01]  /*11de0*/  IMAD.MOV.U32 R9, RZ, RZ, R13 ;  /* 0x000000ffff097224 */ /* 0x000fe200078e000d */
[----:B------:R-:W-:Y:S01]  /*11df0*/  @P1 SHF.R.U32.HI R9, RZ, c[0x0][0x4f0], R10 ;  /* 0x00013c00ff091a19 */ /* 0x000fe2000001160a */
[----:B------:R-:W-:Y:S01]  /*11e00*/  UIADD3 UR7, UR19, UR7, URZ ;  /* 0x0000000713077290 */ /* 0x000fe2000fffe03f */
[----:B------:R-:W-:Y:S01]  /*11e10*/  LEA.HI.X R12, R14, c[0x0][0x454], R12, 0x2, P0 ;  /* 0x000115000e0c7a11 */ /* 0x000fe200000f140c */
[----:B------:R-:W-:Y:S01]  /*11e20*/  IMAD.U32 R15, RZ, RZ, UR19 ;  /* 0x00000013ff0f7e24 */ /* 0x000fe2000f8e00ff */
[----:B------:R-:W-:Y:S01]  /*11e30*/  LOP3.LUT R11, R11, 0x38, R0, 0xf8, !PT ;  /* 0x000000380b0b7812 */ /* 0x000fe200078ef800 */
[----:B------:R-:W-:Y:S01]  /*11e40*/  IMAD.MOV R10, RZ, RZ, -R9 ;  /* 0x000000ffff0a7224 */ /* 0x000fe200078e0a09 */
[----:B------:R-:W-:Y:S01]  /*11e50*/  MOV R14, UR18 ;  /* 0x00000012000e7c02 */ /* 0x000fe20008000f00 */
[----:B------:R-:W1:Y:S01]  /*11e60*/  SHFL.IDX PT, R51, R12, RZ, 0x1c1f ;  /* 0x001c1fff0c337589 */ /* 0x000e6200000e0000 */
[----:B------:R-:W-:Y:S01]  /*11e70*/  LOP3.LUT R6, R11, R6, RZ, 0x3c, !PT ;  /* 0x000000060b067212 */ /* 0x000fe200078e3cff */
[----:B------:R-:W-:Y:S01]  /*11e80*/  IMAD R10, R10, c[0x0][0x4e8], R13 ;  /* 0x00013a000a0a7a24 */ /* 0x000fe200078e020d */
[----:B------:R-:W-:Y:S01]  /*11e90*/  SHF.R.S32.HI R11, RZ, 0x1f, R9 ;  /* 0x0000001fff0b7819 */ /* 0x000fe20000011409 */
[----:B------:R-:W2:Y:S01]  /*11ea0*/  SHFL.IDX PT, R49, R12, 0x1, 0x1c1f ;  /* 0x003c1f000c317f89 */ /* 0x000ea200000e0000 */
[----:B------:R-:W-:Y:S01]  /*11eb0*/  IMAD R13, R57, 0x80, R2 ;  /* 0x00000080390d7824 */ /* 0x000fe200078e0202 */
[----:B------:R-:W-:Y:S01]  /*11ec0*/  LOP3.LUT R6, R6, 0x7ffffe00, R3, 0xf8, !PT ;  /* 0x7ffffe0006067812 */ /* 0x000fe200078ef803 */
[----:B-----5:R-:W-:-:S02]  /*11ed0*/  IMAD R2, R5, c[0x0][0x4e8], RZ ;  /* 0x00013a0005027a24 */ /* 0x020fc400078e02ff */
[----:B------:R-:W-:Y:S01]  /*11ee0*/  IMAD.U32 R15, RZ, RZ, UR7 ;  /* 0x00000007ff0f7e24 */ /* 0x000fe2000f8e00ff */
[----:B------:R-:W-:Y:S01]  /*11ef0*/  IADD3 R5, R13, 0x8, RZ ;  /* 0x000000080d057810 */ /* 0x000fe20007ffe0ff */
[----:B------:R-:W-:Y:S01]  /*11f00*/  IMAD R18, R11, c[0x0][0x3e0], RZ ;  /* 0x0000f8000b127a24 */ /* 0x000fe200078e02ff */
[-C--:B------:R-:W-:Y:S01]  /*11f10*/  ISETP.GE.OR P1, PT, R13, R2.reuse, P2 ;  /* 0x000000020d00720c */ /* 0x080fe20001726670 */
[----:B------:R-:W-:Y:S01]  /*11f20*/  IMAD.WIDE.U32 R14, R9, c[0x0][0x3e0], R14 ;  /* 0x0000f800090e7a25 */ /* 0x000fe200078e000e */
[----:B------:R-:W-:-:S03]  /*11f30*/  ISETP.GE.OR P0, PT, R5, R2, P2 ;  /* 0x000000020500720c */ /* 0x000fc60001706670 */
[----:B------:R-:W-:Y:S01]  /*11f40*/  IMAD R18, R9, c[0x0][0x3e4], R18 ;  /* 0x0000f90009127a24 */ /* 0x000fe200078e0212 */
[----:B------:R-:W-:Y:S01]  /*11f50*/  SHF.R.S32.HI R9, RZ, 0x1f, R10 ;  /* 0x0000001fff097819 */ /* 0x000fe2000001140a */
[----:B------:R-:W-:Y:S02]  /*11f60*/  IMAD.SHL.U32 R58, R6, 0x2, RZ ;  /* 0x00000002063a7824 */ /* 0x000fe400078e00ff */
[----:B------:R-:W-:Y:S01]  /*11f70*/  IMAD R57, R57, 0x80, R4 ;  /* 0x0000008039397824 */ /* 0x000fe200078e0204 */
[----:B------:R-:W-:Y:S01]  /*11f80*/  IADD3 R15, R15, R18, RZ ;  /* 0x000000120f0f7210 */ /* 0x000fe20007ffe0ff */
[----:B------:R-:W-:Y:S02]  /*11f90*/  IMAD R9, R9, c[0x0][0x3d8], RZ ;  /* 0x0000f60009097a24 */ /* 0x000fe400078e02ff */
[----:B-1----:R1:W-:Y:S02]  /*11fa0*/  @!P1 ST.E [R50.64], R7 ;  /* 0x0000000732009985 */ /* 0x0023e4000c10190e */
[----:B------:R-:W-:-:S02]  /*11fb0*/  IMAD R3, R10, c[0x0][0x3dc], R9 ;  /* 0x0000f7000a037a24 */ /* 0x000fc400078e0209 */
        /* <DEDUP_REMOVED lines=38> */
.L_x_1040:
[----:B--2---:R-:W-:Y:S05]  /*12220*/  BSYNC B0 ;  /* 0x0000000000007941 */ /* 0x004fea0003800000 */
.L_x_1039:
        /* <DEDUP_REMOVED lines=23> */
.L_x_1042:
[----:B------:R-:W-:Y:S05]  /*123a0*/  BSYNC B0 ;  /* 0x0000000000007941 */ /* 0x000fea0003800000 */
.L_x_1041:
        /* <DEDUP_REMOVED lines=23> */
.L_x_1044:
[----:B------:R-:W-:Y:S05]  /*12520*/  BSYNC B0 ;  /* 0x0000000000007941 */ /* 0x000fea0003800000 */
.L_x_1043:
        /* <DEDUP_REMOVED lines=24> */
.L_x_1037:
        /* <DEDUP_REMOVED lines=31> */
.L_x_1045:
        /* <DEDUP_REMOVED lines=43> */
.L_x_1047:
[----:B------:R-:W-:Y:S05]  /*12b50*/  BSYNC B0 ;  /* 0x0000000000007941 */ /* 0x000fea0003800000 */
.L_x_1046:
        /* <DEDUP_REMOVED lines=70> */
.L_x_1049:
[----:B------:R-:W-:Y:S05]  /*12fc0*/  BSYNC B0 ;  /* 0x0000000000007941 */ /* 0x000fea0003800000 */
.L_x_1048:
        /* <DEDUP_REMOVED lines=21> */
.L_x_1051:
[----:B------:R-:W-:Y:S05]  /*13120*/  BSYNC B0 ;  /* 0x0000000000007941 */ /* 0x000fea0003800000 */
.L_x_1050:
        /* <DEDUP_REMOVED lines=21> */
.L_x_1053:
[----:B------:R-:W-:Y:S05]  /*13280*/  BSYNC B0 ;  /* 0x0000000000007941 */ /* 0x000fea0003800000 */
.L_x_1052:
        /* <DEDUP_REMOVED lines=22> */
.L_x_1054:
        /* <DEDUP_REMOVED lines=9> */
.L_x_1509:


//--------------------- .text._ZN7cutlass13device_kernelIN5flash19enable_sm80_to_sm89INS1_16FlashAttnFwdSm80INS1_25CollectiveMainloopFwdSm80ILi8ELi2ELb0EN4cute5tupleIJNS5_1CILi128EEENS7_ILi64EEENS7_ILi192EEEEEELi192ENS_6half_tEfNS_4arch4Sm80ELb0ELb1ELb1ELb1ELb1ELb1ELb1ELb0EEENS1_21CollectiveEpilogueFwdINS6_IJS8_SA_S9_EEENS6_IJNS7_ILi1EEESI_SI_EEESC_SE_Li256ELb1ELb1ELb0ELb0EEENS1_19SingleTileSchedulerILb1ELb0ELb1ELi128EEEEEEEEEvNT_6ParamsE --------------------------
	.section	.text._ZN7cutlass13device_kernelIN5flash19enable_sm80_to_sm89INS1_16FlashAttnFwdSm80INS1_25CollectiveMainloopFwdSm80ILi8ELi2ELb0EN4cute5tupleIJNS5_1CILi128EEENS7_ILi64EEENS7_ILi192EEEEEELi192ENS_6half_tEfNS_4arch4Sm80ELb0ELb1ELb1ELb1ELb1ELb1ELb1ELb0EEENS1_21CollectiveEpilogueFwdINS6_IJS8_SA_S9_EEENS6_IJNS7_ILi1EEESI_SI_EEESC_SE_Li256ELb1ELb1ELb0ELb0EEENS1_19SingleTileSchedulerILb1ELb0ELb1ELi128EEEEEEEEEvNT_6ParamsE,"ax",@progbits
	.sectioninfo	@"SHI_REGISTERS=241"
	.align	128
.text._ZN7cutlass13device_kernelIN5flash19enable_sm80_to_sm89INS1_16FlashAttnFwdSm80INS1_25CollectiveMainloopFwdSm80ILi8ELi2ELb0EN4cute5tupleIJNS5_1CILi128EEENS7_ILi64EEENS7_ILi192EEEEEELi192ENS_6half_tEfNS_4arch4Sm80ELb0ELb1ELb1ELb1ELb1ELb1ELb1ELb0EEENS1_21CollectiveEpilogueFwdINS6_IJS8_SA_S9_EEENS6_IJNS7_ILi1EEESI_SI_EEESC_SE_Li256ELb1ELb1ELb0ELb0EEENS1_19SingleTileSchedulerILb1ELb0ELb1ELi128EEEEEEEEEvNT_6ParamsE:
        .type           _ZN7cutlass13device_kernelIN5flash19enable_sm80_to_sm89INS1_16FlashAttnFwdSm80INS1_25CollectiveMainloopFwdSm80ILi8ELi2ELb0EN4cute5tupleIJNS5_1CILi128EEENS7_ILi64EEENS7_ILi192EEEEEELi192ENS_6half_tEfNS_4arch4Sm80ELb0ELb1ELb1ELb1ELb1ELb1ELb1ELb0EEENS1_21CollectiveEpilogueFwdINS6_IJS8_SA_S9_EEENS6_IJNS7_ILi1EEESI_SI_EEESC_SE_Li256ELb1ELb1ELb0ELb0EEENS1_19SingleTileSchedulerILb1ELb0ELb1ELi128EEEEEEEEEvNT_6ParamsE,@function
        .size           _ZN7cutlass13device_kernelIN5flash19enable_sm80_to_sm89INS1_16FlashAttnFwdSm80INS1_25CollectiveMainloopFwdSm80ILi8ELi2ELb0EN4cute5tupleIJNS5_1CILi128EEENS7_ILi64EEENS7_ILi192EEEEEELi192ENS_6half_tEfNS_4arch4Sm80ELb0ELb1ELb1ELb1ELb1ELb1ELb1ELb0EEENS1_21CollectiveEpilogueFwdINS6_IJS8_SA_S9_EEENS6_IJNS7_ILi1EEESI_SI_EEESC_SE_Li256ELb1ELb1ELb0ELb0EEENS1_19SingleTileSchedulerILb1ELb0ELb1ELi128EEEEEEEEEvNT_6ParamsE,(.L_x_1510 - _ZN7cutlass13device_kernelIN5flash19enable_sm80_to_sm89INS1_16FlashAttnFwdSm80INS1_25CollectiveMainloopFwdSm80ILi8ELi2ELb0EN4cute5tupleIJNS5_1CILi128EEENS7_ILi64EEENS7_ILi192EEEEEELi192ENS_6half_tEfNS_4arch4Sm80ELb0ELb1ELb1ELb1ELb1ELb1ELb1ELb0EEENS1_21CollectiveEpilogueFwdINS6_IJS8_SA_S9_EEENS6_IJNS7_ILi1EEESI_SI_EEESC_SE_Li256ELb1ELb1ELb0ELb0EEENS1_19SingleTileSchedulerILb1ELb0ELb1ELi128EEEEEEEEEvNT_6ParamsE)
        .other          _ZN7cutlass13device_kernelIN5flash19enable_sm80_to_sm89INS1_16FlashAttnFwdSm80INS1_25CollectiveMainloopFwdSm80ILi8ELi2ELb0EN4cute5tupleIJNS5_1CILi128EEENS7_ILi64EEENS7_ILi192EEEEEELi192ENS_6half_tEfNS_4arch4Sm80ELb0ELb1ELb1ELb1ELb1ELb1ELb1ELb0EEENS1_21CollectiveEpilogueFwdINS6_IJS8_SA_S9_EEENS6_IJNS7_ILi1EEESI_SI_EEESC_SE_Li256ELb1ELb1ELb0ELb0EEENS1_19SingleTileSchedulerILb1ELb0ELb1ELi128EEEEEEEEEvNT_6ParamsE,@"STO_CUDA_ENTRY STV_DEFAULT"
_ZN7cutlass13device_kernelIN5flash19enable_sm80_to_sm89INS1_16FlashAttnFwdSm80INS1_25CollectiveMainloopFwdSm80ILi8ELi2ELb0EN4cute5tupleIJNS5_1CILi128EEENS7_ILi64EEENS7_ILi192EEEEEELi192ENS_6half_tEfNS_4arch4Sm80ELb0ELb1ELb1ELb1ELb1ELb1ELb1ELb0EEENS1_21CollectiveEpilogueFwdINS6_IJS8_SA_S9_EEENS6_IJNS7_ILi1EEESI_SI_EEESC_SE_Li256ELb1ELb1ELb0ELb0EEENS1_19SingleTileSchedulerILb1ELb0ELb1ELi128EEEEEEEEEvNT_6ParamsE:
        /* <DEDUP_REMOVED lines=20> */
.L_x_1056:
        /* <DEDUP_REMOVED lines=13> */
.L_x_1058:
[----:B------:R-:W-:Y:S02]  /*0210*/  ULDC UR5, c[0x0][0x54c] ;  /* 0x0001530000057ab9 */ /* 0x000fe40000000800 */
.L_x_1057:
[----:B------:R-:W-:Y:S02]  /*0220*/  ULDC UR4, c[0x0][0x548] ;  /* 0x0001520000047ab9 */ /* 0x000fe40000000800 */
[----:B------:R-:W-:-:S02]  /*0230*/  USHF.L.U32 UR15, UR12, 0x7, URZ ;  /* 0x000000070c0f7899 */ /* 0x000fc4000800063f */
[----:B------:R-:W-:-:S04]  /*0240*/  UIMAD UR4, UR5, UR4, URZ ;  /* 0x00000004050472a4 */ /* 0x000fc8000f8e023f */
[----:B------:R-:W-:-:S04]  /*0250*/  UISETP.GE.AND UP0, UPT, UR15, UR4, UPT ;  /* 0x000000040f00728c */ /* 0x000fc8000bf06270 */
[----:B------:R-:W-:Y:S01]  /*0260*/  USEL UR9, UR9, 0xffffffff, !UP0 ;  /* 0xffffffff09097887 */ /* 0x000fe2000c000000 */
[----:B------:R-:W-:Y:S05]  /*0270*/  BRA `(.L_x_1059) ;  /* 0x000001b000007947 */ /* 0x000fea0003800000 */
.L_x_1055:
        /* <DEDUP_REMOVED lines=8> */
.L_x_1060:
        /* <DEDUP_REMOVED lines=13> */
.L_x_1062:
[----:B------:R-:W-:Y:S02]  /*03d0*/  ULDC UR5, c[0x0][0x54c] ;  /* 0x0001530000057ab9 */ /* 0x000fe40000000800 */
.L_x_1061:
[----:B------:R-:W-:Y:S02]  /*03e0*/  ULDC UR4, c[0x0][0x548] ;  /* 0x0001520000047ab9 */ /* 0x000fe40000000800 */
[----:B------:R-:W-:-:S02]  /*03f0*/  USHF.L.U32 UR15, UR12, 0x7, URZ ;  /* 0x000000070c0f7899 */ /* 0x000fc4000800063f */
[----:B------:R-:W-:-:S04]  /*0400*/  UIMAD UR4, UR5, UR4, URZ ;  /* 0x00000004050472a4 */ /* 0x000fc8000f8e023f */
[----:B------:R-:W-:-:S04]  /*0410*/  UISETP.GE.AND UP0, UPT, UR15, UR4, UPT ;  /* 0x000000040f00728c */ /* 0x000fc8000bf06270 */
[----:B------:R-:W-:-:S06]  /*0420*/  USEL UR9, UR9, 0xffffffff, !UP0 ;  /* 0xffffffff09097887 */ /* 0x000fcc000c000000 */
.L_x_1059:
        /* <DEDUP_REMOVED lines=24> */
[----:B------:R-:W-:-:S02]  /*05b0*/  PLOP3.LUT P1, PT, PT, PT, UP0, 0x80, 0x0 ;  /* 0x000000000000781c */ /* 0x000fc40003f2f008 */
[----:B------:R-:W-:Y:S01]  /*05c0*/  PLOP3.LUT P0, PT, PT, PT, UP1, 0x80, 0x0 ;  /* 0x000000000000781c */ /* 0x000fe20003f0f018 */
[----:B------:R-:W-:Y:S01]  /*05d0*/  UIMAD.WIDE UR18, UR9, UR6, UR18 ;  /* 0x00000006091272a5 */ /* 0x000fe2000f8e0212 */
[----:B------:R-:W2:Y:S01]  /*05e0*/  @P3 LDG.E R3, [R6.64] ;  /* 0x0000000a06033981 */ /* 0x000ea2000c1e1900 */
[----:B------:R-:W-:Y:S01]  /*05f0*/  @UP2 UIMAD.WIDE UR20, UR9, UR6, UR20 ;  /* 0x00000006091422a5 */ /* 0x000fe2000f8e0214 */
[----:B------:R-:W-:Y:S01]  /*0600*/  IMAD.MOV.U32 R196, RZ, RZ, RZ ;  /* 0x000000ffffc47224 */ /* 0x000fe200078e00ff */
[----:B------:R-:W-:Y:S01]  /*0610*/  @UP0 UIMAD.WIDE UR4, UR9, UR6, UR4 ;  /* 0x00000006090402a5 */ /* 0x000fe2000f8e0204 */
[----:B------:R-:W-:Y:S01]  /*0620*/  MOV R197, c[0x0][0x168] ;  /* 0x00005a0000c57a02 */ /* 0x000fe20000000f00 */
[----:B------:R-:W-:Y:S01]  /*0630*/  UIMAD.WIDE UR16, UR9, UR6, UR16 ;  /* 0x00000006091072a5 */ /* 0x000fe2000f8e0210 */
[----:B------:R-:W-:Y:S01]  /*0640*/  IMAD.MOV.U32 R95, RZ, RZ, RZ ;  /* 0x000000ffff5f7224 */ /* 0x000fe200078e00ff */
[----:B------:R-:W-:Y:S01]  /*0650*/  MOV R12, UR20 ;  /* 0x00000014000c7c02 */ /* 0x000fe20008000f00 */
[----:B------:R-:W-:Y:S01]  /*0660*/  IMAD.MOV.U32 R0, RZ, RZ, RZ ;  /* 0x000000ffff007224 */ /* 0x000fe200078e00ff */
[----:B------:R-:W-:Y:S01]  /*0670*/  MOV R11, UR5 ;  /* 0x00000005000b7c02 */ /* 0x000fe20008000f00 */
[----:B------:R-:W-:Y:S01]  /*0680*/  IMAD.U32 R13, RZ, RZ, UR21 ;  /* 0x00000015ff0d7e24 */ /* 0x000fe2000f8e00ff */
[----:B------:R-:W-:Y:S01]  /*0690*/  MOV R8, UR16 ;  /* 0x0000001000087c02 */ /* 0x000fe20008000f00 */
[----:B------:R-:W-:-:S02]  /*06a0*/  IMAD.U32 R10, RZ, RZ, UR4 ;  /* 0x00000004ff0a7e24 */ /* 0x000fc4000f8e00ff */
[----:B------:R-:W-:Y:S01]  /*06b0*/  IMAD.U32 R4, RZ, RZ, UR18 ;  /* 0x00000012ff047e24 */ /* 0x000fe2000f8e00ff */
[----:B------:R1:W5:Y:S01]  /*06c0*/  @P2 LDG.E R196, [R12.64] ;  /* 0x0000000a0cc42981 */ /* 0x000362000c1e1900 */
[----:B------:R-:W-:Y:S02]  /*06d0*/  IMAD.U32 R5, RZ, RZ, UR19 ;  /* 0x00000013ff057e24 */ /* 0x000fe4000f8e00ff */
[----:B------:R-:W-:Y:S01]  /*06e0*/  IMAD.U32 R9, RZ, RZ, UR17 ;  /* 0x00000011ff097e24 */ /* 0x000fe2000f8e00ff */
[----:B------:R1:W5:Y:S04]  /*06f0*/  @P1 LDG.E R197, [R10.64] ;  /* 0x0000000a0ac51981 */ /* 0x000368000c1e1900 */
[----:B------:R1:W5:Y:S04]  /*0700*/  @P4 LDG.E R95, [R4.64] ;  /* 0x0000000a045f4981 */ /* 0x000368000c1e1900 */
[----:B------:R1:W5:Y:S01]  /*0710*/  @P0 LDG.E R0, [R8.64] ;  /* 0x0000000a08000981 */ /* 0x000362000c1e1900 */
[----:B------:R-:W3:Y:S01]  /*0720*/  S2UR UR8, SR_CTAID.Y ;  /* 0x00000000000879c3 */ /* 0x000ee20000002600 */
[----:B------:R-:W-:-:S02]  /*0730*/  ULDC UR5, c[0x0][0x2ac] ;  /* 0x0000ab0000057ab9 */ /* 0x000fc40000000800 */
[----:B------:R-:W-:Y:S02]  /*0740*/  ULDC UR4, c[0x0][0x1d0] ;  /* 0x0000740000047ab9 */ /* 0x000fe40000000800 */
[----:B------:R-:W-:Y:S02]  /*0750*/  UIMAD UR4, UR5, UR4, URZ ;  /* 0x00000004050472a4 */ /* 0x000fe4000f8e023f */
[----:B------:R-:W-:Y:S02]  /*0760*/  UMOV UR16, URZ ;  /* 0x0000003f00107c82 */ /* 0x000fe40008000000 */
[----:B------:R-:W-:Y:S02]  /*0770*/  ULDC UR17, c[0x0][0x228] ;  /* 0x00008a0000117ab9 */ /* 0x000fe40000000800 */
[----:B------:R-:W-:Y:S01]  /*0780*/  MOV R2, UR4 ;  /* 0x0000000400027c02 */ /* 0x000fe20008000f00 */
[----:B---3--:R-:W-:Y:S01]  /*0790*/  USHF.R.S32.HI UR14, URZ, 0x1f, UR8 ;  /* 0x0000001f3f0e7899 */ /* 0x008fe20008011408 */
[----:B--2---:R1:W2:Y:S01]  /*07a0*/  @P3 R2UR UR16, R3 ;  /* 0x00000000031033c2 */ /* 0x0042a200000e0000 */
[----:B------:R-:W-:Y:S07]  /*07b0*/  @P1 BRA `(.L_x_1063) ;  /* 0x0000004000001947 */ /* 0x000fee0003800000 */
[----:B------:R-:W-:Y:S05]  /*07c0*/  @!P3 BRA `(.L_x_1063) ;  /* 0x000000300000b947 */ /* 0x000fea0003800000 */
[----:B-----5:R-:W3:Y:S04]  /*07d0*/  LDG.E R197, [R6.64] ;  /* 0x0000000a06c57981 */ /* 0x020ee8000c1e1900 */
[----:B-1----:R-:W3:Y:S02]  /*07e0*/  LDG.E R10, [R6.64+0x4] ;  /* 0x0000040a060a7981 */ /* 0x002ee4000c1e1900 */
[----:B---3--:R-:W-:-:S02]  /*07f0*/  IADD3 R197, -R197, R10, RZ ;  /* 0x0000000ac5c57210 */ /* 0x008fc40007ffe1ff */
.L_x_1063:
[----:B------:R-:W-:-:S04]  /*0800*/  ISETP.NE.U32.AND P1, PT, RZ, c[0x0][0x368], PT ;  /* 0x0000da00ff007a0c */ /* 0x000fc80003f25070 */
[----:B------:R-:W-:-:S13]  /*0810*/  ISETP.NE.AND.EX P1, PT, RZ, c[0x0][0x36c], PT, P1 ;  /* 0x0000db00ff007a0c */ /* 0x000fda0003f25310 */
[----:B------:R-:W-:Y:S05]  /*0820*/  @!P1 BRA `(.L_x_1064) ;  /* 0x0000006000009947 */ /* 0x000fea0003800000 */
[----:B------:R-:W-:Y:S02]  /*0830*/  ULDC.64 UR4, c[0x0][0x368] ;  /* 0x0000da0000047ab9 */ /* 0x000fe40000000a00 */
[----:B------:R-:W-:-:S06]  /*0840*/  UIMAD.WIDE UR4, UR9, UR6, UR4 ;  /* 0x00000006090472a5 */ /* 0x000fcc000f8e0204 */
[----:B------:R-:W-:Y:S02]  /*0850*/  MOV R2, UR4 ;  /* 0x0000000400027c02 */ /* 0x000fe40008000f00 */
[----:B-1----:R-:W-:-:S05]  /*0860*/  MOV R3, UR5 ;  /* 0x0000000500037c02 */ /* 0x002fca0008000f00 */
[----:B------:R1:W5:Y:S01]  /*0870*/  LDG.E R2, [R2.64] ;  /* 0x0000000a02027981 */ /* 0x000362000c1e1900 */
[----:B------:R-:W-:Y:S05]  /*0880*/  BRA `(.L_x_1065) ;  /* 0x0000004000007947 */ /* 0x000fea0003800000 */
.L_x_1064:
[----:B------:R-:W-:Y:S05]  /*0890*/  @!P4 BRA `(.L_x_1065) ;  /* 0x000000300000c947 */ /* 0x000fea0003800000 */
[----:B------:R-:W3:Y:S04]  /*08a0*/  LDG.E R2, [R4.64] ;  /* 0x0000000a04027981 */ /* 0x000ee8000c1e1900 */
[----:B-1----:R-:W3:Y:S02]  /*08b0*/  LDG.E R3, [R4.64+0x4] ;  /* 0x0000040a04037981 */ /* 0x002ee4000c1e1900 */
[----:B---3--:R-:W-:Y:S02]  /*08c0*/  IADD3 R2, -R2, R3, RZ ;  /* 0x0000000302027210 */ /* 0x008fe40007ffe1ff */
.L_x_1065:
[----:B-1----:R-:W3:Y:S01]  /*08d0*/  @P0 LDG.E R5, [R8.64] ;  /* 0x0000000a08050981 */ /* 0x002ee2000c1e1900 */
[----:B------:R-:W-:-:S03]  /*08e0*/  ULDC.64 UR4, c[0x0][0x378] ;  /* 0x0000de0000047ab9 */ /* 0x000fc60000000a00 */
[----:B------:R-:W4:Y:S01]  /*08f0*/  @P0 LDG.E R4, [R8.64+0x4] ;  /* 0x0000040a08040981 */ /* 0x000f22000c1e1900 */
[----:B------:R-:W-:Y:S01]  /*0900*/  UISETP.NE.U32.AND UP0, UPT, URZ, UR4, UPT ;  /* 0x000000043f00728c */ /* 0x000fe2000bf05070 */
[----:B-----5:R-:W-:-:S03]  /*0910*/  IMAD.MOV.U32 R83, RZ, RZ, R2 ;  /* 0x000000ffff537224 */ /* 0x020fc600078e0002 */
[----:B------:R-:W-:-:S03]  /*0920*/  UISETP.NE.AND.EX UP0, UPT, URZ, UR5, UPT, UP0 ;  /* 0x000000053f00728c */ /* 0x000fc6000bf05300 */
[----:B------:R-:W-:Y:S01]  /*0930*/  ULDC.64 UR4, c[0x0][0x378] ;  /* 0x0000de0000047ab9 */ /* 0x000fe20000000a00 */
[----:B------:R-:W-:Y:S02]  /*0940*/  IMAD.MOV.U32 R195, RZ, RZ, c[0x0][0x32c] ;  /* 0x0000cb00ffc37624 */ /* 0x000fe400078e00ff */
[----:B------:R-:W-:Y:S01]  /*0950*/  IMAD.IADD R3, R2, 0x1, -R196 ;  /* 0x0000000102037824 */ /* 0x000fe200078e0ac4 */
[----:B------:R-:W-:-:S04]  /*0960*/  PLOP3.LUT P1, PT, PT, PT, UP0, 0x80, 0x0 ;  /* 0x000000000000781c */ /* 0x000fc80003f2f008 */
[----:B------:R-:W-:-:S06]  /*0970*/  @UP0 UIMAD.WIDE UR4, UR9, UR6, UR4 ;  /* 0x00000006090402a5 */ /* 0x000fcc000f8e0204 */
[----:B------:R-:W-:Y:S01]  /*0980*/  IMAD.U32 R6, RZ, RZ, UR4 ;  /* 0x00000004ff067e24 */ /* 0x000fe2000f8e00ff */
[----:B------:R-:W-:Y:S01]  /*0990*/  ULDC UR4, c[0x0][0x2c4] ;  /* 0x0000b10000047ab9 */ /* 0x000fe20000000800 */
[----:B------:R-:W-:Y:S01]  /*09a0*/  IMAD.U32 R7, RZ, RZ, UR5 ;  /* 0x00000005ff077e24 */ /* 0x000fe2000f8e00ff */
[----:B------:R-:W-:Y:S01]  /*09b0*/  UISETP.NE.AND UP2, UPT, UR4, 0x1, UPT ;  /* 0x000000010400788c */ /* 0x000fe2000bf45270 */
[----:B------:R-:W-:Y:S02]  /*09c0*/  ISETP.GE.AND P2, PT, R195, 0x1, PT ;  /* 0x00000001c300780c */ /* 0x000fe40003f46270 */
[----:B------:R-:W-:Y:S01]  /*09d0*/  ULDC.64 UR4, c[0x0][0x2c8] ;  /* 0x0000b20000047ab9 */ /* 0x000fe20000000a00 */
[----:B------:R-:W-:Y:S01]  /*09e0*/  LOP3.LUT R84, R84, 0xffffff7f, RZ, 0xc0, !PT ;  /* 0xffffff7f54547812 */ /* 0x000fe200078ec0ff */
[----:B------:R1:W5:Y:S06]  /*09f0*/  @P1 LDG.E R83, [R6.64] ;  /* 0x0000000a06531981 */ /* 0x00036c000c1e1900 */
[----:B------:R-:W-:-:S03]  /*0a00*/  @UP2 UIADD3 UR13, UR15, 0x7f, URZ ;  /* 0x0000007f0f0d2890 */ /* 0x000fc6000fffe03f */
[----:B------:R-:W-:Y:S01]  /*0a10*/  @P2 LOP3.LUT R84, R84, 0x80, RZ, 0xfc, !PT ;  /* 0x0000008054542812 */ /* 0x000fe200078efcff */
[----:B---3--:R-:W3:Y:S08]  /*0a20*/  @P0 R2UR UR7, R5 ;  /* 0x00000000050703c2 */ /* 0x008ef000000e0000 */
[----:B----4-:R-:W3:Y:S02]  /*0a30*/  @P0 R2UR UR18, R4 ;  /* 0x00000000041203c2 */ /* 0x010ee400000e0000 */
[----:B---3--:R-:W-:-:S02]  /*0a40*/  @UP1 UIADD3 UR17, -UR7, UR18, URZ ;  /* 0x0000001207111290 */ /* 0x008fc4000fffe13f */
[----:B------:R-:W-:Y:S02]  /*0a50*/  UIMAD.WIDE.U32 UR18, UR13, UR4, URZ ;  /* 0x000000040d1272a5 */ /* 0x000fe4000f8e003f */
[----:B------:R-:W-:Y:S02]  /*0a60*/  UIADD3 UR4, UR15, 0x7f, URZ ;  /* 0x0000007f0f047890 */ /* 0x000fe4000fffe03f */
[----:B------:R-:W-:Y:S01]  /*0a70*/  IADD3 R194, R3, UR17, RZ ;  /* 0x0000001103c27c10 */ /* 0x000fe2000fffe0ff */
[----:B------:R-:W-:-:S03]  /*0a80*/  @UP2 USHF.R.U32.HI UR4, URZ, UR5, UR19 ;  /* 0x000000053f042299 */ /* 0x000fc60008011613 */
[----:B------:R-:W-:-:S04]  /*0a90*/  IADD3 R87, R194, 0x1, -R197 ;  /* 0x00000001c2577810 */ /* 0x000fc80007ffe8c5 */
[----:B------:R-:W-:-:S04]  /*0aa0*/  IADD3 R5, R87, UR4, RZ ;  /* 0x0000000457057c10 */ /* 0x000fc8000fffe0ff */
[----:B-1----:R-:W-:Y:S01]  /*0ab0*/  IADD3 R6, R5, c[0x0][0x328], RZ ;  /* 0x0000ca0005067a10 */ /* 0x002fe20007ffe0ff */
        /* <DEDUP_REMOVED lines=10> */
.L_x_1067:
[----:B------:R-:W-:-:S13]  /*0b60*/  ISETP.NE.AND P0, PT, R195, 0x1, PT ;  /* 0x00000001c300780c */ /* 0x000fda0003f05270 */
[----:B------:R-:W-:-:S05]  /*0b70*/  @P0 IMAD.HI.U32 R5, R4, c[0x0][0x330], RZ ;  /* 0x0000cc0004050a27 */ /* 0x000fca00078e00ff */
[----:B------:R-:W-:-:S05]  /*0b80*/  @P0 SHF.R.U32.HI R4, RZ, c[0x0][0x334], R5 ;  /* 0x0000cd00ff040a19 */ /* 0x000fca0000011605 */
.L_x_1068:
[----:B------:R-:W-:-:S05]  /*0b90*/  IMAD R5, R4, R195, c[0x0][0x32c] ;  /* 0x0000cb0004057624 */ /* 0x000fca00078e02c3 */
[----:B------:R-:W-:Y:S02]  /*0ba0*/  IMNMX R6, R6, R5, PT ;  /* 0x0000000506067217 */ /* 0x000fe40003800200 */
.L_x_1066:
[----:B------:R-:W-:Y:S01]  /*0bb0*/  ULDC.64 UR4, c[0x0][0x2c8] ;  /* 0x0000b20000047ab9 */ /* 0x000fe20000000a00 */
[C---:B------:R-:W-:Y:S01]  /*0bc0*/  IADD3 R4, R194.reuse, 0x3f, RZ ;  /* 0x0000003fc2047810 */ /* 0x040fe20007ffe0ff */
[----:B------:R-:W-:Y:S01]  /*0bd0*/  UIMAD.WIDE.U32 UR18, UR15, UR4, URZ ;  /* 0x000000040f1272a5 */ /* 0x000fe2000f8e003f */
[----:B------:R-:W-:Y:S02]  /*0be0*/  IMAD.IADD R86, R194, 0x1, -R197 ;  /* 0x00000001c2567824 */ /* 0x000fe400078e0ac5 */
[----:B------:R-:W-:Y:S01]  /*0bf0*/  UMOV UR4, UR15 ;  /* 0x0000000f00047c82 */ /* 0x000fe20008000000 */
[----:B------:R-:W-:-:S03]  /*0c00*/  SHF.R.S32.HI R85, RZ, 0x1f, R4 ;  /* 0x0000001fff557819 */ /* 0x000fc60000011404 */
[----:B------:R-:W-:Y:S01]  /*0c10*/  @UP2 UMOV UR7, UR19 ;  /* 0x0000001300072c82 */ /* 0x000fe20008000000 */
[----:B------:R-:W-:Y:S01]  /*0c20*/  LEA.HI R85, R85, R4, RZ, 0x6 ;  /* 0x0000000455557211 */ /* 0x000fe200078f30ff */
[----:B------:R-:W-:-:S03]  /*0c30*/  @UP2 USHF.R.U32.HI UR4, URZ, UR5, UR7 ;  /* 0x000000053f042299 */ /* 0x000fc60008011607 */
[----:B------:R-:W-:-:S03]  /*0c40*/  SHF.R.S32.HI R85, RZ, 0x6, R85 ;  /* 0x00000006ff557819 */ /* 0x000fc60000011455 */
[----:B------:R-:W-:-:S04]  /*0c50*/  IADD3 R5, R86, UR4, RZ ;  /* 0x0000000456057c10 */ /* 0x000fc8000fffe0ff */
        /* <DEDUP_REMOVED lines=10> */
.L_x_1070:
[----:B------:R-:W-:-:S13]  /*0d00*/  ISETP.NE.AND P0, PT, R195, 0x1, PT ;  /* 0x00000001c300780c */ /* 0x000fda0003f05270 */
[----:B------:R-:W-:-:S05]  /*0d10*/  @P0 IMAD.HI.U32 R4, R5, c[0x0][0x330], RZ ;  /* 0x0000cc0005040a27 */ /* 0x000fca00078e00ff */
[----:B------:R-:W-:-:S05]  /*0d20*/  @P0 SHF.R.U32.HI R5, RZ, c[0x0][0x334], R4 ;  /* 0x0000cd00ff050a19 */ /* 0x000fca0000011604 */
.L_x_1071:
[----:B------:R-:W-:-:S05]  /*0d30*/  IMAD R4, R5, c[0x0][0x32c], RZ ;  /* 0x0000cb0005047a24 */ /* 0x000fca00078e02ff */
[----:B------:R-:W-:Y:S02]  /*0d40*/  IMNMX R7, R7, R4, !PT ;  /* 0x0000000407077217 */ /* 0x000fe40007800200 */
.L_x_1069:
[----:B------:R-:W-:Y:S02]  /*0d50*/  IADD3 R6, R6, 0x3f, RZ ;  /* 0x0000003f06067810 */ /* 0x000fe40007ffe0ff */
[----:B------:R-:W-:Y:S02]  /*0d60*/  SHF.R.S32.HI R4, RZ, 0x1f, R7 ;  /* 0x0000001fff047819 */ /* 0x000fe40000011407 */
[----:B------:R-:W-:Y:S02]  /*0d70*/  SHF.R.S32.HI R5, RZ, 0x1f, R6 ;  /* 0x0000001fff057819 */ /* 0x000fe40000011406 */
[----:B------:R-:W-:Y:S02]  /*0d80*/  LEA.HI R4, R4, R7, RZ, 0x6 ;  /* 0x0000000704047211 */ /* 0x000fe400078f30ff */
[----:B------:R-:W-:Y:S02]  /*0d90*/  LEA.HI R5, R5, R6, RZ, 0x6 ;  /* 0x0000000605057211 */ /* 0x000fe400078f30ff */
[----:B------:R-:W-:-:S02]  /*0da0*/  SHF.R.S32.HI R4, RZ, 0x6, R4 ;  /* 0x00000006ff047819 */ /* 0x000fc40000011404 */
[----:B------:R-:W-:Y:S02]  /*0db0*/  SHF.R.S32.HI R6, RZ, 0x6, R5 ;  /* 0x00000006ff067819 */ /* 0x000fe40000011405 */
[----:B------:R-:W-:Y:S02]  /*0dc0*/  IMNMX R4, RZ, R4, !PT ;  /* 0x00000004ff047217 */ /* 0x000fe40007800200 */
[----:B------:R-:W-:-:S03]  /*0dd0*/  IMNMX R6, R6, R85, PT ;  /* 0x0000005506067217 */ /* 0x000fc60003800200 */
[--C-:B------:R-:W-:Y:S02]  /*0de0*/  IMAD R4, R4, 0x40, -R3.reuse ;  /* 0x0000004004047824 */ /* 0x100fe400078e0a03 */
[----:B------:R-:W-:-:S03]  /*0df0*/  IMAD R6, R6, 0x40, -R3 ;  /* 0x0000004006067824 */ /* 0x000fc600078e0a03 */
[----:B------:R-:W-:Y:S02]  /*0e00*/  IMNMX R11, RZ, R4, !PT ;  /* 0x00000004ff0b7217 */ /* 0x000fe40007800200 */
[----:B------:R-:W-:-:S04]  /*0e10*/  IMNMX R6, R6, UR17, PT ;  /* 0x0000001106067c17 */ /* 0x000fc8000b800200 */
        /* <DEDUP_REMOVED lines=9> */
[----:B------:R-:W-:Y:S02]  /*0eb0*/  ULDC.64 UR4, c[0x0][0x340] ;  /* 0x0000d00000047ab9 */ /* 0x000fe40000000a00 */
[----:B------:R-:W-:-:S04]  /*0ec0*/  UISETP.NE.U32.AND UP0, UPT, URZ, UR4, UPT ;  /* 0x000000043f00728c */ /* 0x000fc8000bf05070 */
[----:B------:R-:W-:-:S03]  /*0ed0*/  UISETP.NE.AND.EX UP0, UPT, URZ, UR5, UPT, UP0 ;  /* 0x000000053f00728c */ /* 0x000fc6000bf05300 */
[----:B------:R-:W-:-:S03]  /*0ee0*/  ULDC.64 UR4, c[0x0][0x340] ;  /* 0x0000d00000047ab9 */ /* 0x000fc60000000a00 */
[----:B------:R-:W-:-:S05]  /*0ef0*/  PLOP3.LUT P4, PT, PT, PT, UP0, 0x80, 0x0 ;  /* 0x000000000000781c */ /* 0x000fca0003f8f008 */
[----:B------:R-:W-:Y:S01]  /*0f00*/  @UP0 UIMAD.WIDE UR4, UR9, UR6, UR4 ;  /* 0x00000006090402a5 */ /* 0x000fe2000f8e0204 */
[----:B------:R-:W-:Y:S02]  /*0f10*/  SHF.R.S32.HI R7, RZ, 0x1f, R82 ;  /* 0x0000001fff077819 */ /* 0x000fe40000011452 */
[----:B------:R-:W-:Y:S01]  /*0f20*/  SHF.R.S32.HI R6, RZ, 0x1f, R0 ;  /* 0x0000001fff067819 */ /* 0x000fe20000011400 */
[----:B------:R-:W-:Y:S02]  /*0f30*/  USHF.R.S32.HI UR13, URZ, 0x1f, UR9 ;  /* 0x0000001f3f0d7899 */ /* 0x000fe40008011409 */
[----:B------:R-:W-:Y:S01]  /*0f40*/  IMAD.U32 R8, RZ, RZ, UR4 ;  /* 0x00000004ff087e24 */ /* 0x000fe2000f8e00ff */
[----:B------:R-:W-:Y:S01]  /*0f50*/  USEL UR19, UR9, URZ, !UP1 ;  /* 0x0000003f09137287 */ /* 0x000fe2000c800000 */
[----:B------:R-:W-:Y:S01]  /*0f60*/  IMAD.U32 R9, RZ, RZ, UR5 ;  /* 0x00000005ff097e24 */ /* 0x000fe2000f8e00ff */
[----:B------:R-:W-:Y:S01]  /*0f70*/  LEA.HI R3, R7, R82, RZ, 0x3 ;  /* 0x0000005207037211 */ /* 0x000fe200078f18ff */
[----:B------:R-:W-:Y:S01]  /*0f80*/  ULDC.64 UR4, c[0x0][0x240] ;  /* 0x0000900000047ab9 */ /* 0x000fe20000000a00 */
[----:B------:R-:W-:Y:S01]  /*0f90*/  IMAD.U32 R16, RZ, RZ, UR8 ;  /* 0x00000008ff107e24 */ /* 0x000fe2000f8e00ff */
[----:B------:R-:W-:Y:S01]  /*0fa0*/  ULDC.64 UR6, c[0x0][0x260] ;  /* 0x0000980000067ab9 */ /* 0x000fe20000000a00 */
[----:B------:R-:W-:Y:S01]  /*0fb0*/  SHF.R.S32.HI R15, RZ, 0x3, R3 ;  /* 0x00000003ff0f7819 */ /* 0x000fe20000011403 */
[----:B------:R1:W3:Y:S01]  /*0fc0*/  @P4 LDG.E R13, [R8.64] ;  /* 0x0000000a080d4981 */ /* 0x0002e2000c1e1900 */
[----:B------:R-:W-:Y:S01]  /*0fd0*/  LOP3.LUT R3, R3, 0x1ffffff8, RZ, 0xc0, !PT ;  /* 0x1ffffff803037812 */ /* 0x000fe200078ec0ff */
[----:B------:R-:W-:Y:S01]  /*0fe0*/  UIMAD UR4, UR14, UR4, URZ ;  /* 0x000000040e0472a4 */ /* 0x000fe2000f8e023f */
[C---:B------:R-:W-:Y:S01]  /*0ff0*/  IADD3 R5, P0, R15.reuse, R0, RZ ;  /* 0x000000000f057210 */ /* 0x040fe20007f1e0ff */
[----:B------:R-:W-:Y:S01]  /*1000*/  IMAD.MOV.U32 R92, RZ, RZ, c[0x0][0x238] ;  /* 0x00008e00ff5c7624 */ /* 0x000fe200078e00ff */
[----:B------:R-:W-:Y:S01]  /*1010*/  USEL UR18, UR13, URZ, !UP1 ;  /* 0x0000003f0d127287 */ /* 0x000fe2000c800000 */
[----:B------:R-:W-:Y:S01]  /*1020*/  IMAD.IADD R24, R82, 0x1, -R3 ;  /* 0x0000000152187824 */ /* 0x000fe200078e0a03 */
[----:B------:R-:W-:Y:S01]  /*1030*/  LEA.HI.X.SX32 R6, R15, R6, 0x1, P0 ;  /* 0x000000060f067211 */ /* 0x000fe200000f0eff */
[----:B------:R-:W-:Y:S01]  /*1040*/  UIMAD UR20, UR8, UR5, UR4 ;  /* 0x00000005081472a4 */ /* 0x000fe2000f8e0204 */
[----:B------:R-:W-:Y:S01]  /*1050*/  IMAD.MOV.U32 R101, RZ, RZ, 0x6 ;  /* 0x00000006ff657424 */ /* 0x000fe200078e00ff */
[----:B------:R-:W-:Y:S01]  /*1060*/  UIMAD UR6, UR14, UR6, URZ ;  /* 0x000000060e0672a4 */ /* 0x000fe2000f8e023f */
[----:B------:R-:W-:Y:S01]  /*1070*/  IMAD.SHL.U32 R24, R24, 0x8, RZ ;  /* 0x0000000818187824 */ /* 0x000fe200078e00ff */
[----:B------:R-:W-:Y:S01]  /*1080*/  ULDC.64 UR4, c[0x0][0x248] ;  /* 0x0000920000047ab9 */ /* 0x000fe20000000a00 */
[----:B------:R-:W-:Y:S01]  /*1090*/  IMAD R0, R6, c[0x0][0x238], RZ ;  /* 0x00008e0006007a24 */ /* 0x000fe200078e02ff */
[----:B------:R-:W-:Y:S01]  /*10a0*/  SHF.L.U64.HI R89, R92, R101, c[0x0][0x23c] ;  /* 0x00008f005c597619 */ /* 0x000fe20000010265 */
[----:B------:R-:W-:Y:S01]  /*10b0*/  IMAD R6, R6, c[0x0][0x258], RZ ;  /* 0x0000960006067a24 */ /* 0x000fe200078e02ff */
[----:B------:R-:W-:Y:S01]  /*10c0*/  SHF.R.S32.HI R25, RZ, 0x1f, R24 ;  /* 0x0000001fff197819 */ /* 0x000fe20000011418 */
[C---:B------:R-:W-:Y:S01]  /*10d0*/  IMAD R3, R5.reuse, c[0x0][0x23c], R0 ;  /* 0x00008f0005037a24 */ /* 0x040fe200078e0200 */
[----:B------:R-:W-:Y:S01]  /*10e0*/  UIMAD UR4, UR18, UR4, URZ ;  /* 0x00000004120472a4 */ /* 0x000fe2000f8e023f */
[----:B------:R-:W-:Y:S01]  /*10f0*/  IMAD.U32 R0, RZ, RZ, UR8 ;  /* 0x00000008ff007e24 */ /* 0x000fe2000f8e00ff */
[----:B------:R-:W-:Y:S01]  /*1100*/  UIMAD UR6, UR8, UR7, UR6 ;  /* 0x00000007080672a4 */ /* 0x000fe2000f8e0206 */
[----:B------:R-:W-:Y:S01]  /*1110*/  IMAD.WIDE.U32 R18, R5, c[0x0][0x258], R24 ;  /* 0x0000960005127a25 */ /* 0x000fe200078e0018 */
[----:B------:R-:W-:Y:S01]  /*1120*/  UIMAD UR4, UR19, UR5, UR4 ;  /* 0x00000005130472a4 */ /* 0x000fe2000f8e0204 */
[----:B------:R-:W-:-:S02]  /*1130*/  LEA.HI R10, R7, R82, RZ, 0x6 ;  /* 0x00000052070a7211 */ /* 0x000fc400078f30ff */
[----:B-1----:R-:W-:-:S04]  /*1140*/  IMAD.WIDE.U32 R8, R5, c[0x0][0x238], R24 ;  /* 0x00008e0005087a25 */ /* 0x002fc800078e0018 */
[----:B------:R-:W-:Y:S02]  /*1150*/  IMAD.IADD R9, R9, 0x1, R3 ;  /* 0x0000000109097824 */ /* 0x000fe400078e0203 */
[----:B------:R-:W-:Y:S02]  /*1160*/  IMAD R3, R5, c[0x0][0x25c], R6 ;  /* 0x0000970005037a24 */ /* 0x000fe400078e0206 */
[----:B------:R-:W-:-:S04]  /*1170*/  IMAD.WIDE.U32 R152, R0, c[0x0][0x240], R8 ;  /* 0x0000900000987a25 */ /* 0x000fc800078e0008 */
[----:B------:R-:W-:Y:S01]  /*1180*/  IMAD.IADD R19, R19, 0x1, R3 ;  /* 0x0000000113137824 */ /* 0x000fe200078e0203 */
[----:B------:R-:W-:Y:S01]  /*1190*/  IADD3 R153, R153, UR20, RZ ;  /* 0x0000001499997c10 */ /* 0x000fe2000fffe0ff */
[----:B------:R-:W-:Y:S02]  /*11a0*/  IMAD.MOV.U32 R6, RZ, RZ, c[0x0][0x258] ;  /* 0x00009600ff067624 */ /* 0x000fe400078e00ff */
[----:B------:R-:W-:Y:S01]  /*11b0*/  IMAD.WIDE.U32 R16, R16, c[0x0][0x260], R18 ;  /* 0x0000980010107a25 */ /* 0x000fe200078e0012 */
[----:B------:R-:W-:Y:S02]  /*11c0*/  IADD3 R18, R4, -0x1, RZ ;  /* 0xffffffff04127810 */ /* 0x000fe40007ffe0ff */
[----:B------:R-:W-:Y:S01]  /*11d0*/  SHF.L.U64.HI R88, R6, R101, c[0x0][0x25c] ;  /* 0x0000970006587619 */ /* 0x000fe20000010265 */
[C---:B------:R-:W-:Y:S01]  /*11e0*/  IMAD.SHL.U32 R3, R15.reuse, 0x40, RZ ;  /* 0x000000400f037824 */ /* 0x040fe200078e00ff */
[----:B------:R-:W-:Y:S01]  /*11f0*/  IADD3 R15, -R15, UR17, RZ ;  /* 0x000000110f0f7c10 */ /* 0x000fe2000fffe1ff */
[----:B------:R-:W-:Y:S01]  /*1200*/  IMAD.U32 R150, RZ, RZ, UR19 ;  /* 0x00000013ff967e24 */ /* 0x000fe2000f8e00ff */
[----:B------:R-:W-:Y:S01]  /*1210*/  SHF.R.S32.HI R5, RZ, 0x1f, R18 ;  /* 0x0000001fff057819 */ /* 0x000fe20000011412 */
[----:B------:R-:W-:Y:S01]  /*1220*/  IMAD.SHL.U32 R91, R92, 0x40, RZ ;  /* 0x000000405c5b7824 */ /* 0x000fe200078e00ff */
[----:B------:R-:W-:Y:S01]  /*1230*/  LOP3.LUT R3, R3, 0x1c0, RZ, 0xc0, !PT ;  /* 0x000001c003037812 */ /* 0x000fe200078ec0ff */
[----:B------:R-:W-:Y:S01]  /*1240*/  IMAD R8, R89, R18, RZ ;  /* 0x0000001259087224 */ /* 0x000fe200078e02ff */
[----:B------:R-:W-:Y:S01]  /*1250*/  IADD3 R17, R17, UR6, RZ ;  /* 0x0000000611117c10 */ /* 0x000fe2000fffe0ff */
[----:B------:R-:W-:-:S04]  /*1260*/  IMAD.WIDE.U32 R152, R150, c[0x0][0x248], R152 ;  /* 0x0000920096987a25 */ /* 0x000fc800078e0098 */
[----:B------:R-:W-:Y:S01]  /*1270*/  IMAD R0, R18, -0x40, R15 ;  /* 0xffffffc012007824 */ /* 0x000fe200078e020f */
[----:B------:R-:W-:Y:S01]  /*1280*/  IADD3 R157, R153, UR4, RZ ;  /* 0x00000004999d7c10 */ /* 0x000fe2000fffe0ff */
[----:B------:R-:W-:Y:S01]  /*1290*/  IMAD R15, R5, R91, R8 ;  /* 0x0000005b050f7224 */ /* 0x000fe200078e0208 */
[----:B------:R-:W-:Y:S01]  /*12a0*/  LOP3.LUT R8, R3, 0x38, R24, 0xf8, !PT ;  /* 0x0000003803087812 */ /* 0x000fe200078ef818 */
[----:B------:R-:W-:Y:S01]  /*12b0*/  IMAD.SHL.U32 R90, R6, 0x40, RZ ;  /* 0x00000040065a7824 */ /* 0x000fe200078e00ff */
[----:B------:R-:W-:Y:S01]  /*12c0*/  SHF.R.U32.HI R3, RZ, 0x3, R3 ;  /* 0x00000003ff037819 */ /* 0x000fe20000011603 */
[----:B------:R-:W-:Y:S01]  /*12d0*/  IMAD R9, R88, R18, RZ ;  /* 0x0000001258097224 */ /* 0x000fe200078e02ff */
[----:B------:R-:W-:Y:S01]  /*12e0*/  ISETP.GE.AND P1, PT, R0, 0x21, PT ;  /* 0x000000210000780c */ /* 0x000fe20003f26270 */
[----:B------:R-:W-:Y:S01]  /*12f0*/  IMAD.MOV.U32 R156, RZ, RZ, R152 ;  /* 0x000000ffff9c7224 */ /* 0x000fe200078e0098 */
[----:B------:R-:W-:Y:S01]  /*1300*/  LOP3.LUT R3, R8, R3, RZ, 0x3c, !PT ;  /* 0x0000000308037212 */ /* 0x000fe200078e3cff */
[----:B------:R-:W-:Y:S01]  /*1310*/  IMAD R5, R5, R90, R9 ;  /* 0x0000005a05057224 */ /* 0x000fe200078e0209 */
[----:B------:R-:W-:Y:S01]  /*1320*/  ISETP.GE.AND P2, PT, R0, 0x1, PT ;  /* 0x000000010000780c */ /* 0x000fe20003f46270 */
[----:B------:R-:W-:Y:S01]  /*1330*/  IMAD.WIDE.U32 R8, R18, R91, R156 ;  /* 0x0000005b12087225 */ /* 0x000fe200078e009c */
[----:B------:R-:W-:-:S02]  /*1340*/  ULDC.64 UR4, c[0x0][0x268] ;  /* 0x00009a0000047ab9 */ /* 0x000fc40000000a00 */
[----:B------:R-:W-:Y:S01]  /*1350*/  UIMAD UR4, UR18, UR4, URZ ;  /* 0x00000004120472a4 */ /* 0x000fe2000f8e023f */
[----:B------:R-:W-:Y:S02]  /*1360*/  IMAD.IADD R15, R9, 0x1, R15 ;  /* 0x00000001090f7824 */ /* 0x000fe400078e020f */
[----:B------:R-:W-:Y:S01]  /*1370*/  IMAD.SHL.U32 R93, R92, 0x20, RZ ;  /* 0x000000205c5d7824 */ /* 0x000fe200078e00ff */
[----:B------:R-:W-:Y:S01]  /*1380*/  UIMAD UR4, UR19, UR5, UR4 ;  /* 0x00000005130472a4 */ /* 0x000fe2000f8e0204 */
[----:B------:R-:W-:Y:S02]  /*1390*/  IMAD.MOV.U32 R9, RZ, RZ, 0x5 ;  /* 0x00000005ff097424 */ /* 0x000fe400078e00ff */
[----:B------:R-:W-:Y:S01]  /*13a0*/  IMAD.WIDE.U32 R150, R150, c[0x0][0x268], R16 ;  /* 0x00009a0096967a25 */ /* 0x000fe200078e0010 */
[----:B------:R-:W-:Y:S02]  /*13b0*/  @P1 IADD3 R17, P3, R93, R8, RZ ;  /* 0x000000085d111210 */ /* 0x000fe40007f7e0ff */
[----:B------:R-:W-:Y:S01]  /*13c0*/  SHF.L.U64.HI R92, R92, R9, c[0x0][0x23c] ;  /* 0x00008f005c5c7619 */ /* 0x000fe20000010209 */
[----:B------:R-:W-:Y:S01]  /*13d0*/  IMAD.SHL.U32 R10, R10, 0x8, RZ ;  /* 0x000000080a0a7824 */ /* 0x000fe200078e00ff */
[----:B------:R-:W-:Y:S01]  /*13e0*/  @P2 LEA R22, P0, R8, c[0x0][0x220], 0x1 ;  /* 0x0000880008162a11 */ /* 0x000fe200078008ff */
[----:B------:R-:W-:Y:S01]  /*13f0*/  IMAD.MOV.U32 R154, RZ, RZ, R150 ;  /* 0x000000ffff9a7224 */ /* 0x000fe200078e0096 */
[----:B------:R-:W-:Y:S01]  /*1400*/  IADD3 R155, R151, UR4, RZ ;  /* 0x00000004979b7c10 */ /* 0x000fe2000fffe0ff */
[--C-:B------:R-:W-:Y:S01]  /*1410*/  @P1 IMAD.X R0, R92, 0x1, R15.reuse, P3 ;  /* 0x000000015c001824 */ /* 0x100fe200018e060f */
[C---:B------:R-:W-:Y:S01]  /*1420*/  @P1 LEA R20, P3, R17.reuse, c[0x0][0x220], 0x1 ;  /* 0x0000880011141a11 */ /* 0x040fe200078608ff */
[----:B------:R-:W-:Y:S01]  /*1430*/  IMAD.SHL.U32 R105, R6, 0x20, RZ ;  /* 0x0000002006697824 */ /* 0x000fe200078e00ff */
[----:B------:R-:W-:Y:S01]  /*1440*/  @P2 LEA.HI.X R23, R8, c[0x0][0x224], R15, 0x1, P0 ;  /* 0x0000890008172a11 */ /* 0x000fe200000f0c0f */
[----:B------:R-:W-:Y:S01]  /*1450*/  IMAD.WIDE.U32 R14, R18, R90, R154 ;  /* 0x0000005a120e7225 */ /* 0x000fe200078e009a */
[C---:B------:R-:W-:Y:S01]  /*1460*/  IADD3 R8, R24.reuse, 0x40, RZ ;  /* 0x0000004018087810 */ /* 0x040fe20007ffe0ff */
[----:B------:R-:W-:Y:S01]  /*1470*/  ULDC.64 UR4, c[0x0][0x210] ;  /* 0x0000840000047ab9 */ /* 0x000fe20000000a00 */
[----:B------:R-:W-:Y:S01]  /*1480*/  @P1 LEA.HI.X R21, R17, c[0x0][0x224], R0, 0x1, P3 ;  /* 0x0000890011151a11 */ /* 0x000fe200018f0c00 */
[----:B------:R-:W-:Y:S01]  /*1490*/  IMAD.IADD R5, R15, 0x1, R5 ;  /* 0x000000010f057824 */ /* 0x000fe200078e0205 */
[----:B------:R-:W-:Y:S01]  /*14a0*/  IADD3 R0, R24, 0x80, RZ ;  /* 0x0000008018007810 */ /* 0x000fe20007ffe0ff */
[----:B------:R-:W-:Y:S01]  /*14b0*/  IMAD.IADD R95, R95, 0x1, R2 ;  /* 0x000000015f5f7824 */ /* 0x000fe200078e0202 */
[----:B------:R-:W-:Y:S01]  /*14c0*/  ISETP.GE.AND P6, PT, R8, c[0x0][0x1d4], PT ;  /* 0x0000750008007a0c */ /* 0x000fe20003fc6270 */
[----:B------:R-:W-:Y:S01]  /*14d0*/  UIMAD UR7, UR14, UR4, URZ ;  /* 0x000000040e0772a4 */ /* 0x000fe2000f8e023f */
[----:B------:R-:W-:Y:S01]  /*14e0*/  ISETP.GE.AND P5, PT, R0, c[0x0][0x1d4], PT ;  /* 0x0000750000007a0c */ /* 0x000fe20003fa6270 */
[----:B------:R-:W-:Y:S01]  /*14f0*/  UIMAD.WIDE.U32 UR18, UR8, UR4, URZ ;  /* 0x00000004081272a5 */ /* 0x000fe2000f8e003f */
[----:B------:R-:W-:Y:S01]  /*1500*/  LOP3.LUT R10, R3, 0xfffffe00, R10, 0xf8, !PT ;  /* 0xfffffe00030a7812 */ /* 0x000fe200078ef80a */
[----:B------:R-:W-:Y:S01]  /*1510*/  UIMAD UR7, UR8, UR5, UR7 ;  /* 0x00000005080772a4 */ /* 0x000fe2000f8e0207 */
[----:B------:R-:W-:Y:S01]  /*1520*/  ISETP.GT.AND P0, PT, R18, R11, PT ;  /* 0x0000000b1200720c */ /* 0x000fe20003f04270 */
[----:B------:R-:W-:Y:S01]  /*1530*/  IMAD.MOV.U32 R126, RZ, RZ, c[0x0][0x27c] ;  /* 0x00009f00ff7e7624 */ /* 0x000fe200078e00ff */
[----:B------:R-:W-:Y:S01]  /*1540*/  @P2 LEA R16, P3, R14, c[0x0][0x250], 0x1 ;  /* 0x000094000e102a11 */ /* 0x000fe200078608ff */
[C---:B------:R-:W-:Y:S01]  /*1550*/  @P2 IMAD.SHL.U32 R15, R10.reuse, 0x2, RZ ;  /* 0x000000020a0f2824 */ /* 0x040fe200078e00ff */
[----:B------:R-:W-:Y:S01]  /*1560*/  LEA.HI R0, R7, R82, RZ, 0x2 ;  /* 0x0000005207007211 */ /* 0x000fe200078f10ff */
[----:B------:R-:W-:Y:S01]  /*1570*/  @P1 IMAD.SHL.U32 R2, R10, 0x2, RZ ;  /* 0x000000020a021824 */ /* 0x000fe200078e00ff */
[----:B------:R-:W-:Y:S01]  /*1580*/  @P2 LEA.HI.X R17, R14, c[0x0][0x254], R5, 0x1, P3 ;  /* 0x000095000e112a11 */ /* 0x000fe200018f0c05 */
[----:B------:R-:W-:Y:S01]  /*1590*/  ULDC.64 UR4, c[0x0][0x1e8] ;  /* 0x00007a0000047ab9 */ /* 0x000fe20000000a00 */
[----:B------:R-:W-:Y:S01]  /*15a0*/  LOP3.LUT R19, R0, 0xfffffffc, RZ, 0xc0, !PT ;  /* 0xfffffffc00137812 */ /* 0x000fe200078ec0ff */
[----:B------:R-:W-:Y:S01]  /*15b0*/  UIMAD UR20, UR14, UR4, URZ ;  /* 0x000000040e1472a4 */ /* 0x000fe2000f8e023f */
[----:B------:R-:W-:Y:S01]  /*15c0*/  SHF.L.U64.HI R96, R6, R9, c[0x0][0x25c] ;  /* 0x0000970006607619 */ /* 0x000fe20000010209 */
[----:B------:R-:W-:Y:S01]  /*15d0*/  IMAD.MOV.U32 R131, RZ, RZ, 0x1 ;  /* 0x00000001ff837424 */ /* 0x000fe200078e00ff */
[--C-:B------:R-:W-:Y:S01]  /*15e0*/  SHF.R.S32.HI R123, RZ, 0x2, R0.reuse ;  /* 0x00000002ff7b7819 */ /* 0x100fe20000011400 */
[----:B------:R-:W-:Y:S01]  /*15f0*/  IMAD.IADD R116, R82, 0x1, -R19 ;  /* 0x0000000152747824 */ /* 0x000fe200078e0a13 */
[----:B------:R-:W-:Y:S01]  /*1600*/  @P0 IADD3 R8, R4, -0x2, RZ ;  /* 0xfffffffe04080810 */ /* 0x000fe20007ffe0ff */
[----:B------:R-:W-:Y:S01]  /*1610*/  UIMAD.WIDE.U32 UR22, UR8, UR4, URZ ;  /* 0x00000004081672a5 */ /* 0x000fe2000f8e003f */
[----:B------:R-:W-:Y:S01]  /*1620*/  SHF.R.S32.HI R118, RZ, 0x1f, R0 ;  /* 0x0000001fff767819 */ /* 0x000fe20000011400 */
[----:B------:R-:W-:Y:S01]  /*1630*/  @P0 IMAD.SHL.U32 R0, R10, 0x2, RZ ;  /* 0x000000020a000824 */ /* 0x000fe200078e00ff */
[----:B------:R-:W-:Y:S01]  /*1640*/  @P0 SHF.R.S32.HI R12, RZ, 0x1f, R8 ;  /* 0x0000001fff0c0819 */ /* 0x000fe20000011408 */
[----:B------:R-:W-:Y:S01]  /*1650*/  @P0 IMAD R4, R89, R8, RZ ;  /* 0x0000000859040224 */ /* 0x000fe200078e02ff */
[----:B------:R-:W-:Y:S01]  /*1660*/  LEA.HI R118, R118, R123, RZ, 0x3 ;  /* 0x0000007b76767211 */ /* 0x000fe200078f18ff */
[----:B------:R-:W-:Y:S01]  /*1670*/  @P0 IMAD.WIDE.U32 R8, R8, R91, R156 ;  /* 0x0000005b08080225 */ /* 0x000fe200078e009c */
[----:B------:R-:W-:-:S02]  /*1680*/  UIMAD UR20, UR8, UR5, UR20 ;  /* 0x00000005081472a4 */ /* 0x000fc4000f8e0214 */
[----:B------:R-:W-:Y:S01]  /*1690*/  LOP3.LUT R118, R118, 0xfffffff8, RZ, 0xc0, !PT ;  /* 0xfffffff876767812 */ /* 0x000fe200078ec0ff */
[----:B------:R-:W-:Y:S01]  /*16a0*/  @P0 IMAD R3, R12, R91, R4 ;  /* 0x0000005b0c030224 */ /* 0x000fe200078e0204 */
[----:B------:R-:W-:Y:S01]  /*16b0*/  SHF.R.S32.HI R4, RZ, 0x1f, R123 ;  /* 0x0000001fff047819 */ /* 0x000fe2000001147b */
[----:B------:R-:W-:Y:S01]  /*16c0*/  @P2 IMAD.SHL.U32 R12, R10, 0x2, RZ ;  /* 0x000000020a0c2824 */ /* 0x000fe200078e00ff */
[----:B------:R-:W-:Y:S01]  /*16d0*/  ULDC.64 UR4, c[0x0][0x2b0] ;  /* 0x0000ac0000047ab9 */ /* 0x000fe20000000a00 */
[----:B------:R-:W-:Y:S01]  /*16e0*/  @P0 IMAD.IADD R3, R9, 0x1, R3 ;  /* 0x0000000109030824 */ /* 0x000fe200078e0203 */
[----:B------:R-:W-:Y:S01]  /*16f0*/  UIADD3 UR7, UR19, UR7, URZ ;  /* 0x0000000713077290 */ /* 0x000fe2000fffe03f */
[C---:B------:R-:W-:Y:S01]  /*1700*/  IMAD R160, R4.reuse, c[0x0][0x290], RZ ;  /* 0x0000a40004a07a24 */ /* 0x040fe200078e02ff */
[----:B------:R-:W-:Y:S01]  /*1710*/  UIADD3 UR20, UR23, UR20, URZ ;  /* 0x0000001417147290 */ /* 0x000fe2000fffe03f */
[----:B------:R-:W-:Y:S02]  /*1720*/  IMAD R158, R4, c[0x0][0x280], RZ ;  /* 0x0000a000049e7a24 */ /* 0x000fe400078e02ff */
[----:B------:R-:W-:-:S02]  /*1730*/  IMAD R160, R123, c[0x0][0x294], R160 ;  /* 0x0000a5007ba07a24 */ /* 0x000fc400078e02a0 */
[C---:B------:R-:W-:Y:S02]  /*1740*/  IMAD R158, R123.reuse, c[0x0][0x284], R158 ;  /* 0x0000a1007b9e7a24 */ /* 0x040fe400078e029e */
[----:B------:R-:W-:Y:S02]  /*1750*/  IMAD.IADD R118, R123, 0x1, -R118 ;  /* 0x000000017b767824 */ /* 0x000fe400078e0a76 */
[----:B------:R-:W-:Y:S02]  /*1760*/  IMAD.MOV.U32 R104, RZ, RZ, c[0x0][0x27c] ;  /* 0x00009f00ff687624 */ /* 0x000fe400078e00ff */
[----:B------:R-:W-:Y:S02]  /*1770*/  IMAD.SHL.U32 R117, R118, 0x40, RZ ;  /* 0x0000004076757824 */ /* 0x000fe400078e00ff */
[----:B------:R-:W-:Y:S02]  /*1780*/  IMAD.MOV.U32 R53, RZ, RZ, RZ ;  /* 0x000000ffff357224 */ /* 0x000fe400078e00ff */
[----:B------:R-:W-:Y:S01]  /*1790*/  IMAD.MOV.U32 R67, RZ, RZ, 0x1 ;  /* 0x00000001ff437424 */ /* 0x000fe200078e00ff */
[----:B------:R-:W-:Y:S01]  /*17a0*/  LOP3.LUT R117, R117, 0x1c0, RZ, 0xc0, !PT ;  /* 0x000001c075757812 */ /* 0x000fe200078ec0ff */
[----:B------:R-:W-:-:S03]  /*17b0*/  IMAD.SHL.U32 R104, R104, 0x2, RZ ;  /* 0x0000000268687824 */ /* 0x000fc600078e00ff */
[----:B------:R-:W-:Y:S01]  /*17c0*/  SHF.R.U32.HI R106, RZ, 0x3, R117 ;  /* 0x00000003ff6a7819 */ /* 0x000fe20000011675 */
[----:B---3--:R-:W1:Y:S01]  /*17d0*/  @P4 R2UR UR6, R13 ;  /* 0x000000000d0643c2 */ /* 0x008e6200000e0000 */
[----:B------:R-:W-:Y:S01]  /*17e0*/  ISETP.GE.AND P4, PT, R24, c[0x0][0x1d4], PT ;  /* 0x0000750018007a0c */ /* 0x000fe20003f86270 */
[----:B------:R-:W-:-:S03]  /*17f0*/  IMAD.SHL.U32 R24, R116, 0x8, RZ ;  /* 0x0000000874187824 */ /* 0x000fc600078e00ff */
[----:B------:R-:W-:Y:S02]  /*1800*/  P2R R94, PR, RZ, 0x10 ;  /* 0x00000010ff5e7803 */ /* 0x000fe40000000000 */
[C---:B------:R-:W-:Y:S02]  /*1810*/  ISETP.GE.AND P3, PT, R24.reuse, c[0x0][0x27c], PT ;  /* 0x00009f0018007a0c */ /* 0x040fe40003f66270 */
[--C-:B------:R-:W-:Y:S02]  /*1820*/  SHF.R.S32.HI R25, RZ, 0x1f, R24.reuse ;  /* 0x0000001fff197819 */ /* 0x100fe40000011418 */
[C---:B------:R-:W-:Y:S02]  /*1830*/  IADD3 R121, R24.reuse, 0x60, RZ ;  /* 0x0000006018797810 */ /* 0x040fe40007ffe0ff */
[C---:B------:R-:W-:Y:S01]  /*1840*/  IADD3 R120, R24.reuse, 0x80, RZ ;  /* 0x0000008018787810 */ /* 0x040fe20007ffe0ff */
[----:B------:R-:W-:Y:S01]  /*1850*/  @!PT LDS RZ, [RZ] ;  /* 0x00000000fffff984 */ /* 0x000fe20000000800 */
[----:B------:R-:W-:Y:S01]  /*1860*/  @!PT LDS RZ, [RZ] ;  /* 0x00000000fffff984 */ /* 0x000fe20000000800 */
[----:B------:R-:W-:Y:S01]  /*1870*/  @!PT LDS RZ, [RZ] ;  /* 0x00000000fffff984 */ /* 0x000fe20000000800 */
[----:B------:R3:W-:Y:S01]  /*1880*/  @P2 LDGSTS.E.BYPASS.LTC128B.128 [R15+0xc100], [R22.64], !P4 ;  /* 0x0c100000160f2fae */ /* 0x0007e2000e101d4a */
[----:B------:R-:W-:Y:S01]  /*1890*/  IMAD.WIDE.U32 R162, R123, c[0x0][0x280], R24 ;  /* 0x0000a0007ba27a25 */ /* 0x000fe200078e0018 */
[----:B------:R-:W-:-:S02]  /*18a0*/  IADD3 R119, R24, 0xa0, RZ ;  /* 0x000000a018777810 */ /* 0x000fc40007ffe0ff */
[----:B------:R3:W-:Y:S01]  /*18b0*/  @P2 LDGSTS.E.BYPASS.LTC128B.128 [R15+0xe100], [R22.64+0x80], !P6 ;  /* 0x0e100080160f2fae */ /* 0x0007e2000f101d4a */
[----:B------:R-:W-:Y:S01]  /*18c0*/  IMAD.IADD R163, R163, 0x1, R158 ;  /* 0x00000001a3a37824 */ /* 0x000fe200078e029e */
[----:B------:R-:W-:Y:S01]  /*18d0*/  SHF.R.S32.HI R109, RZ, 0x1f, R120 ;  /* 0x0000001fff6d7819 */ /* 0x000fe20000011478 */
[----:B------:R-:W-:Y:S01]  /*18e0*/  IMAD.WIDE.U32 R164, R123, c[0x0][0x290], R24 ;  /* 0x0000a4007ba47a25 */ /* 0x000fe200078e0018 */
[----:B------:R3:W-:Y:S01]  /*18f0*/  @P2 LDGSTS.E.BYPASS.LTC128B.128 [R15+0x10100], [R22.64+0x100], !P5 ;  /* 0x10100100160f2fae */ /* 0x0007e2000e901d4a */
[----:B------:R-:W-:Y:S01]  /*1900*/  P2R R125, PR, RZ, 0x8 ;  /* 0x00000008ff7d7803 */ /* 0x000fe20000000000 */
[----:B-1----:R-:W-:Y:S01]  /*1910*/  @UP0 USHF.R.S32.HI UR25, URZ, 0x1f, UR6 ;  /* 0x0000001f3f190899 */ /* 0x002fe20008011406 */
[----:B------:R-:W-:Y:S01]  /*1920*/  @P1 IMAD.SHL.U32 R13, R10, 0x2, RZ ;  /* 0x000000020a0d1824 */ /* 0x000fe200078e00ff */
[----:B------:R-:W-:Y:S01]  /*1930*/  LEA.HI R109, R109, R120, RZ, 0x3 ;  /* 0x000000786d6d7211 */ /* 0x000fe200078f18ff */
[----:B------:R-:W-:Y:S01]  /*1940*/  IMAD.IADD R165, R165, 0x1, R160 ;  /* 0x00000001a5a57824 */ /* 0x000fe200078e02a0 */
[----:B------:R-:W-:Y:S01]  /*1950*/  @UP0 UMOV UR24, UR6 ;  /* 0x0000000600180c82 */ /* 0x000fe20008000000 */
[----:B-----5:R-:W-:Y:S01]  /*1960*/  IMAD.WIDE.U32 R162, R83, c[0x0][0x280], R162 ;  /* 0x0000a00053a27a25 */ /* 0x020fe200078e00a2 */
[----:B------:R1:W-:Y:S01]  /*1970*/  @P1 LDGSTS.E.BYPASS.LTC128B.128 [R13+0xd100], [R20.64], !P4 ;  /* 0x0d100000140d1fae */ /* 0x0003e2000e101d4a */
[----:B------:R-:W-:Y:S01]  /*1980*/  @!UP0 UMOV UR25, UR13 ;  /* 0x0000000d00198c82 */ /* 0x000fe20008000000 */
[----:B------:R-:W-:Y:S01]  /*1990*/  LOP3.LUT R109, R109, 0xfffffff8, RZ, 0xc0, !PT ;  /* 0xfffffff86d6d7812 */ /* 0x000fe200078ec0ff */
[----:B------:R-:W-:Y:S01]  /*19a0*/  UIMAD UR6, UR25, UR4, URZ ;  /* 0x00000004190672a4 */ /* 0x000fe2000f8e023f */
[----:B------:R1:W-:Y:S01]  /*19b0*/  @P1 LDGSTS.E.BYPASS.LTC128B.128 [R13+0xf100], [R20.64+0x80], !P6 ;  /* 0x0f100080140d1fae */ /* 0x0003e2000f101d4a */
[----:B------:R-:W-:Y:S01]  /*19c0*/  IMAD.WIDE.U32 R164, R83, c[0x0][0x290], R164 ;  /* 0x0000a40053a47a25 */ /* 0x000fe200078e00a4 */
[----:B------:R-:W-:Y:S01]  /*19d0*/  @!UP0 UMOV UR24, UR9 ;  /* 0x0000000900188c82 */ /* 0x000fe20008000000 */
[----:B------:R-:W-:Y:S01]  /*19e0*/  SHF.R.S32.HI R100, RZ, 0x1f, R109 ;  /* 0x0000001fff647819 */ /* 0x000fe2000001146d */
[----:B------:R1:W-:Y:S01]  /*19f0*/  @P1 LDGSTS.E.BYPASS.LTC128B.128 [R13+0x11100], [R20.64+0x100], !P5 ;  /* 0x11100100140d1fae */ /* 0x0003e2000e901d4a */
[----:B------:R-:W-:-:S02]  /*1a00*/  UIMAD.WIDE.U32 UR26, UR24, UR4, URZ ;  /* 0x00000004181a72a5 */ /* 0x000fc4000f8e003f */
[----:B------:R-:W-:Y:S01]  /*1a10*/  UIMAD UR5, UR24, UR5, UR6 ;  /* 0x00000005180572a4 */ /* 0x000fe2000f8e0206 */
[----:B------:R-:W0:Y:S01]  /*1a20*/  LDGDEPBAR ;  /* 0x00000000000079af */ /* 0x000e220000000000 */
[----:B------:R-:W-:Y:S02]  /*1a30*/  ULDC.U8 UR4, c[0x0][0x298] ;  /* 0x0000a60000047ab9 */ /* 0x000fe40000000000 */
[----:B------:R-:W-:Y:S01]  /*1a40*/  UIADD3 UR5, UR27, UR5, URZ ;  /* 0x000000051b057290 */ /* 0x000fe2000fffe03f */
[----:B------:R-:W-:Y:S01]  /*1a50*/  BAR.SYNC.DEFER_BLOCKING 0x0 ;  /* 0x0000000000007b1d */ /* 0x000fe20000010000 */
[C---:B---3--:R-:W-:Y:S02]  /*1a60*/  IMAD.SHL.U32 R22, R116.reuse, 0x4, RZ ;  /* 0x0000000474167824 */ /* 0x048fe400078e00ff */
[----:B------:R-:W-:-:S03]  /*1a70*/  IMAD R116, R116, 0x40, R123 ;  /* 0x0000004074747824 */ /* 0x000fc600078e027b */
[C---:B------:R-:W-:Y:S02]  /*1a80*/  IADD3 R19, R22.reuse, 0x40, RZ ;  /* 0x0000004016137810 */ /* 0x040fe40007ffe0ff */
[--C-:B------:R-:W-:Y:S02]  /*1a90*/  SHF.R.S32.HI R23, RZ, 0x1f, R22.reuse ;  /* 0x0000001fff177819 */ /* 0x100fe40000011416 */
[----:B-1----:R-:W-:Y:S01]  /*1aa0*/  IADD3 R20, R22, 0x20, RZ ;  /* 0x0000002016147810 */ /* 0x002fe20007ffe0ff */
[----:B------:R-:W-:Y:S01]  /*1ab0*/  @!PT LDS RZ, [RZ] ;  /* 0x00000000fffff984 */ /* 0x000fe20000000800 */
[----:B------:R-:W-:Y:S01]  /*1ac0*/  @!PT LDS RZ, [RZ] ;  /* 0x00000000fffff984 */ /* 0x000fe20000000800 */
[----:B------:R-:W-:Y:S01]  /*1ad0*/  @!PT LDS RZ, [RZ] ;  /* 0x00000000fffff984 */ /* 0x000fe20000000800 */
[----:B------:R1:W-:Y:S04]  /*1ae0*/  @P2 LDGSTS.E.BYPASS.LTC128B.128 [R12+0x100], [R16.64], !P4 ;  /* 0x00100000100c2fae */ /* 0x0003e8000e101d4a */
[----:B------:R1:W-:Y:S04]  /*1af0*/  @P2 LDGSTS.E.BYPASS.LTC128B.128 [R12+0x2100], [R16.64+0x80], !P6 ;  /* 0x02100080100c2fae */ /* 0x0003e8000f101d4a */
[----:B------:R1:W-:Y:S01]  /*1b00*/  @P2 LDGSTS.E.BYPASS.LTC128B.128 [R12+0x4100], [R16.64+0x100], !P5 ;  /* 0x04100100100c2fae */ /* 0x0003e2000e901d4a */
[----:B------:R-:W-:Y:S01]  /*1b10*/  @P1 IADD3 R6, P2, R105, R14, RZ ;  /* 0x0000000e69061210 */ /* 0x000fe20007f5e0ff */
[----:B------:R-:W-:-:S04]  /*1b20*/  IMAD.WIDE.U32 R14, R123, c[0x0][0x290], R22 ;  /* 0x0000a4007b0e7a25 */ /* 0x000fc800078e0016 */
[----:B------:R-:W-:Y:S01]  /*1b30*/  @P1 IMAD.X R5, R96, 0x1, R5, P2 ;  /* 0x0000000160051824 */ /* 0x000fe200010e0605 */
[----:B------:R-:W-:Y:S01]  /*1b40*/  @P1 LEA R26, P2, R6, c[0x0][0x250], 0x1 ;  /* 0x00009400061a1a11 */ /* 0x000fe200078408ff */
[----:B------:R-:W-:Y:S01]  /*1b50*/  IMAD.IADD R161, R160, 0x1, R15 ;  /* 0x00000001a0a17824 */ /* 0x000fe200078e020f */
[----:B------:R-:W-:Y:S01]  /*1b60*/  LEA.HI R15, R7, R82, RZ, 0x5 ;  /* 0x00000052070f7211 */ /* 0x000fe200078f28ff */
[----:B------:R-:W-:Y:S01]  /*1b70*/  IMAD.MOV.U32 R160, RZ, RZ, R14 ;  /* 0x000000ffffa07224 */ /* 0x000fe200078e000e */
[----:B------:R-:W-:Y:S01]  /*1b80*/  @P1 LEA.HI.X R27, R6, c[0x0][0x254], R5, 0x1, P2 ;  /* 0x00009500061b1a11 */ /* 0x000fe200010f0c05 */
[----:B------:R-:W-:Y:S01]  /*1b90*/  IMAD.WIDE.U32 R4, R123, c[0x0][0x280], R22 ;  /* 0x0000a0007b047a25 */ /* 0x000fe200078e0016 */
[----:B------:R-:W-:-:S03]  /*1ba0*/  IADD3 R14, R22, 0x50, RZ ;  /* 0x00000050160e7810 */ /* 0x000fc60007ffe0ff */
[----:B------:R3:W-:Y:S01]  /*1bb0*/  @P1 LDGSTS.E.BYPASS.LTC128B.128 [R2+0x1100], [R26.64], !P4 ;  /* 0x011000001a021fae */ /* 0x0007e2000e101d4a */
[----:B------:R-:W-:Y:S02]  /*1bc0*/  IMAD.IADD R159, R158, 0x1, R5 ;  /* 0x000000019e9f7824 */ /* 0x000fe400078e0205 */
[----:B------:R-:W-:Y:S01]  /*1bd0*/  IMAD.MOV.U32 R158, RZ, RZ, R4 ;  /* 0x000000ffff9e7224 */ /* 0x000fe200078e0004 */
[----:B------:R3:W-:Y:S01]  /*1be0*/  @P1 LDGSTS.E.BYPASS.LTC128B.128 [R2+0x3100], [R26.64+0x80], !P6 ;  /* 0x031000801a021fae */ /* 0x0007e2000f101d4a */
[----:B------:R-:W-:Y:S02]  /*1bf0*/  IMAD.SHL.U32 R15, R15, 0x10, RZ ;  /* 0x000000100f0f7824 */ /* 0x000fe400078e00ff */
[----:B------:R-:W-:Y:S01]  /*1c00*/  IMAD.WIDE.U32 R160, R83, c[0x0][0x290], R160 ;  /* 0x0000a40053a07a25 */ /* 0x000fe200078e00a0 */
[----:B------:R3:W-:Y:S02]  /*1c10*/  @P1 LDGSTS.E.BYPASS.LTC128B.128 [R2+0x5100], [R26.64+0x100], !P5 ;  /* 0x051001001a021fae */ /* 0x0007e4000e901d4a */
[----:B------:R-:W-:Y:S01]  /*1c20*/  LOP3.LUT R15, R15, 0xfffffe00, RZ, 0xc0, !PT ;  /* 0xfffffe000f0f7812 */ /* 0x000fe200078ec0ff */
[----:B-1----:R-:W-:Y:S01]  /*1c30*/  IMAD.IADD R16, R22, 0x1, R19 ;  /* 0x0000000116107824 */ /* 0x002fe200078e0213 */
[----:B------:R-:W-:Y:S01]  /*1c40*/  @P0 LEA R12, P2, R8, c[0x0][0x220], 0x1 ;  /* 0x00008800080c0a11 */ /* 0x000fe200078408ff */
[----:B------:R-:W0:Y:S01]  /*1c50*/  LDGDEPBAR ;  /* 0x00000000000079af */ /* 0x000e220000000000 */
[----:B------:R-:W-:-:S02]  /*1c60*/  IMAD.IADD R17, R22, 0x1, R20 ;  /* 0x0000000116117824 */ /* 0x000fc400078e0214 */
[----:B------:R-:W-:Y:S01]  /*1c70*/  @P0 LEA.HI.X R13, R8, c[0x0][0x224], R3, 0x1, P2 ;  /* 0x00008900080d0a11 */ /* 0x000fe200010f0c03 */
[----:B------:R-:W-:Y:S01]  /*1c80*/  IMAD.WIDE.U32 R158, R83, c[0x0][0x280], R158 ;  /* 0x0000a000539e7a25 */ /* 0x000fe200078e009e */
[C---:B------:R-:W-:Y:S02]  /*1c90*/  @P0 LEA R8, P1, R93.reuse, R12, 0x1 ;  /* 0x0000000c5d080211 */ /* 0x040fe400078208ff */
[----:B------:R-:W-:Y:S01]  /*1ca0*/  SEL R3, RZ, c[0x0][0x27c], !P3 ;  /* 0x00009f00ff037a07 */ /* 0x000fe20005800000 */
[----:B------:R1:W-:Y:S01]  /*1cb0*/  @P0 LDGSTS.E.BYPASS.LTC128B.128 [R0+0x12100], [R12.64], !P4 ;  /* 0x121000000c000fae */ /* 0x0003e2000e101d4a */
[----:B------:R-:W-:Y:S02]  /*1cc0*/  @P0 LEA.HI.X R9, R93, R13, R92, 0x1, P1 ;  /* 0x0000000d5d090211 */ /* 0x000fe400008f0c5c */
[----:B------:R-:W-:Y:S01]  /*1cd0*/  ISETP.GE.AND P1, PT, R16, c[0x0][0x27c], PT ;  /* 0x00009f0010007a0c */ /* 0x000fe20003f26270 */
[----:B------:R1:W-:Y:S01]  /*1ce0*/  @P0 LDGSTS.E.BYPASS.LTC128B.128 [R0+0x14100], [R12.64+0x80], !P6 ;  /* 0x141000800c000fae */ /* 0x0003e2000f101d4a */
[----:B------:R-:W-:-:S02]  /*1cf0*/  ISETP.GE.AND P2, PT, R17, c[0x0][0x27c], PT ;  /* 0x00009f0011007a0c */ /* 0x000fc40003f46270 */
[----:B------:R-:W-:Y:S01]  /*1d00*/  SEL R7, RZ, c[0x0][0x27c], !P1 ;  /* 0x00009f00ff077a07 */ /* 0x000fe20004800000 */
[----:B------:R1:W-:Y:S01]  /*1d10*/  @P0 LDGSTS.E.BYPASS.LTC128B.128 [R0+0x16100], [R12.64+0x100], !P5 ;  /* 0x161001000c000fae */ /* 0x0003e2000e901d4a */
[----:B------:R-:W-:Y:S02]  /*1d20*/  SEL R6, RZ, c[0x0][0x27c], !P2 ;  /* 0x00009f00ff067a07 */ /* 0x000fe40005000000 */
[----:B------:R-:W-:Y:S01]  /*1d30*/  P2R R122, PR, RZ, 0x2 ;  /* 0x00000002ff7a7803 */ /* 0x000fe20000000000 */
[----:B------:R-:W-:Y:S01]  /*1d40*/  IMAD.IADD R7, R7, 0x1, R16 ;  /* 0x0000000107077824 */ /* 0x000fe200078e0210 */
[----:B------:R4:W-:Y:S01]  /*1d50*/  @P0 LDGSTS.E.BYPASS.LTC128B.128 [R0+0x13100], [R8.64], !P4 ;  /* 0x1310000008000fae */ /* 0x0009e2000e101d4a */
[----:B---3--:R-:W-:Y:S01]  /*1d60*/  IMAD.IADD R2, R24, 0x1, R3 ;  /* 0x0000000118027824 */ /* 0x008fe200078e0203 */
[----:B------:R-:W-:Y:S01]  /*1d70*/  ISETP.NE.AND P1, PT, R131, c[0x0][0x2b8], PT ;  /* 0x0000ae0083007a0c */ /* 0x000fe20003f25270 */
[----:B------:R-:W-:Y:S01]  /*1d80*/  IMAD.IADD R6, R6, 0x1, R17 ;  /* 0x0000000106067824 */ /* 0x000fe200078e0211 */
[----:B------:R4:W-:Y:S01]  /*1d90*/  @P0 LDGSTS.E.BYPASS.LTC128B.128 [R0+0x15100], [R8.64+0x80], !P6 ;  /* 0x1510008008000fae */ /* 0x0009e2000f101d4a */
[----:B------:R-:W-:-:S02]  /*1da0*/  P2R R124, PR, RZ, 0x4 ;  /* 0x00000004ff7c7803 */ /* 0x000fc40000000000 */
[----:B------:R-:W-:Y:S01]  /*1db0*/  SHF.R.S32.HI R5, RZ, 0x1f, R2 ;  /* 0x0000001fff057819 */ /* 0x000fe20000011402 */
[----:B------:R4:W-:Y:S01]  /*1dc0*/  @P0 LDGSTS.E.BYPASS.LTC128B.128 [R0+0x17100], [R8.64+0x100], !P5 ;  /* 0x1710010008000fae */ /* 0x0009e2000e901d4a */
[----:B------:R-:W-:Y:S02]  /*1dd0*/  SHF.R.S32.HI R3, RZ, 0x1f, R6 ;  /* 0x0000001fff037819 */ /* 0x000fe40000011406 */
[CC--:B------:R-:W-:Y:S01]  /*1de0*/  LEA.HI R4, R5.reuse, R2.reuse, RZ, 0x3 ;  /* 0x0000000205047211 */ /* 0x0c0fe200078f18ff */
[----:B------:R-:W0:Y:S01]  /*1df0*/  LDGDEPBAR ;  /* 0x00000000000079af */ /* 0x000e220000000000 */
[----:B------:R-:W-:Y:S02]  /*1e00*/  LEA.HI R5, R5, R2, RZ, 0x6 ;  /* 0x0000000205057211 */ /* 0x000fe400078f30ff */
[CC--:B------:R-:W-:Y:S02]  /*1e10*/  LEA.HI R2, R3.reuse, R6.reuse, RZ, 0x3 ;  /* 0x0000000603027211 */ /* 0x0c0fe400078f18ff */
[----:B------:R-:W-:Y:S01]  /*1e20*/  LEA.HI R3, R3, R6, RZ, 0x6 ;  /* 0x0000000603037211 */ /* 0x000fe200078f30ff */
[----:B------:R-:W-:Y:S01]  /*1e30*/  IMAD.SHL.U32 R5, R5, 0x40, RZ ;  /* 0x0000004005057824 */ /* 0x000fe200078e00ff */
[----:B------:R-:W-:-:S02]  /*1e40*/  LOP3.LUT P0, RZ, R118, 0x4, RZ, 0xc0, !PT ;  /* 0x0000000476ff7812 */ /* 0x000fc4000780c0ff */
[----:B------:R-:W-:Y:S01]  /*1e50*/  LOP3.LUT R133, R4, 0xfffffff8, RZ, 0xc0, !PT ;  /* 0xfffffff804857812 */ /* 0x000fe200078ec0ff */
[----:B------:R-:W-:Y:S01]  /*1e60*/  IMAD.SHL.U32 R3, R3, 0x40, RZ ;  /* 0x0000004003037824 */ /* 0x000fe200078e00ff */
[----:B------:R-:W-:Y:S01]  /*1e70*/  LOP3.LUT R5, R5, 0xfffff000, RZ, 0xc0, !PT ;  /* 0xfffff00005057812 */ /* 0x000fe200078ec0ff */
[----:B-1----:R-:W-:Y:S01]  /*1e80*/  IMAD.MOV.U32 R12, RZ, RZ, c[0x0][0x290] ;  /* 0x0000a400ff0c7624 */ /* 0x002fe200078e00ff */
[----:B------:R-:W-:Y:S02]  /*1e90*/  LOP3.LUT R135, R2, 0xfffffff8, RZ, 0xc0, !PT ;  /* 0xfffffff802877812 */ /* 0x000fe400078ec0ff */
[----:B------:R-:W-:Y:S01]  /*1ea0*/  LOP3.LUT R3, R3, 0xfffff000, RZ, 0xc0, !PT ;  /* 0xfffff00003037812 */ /* 0x000fe200078ec0ff */
[----:B------:R-:W-:Y:S01]  /*1eb0*/  IMAD.SHL.U32 R99, R12, 0x40, RZ ;  /* 0x000000400c637824 */ /* 0x000fe200078e00ff */
[----:B------:R-:W-:Y:S02]  /*1ec0*/  SHF.R.S32.HI R141, RZ, 0x3, R2 ;  /* 0x00000003ff8d7819 */ /* 0x000fe40000011402 */
[----:B------:R-:W-:-:S02]  /*1ed0*/  SHF.R.S32.HI R132, RZ, 0x1f, R133 ;  /* 0x0000001fff847819 */ /* 0x000fc40000011485 */
[----:B------:R-:W-:Y:S02]  /*1ee0*/  SHF.R.S32.HI R134, RZ, 0x1f, R135 ;  /* 0x0000001fff867819 */ /* 0x000fe40000011487 */
[----:B----4-:R-:W-:Y:S01]  /*1ef0*/  SHF.R.S32.HI R0, RZ, 0x1f, R7 ;  /* 0x0000001fff007819 */ /* 0x010fe20000011407 */
[----:B------:R-:W-:Y:S01]  /*1f00*/  IMAD.MOV.U32 R8, RZ, RZ, c[0x0][0x280] ;  /* 0x0000a000ff087624 */ /* 0x000fe200078e00ff */
[----:B------:R-:W-:Y:S02]  /*1f10*/  LOP3.LUT R9, R117, 0x38, R4, 0xf8, !PT ;  /* 0x0000003875097812 */ /* 0x000fe400078ef804 */
[-C--:B------:R-:W-:Y:S01]  /*1f20*/  LEA.HI R140, R0, R7.reuse, RZ, 0x3 ;  /* 0x00000007008c7211 */ /* 0x080fe200078f18ff */
[----:B------:R-:W-:Y:S01]  /*1f30*/  IMAD.SHL.U32 R103, R8, 0x40, RZ ;  /* 0x0000004008677824 */ /* 0x000fe200078e00ff */
[----:B------:R-:W-:Y:S02]  /*1f40*/  LEA.HI R0, R0, R7, RZ, 0x6 ;  /* 0x0000000700007211 */ /* 0x000fe400078f30ff */
[----:B------:R-:W-:-:S02]  /*1f50*/  LOP3.LUT R112, R9, R106, RZ, 0x3c, !PT ;  /* 0x0000006a09707212 */ /* 0x000fc400078e3cff */
[C---:B------:R-:W-:Y:S01]  /*1f60*/  LOP3.LUT R7, R117.reuse, 0x38, R2, 0xf8, !PT ;  /* 0x0000003875077812 */ /* 0x040fe200078ef802 */
[----:B------:R-:W-:Y:S01]  /*1f70*/  IMAD.SHL.U32 R0, R0, 0x40, RZ ;  /* 0x0000004000007824 */ /* 0x000fe200078e00ff */
[----:B------:R-:W-:Y:S02]  /*1f80*/  IADD3 R112, R112, R5, R15 ;  /* 0x0000000570707210 */ /* 0x000fe40007ffe00f */
[----:B------:R-:W-:Y:S02]  /*1f90*/  LOP3.LUT R5, R117, 0x38, R140, 0xf8, !PT ;  /* 0x0000003875057812 */ /* 0x000fe400078ef88c */
[----:B------:R-:W-:Y:S02]  /*1fa0*/  LOP3.LUT R0, R0, 0xfffff000, RZ, 0xc0, !PT ;  /* 0xfffff00000007812 */ /* 0x000fe400078ec0ff */
[-C--:B------:R-:W-:Y:S02]  /*1fb0*/  LOP3.LUT R108, R5, R106.reuse, RZ, 0x3c, !PT ;  /* 0x0000006a056c7212 */ /* 0x080fe400078e3cff */
[----:B------:R-:W-:-:S02]  /*1fc0*/  LOP3.LUT R110, R7, R106, RZ, 0x3c, !PT ;  /* 0x0000006a076e7212 */ /* 0x000fc400078e3cff */
[----:B------:R-:W-:Y:S02]  /*1fd0*/  IADD3 R108, R108, R0, R15 ;  /* 0x000000006c6c7210 */ /* 0x000fe40007ffe00f */
[----:B------:R-:W-:Y:S02]  /*1fe0*/  SHF.R.S32.HI R0, RZ, 0x1f, R83 ;  /* 0x0000001fff007819 */ /* 0x000fe40000011453 */
[----:B------:R-:W-:Y:S02]  /*1ff0*/  IADD3 R110, R110, R3, R15 ;  /* 0x000000036e6e7210 */ /* 0x000fe40007ffe00f */
[----:B------:R-:W-:Y:S01]  /*2000*/  SHF.R.S32.HI R5, RZ, 0x1f, R16 ;  /* 0x0000001fff057819 */ /* 0x000fe20000011410 */
[----:B------:R-:W-:Y:S01]  /*2010*/  IMAD R6, R0, c[0x0][0x290], RZ ;  /* 0x0000a40000067a24 */ /* 0x000fe200078e02ff */
[----:B------:R-:W-:Y:S01]  /*2020*/  LOP3.LUT R137, R140, 0xfffffff8, RZ, 0xc0, !PT ;  /* 0xfffffff88c897812 */ /* 0x000fe200078ec0ff */
[----:B------:R-:W-:Y:S01]  /*2030*/  IMAD R0, R0, c[0x0][0x280], RZ ;  /* 0x0000a00000007a24 */ /* 0x000fe200078e02ff */
[----:B------:R-:W-:Y:S01]  /*2040*/  LEA.HI R114, R5, R16, RZ, 0x3 ;  /* 0x0000001005727211 */ /* 0x000fe200078f18ff */
[C---:B------:R-:W-:Y:S01]  /*2050*/  IMAD R3, R83.reuse, c[0x0][0x294], R6 ;  /* 0x0000a50053037a24 */ /* 0x040fe200078e0206 */
[----:B------:R-:W-:Y:S01]  /*2060*/  SHF.R.S32.HI R6, RZ, 0x1f, R119 ;  /* 0x0000001fff067819 */ /* 0x000fe20000011477 */
[----:B------:R-:W-:Y:S01]  /*2070*/  IMAD R127, R83, c[0x0][0x284], R0 ;  /* 0x0000a100537f7a24 */ /* 0x000fe200078e0200 */
[----:B------:R-:W-:Y:S01]  /*2080*/  SHF.R.S32.HI R0, RZ, 0x1f, R121 ;  /* 0x0000001fff007819 */ /* 0x000fe20000011479 */
[----:B------:R-:W-:Y:S01]  /*2090*/  IMAD.IADD R130, R165, 0x1, R3 ;  /* 0x00000001a5827824 */ /* 0x000fe200078e0203 */
[----:B------:R-:W-:Y:S01]  /*20a0*/  LOP3.LUT R5, R117, 0x18, R24, 0xf8, !PT ;  /* 0x0000001875057812 */ /* 0x000fe200078ef818 */
[----:B------:R-:W-:Y:S01]  /*20b0*/  IMAD.IADD R129, R163, 0x1, R127 ;  /* 0x00000001a3817824 */ /* 0x000fe200078e027f */
[----:B------:R-:W-:Y:S01]  /*20c0*/  LEA.HI R111, R0, R121, RZ, 0x3 ;  /* 0x00000079006f7211 */ /* 0x000fe200078f18ff */
[----:B------:R-:W-:Y:S01]  /*20d0*/  IMAD.IADD R128, R3, 0x1, R161 ;  /* 0x0000000103807824 */ /* 0x000fe200078e02a1 */
[----:B------:R-:W-:Y:S01]  /*20e0*/  SHF.R.S32.HI R0, RZ, 0x1f, R17 ;  /* 0x0000001fff007819 */ /* 0x000fe20000011411 */
[----:B------:R-:W-:Y:S01]  /*20f0*/  IMAD.IADD R127, R127, 0x1, R159 ;  /* 0x000000017f7f7824 */ /* 0x000fe200078e029f */
[----:B------:R-:W-:-:S02]  /*2100*/  LEA.HI R107, R6, R119, RZ, 0x3 ;  /* 0x00000077066b7211 */ /* 0x000fc400078f18ff */
[----:B------:R-:W-:Y:S02]  /*2110*/  LEA.HI R115, R0, R17, RZ, 0x3 ;  /* 0x0000001100737211 */ /* 0x000fe400078f18ff */
[----:B------:R-:W-:Y:S02]  /*2120*/  P2R R2, PR, RZ, 0x1 ;  /* 0x00000001ff027803 */ /* 0x000fe40000000000 */
[----:B------:R-:W-:Y:S02]  /*2130*/  LOP3.LUT R0, R5, R106, RZ, 0x3c, !PT ;  /* 0x0000006a05007212 */ /* 0x000fe400078e3cff */
[----:B------:R-:W-:Y:S02]  /*2140*/  SHF.R.S32.HI R136, RZ, 0x1f, R137 ;  /* 0x0000001fff887819 */ /* 0x000fe40000011489 */
[----:B------:R-:W-:Y:S01]  /*2150*/  ISETP.GE.AND P0, PT, R126, 0x1, PT ;  /* 0x000000017e00780c */ /* 0x000fe20003f06270 */
[----:B------:R-:W-:Y:S01]  /*2160*/  IMAD.IADD R0, R0, 0x1, R15 ;  /* 0x0000000100007824 */ /* 0x000fe200078e020f */
[----:B------:R-:W-:-:S02]  /*2170*/  LOP3.LUT R111, R111, 0xfffffff8, RZ, 0xc0, !PT ;  /* 0xfffffff86f6f7812 */ /* 0x000fc400078ec0ff */
[----:B------:R-:W-:Y:S02]  /*2180*/  LOP3.LUT R107, R107, 0xfffffff8, RZ, 0xc0, !PT ;  /* 0xfffffff86b6b7812 */ /* 0x000fe400078ec0ff */
[----:B------:R-:W-:Y:S02]  /*2190*/  LOP3.LUT R115, R115, 0xfffffff8, RZ, 0xc0, !PT ;  /* 0xfffffff873737812 */ /* 0x000fe400078ec0ff */
[----:B------:R-:W-:Y:S02]  /*21a0*/  LOP3.LUT R114, R114, 0xfffffff8, RZ, 0xc0, !PT ;  /* 0xfffffff872727812 */ /* 0x000fe400078ec0ff */
[----:B------:R-:W-:Y:S02]  /*21b0*/  SHF.L.U64.HI R97, R12, R101, c[0x0][0x294] ;  /* 0x0000a5000c617619 */ /* 0x000fe40000010265 */
[C---:B------:R-:W-:Y:S01]  /*21c0*/  SHF.L.U64.HI R132, R133.reuse, 0x1, R132 ;  /* 0x0000000185847819 */ /* 0x040fe20000010284 */
[----:B------:R-:W-:Y:S01]  /*21d0*/  IMAD.SHL.U32 R133, R133, 0x2, RZ ;  /* 0x0000000285857824 */ /* 0x000fe200078e00ff */
[C---:B------:R-:W-:Y:S01]  /*21e0*/  SHF.L.U64.HI R134, R135.reuse, 0x1, R134 ;  /* 0x0000000187867819 */ /* 0x040fe20000010286 */
[----:B------:R-:W-:Y:S01]  /*21f0*/  IMAD.SHL.U32 R135, R135, 0x2, RZ ;  /* 0x0000000287877824 */ /* 0x000fe200078e00ff */
[C---:B------:R-:W-:Y:S01]  /*2200*/  SHF.L.U64.HI R136, R137.reuse, 0x1, R136 ;  /* 0x0000000189887819 */ /* 0x040fe20000010288 */
[----:B------:R-:W-:Y:S01]  /*2210*/  IMAD.SHL.U32 R137, R137, 0x2, RZ ;  /* 0x0000000289897824 */ /* 0x000fe200078e00ff */
[----:B------:R-:W-:-:S02]  /*2220*/  P2R R2, PR, RZ, 0x1 ;  /* 0x00000001ff027803 */ /* 0x000fc40000000000 */
[----:B------:R-:W-:Y:S02]  /*2230*/  SHF.L.U64.HI R101, R8, R101, c[0x0][0x284] ;  /* 0x0000a10008657619 */ /* 0x000fe40000010265 */
[C---:B------:R-:W-:Y:S02]  /*2240*/  IADD3 R13, R22.reuse, 0x10, RZ ;  /* 0x00000010160d7810 */ /* 0x040fe40007ffe0ff */
[----:B------:R-:W-:Y:S02]  /*2250*/  IADD3 R12, R22, 0x30, RZ ;  /* 0x00000030160c7810 */ /* 0x000fe40007ffe0ff */
[----:B------:R-:W-:Y:S02]  /*2260*/  SHF.R.S32.HI R102, RZ, 0x1f, R111 ;  /* 0x0000001fff667819 */ /* 0x000fe4000001146f */
[----:B------:R-:W-:Y:S02]  /*2270*/  SHF.R.S32.HI R98, RZ, 0x1f, R107 ;  /* 0x0000001fff627819 */ /* 0x000fe4000001146b */
[----:B------:R-:W-:-:S02]  /*2280*/  SHF.R.S32.HI R113, RZ, 0x3, R4 ;  /* 0x00000003ff717819 */ /* 0x000fc40000011404 */
[----:B------:R-:W-:Y:S02]  /*2290*/  SHF.R.S32.HI R138, RZ, 0x1f, R115 ;  /* 0x0000001fff8a7819 */ /* 0x000fe40000011473 */
[----:B------:R-:W-:Y:S02]  /*22a0*/  SHF.R.S32.HI R139, RZ, 0x1f, R114 ;  /* 0x0000001fff8b7819 */ /* 0x000fe40000011472 */
[----:B------:R-:W-:Y:S02]  /*22b0*/  SHF.R.S32.HI R140, RZ, 0x3, R140 ;  /* 0x00000003ff8c7819 */ /* 0x000fe4000001148c */
[----:B------:R-:W-:Y:S02]  /*22c0*/  P2R R2, PR, RZ, 0x2 ;  /* 0x00000002ff027803 */ /* 0x000fe40000000000 */
.L_x_1097:
[----:B------:R-:W-:Y:S01]  /*22d0*/  ISETP.NE.AND P1, PT, R131, c[0x0][0x2b8], PT ;  /* 0x0000ae0083007a0c */ /* 0x000fe20003f25270 */
[----:B-1----:R-:W-:Y:S01]  /*22e0*/  IMAD.SHL.U32 R7, R18, 0x40, RZ ;  /* 0x0000004012077824 */ /* 0x002fe200078e00ff */
[----:B------:R-:W-:Y:S01]  /*22f0*/  LOP3.LUT P2, RZ, R118, 0x4, RZ, 0xc0, !PT ;  /* 0x0000000476ff7812 */ /* 0x000fe2000784c0ff */
[----:B------:R-:W-:Y:S01]  /*2300*/  IMAD.MOV.U32 R143, RZ, RZ, RZ ;  /* 0x000000ffff8f7224 */ /* 0x000fe200078e00ff */
[----:B------:R-:W-:Y:S04]  /*2310*/  DEPBAR.LE SB0, 0x2 ;  /* 0x000080800000791a */ /* 0x000fe80000000000 */
[----:B------:R-:W-:Y:S01]  /*2320*/  IMAD.IADD R4, R116, 0x1, R7 ;  /* 0x0000000174047824 */ /* 0x000fe200078e0207 */
[----:B------:R-:W-:Y:S01]  /*2330*/  BSSY B1, `(.L_x_1073) ;  /* 0x00003f5000017945 */ /* 0x000fe20003800000 */
[----:B------:R-:W-:Y:S02]  /*2340*/  IMAD R2, R53, 0x3000, R0 ;  /* 0x0000300035027824 */ /* 0x000fe400078e0200 */
[----:B------:R-:W-:Y:S01]  /*2350*/  IMAD.IADD R142, R95, 0x1, R4 ;  /* 0x000000015f8e7824 */ /* 0x000fe200078e0204 */
[----:B------:R-:W-:Y:S02]  /*2360*/  ISETP.GE.AND P0, PT, R4, UR17, PT ;  /* 0x0000001104007c0c */ /* 0x000fe4000bf06270 */
[----:B------:R-:W-:Y:S01]  /*2370*/  IADD3 R145, R2, 0x20, RZ ;  /* 0x0000002002917810 */ /* 0x000fe20007ffe0ff */
[----:B------:R-:W-:Y:S01]  /*2380*/  @P1 IMAD.HI.U32 R4, R142, c[0x0][0x2bc], RZ ;  /* 0x0000af008e041a27 */ /* 0x000fe200078e00ff */
[----:B------:R-:W-:Y:S02]  /*2390*/  ISETP.GT.OR P0, PT, R116, 0x3f, P0 ;  /* 0x0000003f7400780c */ /* 0x000fe40000704670 */
[----:B------:R-:W-:Y:S01]  /*23a0*/  @P2 IADD3 R145, R2, -0x20, RZ ;  /* 0xffffffe002912810 */ /* 0x000fe20007ffe0ff */
[----:B------:R-:W-:Y:S01]  /*23b0*/  IMAD.MOV.U32 R3, RZ, RZ, R142 ;  /* 0x000000ffff037224 */ /* 0x000fe200078e008e */
[----:B------:R-:W-:Y:S02]  /*23c0*/  @P1 SHF.R.U32.HI R3, RZ, c[0x0][0x2c0], R4 ;  /* 0x0000b000ff031a19 */ /* 0x000fe40000011604 */
[----:B------:R-:W-:Y:S02]  /*23d0*/  ISETP.GE.AND P2, PT, R126, 0x1, PT ;  /* 0x000000017e00780c */ /* 0x000fe40003f46270 */
[----:B------:R-:W-:Y:S02]  /*23e0*/  LEA R146, R2, 0x100, 0x1 ;  /* 0x0000010002927811 */ /* 0x000fe400078e08ff */
[----:B------:R-:W-:Y:S03]  /*23f0*/  LEA R145, R145, 0x100, 0x1 ;  /* 0x0000010091917811 */ /* 0x000fe600078e08ff */
[C---:B------:R-:W-:Y:S04]  /*2400*/  @!P0 IADD3 R5, P1, R3.reuse, UR26, RZ ;  /* 0x0000001a03058c10 */ /* 0x040fe8000ff3e0ff */
[----:B------:R-:W-:Y:S01]  /*2410*/  @!P0 LEA.HI.X.SX32 R4, R3, UR5, 0x1, P1 ;  /* 0x0000000503048c11 */ /* 0x000fe200088f0eff */
[----:B------:R-:W-:Y:S01]  /*2420*/  IMAD.MOV R3, RZ, RZ, -R3 ;  /* 0x000000ffff037224 */ /* 0x000fe200078e0a03 */
[----:B------:R-:W-:Y:S03]  /*2430*/  @!P0 LEA R8, P1, R5, c[0x0][0x2a0], 0x2 ;  /* 0x0000a80005088a11 */ /* 0x000fe600078210ff */
[----:B------:R-:W-:Y:S01]  /*2440*/  IMAD R142, R3, c[0x0][0x2b8], R142 ;  /* 0x0000ae00038e7a24 */ /* 0x000fe200078e028e */
[----:B------:R-:W-:Y:S05]  /*2450*/  @!P0 LEA.HI.X R9, R5, c[0x0][0x2a4], R4, 0x2, P1 ;  /* 0x0000a90005098a11 */ /* 0x000fea00008f1404 */
[----:B------:R1:W5:Y:S04]  /*2460*/  @!P0 LDG.E R143, [R8.64] ;  /* 0x0000000a088f8981 */ /* 0x000368000c1e1900 */
[----:B------:R-:W-:Y:S06]  /*2470*/  BAR.SYNC.DEFER_BLOCKING 0x0 ;  /* 0x0000000000007b1d */ /* 0x000fec0000010000 */
[----:B------:R-:W-:-:S05]  /*2480*/  @!P2 BRA `(.L_x_1074) ;  /* 0x00003ad00000a947 */ /* 0x000fca0003800000 */
[----:B-1----:R-:W-:Y:S01]  /*2490*/  IMAD.WIDE.U32 R8, R142, c[0x0][0x1e0], RZ ;  /* 0x000078008e087a25 */ /* 0x002fe200078e00ff */
[----:B------:R-:W-:Y:S02]  /*24a0*/  SHF.R.S32.HI R148, RZ, 0x1f, R142 ;  /* 0x0000001fff947819 */ /* 0x000fe4000001148e */
[----:B-----5:R-:W-:Y:S01]  /*24b0*/  SHF.R.S32.HI R147, RZ, 0x1f, R143 ;  /* 0x0000001fff937819 */ /* 0x020fe2000001148f */
[-C--:B------:R-:W-:Y:S01]  /*24c0*/  IMAD R5, R101, R18.reuse, RZ ;  /* 0x0000001265057224 */ /* 0x080fe200078e02ff */
[----:B------:R-:W-:Y:S01]  /*24d0*/  IADD3 R144, -R7, UR17, RZ ;  /* 0x0000001107907c10 */ /* 0x000fe2000fffe1ff */
[----:B------:R-:W-:Y:S02]  /*24e0*/  IMAD R2, R148, c[0x0][0x1e0], RZ ;  /* 0x0000780094027a24 */ /* 0x000fe400078e02ff */
[----:B------:R-:W-:Y:S01]  /*24f0*/  IMAD R4, R147, c[0x0][0x1f0], RZ ;  /* 0x00007c0093047a24 */ /* 0x000fe200078e02ff */
[----:B------:R-:W-:Y:S01]  /*2500*/  IMNMX R144, R144, 0x40, PT ;  /* 0x0000004090907817 */ /* 0x000fe20003800200 */
[----:B------:R-:W-:Y:S02]  /*2510*/  IMAD R2, R142, c[0x0][0x1e4], R2 ;  /* 0x000079008e027a24 */ /* 0x000fe400078e0202 */
[----:B------:R-:W-:Y:S02]  /*2520*/  IMAD R4, R143, c[0x0][0x1f4], R4 ;  /* 0x00007d008f047a24 */ /* 0x000fe400078e0204 */
[----:B------:R-:W-:Y:S01]  /*2530*/  IMAD.WIDE.U32 R6, R99, R18, RZ ;  /* 0x0000001263067225 */ /* 0x000fe200078e00ff */
[----:B------:R-:W-:Y:S02]  /*2540*/  IADD3 R9, R9, R2, RZ ;  /* 0x0000000209097210 */ /* 0x000fe40007ffe0ff */
[----:B------:R-:W-:Y:S03]  /*2550*/  SHF.R.S32.HI R2, RZ, 0x1f, R18 ;  /* 0x0000001fff027819 */ /* 0x000fe60000011412 */
[----:B------:R-:W-:Y:S04]  /*2560*/  IMAD.WIDE.U32 R8, R143, c[0x0][0x1f0], R8 ;  /* 0x00007c008f087a25 */ /* 0x000fe800078e0008 */
[----:B------:R-:W-:Y:S01]  /*2570*/  IMAD R5, R2, R103, R5 ;  /* 0x0000006702057224 */ /* 0x000fe200078e0205 */
[----:B------:R-:W-:Y:S04]  /*2580*/  IADD3 R3, P0, R8, UR22, RZ ;  /* 0x0000001608037c10 */ /* 0x000fe8000ff1e0ff */
[----:B------:R-:W-:Y:S01]  /*2590*/  IADD3.X R4, R9, UR20, R4, P0, !PT ;  /* 0x0000001409047c10 */ /* 0x000fe200087fe404 */
[-C--:B------:R-:W-:Y:S01]  /*25a0*/  IMAD.WIDE.U32 R8, R103, R18.reuse, RZ ;  /* 0x0000001267087225 */ /* 0x080fe200078e00ff */
[C---:B------:R-:W-:Y:S04]  /*25b0*/  LEA R66, P0, R3.reuse, c[0x0][0x1c8], 0x1 ;  /* 0x0000720003427a11 */ /* 0x040fe800078008ff */
[----:B------:R-:W-:Y:S01]  /*25c0*/  LEA.HI.X R4, R3, c[0x0][0x1cc], R4, 0x1, P0 ;  /* 0x0000730003047a11 */ /* 0x000fe200000f0c04 */
[----:B------:R-:W-:Y:S01]  /*25d0*/  IMAD R3, R97, R18, RZ ;  /* 0x0000001261037224 */ /* 0x000fe200078e02ff */
[----:B------:R-:W-:Y:S03]  /*25e0*/  ISETP.NE.AND P0, PT, RZ, UR4, PT ;  /* 0x00000004ff007c0c */ /* 0x000fe6000bf05270 */
[----:B------:R-:W-:Y:S01]  /*25f0*/  IMAD R3, R2, R99, R3 ;  /* 0x0000006302037224 */ /* 0x000fe200078e0203 */
[----:B------:R-:W-:Y:S04]  /*2600*/  IADD3 R2, R9, R5, RZ ;  /* 0x0000000509027210 */ /* 0x000fe80007ffe0ff */
        /* <DEDUP_REMOVED lines=61> */
.L_x_1077:
[----:B------:R-:W-:Y:S05]  /*29e0*/  BSYNC B0 ;  /* 0x0000000000007941 */ /* 0x000fea0003800000 */
.L_x_1076:
[----:B------:R3:W4:Y:S04]  /*29f0*/  SHFL.IDX PT, R73, R4, RZ, 0x1c1f ;  /* 0x001c1fff04497589 */ /* 0x00072800000e0000 */
[----:B------:R-:W1:Y:S01]  /*2a00*/  SHFL.IDX PT, R66, R66, RZ, 0x1c1f ;  /* 0x001c1fff42427589 */ /* 0x000e6200000e0000 */
[----:B------:R-:W-:-:S05]  /*2a10*/  @P1 BRA `(.L_x_1078) ;  /* 0x0000386000001947 */ /* 0x000fca0003800000 */
[----:B------:R-:W-:Y:S01]  /*2a20*/  ISETP.GE.AND P0, PT, R24, c[0x0][0x1d4], PT ;  /* 0x0000750018007a0c */ /* 0x000fe20003f06270 */
[----:B-----5:R-:W-:Y:S01]  /*2a30*/  IMAD.MOV.U32 R29, RZ, RZ, R58 ;  /* 0x000000ffff1d7224 */ /* 0x020fe200078e003a */
[----:B------:R-:W-:Y:S01]  /*2a40*/  MOV R28, R59 ;  /* 0x0000003b001c7202 */ /* 0x000fe20000000f00 */
[----:B-1----:R-:W-:Y:S01]  /*2a50*/  IMAD.MOV.U32 R3, RZ, RZ, R26 ;  /* 0x000000ffff037224 */ /* 0x002fe200078e001a */
        /* <DEDUP_REMOVED lines=9> */
[----:B---3--:R-:W-:Y:S01]  /*2af0*/  IMAD.MOV.U32 R4, RZ, RZ, R33 ;  /* 0x000000ffff047224 */ /* 0x008fe200078e0021 */
        /* <DEDUP_REMOVED lines=20> */
[----:B------:R-:W1:Y:S01]  /*2c40*/  LDS.128 R28, [R146+0xc000] ;  /* 0x00c00000921c7984 */ /* 0x000e620000000c00 */
[----:B------:R-:W-:Y:S01]  /*2c50*/  MOV R40, R38 ;  /* 0x0000002600287202 */ /* 0x000fe20000000f00 */
[----:B------:R-:W-:Y:S01]  /*2c60*/  IMAD.MOV.U32 R46, RZ, RZ, R48 ;  /* 0x000000ffff2e7224 */ /* 0x000fe200078e0030 */
[----:B----4-:R-:W-:Y:S02]  /*2c70*/  LEA.HI.X R77, R24, R73, R25, 0x1, P0 ;  /* 0x00000049184d7211 */ /* 0x010fe400000f0c19 */
        /* <DEDUP_REMOVED lines=52> */
.L_x_1080:
[----:B------:R-:W-:Y:S05]  /*2fc0*/  BSYNC B0 ;  /* 0x0000000000007941 */ /* 0x000fea0003800000 */
.L_x_1079:
[----:B------:R-:W-:Y:S01]  /*2fd0*/  ISETP.GE.AND P0, PT, R17, c[0x0][0x1d4], PT ;  /* 0x0000750011007a0c */ /* 0x000fe20003f06270 */
[----:B------:R-:W-:Y:S01]  /*2fe0*/  @!UPT UIADD3 URZ, URZ, URZ, URZ ;  /* 0x0000003f3f3ff290 */ /* 0x000fe2000fffe03f */
[----:B------:R-:W-:Y:S11]  /*2ff0*/  BSSY B0, `(.L_x_1081) ;  /* 0x0000038000007945 */ /* 0x000ff60003800000 */
[----:B------:R-:W-:-:S05]  /*3000*/  @P0 BRA `(.L_x_1082) ;  /* 0x0000036000000947 */ /* 0x000fca0003800000 */
[C---:B------:R-:W-:Y:S01]  /*3010*/  LEA R74, P0, R115.reuse, R66, 0x1 ;  /* 0x00000042734a7211 */ /* 0x040fe200078008ff */
[----:B-1----:R-:W1:Y:S03]  /*3020*/  LDS.128 R28, [R145+0xc000] ;  /* 0x00c00000911c7984 */ /* 0x002e660000000c00 */
        /* <DEDUP_REMOVED lines=52> */
.L_x_1082:
[----:B------:R-:W-:Y:S05]  /*3370*/  BSYNC B0 ;  /* 0x0000000000007941 */ /* 0x000fea0003800000 */
.L_x_1081:
        /* <DEDUP_REMOVED lines=58> */
.L_x_1084:
[----:B------:R-:W-:Y:S05]  /*3720*/  BSYNC B0 ;  /* 0x0000000000007941 */ /* 0x000fea0003800000 */
.L_x_1083:
        /* <DEDUP_REMOVED lines=58> */
.L_x_1086:
[----:B------:R-:W-:Y:S05]  /*3ad0*/  BSYNC B0 ;  /* 0x0000000000007941 */ /* 0x000fea0003800000 */
.L_x_1085:
        /* <DEDUP_REMOVED lines=58> */
.L_x_1088:
[----:B------:R-:W-:Y:S05]  /*3e80*/  BSYNC B0 ;  /* 0x0000000000007941 */ /* 0x000fea0003800000 */
.L_x_1087:
[----:B------:R-:W-:Y:S11]  /*3e90*/  ISETP.GE.AND P0, PT, R119, c[0x0][0x1d4], PT ;  /* 0x0000750077007a0c */ /* 0x000ff60003f06270 */
[----:B------:R-:W-:Y:S02]  /*3ea0*/  @!UPT UIADD3 URZ, URZ, URZ, URZ ;  /* 0x0000003f3f3ff290 */ /* 0x000fe4000fffe03f */
[----:B------:R-:W-:-:S05]  /*3eb0*/  @P0 BRA `(.L_x_1078) ;  /* 0x000023c000000947 */ /* 0x000fca0003800000 */
[C---:B------:R-:W-:Y:S01]  /*3ec0*/  LEA R40, P0, R107.reuse, R66, 0x1 ;  /* 0x000000426b287211 */ /* 0x040fe200078008ff */
[----:B-1----:R-:W1:Y:S03]  /*3ed0*/  LDS.128 R28, [R145+0x10000] ;  /* 0x01000000911c7984 */ /* 0x002e660000000c00 */
[----:B----4-:R-:W-:Y:S02]  /*3ee0*/  LEA.HI.X R41, R107, R73, R98, 0x1, P0 ;  /* 0x000000496b297211 */ /* 0x010fe400000f0c62 */
        /* <DEDUP_REMOVED lines=52> */
.L_x_1075:
        /* <DEDUP_REMOVED lines=47> */
.L_x_1090:
[----:B------:R-:W-:Y:S05]  /*4520*/  BSYNC B0 ;  /* 0x0000000000007941 */ /* 0x000fea0003800000 */
.L_x_1089:
[----:B------:R3:W4:Y:S04]  /*4530*/  SHFL.IDX PT, R167, R4, RZ, 0x1c1f ;  /* 0x001c1fff04a77589 */ /* 0x00072800000e0000 */
[----:B------:R3:W1:Y:S01]  /*4540*/  SHFL.IDX PT, R166, R66, RZ, 0x1c1f ;  /* 0x001c1fff42a67589 */ /* 0x00066200000e0000 */
[----:B------:R-:W-:-:S05]  /*4550*/  @P1 BRA `(.L_x_1078) ;  /* 0x00001d2000001947 */ /* 0x000fca0003800000 */
[----:B------:R-:W-:Y:S01]  /*4560*/  ISETP.GE.AND P0, PT, R24, c[0x0][0x1d4], PT ;  /* 0x0000750018007a0c */ /* 0x000fe20003f06270 */
[----:B-1---5:R-:W-:Y:S01]  /*4570*/  IMAD.MOV.U32 R9, RZ, RZ, R70 ;  /* 0x000000ffff097224 */ /* 0x022fe200078e0046 */
[----:B------:R-:W-:Y:S01]  /*4580*/  MOV R6, R69 ;  /* 0x0000004500067202 */ /* 0x000fe20000000f00 */
[----:B------:R-:W-:Y:S01]  /*4590*/  IMAD.MOV.U32 R8, RZ, RZ, R71 ;  /* 0x000000ffff087224 */ /* 0x000fe200078e0047 */
[----:B---3--:R-:W-:Y:S01]  /*45a0*/  MOV R4, R31 ;  /* 0x0000001f00047202 */ /* 0x008fe20000000f00 */
        /* <DEDUP_REMOVED lines=25> */
[----:B------:R-:W-:Y:S01]  /*4740*/  ISETP.NE.AND P2, PT, R125, RZ, PT ;  /* 0x000000ff7d00720c */ /* 0x000fe20003f45270 */
        /* <DEDUP_REMOVED lines=24> */
[----:B------:R-:W-:Y:S02]  /*48d0*/  @!P0 SHF.R.U64 R60, R58, 0x10, R59 ;  /* 0x000000103a3c8819 */ /* 0x000fe4000000123b */
        /* <DEDUP_REMOVED lines=97> */
[----:B------:R-:W-:Y:S04]  /*4ef0*/  IADD3 R170, P0, R166, R133, RZ ;  /* 0x00000085a6aa7210 */ /* 0x000fe80007f1e0ff */
[----:B----4-:R-:W-:Y:S02]  /*4f00*/  IADD3.X R171, R167, R132, RZ, P0, !PT ;  /* 0x00000084a7ab7210 */ /* 0x010fe400007fe4ff */
[C---:B------:R-:W-:Y:S03]  /*4f10*/  ISETP.GE.AND P0, PT, R168.reuse, c[0x0][0x1d4], PT ;  /* 0x00007500a8007a0c */ /* 0x040fe60003f06270 */
[----:B------:R1:W-:Y:S10]  /*4f20*/  ST.E.128 [R170.64], R32 ;  /* 0x00000020aa007985 */ /* 0x0003f4000c101d0a */
[----:B------:R-:W-:Y:S05]  /*4f30*/  @!P0 IMAD.WIDE R172, R168, 0x2, R166 ;  /* 0x00000002a8ac8825 */ /* 0x000fea00078e02a6 */
[----:B------:R1:W-:Y:S02]  /*4f40*/  @!P0 ST.E.128 [R172.64], R76 ;  /* 0x0000004cac008985 */ /* 0x0003e4000c101d0a */
.L_x_1092:
[----:B------:R-:W-:Y:S05]  /*4f50*/  BSYNC B0 ;  /* 0x0000000000007941 */ /* 0x000fea0003800000 */
.L_x_1091:
[----:B------:R-:W-:Y:S01]  /*4f60*/  ISETP.GE.AND P0, PT, R17, c[0x0][0x1d4], PT ;  /* 0x0000750011007a0c */ /* 0x000fe20003f06270 */
[----:B------:R-:W-:Y:S01]  /*4f70*/  @!UPT UIADD3 URZ, URZ, URZ, URZ ;  /* 0x0000003f3f3ff290 */ /* 0x000fe2000fffe03f */
[----:B------:R-:W-:Y:S11]  /*4f80*/  BSSY B0, `(.L_x_1093) ;  /* 0x000007c000007945 */ /* 0x000ff60003800000 */
[----:B------:R-:W-:-:S05]  /*4f90*/  @P0 BRA `(.L_x_1094) ;  /* 0x000007a000000947 */ /* 0x000fca0003800000 */
[----:B------:R-:W-:Y:S02]  /*4fa0*/  ISETP.NE.AND P1, PT, R124, RZ, PT ;  /* 0x000000ff7c00720c */ /* 0x000fe40003f25270 */
[----:B------:R-:W-:Y:S02]  /*4fb0*/  ISETP.GE.AND P0, PT, R17, c[0x0][0x27c], PT ;  /* 0x00009f0011007a0c */ /* 0x000fe40003f06270 */
[----:B------:R-:W-:Y:S04]  /*4fc0*/  SEL R59, R104, R169, !P1 ;  /* 0x000000a9683b7207 */ /* 0x000fe80004800000 */
[----:B------:R-:W-:Y:S04]  /*4fd0*/  SHF.R.S32.HI R58, RZ, 0x1f, R59 ;  /* 0x0000001fff3a7819 */ /* 0x000fe8000001143b */
[----:B------:R-:W-:Y:S03]  /*4fe0*/  LEA.HI R58, R58, R59, RZ, 0x4 ;  /* 0x0000003b3a3a7211 */ /* 0x000fe600078f20ff */
[----:B------:R-:W-:Y:S01]  /*4ff0*/  @!P0 SHF.R.U64 R40, R36, 0x10, R37 ;  /* 0x0000001024288819 */ /* 0x000fe20000001225 */
[----:B------:R-:W-:Y:S01]  /*5000*/  @!P0 HADD2.F32 R42, -RZ, R44.H1_H1 ;  /* 0x3000002cff2a8230 */ /* 0x000fe20000004100 */
[----:B-1----:R-:W-:Y:S01]  /*5010*/  LEA.HI.SX32 R76, R58, R141, 0x1c ;  /* 0x0000008d3a4c7211 */ /* 0x002fe200078fe2ff */
        /* <DEDUP_REMOVED lines=114> */
.L_x_1094:
[----:B------:R-:W-:Y:S05]  /*5740*/  BSYNC B0 ;  /* 0x0000000000007941 */ /* 0x000fea0003800000 */
.L_x_1093:
[----:B------:R-:W-:Y:S11]  /*5750*/  ISETP.GE.AND P0, PT, R16, c[0x0][0x1d4], PT ;  /* 0x0000750010007a0c */ /* 0x000ff60003f06270 */
[----:B------:R-:W-:Y:S02]  /*5760*/  @!UPT UIADD3 URZ, URZ, URZ, URZ ;  /* 0x0000003f3f3ff290 */ /* 0x000fe4000fffe03f */
[----:B------:R-:W-:-:S05]  /*5770*/  @P0 BRA `(.L_x_1078) ;  /* 0x00000b0000000947 */ /* 0x000fca0003800000 */
[----:B------:R-:W-:Y:S02]  /*5780*/  ISETP.NE.AND P1, PT, R122, RZ, PT ;  /* 0x000000ff7a00720c */ /* 0x000fe40003f25270 */
[----:B------:R-:W-:Y:S02]  /*5790*/  IADD3 R54, P0, R166, R137, RZ ;  /* 0x00000089a6367210 */ /* 0x000fe40007f1e0ff */
[----:B------:R-:W-:Y:S02]  /*57a0*/  SEL R52, R104, R169, !P1 ;  /* 0x000000a968347207 */ /* 0x000fe40004800000 */
[----:B----4-:R-:W-:Y:S02]  /*57b0*/  IADD3.X R55, R167, R136, RZ, P0, !PT ;  /* 0x00000088a7377210 */ /* 0x010fe400007fe4ff */
[----:B------:R-:W-:Y:S02]  /*57c0*/  SHF.R.S32.HI R51, RZ, 0x1f, R52 ;  /* 0x0000001fff337819 */ /* 0x000fe40000011434 */
[----:B------:R-:W-:Y:S02]  /*57d0*/  ISETP.GE.AND P0, PT, R16, c[0x0][0x27c], PT ;  /* 0x00009f0010007a0c */ /* 0x000fe40003f06270 */
[----:B------:R-:W-:Y:S04]  /*57e0*/  LEA.HI R51, R51, R52, RZ, 0x4 ;  /* 0x0000003433337211 */ /* 0x000fe800078f20ff */
[----:B------:R-:W-:Y:S04]  /*57f0*/  LEA.HI.SX32 R52, R51, R140, 0x1c ;  /* 0x0000008c33347211 */ /* 0x000fe800078fe2ff */
[----:B-1----:R-:W-:Y:S01]  /*5800*/  SHF.R.S32.HI R61, RZ, 0x1f, R52 ;  /* 0x0000001fff3d7819 */ /* 0x002fe20000011434 */
        /* <DEDUP_REMOVED lines=26> */
[----:B------:R-:W3:Y:S01]  /*59b0*/  LDS.128 R56, [R52+0xc100] ;  /* 0x00c1000034387984 */ /* 0x000ee20000000c00 */
[----:B------:R-:W-:Y:S02]  /*59c0*/  @!P0 SHF.R.U64 R46, R70, 0x10, R71 ;  /* 0x00000010462e8819 */ /* 0x000fe40000001247 */
[----:B------:R-:W-:Y:S03]  /*59d0*/  @!P0 HADD2.F32 R49, -RZ, R49.H0_H0 ;  /* 0x20000031ff318230 */ /* 0x000fe60000004100 */
[----:B------:R-:W-:Y:S01]  /*59e0*/  @!P0 HADD2.F32 R46, -RZ, R46.H0_H0 ;  /* 0x2000002eff2e8230 */ /* 0x000fe20000004100 */
[----:B-1----:R-:W-:Y:S05]  /*59f0*/  @!P0 IMAD.MOV.U32 R38, RZ, RZ, R32 ;  /* 0x000000ffff268224 */ /* 0x002fea00078e0020 */
[--C-:B------:R-:W-:Y:S02]  /*5a00*/  @!P0 HADD2.F32 R30, -RZ, R38.reuse.H0_H0 ;  /* 0x20000026ff1e8230 */ /* 0x100fe40000004100 */
[----:B------:R-:W-:Y:S01]  /*5a10*/  @!P0 HADD2.F32 R36, -RZ, R38.H1_H1 ;  /* 0x30000026ff248230 */ /* 0x000fe20000004100 */
[----:B---3--:R-:W-:Y:S01]  /*5a20*/  @!P0 IMAD.MOV.U32 R45, RZ, RZ, R58 ;  /* 0x000000ffff2d8224 */ /* 0x008fe200078e003a */
        /* <DEDUP_REMOVED lines=83> */
.L_x_1074:
[----:B-1----:R-:W-:Y:S01]  /*5f60*/  IMAD.WIDE.U32 R8, R142, c[0x0][0x1e0], RZ ;  /* 0x000078008e087a25 */ /* 0x002fe200078e00ff */
[----:B------:R-:W-:Y:S02]  /*5f70*/  SHF.R.S32.HI R148, RZ, 0x1f, R142 ;  /* 0x0000001fff947819 */ /* 0x000fe4000001148e */
[----:B-----5:R-:W-:Y:S02]  /*5f80*/  SHF.R.S32.HI R147, RZ, 0x1f, R143 ;  /* 0x0000001fff937819 */ /* 0x020fe4000001148f */
[----:B------:R-:W-:Y:S01]  /*5f90*/  IADD3 R7, -R7, UR17, RZ ;  /* 0x0000001107077c10 */ /* 0x000fe2000fffe1ff */
[----:B------:R-:W-:Y:S02]  /*5fa0*/  IMAD R2, R148, c[0x0][0x1e0], RZ ;  /* 0x0000780094027a24 */ /* 0x000fe400078e02ff */
[----:B------:R-:W-:Y:S01]  /*5fb0*/  IMAD R4, R147, c[0x0][0x1f0], RZ ;  /* 0x00007c0093047a24 */ /* 0x000fe200078e02ff */
[----:B------:R-:W-:Y:S01]  /*5fc0*/  IMNMX R144, R7, 0x40, PT ;  /* 0x0000004007907817 */ /* 0x000fe20003800200 */
[----:B------:R-:W-:Y:S02]  /*5fd0*/  IMAD R2, R142, c[0x0][0x1e4], R2 ;  /* 0x000079008e027a24 */ /* 0x000fe400078e0202 */
[----:B------:R-:W-:Y:S02]  /*5fe0*/  IMAD R4, R143, c[0x0][0x1f4], R4 ;  /* 0x00007d008f047a24 */ /* 0x000fe400078e0204 */
[----:B------:R-:W-:Y:S04]  /*5ff0*/  IMAD.IADD R9, R9, 0x1, R2 ;  /* 0x0000000109097824 */ /* 0x000fe800078e0202 */
[----:B------:R-:W-:Y:S05]  /*6000*/  IMAD.WIDE.U32 R8, R143, c[0x0][0x1f0], R8 ;  /* 0x00007c008f087a25 */ /* 0x000fea00078e0008 */
[----:B------:R-:W-:Y:S04]  /*6010*/  IADD3 R5, P0, R8, UR22, RZ ;  /* 0x0000001608057c10 */ /* 0x000fe8000ff1e0ff */
[----:B------:R-:W-:Y:S02]  /*6020*/  IADD3.X R4, R9, UR20, R4, P0, !PT ;  /* 0x0000001409047c10 */ /* 0x000fe400087fe404 */
[C---:B------:R-:W-:Y:S04]  /*6030*/  LEA R2, P0, R5.reuse, c[0x0][0x1c8], 0x1 ;  /* 0x0000720005027a11 */ /* 0x040fe800078008ff */
[----:B------:R-:W-:Y:S02]  /*6040*/  LEA.HI.X R3, R5, c[0x0][0x1cc], R4, 0x1, P0 ;  /* 0x0000730005037a11 */ /* 0x000fe400000f0c04 */
[----:B------:R-:W1:Y:S01]  /*6050*/  SHFL.IDX PT, R2, R2, RZ, 0x1c1f ;  /* 0x001c1fff02027589 */ /* 0x000e6200000e0000 */
[----:B------:R-:W-:Y:S07]  /*6060*/  ISETP.GT.AND P0, PT, R144, R123, PT ;  /* 0x0000007b9000720c */ /* 0x000fee0003f04270 */
[----:B------:R-:W3:Y:S06]  /*6070*/  SHFL.IDX PT, R3, R3, RZ, 0x1c1f ;  /* 0x001c1fff03037589 */ /* 0x000eec00000e0000 */
[----:B------:R-:W-:-:S05]  /*6080*/  @!P0 BRA `(.L_x_1078) ;  /* 0x000001f000008947 */ /* 0x000fca0003800000 */
[----:B------:R-:W-:Y:S02]  /*6090*/  ISETP.GE.AND P2, PT, R24, c[0x0][0x1d4], PT ;  /* 0x0000750018007a0c */ /* 0x000fe40003f46270 */
[----:B------:R-:W-:Y:S02]  /*60a0*/  ISETP.GE.AND P1, PT, R17, c[0x0][0x1d4], PT ;  /* 0x0000750011007a0c */ /* 0x000fe40003f26270 */
[----:B------:R-:W-:Y:S02]  /*60b0*/  ISETP.GE.AND P4, PT, R16, c[0x0][0x1d4], PT ;  /* 0x0000750010007a0c */ /* 0x000fe40003f86270 */
[----:B------:R-:W-:Y:S07]  /*60c0*/  ISETP.GE.AND P3, PT, R121, c[0x0][0x1d4], PT ;  /* 0x0000750079007a0c */ /* 0x000fee0003f66270 */
[----:B------:R-:W4:Y:S01]  /*60d0*/  @!P2 LDS.128 R28, [R146+0xc000] ;  /* 0x00c00000921ca984 */ /* 0x000f220000000c00 */
[CC--:B-1----:R-:W-:Y:S04]  /*60e0*/  @!P2 LEA R32, P0, R24.reuse, R2.reuse, 0x1 ;  /* 0x000000021820a211 */ /* 0x0c2fe800078008ff */
[-C--:B---3--:R-:W-:Y:S02]  /*60f0*/  @!P2 LEA.HI.X R33, R24, R3.reuse, R25, 0x1, P0 ;  /* 0x000000031821a211 */ /* 0x088fe400000f0c19 */
[CC--:B------:R-:W-:Y:S04]  /*6100*/  @!P1 LEA R42, P0, R115.reuse, R2.reuse, 0x1 ;  /* 0x00000002732a9211 */ /* 0x0c0fe800078008ff */
[-C--:B------:R-:W-:Y:S02]  /*6110*/  @!P1 LEA.HI.X R43, R115, R3.reuse, R138, 0x1, P0 ;  /* 0x00000003732b9211 */ /* 0x080fe400000f0c8a */
[CC--:B------:R-:W-:Y:S04]  /*6120*/  @!P4 LEA R40, P0, R114.reuse, R2.reuse, 0x1 ;  /* 0x000000027228c211 */ /* 0x0c0fe800078008ff */
[-C--:B------:R-:W-:Y:S02]  /*6130*/  @!P4 LEA.HI.X R41, R114, R3.reuse, R139, 0x1, P0 ;  /* 0x000000037229c211 */ /* 0x080fe400000f0c8b */
[CC--:B------:R-:W-:Y:S04]  /*6140*/  @!P3 LEA R26, P0, R111.reuse, R2.reuse, 0x1 ;  /* 0x000000026f1ab211 */ /* 0x0c0fe800078008ff */
[-C--:B------:R-:W-:Y:S01]  /*6150*/  @!P3 LEA.HI.X R27, R111, R3.reuse, R102, 0x1, P0 ;  /* 0x000000036f1bb211 */ /* 0x080fe200000f0c66 */
[----:B----4-:R-:W-:Y:S04]  /*6160*/  @!P2 ST.E.128 [R32.64], R28 ;  /* 0x0000001c2000a985 */ /* 0x010fe8000c101d0a */
        /* <DEDUP_REMOVED lines=17> */
.L_x_1078:
[----:B------:R-:W-:Y:S05]  /*6280*/  BSYNC B1 ;  /* 0x0000000000017941 */ /* 0x000fea0003800000 */
.L_x_1073:
[----:B------:R-:W-:Y:S01]  /*6290*/  ISETP.GT.AND P0, PT, R18, R11, PT ;  /* 0x0000000b1200720c */ /* 0x000fe20003f04270 */
[----:B------:R-:W-:Y:S01]  /*62a0*/  BSSY B0, `(.L_x_1095) ;  /* 0x000004d000007945 */ /* 0x000fe20003800000 */
[C---:B------:R-:W-:Y:S02]  /*62b0*/  ISETP.GE.AND P1, PT, R67.reuse, 0x1, PT ;  /* 0x000000014300780c */ /* 0x040fe40003f26270 */
[C---:B-1-3--:R-:W-:Y:S02]  /*62c0*/  IADD3 R3, R67.reuse, 0x1, RZ ;  /* 0x0000000143037810 */ /* 0x04afe40007ffe0ff */
[----:B------:R-:W-:Y:S07]  /*62d0*/  ISETP.NE.AND P2, PT, R94, RZ, PT ;  /* 0x000000ff5e00720c */ /* 0x000fee0003f45270 */
        /* <DEDUP_REMOVED lines=10> */
[----:B------:R-:W-:Y:S01]  /*6380*/  @P0 LEA R6, P1, R8, c[0x0][0x250], 0x1 ;  /* 0x0000940008060a11 */ /* 0x000fe200078208ff */
[----:B------:R-:W-:Y:S03]  /*6390*/  @P0 IMAD.SHL.U32 R5, R2, 0x2, RZ ;  /* 0x0000000202050824 */ /* 0x000fe600078e00ff */
[----:B------:R-:W-:Y:S01]  /*63a0*/  @P0 LEA.HI.X R7, R8, c[0x0][0x254], R3, 0x1, P1 ;  /* 0x0000950008070a11 */ /* 0x000fe200008f0c03 */
[----:B------:R-:W-:Y:S02]  /*63b0*/  IMAD R3, R148, c[0x0][0x208], RZ ;  /* 0x0000820094037a24 */ /* 0x000fe400078e02ff */
[C---:B------:R-:W-:Y:S02]  /*63c0*/  IMAD.WIDE.U32 R8, R142.reuse, c[0x0][0x208], RZ ;  /* 0x000082008e087a25 */ /* 0x040fe400078e00ff */
[----:B------:R-:W-:Y:S01]  /*63d0*/  @!PT LDS RZ, [RZ] ;  /* 0x00000000fffff984 */ /* 0x000fe20000000800 */
[----:B------:R-:W-:Y:S01]  /*63e0*/  @!PT LDS RZ, [RZ] ;  /* 0x00000000fffff984 */ /* 0x000fe20000000800 */
[----:B------:R-:W-:Y:S01]  /*63f0*/  @!PT LDS RZ, [RZ] ;  /* 0x00000000fffff984 */ /* 0x000fe20000000800 */
[----:B------:R1:W-:Y:S02]  /*6400*/  @P0 LDGSTS.E.BYPASS.LTC128B.128 [R5+0x100], [R6.64], !P2 ;  /* 0x0010000006050fae */ /* 0x0003e4000d101d4a */
[----:B------:R-:W-:Y:S02]  /*6410*/  IMAD R3, R142, c[0x0][0x20c], R3 ;  /* 0x000083008e037a24 */ /* 0x000fe400078e0203 */
[----:B------:R1:W-:Y:S02]  /*6420*/  @P0 LDGSTS.E.BYPASS.LTC128B.128 [R5+0x2100], [R6.64+0x80], !P6 ;  /* 0x0210008006050fae */ /* 0x0003e4000f101d4a */
[----:B------:R-:W-:Y:S02]  /*6430*/  IMAD.IADD R9, R9, 0x1, R3 ;  /* 0x0000000109097824 */ /* 0x000fe400078e0203 */
[----:B------:R1:W-:Y:S01]  /*6440*/  @P0 LDGSTS.E.BYPASS.LTC128B.128 [R5+0x4100], [R6.64+0x100], !P5 ;  /* 0x0410010006050fae */ /* 0x0003e2000e901d4a */
[----:B------:R-:W-:Y:S02]  /*6450*/  IMAD R3, R147, c[0x0][0x218], RZ ;  /* 0x0000860093037a24 */ /* 0x000fe400078e02ff */
[C---:B------:R-:W-:Y:S04]  /*6460*/  IMAD.WIDE.U32 R8, R143.reuse, c[0x0][0x218], R8 ;  /* 0x000086008f087a25 */ /* 0x040fe800078e0008 */
[----:B------:R-:W-:Y:S01]  /*6470*/  IMAD R3, R143, c[0x0][0x21c], R3 ;  /* 0x000087008f037a24 */ /* 0x000fe200078e0203 */
[----:B------:R-:W-:Y:S04]  /*6480*/  IADD3 R4, P1, R8, UR18, RZ ;  /* 0x0000001208047c10 */ /* 0x000fe8000ff3e0ff */
[----:B------:R-:W-:Y:S02]  /*6490*/  IADD3.X R3, R9, UR7, R3, P1, !PT ;  /* 0x0000000709037c10 */ /* 0x000fe40008ffe403 */
[C---:B-----5:R-:W-:Y:S04]  /*64a0*/  @P0 LEA R26, P1, R105.reuse, R6, 0x1 ;  /* 0x00000006691a0211 */ /* 0x060fe800078208ff */
        /* <DEDUP_REMOVED lines=8> */
[----:B------:R-:W3:Y:S04]  /*6530*/  SHFL.IDX PT, R8, R8, RZ, 0x1c1f ;  /* 0x001c1fff08087589 */ /* 0x000ee800000e0000 */
        /* <DEDUP_REMOVED lines=35> */
.L_x_1096:
[----:B-1-34-:R-:W-:Y:S05]  /*6770*/  BSYNC B0 ;  /* 0x0000000000007941 */ /* 0x01afea0003800000 */
.L_x_1095:
[C---:B------:R-:W-:Y:S02]  /*6780*/  ISETP.GE.AND P0, PT, R53.reuse, 0x1, PT ;  /* 0x000000013500780c */ /* 0x040fe40003f06270 */
[----:B------:R-:W-:Y:S02]  /*6790*/  IADD3 R2, R18, -0x2, RZ ;  /* 0xfffffffe12027810 */ /* 0x000fe40007ffe0ff */
[----:B------:R-:W-:Y:S02]  /*67a0*/  IADD3 R4, R53, 0x1, RZ ;  /* 0x0000000135047810 */ /* 0x000fe40007ffe0ff */
[----:B------:R-:W-:Y:S02]  /*67b0*/  ISETP.NE.AND P2, PT, R94, RZ, PT ;  /* 0x000000ff5e00720c */ /* 0x000fe40003f45270 */
        /* <DEDUP_REMOVED lines=30> */
.L_x_1072:
[----:B------:R-:W-:Y:S01]  /*69a0*/  UIADD3 UR6, UR15, 0x7f, URZ ;  /* 0x0000007f0f067890 */ /* 0x000fe2000fffe03f */
[----:B------:R-:W-:Y:S01]  /*69b0*/  ISETP.GE.AND P1, PT, R195, 0x1, PT ;  /* 0x00000001c300780c */ /* 0x000fe20003f26270 */
[----:B------:R-:W-:-:S02]  /*69c0*/  ULDC.64 UR4, c[0x0][0x2c8] ;  /* 0x0000b20000047ab9 */ /* 0x000fc40000000a00 */
[----:B------:R-:W-:-:S04]  /*69d0*/  UIMAD.WIDE.U32 UR18, UR6, UR4, URZ ;  /* 0x00000004061272a5 */ /* 0x000fc8000f8e003f */
        /* <DEDUP_REMOVED lines=14> */
.L_x_1099:
[----:B------:R-:W-:-:S04]  /*6ac0*/  MOV R0, 0x1 ;  /* 0x0000000100007802 */ /* 0x000fc80000000f00 */
[----:B------:R-:W-:-:S13]  /*6ad0*/  ISETP.NE.AND P0, PT, R0, c[0x0][0x32c], PT ;  /* 0x0000cb0000007a0c */ /* 0x000fda0003f05270 */
[----:B------:R-:W-:-:S05]  /*6ae0*/  @P0 IMAD.HI.U32 R0, R3, c[0x0][0x330], RZ ;  /* 0x0000cc0003000a27 */ /* 0x000fca00078e00ff */
[----:B------:R-:W-:Y:S02]  /*6af0*/  @P0 SHF.R.U32.HI R3, RZ, c[0x0][0x334], R0 ;  /* 0x0000cd00ff030a19 */ /* 0x000fe40000011600 */
.L_x_1100:
[----:B------:R-:W-:-:S05]  /*6b00*/  MOV R0, c[0x0][0x32c] ;  /* 0x0000cb0000007a02 */ /* 0x000fca0000000f00 */
[----:B------:R-:W-:-:S05]  /*6b10*/  IMAD R3, R3, R0, c[0x0][0x32c] ;  /* 0x0000cb0003037624 */ /* 0x000fca00078e0200 */
[----:B------:R-:W-:-:S03]  /*6b20*/  IMNMX R2, R2, R3, PT ;  /* 0x0000000302027217 */ /* 0x000fc60003800200 */
.L_x_1098:
[----:B------:R-:W-:Y:S01]  /*6b30*/  ULDC.64 UR4, c[0x0][0x2c8] ;  /* 0x0000b20000047ab9 */ /* 0x000fe20000000a00 */
[----:B------:R-:W-:Y:S01]  /*6b40*/  IADD3 R3, R2, 0x3f, RZ ;  /* 0x0000003f02037810 */ /* 0x000fe20007ffe0ff */
[----:B------:R-:W-:-:S03]  /*6b50*/  UIMAD.WIDE.U32 UR6, UR15, UR4, URZ ;  /* 0x000000040f0672a5 */ /* 0x000fc6000f8e003f */
        /* <DEDUP_REMOVED lines=18> */
.L_x_1102:
[----:B------:R-:W-:-:S04]  /*6c80*/  MOV R0, c[0x0][0x32c] ;  /* 0x0000cb0000007a02 */ /* 0x000fc80000000f00 */
[----:B------:R-:W-:-:S13]  /*6c90*/  ISETP.NE.AND P0, PT, R0, 0x1, PT ;  /* 0x000000010000780c */ /* 0x000fda0003f05270 */
[----:B------:R-:W-:-:S05]  /*6ca0*/  @P0 IMAD.HI.U32 R0, R2, c[0x0][0x330], RZ ;  /* 0x0000cc0002000a27 */ /* 0x000fca00078e00ff */
[----:B------:R-:W-:-:S05]  /*6cb0*/  @P0 SHF.R.U32.HI R2, RZ, c[0x0][0x334], R0 ;  /* 0x0000cd00ff020a19 */ /* 0x000fca0000011600 */
.L_x_1103:
[----:B------:R-:W-:-:S05]  /*6cc0*/  IMAD R3, R2, c[0x0][0x32c], RZ ;  /* 0x0000cb0002037a24 */ /* 0x000fca00078e02ff */
[----:B------:R-:W-:-:S04]  /*6cd0*/  IMNMX R198, R198, R3, !PT ;  /* 0x00000003c6c67217 */ /* 0x000fc80007800200 */
.L_x_1101:
[----:B------:R-:W-:Y:S01]  /*6ce0*/  SHF.R.S32.HI R3, RZ, 0x1f, R198 ;  /* 0x0000001fff037819 */ /* 0x000fe200000114c6 */
[----:B------:R-:W-:Y:S01]  /*6cf0*/  CS2R R98, SRZ ;  /* 0x0000000000627805 */ /* 0x000fe2000001ff00 */
[----:B------:R-:W-:Y:S01]  /*6d00*/  PLOP3.LUT P2, PT, PT, PT, PT, 0x80, 0x0 ;  /* 0x000000000000781c */ /* 0x000fe20003f4f070 */
[----:B-1----:R-:W-:Y:S01]  /*6d10*/  IMAD.MOV.U32 R5, RZ, RZ, RZ ;  /* 0x000000ffff057224 */ /* 0x002fe200078e00ff */
[----:B------:R-:W-:Y:S01]  /*6d20*/  LEA.HI R198, R3, R198, RZ, 0x6 ;  /* 0x000000c603c67211 */ /* 0x000fe200078f30ff */
[----:B------:R-:W-:Y:S01]  /*6d30*/  IMAD.MOV.U32 R96, RZ, RZ, RZ ;  /* 0x000000ffff607224 */ /* 0x000fe200078e00ff */
        /* <DEDUP_REMOVED lines=8> */
[----:B------:R-:W-:Y:S01]  /*6dc0*/  IMAD.MOV.U32 R7, RZ, RZ, RZ ;  /* 0x000000ffff077224 */ /* 0x000fe200078e00ff */
        /* <DEDUP_REMOVED lines=53> */
[----:B--2---:R-:W-:Y:S02]  /*7120*/  USHF.R.S32.HI UR6, URZ, 0x1f, UR16 ;  /* 0x0000001f3f067899 */ /* 0x004fe40008011410 */
[----:B------:R-:W-:Y:S01]  /*7130*/  ULDC.64 UR4, c[0x0][0x178] ;  /* 0x00005e0000047ab9 */ /* 0x000fe20000000a00 */
[----:B------:R1:W2:Y:S01]  /*7140*/  @P2 LDG.E R0, [R2.64] ;  /* 0x0000000a02002981 */ /* 0x0002a2000c1e1900 */
[CC--:B------:R-:W-:Y:S01]  /*7150*/  LEA.HI R8, R45.reuse, R82.reuse, RZ, 0x3 ;  /* 0x000000522d087211 */ /* 0x0c0fe200078f18ff */
[----:B------:R-:W-:Y:S01]  /*7160*/  UIMAD UR6, UR6, UR4, URZ ;  /* 0x00000004060672a4 */ /* 0x000fe2000f8e023f */
[----:B------:R-:W-:Y:S01]  /*7170*/  PLOP3.LUT P1, PT, PT, PT, UP2, 0x80, 0x0 ;  /* 0x000000000000781c */ /* 0x000fe20003f2f028 */
[----:B------:R-:W-:Y:S01]  /*7180*/  UIMAD.WIDE.U32 UR18, UR16, UR4, URZ ;  /* 0x00000004101272a5 */ /* 0x000fe2000f8e003f */
[----:B------:R-:W-:Y:S01]  /*7190*/  SHF.R.S32.HI R11, RZ, 0x3, R8 ;  /* 0x00000003ff0b7819 */ /* 0x000fe20000011408 */
[----:B------:R-:W-:Y:S01]  /*71a0*/  UIMAD UR16, UR16, UR5, UR6 ;  /* 0x00000005101072a4 */ /* 0x000fe2000f8e0206 */
[----:B------:R-:W-:Y:S01]  /*71b0*/  PLOP3.LUT P0, PT, PT, PT, UP2, 0x80, 0x0 ;  /* 0x000000000000781c */ /* 0x000fe20003f0f028 */
[----:B------:R-:W-:Y:S01]  /*71c0*/  BSSY B0, `(.L_x_1105) ;  /* 0x0000077000007945 */ /* 0x000fe20003800000 */
[----:B------:R-:W-:Y:S01]  /*71d0*/  ULDC.64 UR6, c[0x0][0x348] ;  /* 0x0000d20000067ab9 */ /* 0x000fe20000000a00 */
[-C--:B------:R-:W-:Y:S01]  /*71e0*/  LEA.HI R14, R45, R82.reuse, RZ, 0x4 ;  /* 0x000000522d0e7211 */ /* 0x080fe200078f20ff */
[----:B------:R-:W-:Y:S01]  /*71f0*/  UISETP.NE.U32.AND UP0, UPT, URZ, UR6, UPT ;  /* 0x000000063f00728c */ /* 0x000fe2000bf05070 */
[----:B------:R-:W-:Y:S01]  /*7200*/  LOP3.LUT R84, R84, 0xfffffffb, RZ, 0xc0, !PT ;  /* 0xfffffffb54547812 */ /* 0x000fe200078ec0ff */
[----:B------:R-:W-:Y:S01]  /*7210*/  ULDC.64 UR4, c[0x0][0x1b8] ;  /* 0x00006e0000047ab9 */ /* 0x000fe20000000a00 */
[----:B------:R-:W-:Y:S01]  /*7220*/  LOP3.LUT R5, R14, 0xfffffff0, RZ, 0xc0, !PT ;  /* 0xfffffff00e057812 */ /* 0x000fe200078ec0ff */
[----:B------:R-:W-:Y:S01]  /*7230*/  UISETP.NE.AND.EX UP0, UPT, URZ, UR7, UPT, UP0 ;  /* 0x000000073f00728c */ /* 0x000fe2000bf05300 */
[----:B------:R-:W-:Y:S01]  /*7240*/  SHF.R.S32.HI R7, RZ, 0x4, R14 ;  /* 0x00000004ff077819 */ /* 0x000fe2000001140e */
[----:B------:R-:W-:Y:S01]  /*7250*/  UIADD3 UR17, UR19, UR16, URZ ;  /* 0x0000001013117290 */ /* 0x000fe2000fffe03f */
[----:B------:R-:W-:Y:S01]  /*7260*/  IMAD.SHL.U32 R13, R11, 0x40, RZ ;  /* 0x000000400b0d7824 */ /* 0x000fe200078e00ff */
[----:B------:R-:W-:Y:S01]  /*7270*/  UIMAD UR6, UR14, UR4, URZ ;  /* 0x000000040e0672a4 */ /* 0x000fe2000f8e023f */
[----:B------:R-:W-:Y:S01]  /*7280*/  IMAD.IADD R5, R82, 0x1, -R5 ;  /* 0x0000000152057824 */ /* 0x000fe200078e0a05 */
[----:B------:R-:W-:Y:S01]  /*7290*/  USHF.R.S32.HI UR7, URZ, 0x1f, UR9 ;  /* 0x0000001f3f077899 */ /* 0x000fe20008011409 */
[----:B------:R-:W-:Y:S01]  /*72a0*/  LEA.HI R14, R14, R7, RZ, 0x1 ;  /* 0x000000070e0e7211 */ /* 0x000fe200078f08ff */
[----:B------:R-:W-:Y:S01]  /*72b0*/  UMOV UR16, UR18 ;  /* 0x0000001200107c82 */ /* 0x000fe20008000000 */
[----:B------:R-:W-:Y:S01]  /*72c0*/  LOP3.LUT R13, R13, 0x1c0, RZ, 0xc0, !PT ;  /* 0x000001c00d0d7812 */ /* 0x000fe200078ec0ff */
[----:B------:R-:W-:Y:S01]  /*72d0*/  UIMAD UR6, UR8, UR5, UR6 ;  /* 0x00000005080672a4 */ /* 0x000fe2000f8e0206 */
[----:B-1----:R-:W-:Y:S01]  /*72e0*/  LOP3.LUT R3, R8, 0xfffffff8, RZ, 0xc0, !PT ;  /* 0xfffffff808037812 */ /* 0x002fe200078ec0ff */
[----:B------:R-:W-:Y:S01]  /*72f0*/  UIMAD.WIDE.U32 UR16, UR8, UR4, UR16 ;  /* 0x00000004081072a5 */ /* 0x000fe2000f8e0010 */
[----:B------:R-:W-:Y:S01]  /*7300*/  SHF.R.S32.HI R12, RZ, 0x1f, R5 ;  /* 0x0000001fff0c7819 */ /* 0x000fe20000011405 */
[----:B------:R-:W-:Y:S01]  /*7310*/  USEL UR7, UR7, URZ, !UP0 ;  /* 0x0000003f07077287 */ /* 0x000fe2000c000000 */
[----:B------:R-:W-:Y:S01]  /*7320*/  LOP3.LUT R14, R14, 0xfffffffe, RZ, 0xc0, !PT ;  /* 0xfffffffe0e0e7812 */ /* 0x000fe200078ec0ff */
[----:B------:R-:W-:Y:S01]  /*7330*/  IMAD.IADD R132, R82, 0x1, -R3 ;  /* 0x0000000152847824 */ /* 0x000fe200078e0a03 */
[----:B------:R-:W-:Y:S01]  /*7340*/  ULDC.64 UR4, c[0x0][0x1c0] ;  /* 0x0000700000047ab9 */ /* 0x000fe20000000a00 */
[----:B------:R-:W-:Y:S01]  /*7350*/  LEA.HI R12, R12, R5, RZ, 0x3 ;  /* 0x000000050c0c7211 */ /* 0x000fe200078f18ff */
[----:B------:R-:W-:Y:S01]  /*7360*/  USEL UR13, UR9, URZ, !UP0 ;  /* 0x0000003f090d7287 */ /* 0x000fe2000c000000 */
[C---:B------:R-:W-:Y:S01]  /*7370*/  IMAD R205, R132.reuse, 0x20, R11 ;  /* 0x0000002084cd7824 */ /* 0x040fe200078e020b */
[----:B------:R-:W-:Y:S01]  /*7380*/  UIMAD UR7, UR7, UR4, URZ ;  /* 0x00000004070772a4 */ /* 0x000fe2000f8e023f */
[----:B------:R-:W-:Y:S01]  /*7390*/  IMAD.IADD R14, R7, 0x1, -R14 ;  /* 0x00000001070e7824 */ /* 0x000fe200078e0a0e */
[----:B------:R-:W-:Y:S01]  /*73a0*/  UIADD3 UR17, UR17, UR6, URZ ;  /* 0x0000000611117290 */ /* 0x000fe2000fffe03f */
[----:B------:R-:W-:Y:S01]  /*73b0*/  IMAD.SHL.U32 R214, R132, 0x8, RZ ;  /* 0x0000000884d67824 */ /* 0x000fe200078e00ff */
[----:B------:R-:W-:Y:S01]  /*73c0*/  IADD3 R2, R205, UR15, RZ ;  /* 0x0000000fcd027c10 */ /* 0x000fe2000fffe0ff */
[----:B------:R-:W-:Y:S01]  /*73d0*/  UIMAD UR5, UR13, UR5, UR7 ;  /* 0x000000050d0572a4 */ /* 0x000fe2000f8e0207 */
[----:B------:R-:W-:Y:S01]  /*73e0*/  IMAD.SHL.U32 R6, R14, 0x8, RZ ;  /* 0x000000080e067824 */ /* 0x000fe200078e00ff */
[----:B------:R-:W-:Y:S01]  /*73f0*/  UIMAD.WIDE.U32 UR16, UR13, UR4, UR16 ;  /* 0x000000040d1072a5 */ /* 0x000fe2000f8e0010 */
[----:B------:R-:W-:Y:S01]  /*7400*/  LEA.HI R203, R45, R82, RZ, 0x6 ;  /* 0x000000522dcb7211 */ /* 0x000fe200078f30ff */
[----:B------:R-:W-:Y:S01]  /*7410*/  @P1 IMAD.HI.U32 R4, R2, c[0x0][0x2c8], RZ ;  /* 0x0000b20002041a27 */ /* 0x000fe200078e00ff */
[----:B------:R-:W-:Y:S01]  /*7420*/  SHF.R.U32.HI R16, RZ, 0x3, R13 ;  /* 0x00000003ff107819 */ /* 0x000fe2000001160d */
[----:B------:R-:W-:Y:S01]  /*7430*/  UIADD3 UR5, UR17, UR5, URZ ;  /* 0x0000000511057290 */ /* 0x000fe2000fffe03f */
[----:B------:R-:W-:Y:S01]  /*7440*/  LOP3.LUT R13, R13, 0x38, R214, 0xf8, !PT ;  /* 0x000000380d0d7812 */ /* 0x000fe200078ef8d6 */
[----:B------:R-:W-:Y:S01]  /*7450*/  IMAD.MOV.U32 R3, RZ, RZ, R2 ;  /* 0x000000ffff037224 */ /* 0x000fe200078e0002 */
[----:B------:R-:W-:Y:S01]  /*7460*/  @P0 SHF.R.U32.HI R3, RZ, c[0x0][0x2cc], R4 ;  /* 0x0000b300ff030a19 */ /* 0x000fe20000011604 */
[----:B------:R-:W-:Y:S01]  /*7470*/  IMAD.U32 R19, RZ, RZ, UR17 ;  /* 0x00000011ff137e24 */ /* 0x000fe2000f8e00ff */
[----:B------:R-:W-:Y:S01]  /*7480*/  LOP3.LUT P0, RZ, R132, 0x2, RZ, 0xc0, !PT ;  /* 0x0000000284ff7812 */ /* 0x000fe2000780c0ff */
[----:B------:R-:W-:Y:S01]  /*7490*/  IMAD.U32 R18, RZ, RZ, UR16 ;  /* 0x00000010ff127e24 */ /* 0x000fe2000f8e00ff */
[----:B------:R-:W-:Y:S01]  /*74a0*/  SHF.R.S32.HI R4, RZ, 0x1f, R3 ;  /* 0x0000001fff047819 */ /* 0x000fe20000011403 */
[----:B------:R-:W-:Y:S01]  /*74b0*/  IMAD.U32 R19, RZ, RZ, UR5 ;  /* 0x00000005ff137e24 */ /* 0x000fe2000f8e00ff */
[----:B------:R-:W-:Y:S01]  /*74c0*/  LOP3.LUT R16, R13, R16, RZ, 0x3c, !PT ;  /* 0x000000100d107212 */ /* 0x000fe200078e3cff */
[----:B------:R-:W-:Y:S01]  /*74d0*/  IMAD.SHL.U32 R203, R203, 0x8, RZ ;  /* 0x00000008cbcb7824 */ /* 0x000fe200078e00ff */
[----:B------:R-:W-:Y:S01]  /*74e0*/  IADD3 R17, R214, 0x40, RZ ;  /* 0x00000040d6117810 */ /* 0x000fe20007ffe0ff */
[----:B------:R-:W-:Y:S01]  /*74f0*/  IMAD R4, R4, c[0x0][0x1b0], RZ ;  /* 0x00006c0004047a24 */ /* 0x000fe200078e02ff */
[----:B------:R-:W-:Y:S01]  /*7500*/  IADD3 R204, R214, 0x80, RZ ;  /* 0x00000080d6cc7810 */ /* 0x000fe20007ffe0ff */
[----:B------:R-:W-:Y:S01]  /*7510*/  IMAD.WIDE.U32 R18, R3, c[0x0][0x1b0], R18 ;  /* 0x00006c0003127a25 */ /* 0x000fe200078e0012 */
[----:B------:R-:W-:-:S02]  /*7520*/  LOP3.LUT P1, RZ, R132, 0x4, RZ, 0xc0, !PT ;  /* 0x0000000484ff7812 */ /* 0x000fc4000782c0ff */
[----:B------:R-:W-:Y:S01]  /*7530*/  ISETP.GE.AND P3, PT, R214, c[0x0][0x198], PT ;  /* 0x00006600d6007a0c */ /* 0x000fe20003f66270 */
[----:B------:R-:W-:Y:S01]  /*7540*/  IMAD R9, R3, c[0x0][0x1b4], R4 ;  /* 0x00006d0003097a24 */ /* 0x000fe200078e0204 */
[----:B------:R-:W-:Y:S01]  /*7550*/  LOP3.LUT R4, R12, 0xfffffff8, RZ, 0xc0, !PT ;  /* 0xfffffff80c047812 */ /* 0x000fe200078ec0ff */
[----:B------:R-:W-:Y:S01]  /*7560*/  IMAD.MOV R3, RZ, RZ, -R3 ;  /* 0x000000ffff037224 */ /* 0x000fe200078e0a03 */
[----:B------:R-:W-:Y:S01]  /*7570*/  @P0 LOP3.LUT R84, R84, 0x4, RZ, 0xfc, !PT ;  /* 0x0000000454540812 */ /* 0x000fe200078efcff */
[----:B------:R-:W-:Y:S01]  /*7580*/  IMAD.IADD R19, R19, 0x1, R9 ;  /* 0x0000000113137824 */ /* 0x000fe200078e0209 */
[----:B------:R-:W-:Y:S01]  /*7590*/  LOP3.LUT R203, R16, 0xfffffe00, R203, 0xf8, !PT ;  /* 0xfffffe0010cb7812 */ /* 0x000fe200078ef8cb */
[----:B------:R-:W-:Y:S02]  /*75a0*/  IMAD R2, R3, c[0x0][0x2c4], R2 ;  /* 0x0000b10003027a24 */ /* 0x000fe400078e0202 */
[----:B------:R-:W-:Y:S02]  /*75b0*/  IMAD.IADD R4, R5, 0x1, -R4 ;  /* 0x0000000105047824 */ /* 0x000fe400078e0a04 */
[----:B------:R-:W-:Y:S01]  /*75c0*/  IMAD.SHL.U32 R5, R132, 0x40, RZ ;  /* 0x0000004084057824 */ /* 0x000fe200078e00ff */
[----:B------:R-:W-:Y:S01]  /*75d0*/  SHF.R.S32.HI R7, RZ, 0x1f, R2 ;  /* 0x0000001fff077819 */ /* 0x000fe20000011402 */
[C---:B------:R-:W-:Y:S01]  /*75e0*/  IMAD.SHL.U32 R9, R4.reuse, 0x40, RZ ;  /* 0x0000004004097824 */ /* 0x040fe200078e00ff */
[----:B------:R-:W-:Y:S01]  /*75f0*/  LOP3.LUT P5, RZ, R4, 0x4, RZ, 0xc0, !PT ;  /* 0x0000000404ff7812 */ /* 0x000fe200078ac0ff */
[----:B------:R-:W-:Y:S01]  /*7600*/  IMAD.SHL.U32 R12, R12, 0x40, RZ ;  /* 0x000000400c0c7824 */ /* 0x000fe200078e00ff */
[----:B------:R-:W-:Y:S01]  /*7610*/  LOP3.LUT R5, R5, 0x1c0, RZ, 0xc0, !PT ;  /* 0x000001c005057812 */ /* 0x000fe200078ec0ff */
[----:B------:R-:W-:Y:S01]  /*7620*/  IMAD R7, R7, c[0x0][0x1a8], RZ ;  /* 0x00006a0007077a24 */ /* 0x000fe200078e02ff */
[----:B------:R-:W-:-:S02]  /*7630*/  LOP3.LUT R9, R9, 0x1c0, RZ, 0xc0, !PT ;  /* 0x000001c009097812 */ /* 0x000fc400078ec0ff */
[----:B------:R-:W-:Y:S01]  /*7640*/  LOP3.LUT R8, R5, 0x8, R8, 0xf8, !PT ;  /* 0x0000000805087812 */ /* 0x000fe200078ef808 */
[C---:B------:R-:W-:Y:S01]  /*7650*/  IMAD R7, R2.reuse, c[0x0][0x1ac], R7 ;  /* 0x00006b0002077a24 */ /* 0x040fe200078e0207 */
[----:B------:R-:W-:Y:S01]  /*7660*/  SHF.R.U32.HI R5, RZ, 0x3, R5 ;  /* 0x00000003ff057819 */ /* 0x000fe20000011605 */
[----:B------:R-:W-:Y:S01]  /*7670*/  IMAD.WIDE.U32 R2, R2, c[0x0][0x1a8], R18 ;  /* 0x00006a0002027a25 */ /* 0x000fe200078e0012 */
[----:B------:R-:W-:Y:S02]  /*7680*/  LOP3.LUT R6, R9, 0x8, R6, 0xf8, !PT ;  /* 0x0000000809067812 */ /* 0x000fe400078ef806 */
[----:B------:R-:W-:Y:S01]  /*7690*/  SHF.R.U32.HI R9, RZ, 0x3, R9 ;  /* 0x00000003ff097819 */ /* 0x000fe20000011609 */
[----:B------:R-:W-:Y:S01]  /*76a0*/  IMAD.IADD R7, R3, 0x1, R7 ;  /* 0x0000000103077824 */ /* 0x000fe200078e0207 */
[----:B------:R-:W-:Y:S01]  /*76b0*/  LOP3.LUT R5, R8, R5, RZ, 0x3c, !PT ;  /* 0x0000000508057212 */ /* 0x000fe200078e3cff */
[----:B------:R-:W-:Y:S01]  /*76c0*/  IMAD R8, R197, c[0x0][0x2c4], RZ ;  /* 0x0000b100c5087a24 */ /* 0x000fe200078e02ff */
[----:B------:R-:W-:-:S02]  /*76d0*/  LOP3.LUT R3, R6, R9, RZ, 0x3c, !PT ;  /* 0x0000000906037212 */ /* 0x000fc400078e3cff */
[----:B------:R-:W-:Y:S01]  /*76e0*/  LEA R15, P0, R2, c[0x0][0x160], 0x1 ;  /* 0x00005800020f7a11 */ /* 0x000fe200078008ff */
[----:B------:R-:W-:Y:S01]  /*76f0*/  IMAD R5, R14, 0x200, R5 ;  /* 0x000002000e057824 */ /* 0x000fe200078e0205 */
[----:B------:R-:W-:Y:S02]  /*7700*/  IADD3 R9, R11, UR15, RZ ;  /* 0x0000000f0b097c10 */ /* 0x000fe4000fffe0ff */
[----:B------:R-:W-:Y:S01]  /*7710*/  LEA.HI.X R10, R2, c[0x0][0x164], R7, 0x1, P0 ;  /* 0x00005900020a7a11 */ /* 0x000fe200000f0c07 */
[----:B------:R-:W-:Y:S01]  /*7720*/  IMAD.MOV.U32 R2, RZ, RZ, 0x10 ;  /* 0x00000010ff027424 */ /* 0x000fe200078e00ff */
[----:B------:R-:W-:Y:S01]  /*7730*/  LEA.HI R7, R45, R82, RZ, 0x5 ;  /* 0x000000522d077211 */ /* 0x000fe200078f28ff */
[----:B------:R1:W3:Y:S01]  /*7740*/  SHFL.IDX PT, R18, R15, RZ, 0x181f ;  /* 0x00181fff0f127589 */ /* 0x0002e200000e0000 */
[----:B------:R-:W-:Y:S02]  /*7750*/  LOP3.LUT R12, R12, 0xfffffe00, RZ, 0xc0, !PT ;  /* 0xfffffe000c0c7812 */ /* 0x000fe400078ec0ff */
[----:B------:R-:W-:Y:S01]  /*7760*/  SHF.R.S32.HI R6, RZ, 0x5, R7 ;  /* 0x00000005ff067819 */ /* 0x000fe20000011407 */
[----:B------:R1:W4:Y:S01]  /*7770*/  SHFL.IDX PT, R19, R10, RZ, 0x181f ;  /* 0x00181fff0a137589 */ /* 0x00032200000e0000 */
[----:B------:R-:W-:Y:S01]  /*7780*/  LOP3.LUT P4, RZ, R4, 0x2, RZ, 0xc0, !PT ;  /* 0x0000000204ff7812 */ /* 0x000fe2000788c0ff */
[----:B------:R-:W-:Y:S01]  /*7790*/  IMAD.MOV.U32 R4, RZ, RZ, 0x20 ;  /* 0x00000020ff047424 */ /* 0x000fe200078e00ff */
[----:B------:R-:W-:-:S02]  /*77a0*/  ISETP.GE.AND P0, PT, R17, c[0x0][0x198], PT ;  /* 0x0000660011007a0c */ /* 0x000fc40003f06270 */
[----:B------:R-:W-:Y:S02]  /*77b0*/  SEL R2, R2, 0xfffffff0, !P4 ;  /* 0xfffffff002027807 */ /* 0x000fe40006000000 */
[----:B------:R-:W-:Y:S02]  /*77c0*/  SEL R4, R4, 0xffffffe0, !P5 ;  /* 0xffffffe004047807 */ /* 0x000fe40006800000 */
[----:B------:R-:W-:Y:S01]  /*77d0*/  ISETP.GE.AND P4, PT, R204, c[0x0][0x198], PT ;  /* 0x00006600cc007a0c */ /* 0x000fe20003f86270 */
[----:B--2---:R2:W1:Y:S01]  /*77e0*/  @P2 R2UR UR7, R0 ;  /* 0x00000000000723c2 */ /* 0x00446200000e0000 */
[----:B------:R-:W-:Y:S01]  /*77f0*/  ISETP.GE.AND P2, PT, R9, R8, PT ;  /* 0x000000080900720c */ /* 0x000fe20003f46270 */
[----:B-1----:R-:W-:Y:S01]  /*7800*/  @!UP1 UMOV UR7, UR9 ;  /* 0x0000000900079c82 */ /* 0x002fe20008000000 */
[----:B--2---:R-:W-:-:S04]  /*7810*/  IMAD R0, R6, 0x400, R12 ;  /* 0x0000040006007824 */ /* 0x004fc800078e020c */
[----:B------:R-:W-:Y:S01]  /*7820*/  IMAD.IADD R0, R0, 0x1, R3 ;  /* 0x0000000100007824 */ /* 0x000fe200078e0203 */
[----:B------:R-:W-:-:S06]  /*7830*/  LOP3.LUT R3, R3, R12, RZ, 0xfc, !PT ;  /* 0x0000000c03037212 */ /* 0x000fcc00078efcff */
[----:B------:R-:W-:Y:S05]  /*7840*/  @P2 BRA `(.L_x_1106) ;  /* 0x000000e000002947 */ /* 0x000fea0003800000 */
[----:B---34-:R-:W-:Y:S01]  /*7850*/  SHF.R.S32.HI R12, RZ, 0x1f, R17 ;  /* 0x0000001fff0c7819 */ /* 0x018fe20000011411 */
        /* <DEDUP_REMOVED lines=13> */
.L_x_1106:
[----:B---34-:R-:W-:Y:S05]  /*7930*/  BSYNC B0 ;  /* 0x0000000000007941 */ /* 0x018fea0003800000 */
.L_x_1105:
[----:B-1----:R-:W-:Y:S01]  /*7940*/  IADD3 R13, R9, 0x20, RZ ;  /* 0x00000020090d7810 */ /* 0x002fe20007ffe0ff */
[----:B------:R1:W2:Y:S01]  /*7950*/  SHFL.IDX PT, R19, R10, 0x1, 0x181f ;  /* 0x00381f000a137f89 */ /* 0x0002a200000e0000 */
[----:B------:R-:W-:Y:S02]  /*7960*/  BSSY B0, `(.L_x_1107) ;  /* 0x0000012000007945 */ /* 0x000fe40003800000 */
[----:B------:R-:W-:Y:S01]  /*7970*/  ISETP.GE.AND P2, PT, R13, R8, PT ;  /* 0x000000080d00720c */ /* 0x000fe20003f46270 */
        /* <DEDUP_REMOVED lines=16> */
.L_x_1108:
[----:B------:R-:W-:Y:S05]  /*7a80*/  BSYNC B0 ;  /* 0x0000000000007941 */ /* 0x000fea0003800000 */
.L_x_1107:
        /* <DEDUP_REMOVED lines=20> */
.L_x_1110:
[----:B------:R-:W-:Y:S05]  /*7bd0*/  BSYNC B0 ;  /* 0x0000000000007941 */ /* 0x000fea0003800000 */
.L_x_1109:
[----:B---3--:R-:W-:Y:S01]  /*7be0*/  SHFL.IDX PT, R18, R15, 0x3, 0x181f ;  /* 0x00781f000f127f89 */ /* 0x008fe200000e0000 */
[----:B------:R-:W-:Y:S01]  /*7bf0*/  IADD3 R9, R9, 0x60, RZ ;  /* 0x0000006009097810 */ /* 0x000fe20007ffe0ff */
[----:B------:R-:W-:Y:S01]  /*7c00*/  IMAD.MOV.U32 R199, RZ, RZ, c[0x0][0x2b8] ;  /* 0x0000ae00ffc77624 */ /* 0x000fe200078e00ff */
[----:B------:R-:W-:Y:S01]  /*7c10*/  SHF.R.S32.HI R210, RZ, 0x1f, R17 ;  /* 0x0000001fffd27819 */ /* 0x000fe20000011411 */
[----:B----4-:R-:W3:Y:S01]  /*7c20*/  SHFL.IDX PT, R19, R10, 0x3, 0x181f ;  /* 0x00781f000a137f89 */ /* 0x010ee200000e0000 */
[----:B------:R-:W-:Y:S01]  /*7c30*/  ISETP.GE.AND P2, PT, R9, R8, PT ;  /* 0x000000080900720c */ /* 0x000fe20003f46270 */
[----:B------:R-:W-:Y:S01]  /*7c40*/  IMAD.SHL.U32 R133, R203, 0x2, RZ ;  /* 0x00000002cb857824 */ /* 0x000fe200078e00ff */
[----:B------:R-:W-:Y:S01]  /*7c50*/  LEA.HI R210, R210, R17, RZ, 0x3 ;  /* 0x00000011d2d27211 */ /* 0x000fe200078f18ff */
[----:B------:R-:W-:Y:S01]  /*7c60*/  USHF.R.S32.HI UR6, URZ, 0x1f, UR7 ;  /* 0x0000001f3f067899 */ /* 0x000fe20008011407 */
[----:B------:R-:W-:Y:S01]  /*7c70*/  IADD3 R9, R147, -0x1, RZ ;  /* 0xffffffff93097810 */ /* 0x000fe20007ffe0ff */
[----:B------:R-:W-:Y:S01]  /*7c80*/  ULDC.64 UR4, c[0x0][0x2b0] ;  /* 0x0000ac0000047ab9 */ /* 0x000fe20000000a00 */
[----:B------:R-:W-:Y:S01]  /*7c90*/  LOP3.LUT R210, R210, 0xfffffff8, RZ, 0xc0, !PT ;  /* 0xfffffff8d2d27812 */ /* 0x000fe200078ec0ff */
[----:B------:R-:W-:Y:S01]  /*7ca0*/  UIMAD UR6, UR6, UR4, URZ ;  /* 0x00000004060672a4 */ /* 0x000fe2000f8e023f */
[----:B------:R-:W-:Y:S01]  /*7cb0*/  ISETP.NE.AND P5, PT, R199, 0x1, PT ;  /* 0x00000001c700780c */ /* 0x000fe20003fa5270 */
[----:B------:R-:W-:Y:S01]  /*7cc0*/  IMAD.SHL.U32 R145, R9, 0x40, RZ ;  /* 0x0000004009917824 */ /* 0x000fe200078e00ff */
[----:B------:R-:W-:Y:S01]  /*7cd0*/  UIMAD.WIDE.U32 UR16, UR7, UR4, URZ ;  /* 0x00000004071072a5 */ /* 0x000fe2000f8e003f */
[----:B------:R-:W-:Y:S01]  /*7ce0*/  IMAD.MOV.U32 R201, RZ, RZ, RZ ;  /* 0x000000ffffc97224 */ /* 0x000fe200078e00ff */
[----:B------:R-:W-:Y:S01]  /*7cf0*/  UIMAD UR6, UR7, UR5, UR6 ;  /* 0x00000005070672a4 */ /* 0x000fe2000f8e0206 */
[----:B------:R-:W-:Y:S01]  /*7d00*/  IMAD.IADD R13, R205, 0x1, R145 ;  /* 0x00000001cd0d7824 */ /* 0x000fe200078e0291 */
[----:B------:R-:W-:Y:S01]  /*7d10*/  LOP3.LUT R84, R84, 0xfffffffd, RZ, 0xc0, !PT ;  /* 0xfffffffd54547812 */ /* 0x000fe200078ec0ff */
[----:B------:R-:W-:-:S02]  /*7d20*/  ULDC.64 UR4, c[0x0][0x210] ;  /* 0x0000840000047ab9 */ /* 0x000fc40000000a00 */
[----:B------:R-:W-:Y:S01]  /*7d30*/  IMAD.IADD R202, R13, 0x1, R196 ;  /* 0x000000010dca7824 */ /* 0x000fe200078e02c4 */
[----:B------:R-:W-:-:S03]  /*7d40*/  UIADD3 UR6, UR17, UR6, URZ ;  /* 0x0000000611067290 */ /* 0x000fc6000fffe03f */
[----:B------:R-:W-:-:S04]  /*7d50*/  @P5 IMAD.HI.U32 R12, R202, c[0x0][0x2bc], RZ ;  /* 0x0000af00ca0c5a27 */ /* 0x000fc800078e00ff */
[----:B---3--:R-:W-:-:S04]  /*7d60*/  @!P2 IMAD.WIDE R20, R214, 0x2, R18 ;  /* 0x00000002d614a825 */ /* 0x008fc800078e0212 */
[----:B-12---:R-:W-:Y:S01]  /*7d70*/  @!P2 IMAD.WIDE R14, R210, 0x2, R18 ;  /* 0x00000002d20ea825 */ /* 0x006fe200078e0212 */
[----:B------:R-:W-:Y:S01]  /*7d80*/  @!PT LDS RZ, [RZ] ;  /* 0x00000000fffff984 */ /* 0x000fe20000000800 */
[----:B------:R1:W-:Y:S03]  /*7d90*/  @!P2 LDGSTS.E.BYPASS.LTC128B.128 [R133+0x1b100], [R20.64], !P3 ;  /* 0x1b1000001485afae */ /* 0x0003e6000d901d4a */
[----:B------:R-:W-:Y:S01]  /*7da0*/  IMAD.WIDE R26, R214, 0x2, RZ ;  /* 0x00000002d61a7825 */ /* 0x000fe200078e02ff */
[----:B------:R2:W-:Y:S01]  /*7db0*/  @!P2 LDGSTS.E.BYPASS.LTC128B.128 [R133+0x1f100], [R14.64], !P0 ;  /* 0x1f1000000e85afae */ /* 0x0005e2000c101d4a */
[-C--:B------:R-:W-:Y:S02]  /*7dc0*/  ISETP.GE.AND P0, PT, R13, R194.reuse, PT ;  /* 0x000000c20d00720c */ /* 0x080fe40003f06270 */
[----:B------:R-:W-:Y:S01]  /*7dd0*/  IMAD.MOV.U32 R10, RZ, RZ, R202 ;  /* 0x000000ffff0a7224 */ /* 0x000fe200078e00ca */
[----:B------:R-:W-:Y:S02]  /*7de0*/  @P5 SHF.R.U32.HI R10, RZ, c[0x0][0x2c0], R12 ;  /* 0x0000b000ff0a5a19 */ /* 0x000fe4000001160c */
[----:B------:R-:W-:Y:S01]  /*7df0*/  ISETP.GT.OR P0, PT, R205, 0x3f, P0 ;  /* 0x0000003fcd00780c */ /* 0x000fe20000704670 */
[----:B------:R-:W-:Y:S01]  /*7e00*/  IMAD.WIDE R24, R210, 0x2, RZ ;  /* 0x00000002d2187825 */ /* 0x000fe200078e02ff */
[----:B------:R-:W-:-:S02]  /*7e10*/  IADD3 R11, -R11, R194, -R145 ;  /* 0x000000c20b0b7210 */ /* 0x000fc40007ffe991 */
[----:B------:R-:W-:-:S09]  /*7e20*/  @P5 LOP3.LUT R84, R84, 0x2, RZ, 0xfc, !PT ;  /* 0x0000000254545812 */ /* 0x000fd200078efcff */
[----:B------:R-:W-:-:S04]  /*7e30*/  @!P0 IADD3 R13, P3, R10, UR16, RZ ;  /* 0x000000100a0d8c10 */ /* 0x000fc8000ff7e0ff */
[----:B------:R-:W-:Y:S02]  /*7e40*/  @!P0 LEA.HI.X.SX32 R12, R10, UR6, 0x1, P3 ;  /* 0x000000060a0c8c11 */ /* 0x000fe400098f0eff */
[----:B--2---:R-:W-:-:S04]  /*7e50*/  @!P0 LEA R14, P3, R13, c[0x0][0x2a0], 0x2 ;  /* 0x0000a8000d0e8a11 */ /* 0x004fc800078610ff */
[----:B------:R-:W-:Y:S02]  /*7e60*/  @!P0 LEA.HI.X R15, R13, c[0x0][0x2a4], R12, 0x2, P3 ;  /* 0x0000a9000d0f8a11 */ /* 0x000fe400018f140c */
[----:B------:R-:W-:-:S04]  /*7e70*/  SHF.R.S32.HI R13, RZ, 0x1f, R204 ;  /* 0x0000001fff0d7819 */ /* 0x000fc800000114cc */
[----:B------:R-:W-:-:S04]  /*7e80*/  LEA.HI R192, R13, R204, RZ, 0x3 ;  /* 0x000000cc0dc07211 */ /* 0x000fc800078f18ff */
[----:B------:R-:W-:-:S05]  /*7e90*/  LOP3.LUT R192, R192, 0xfffffff8, RZ, 0xc0, !PT ;  /* 0xfffffff8c0c07812 */ /* 0x000fca00078ec0ff */
[----:B-1----:R-:W-:-:S05]  /*7ea0*/  @!P2 IMAD.WIDE R20, R192, 0x2, R18 ;  /* 0x00000002c014a825 */ /* 0x002fca00078e0212 */
[----:B------:R1:W-:Y:S04]  /*7eb0*/  @!P2 LDGSTS.E.BYPASS.LTC128B.128 [R133+0x23100], [R20.64], !P4 ;  /* 0x231000001485afae */ /* 0x0003e8000e101d4a */
[----:B------:R-:W0:Y:S04]  /*7ec0*/  LDGDEPBAR ;  /* 0x00000000000079af */ /* 0x000e280000000000 */
        /* <DEDUP_REMOVED lines=8> */
[----:B------:R-:W-:-:S02]  /*7f50*/  ISETP.GE.AND P4, PT, R17, c[0x0][0x1d4], PT ;  /* 0x0000750011007a0c */ /* 0x000fc40003f86270 */
[----:B------:R-:W-:Y:S01]  /*7f60*/  IMAD.WIDE.U32 R18, R202, c[0x0][0x208], RZ ;  /* 0x00008200ca127a25 */ /* 0x000fe200078e00ff */
[----:B------:R-:W-:Y:S01]  /*7f70*/  SHF.R.S32.HI R10, RZ, 0x1f, R202 ;  /* 0x0000001fff0a7819 */ /* 0x000fe200000114ca */
[----:B------:R-:W-:Y:S01]  /*7f80*/  UIADD3 UR7, UR19, UR7, URZ ;  /* 0x0000000713077290 */ /* 0x000fe2000fffe03f */
[----:B------:R-:W-:Y:S01]  /*7f90*/  ISETP.GE.AND P6, PT, R204, c[0x0][0x1d4], PT ;  /* 0x00007500cc007a0c */ /* 0x000fe20003fc6270 */
[----:B------:R-:W-:Y:S01]  /*7fa0*/  ULDC.64 UR4, c[0x0][0x1e8] ;  /* 0x00007a0000047ab9 */ /* 0x000fe20000000a00 */
[----:B------:R-:W-:Y:S01]  /*7fb0*/  LOP3.LUT R84, R84, 0xfffffffe, RZ, 0xc0, !PT ;  /* 0xfffffffe54547812 */ /* 0x000fe200078ec0ff */
[----:B------:R-:W-:Y:S01]  /*7fc0*/  IMAD R13, R10, c[0x0][0x208], RZ ;  /* 0x000082000a0d7a24 */ /* 0x000fe200078e02ff */
[----:B------:R-:W-:Y:S01]  /*7fd0*/  UIMAD UR14, UR14, UR4, URZ ;  /* 0x000000040e0e72a4 */ /* 0x000fe2000f8e023f */
[----:B------:R-:W-:Y:S01]  /*7fe0*/  SHF.R.S32.HI R211, RZ, 0x1f, R214 ;  /* 0x0000001fffd37819 */ /* 0x000fe200000114d6 */
[----:B------:R-:W-:Y:S01]  /*7ff0*/  UIMAD.WIDE.U32 UR20, UR8, UR4, URZ ;  /* 0x00000004081472a5 */ /* 0x000fe2000f8e003f */
[----:B------:R-:W-:Y:S01]  /*8000*/  IMAD R22, R202, c[0x0][0x20c], R13 ;  /* 0x00008300ca167a24 */ /* 0x000fe200078e020d */
[----:B------:R-:W-:Y:S01]  /*8010*/  UIMAD UR14, UR8, UR5, UR14 ;  /* 0x00000005080e72a4 */ /* 0x000fe2000f8e020e */
[----:B------:R-:W-:-:S02]  /*8020*/  IADD3 R200, R133, 0x100, RZ ;  /* 0x0000010085c87810 */ /* 0x000fc40007ffe0ff */
[----:B------:R-:W-:Y:S01]  /*8030*/  IMAD.IADD R23, R19, 0x1, R22 ;  /* 0x0000000113177824 */ /* 0x000fe200078e0216 */
[----:B------:R-:W-:Y:S01]  /*8040*/  UIADD3 UR14, UR21, UR14, URZ ;  /* 0x0000000e150e7290 */ /* 0x000fe2000fffe03f */
[----:B------:R-:W-:Y:S01]  /*8050*/  IMAD.MOV.U32 R22, RZ, RZ, R18 ;  /* 0x000000ffff167224 */ /* 0x000fe200078e0012 */
[----:B------:R-:W-:Y:S01]  /*8060*/  @P6 LOP3.LUT R84, R84, 0x1, RZ, 0xfc, !PT ;  /* 0x0000000154546812 */ /* 0x000fe200078efcff */
[----:B--2---:R-:W-:Y:S01]  /*8070*/  IMAD R15, R10, c[0x0][0x1e0], RZ ;  /* 0x000078000a0f7a24 */ /* 0x004fe200078e02ff */
[----:B------:R-:W-:Y:S01]  /*8080*/  SHF.R.S32.HI R215, RZ, 0x1f, R210 ;  /* 0x0000001fffd77819 */ /* 0x000fe200000114d2 */
[----:B------:R-:W-:Y:S01]  /*8090*/  IMAD.WIDE.U32 R18, R202, c[0x0][0x1e0], RZ ;  /* 0x00007800ca127a25 */ /* 0x000fe200078e00ff */
[----:B------:R-:W-:-:S03]  /*80a0*/  SHF.R.S32.HI R213, RZ, 0x1f, R192 ;  /* 0x0000001fffd57819 */ /* 0x000fc600000114c0 */
[----:B------:R-:W-:-:S04]  /*80b0*/  IMAD R15, R202, c[0x0][0x1e4], R15 ;  /* 0x00007900ca0f7a24 */ /* 0x000fc800078e020f */
[----:B------:R-:W-:Y:S01]  /*80c0*/  IMAD.IADD R19, R19, 0x1, R15 ;  /* 0x0000000113137824 */ /* 0x000fe200078e020f */
[----:B---3--:R-:W-:Y:S01]  /*80d0*/  SHF.R.S32.HI R12, RZ, 0x1f, R201 ;  /* 0x0000001fff0c7819 */ /* 0x008fe200000114c9 */
[----:B------:R-:W-:-:S04]  /*80e0*/  IMAD.WIDE.U32 R22, R201, c[0x0][0x218], R22 ;  /* 0x00008600c9167a25 */ /* 0x000fc800078e0016 */
[----:B-1----:R-:W-:Y:S01]  /*80f0*/  IMAD R20, R12, c[0x0][0x218], RZ ;  /* 0x000086000c147a24 */ /* 0x002fe200078e02ff */
        /* <DEDUP_REMOVED lines=14> */
[----:B------:R-:W2:Y:S03]  /*81e0*/  SHFL.IDX PT, R16, R20, RZ, 0x181f ;  /* 0x00181fff14107589 */ /* 0x000ea600000e0000 */
[----:B------:R-:W-:Y:S01]  /*81f0*/  LEA.HI.X R10, R10, c[0x0][0x1cc], R19, 0x1, P0 ;  /* 0x000073000a0a7a11 */ /* 0x000fe200000f0c13 */
[----:B------:R3:W4:Y:S04]  /*8200*/  SHFL.IDX PT, R14, R20, 0x1, 0x181f ;  /* 0x00381f00140e7f89 */ /* 0x00072800000e0000 */
[----:B------:R-:W-:Y:S04]  /*8210*/  SHFL.IDX PT, R18, R12, RZ, 0x181f ;  /* 0x00181fff0c127589 */ /* 0x000fe800000e0000 */
[----:B------:R-:W4:Y:S01]  /*8220*/  SHFL.IDX PT, R19, R10, RZ, 0x181f ;  /* 0x00181fff0a137589 */ /* 0x000f2200000e0000 */
[----:B-1----:R-:W-:-:S03]  /*8230*/  IADD3 R28, P3, R15, R24, RZ ;  /* 0x000000180f1c7210 */ /* 0x002fc60007f7e0ff */
[----:B------:R-:W-:Y:S04]  /*8240*/  SHFL.IDX PT, R34, R12, 0x1, 0x181f ;  /* 0x00381f000c227f89 */ /* 0x000fe800000e0000 */
[----:B------:R-:W1:Y:S01]  /*8250*/  SHFL.IDX PT, R35, R10, 0x1, 0x181f ;  /* 0x00381f000a237f89 */ /* 0x000e6200000e0000 */
        /* <DEDUP_REMOVED lines=12> */
[----:B------:R-:W-:Y:S01]  /*8320*/  IMAD.X R23, R23, 0x1, R14, P2 ;  /* 0x0000000117177824 */ /* 0x000fe200010e060e */
[----:B------:R-:W-:-:S03]  /*8330*/  ISETP.GE.AND P2, PT, R17, c[0x0][0x1d4], PT ;  /* 0x0000750011007a0c */ /* 0x000fc60003f46270 */
[----:B------:R-:W-:-:S04]  /*8340*/  @P0 IMAD.WIDE R32, R214, 0x2, R18 ;  /* 0x00000002d6200825 */ /* 0x000fc800078e0212 */
[--C-:B------:R-:W-:Y:S01]  /*8350*/  @P0 IMAD.WIDE R14, R210, 0x2, R18.reuse ;  /* 0x00000002d20e0825 */ /* 0x100fe200078e0212 */
[----:B------:R2:W-:Y:S03]  /*8360*/  @P0 LDGSTS.E.BYPASS.LTC128B.128 [R133+0xc100], [R32.64], !P5 ;  /* 0x0c10000020850fae */ /* 0x0005e6000e901d4a */
[----:B------:R-:W-:Y:S01]  /*8370*/  @P0 IMAD.WIDE R18, R192, 0x2, R18 ;  /* 0x00000002c0120825 */ /* 0x000fe200078e0212 */
[----:B------:R2:W-:Y:S04]  /*8380*/  @P0 LDGSTS.E.BYPASS.LTC128B.128 [R133+0xe100], [R14.64], !P4 ;  /* 0x0e1000000e850fae */ /* 0x0005e8000e101d4a */
[----:B------:R2:W-:Y:S01]  /*8390*/  @P0 LDGSTS.E.BYPASS.LTC128B.128 [R133+0x10100], [R18.64], !P6 ;  /* 0x1010000012850fae */ /* 0x0005e2000f101d4a */
[----:B------:R-:W-:-:S13]  /*83a0*/  ISETP.GT.AND P0, PT, R11, 0x20, PT ;  /* 0x000000200b00780c */ /* 0x000fda0003f04270 */
[----:B-1----:R-:W-:-:S04]  /*83b0*/  @P0 IMAD.WIDE R38, R214, 0x2, R34 ;  /* 0x00000002d6260825 */ /* 0x002fc800078e0222 */
[--C-:B------:R-:W-:Y:S01]  /*83c0*/  @P0 IMAD.WIDE R36, R210, 0x2, R34.reuse ;  /* 0x00000002d2240825 */ /* 0x100fe200078e0222 */
[----:B------:R2:W-:Y:S03]  /*83d0*/  @P0 LDGSTS.E.BYPASS.LTC128B.128 [R133+0xd100], [R38.64], !P5 ;  /* 0x0d10000026850fae */ /* 0x0005e6000e901d4a */
[----:B------:R-:W-:Y:S01]  /*83e0*/  @P0 IMAD.WIDE R34, R192, 0x2, R34 ;  /* 0x00000002c0220825 */ /* 0x000fe200078e0222 */
[----:B------:R2:W-:Y:S04]  /*83f0*/  @P0 LDGSTS.E.BYPASS.LTC128B.128 [R133+0xf100], [R36.64], !P4 ;  /* 0x0f10000024850fae */ /* 0x0005e8000e101d4a */
[----:B------:R2:W-:Y:S01]  /*8400*/  @P0 LDGSTS.E.BYPASS.LTC128B.128 [R133+0x11100], [R34.64], !P6 ;  /* 0x1110000022850fae */ /* 0x0005e2000f101d4a */
[----:B------:R-:W-:-:S02]  /*8410*/  ISETP.LT.OR P0, PT, R11, 0x1, P3 ;  /* 0x000000010b00780c */ /* 0x000fc40001f01670 */
[C---:B------:R-:W-:Y:S01]  /*8420*/  ISETP.LT.OR P3, PT, R11.reuse, 0x21, P3 ;  /* 0x000000210b00780c */ /* 0x040fe20001f61670 */
[----:B------:R-:W0:Y:S10]  /*8430*/  LDGDEPBAR ;  /* 0x00000000000079af */ /* 0x000e340000000000 */
[----:B------:R2:W-:Y:S01]  /*8440*/  LDGSTS.E.BYPASS.LTC128B.128 [R133+0x100], [R20.64], !P0 ;  /* 0x0010000014857fae */ /* 0x0005e2000c101d4a */
[----:B------:R-:W-:-:S02]  /*8450*/  ISETP.LT.OR P0, PT, R11, 0x1, P2 ;  /* 0x000000010b00780c */ /* 0x000fc40001701670 */
[----:B------:R-:W-:-:S11]  /*8460*/  ISETP.LT.OR P2, PT, R11, 0x21, P2 ;  /* 0x000000210b00780c */ /* 0x000fd60001741670 */
[----:B------:R2:W-:Y:S01]  /*8470*/  LDGSTS.E.BYPASS.LTC128B.128 [R133+0x2100], [R28.64], !P0 ;  /* 0x021000001c857fae */ /* 0x0005e2000c101d4a */
[----:B------:R-:W-:-:S04]  /*8480*/  ISETP.GE.AND P0, PT, R204, c[0x0][0x1d4], PT ;  /* 0x00007500cc007a0c */ /* 0x000fc80003f06270 */
[C---:B------:R-:W-:Y:S02]  /*8490*/  ISETP.LT.OR P6, PT, R11.reuse, 0x1, P0 ;  /* 0x000000010b00780c */ /* 0x040fe400007c1670 */
[----:B------:R-:W-:-:S11]  /*84a0*/  ISETP.LT.OR P0, PT, R11, 0x21, P0 ;  /* 0x000000210b00780c */ /* 0x000fd60000701670 */
[----:B------:R2:W-:Y:S01]  /*84b0*/  LDGSTS.E.BYPASS.LTC128B.128 [R133+0x4100], [R30.64], !P6 ;  /* 0x041000001e857fae */ /* 0x0005e2000f101d4a */
[----:B------:R-:W-:-:S03]  /*84c0*/  ISETP.GE.AND P6, PT, R204, c[0x0][0x1d4], PT ;  /* 0x00007500cc007a0c */ /* 0x000fc60003fc6270 */
[----:B------:R2:W-:Y:S01]  /*84d0*/  LDGSTS.E.BYPASS.LTC128B.128 [R133+0x1100], [R26.64], !P3 ;  /* 0x011000001a857fae */ /* 0x0005e2000d901d4a */
[----:B------:R-:W-:Y:S02]  /*84e0*/  SEL R212, RZ, 0x10, P6 ;  /* 0x00000010ffd47807 */ /* 0x000fe40003000000 */
[----:B------:R-:W-:Y:S01]  /*84f0*/  ISETP.GT.AND P6, PT, R9, R198, PT ;  /* 0x000000c60900720c */ /* 0x000fe20003fc4270 */
[----:B------:R2:W-:Y:S01]  /*8500*/  LDGSTS.E.BYPASS.LTC128B.128 [R133+0x3100], [R24.64], !P2 ;  /* 0x0310000018857fae */ /* 0x0005e2000d101d4a */
[----:B------:R-:W-:-:S03]  /*8510*/  ISETP.GT.AND P3, PT, R205, 0x3f, PT ;  /* 0x0000003fcd00780c */ /* 0x000fc60003f64270 */
[----:B------:R2:W-:Y:S04]  /*8520*/  LDGSTS.E.BYPASS.LTC128B.128 [R133+0x5100], [R22.64], !P0 ;  /* 0x0510000016857fae */ /* 0x0005e8000c101d4a */
[----:B------:R-:W0:Y:S04]  /*8530*/  LDGDEPBAR ;  /* 0x00000000000079af */ /* 0x000e280000000000 */
        /* <DEDUP_REMOVED lines=12> */
[----:B------:R-:W3:Y:S01]  /*8600*/  @!P3 LDG.E R201, [R10.64] ;  /* 0x0000000a0ac9b981 */ /* 0x000ee2000c1e1900 */
[----:B------:R-:W-:Y:S01]  /*8610*/  IMAD.MOV R9, RZ, RZ, -R9 ;  /* 0x000000ffff097224 */ /* 0x000fe200078e0a09 */
[----:B------:R-:W-:Y:S02]  /*8620*/  SHF.L.U64.HI R16, R214, 0x1, R211 ;  /* 0x00000001d6107819 */ /* 0x000fe400000102d3 */
[----:B--2---:R-:W-:Y:S01]  /*8630*/  IADD3 R20, -R212, 0x10, RZ ;  /* 0x00000010d4147810 */ /* 0x004fe20007ffe1ff */
        /* <DEDUP_REMOVED lines=8> */
[----:B---3--:R-:W-:-:S03]  /*86c0*/  SHF.R.S32.HI R12, RZ, 0x1f, R201 ;  /* 0x0000001fff0c7819 */ /* 0x008fc600000114c9 */
        /* <DEDUP_REMOVED lines=27> */
[----:B---3--:R-:W-:Y:S02]  /*8880*/  IADD3 R26, P0, R18, R15, RZ ;  /* 0x0000000f121a7210 */ /* 0x008fe40007f1e0ff */
[----:B------:R-:W-:-:S03]  /*8890*/  ISETP.GE.AND P2, PT, R204, c[0x0][0x1d4], PT ;  /* 0x00007500cc007a0c */ /* 0x000fc60003f46270 */
        /* <DEDUP_REMOVED lines=14> */
.L_x_1111:
[----:B------:R-:W-:Y:S01]  /*8980*/  ISETP.LT.AND P0, PT, RZ, c[0x0][0x27c], PT ;  /* 0x00009f00ff007a0c */ /* 0x000fe20003f01270 */
[----:B------:R-:W0:-:S12]  /*8990*/  LDGDEPBAR ;  /* 0x00000000000079af */ /* 0x000e180000000000 */
[----:B------:R-:W-:Y:S05]  /*89a0*/  @P0 BRA `(.L_x_1112) ;  /* 0x0000002000000947 */ /* 0x000fea0003800000 */
[----:B------:R-:W-:-:S04]  /*89b0*/  DEPBAR.LE SB0, 0x3 ;  /* 0x000080c00000791a */ /* 0x000fc80000000000 */
[----:B------:R-:W-:Y:S05]  /*89c0*/  BRA `(.L_x_1113) ;  /* 0x00006e6000007947 */ /* 0x000fea0003800000 */
.L_x_1112:
[----:B------:R-:W-:Y:S01]  /*89d0*/  ULDC.U8 UR4, c[0x0][0x298] ;  /* 0x0000a60000047ab9 */ /* 0x000fe20000000000 */
[----:B-----5:R-:W-:Y:S01]  /*89e0*/  SHF.R.S32.HI R10, RZ, 0x1f, R83 ;  /* 0x0000001fff0a7819 */ /* 0x020fe20000011453 */
[----:B------:R-:W-:Y:S01]  /*89f0*/  IMAD.WIDE.U32 R16, R83, c[0x0][0x280], RZ ;  /* 0x0000a00053107a25 */ /* 0x000fe200078e00ff */
[----:B------:R-:W-:Y:S01]  /*8a00*/  ISETP.NE.AND P0, PT, RZ, UR4, PT ;  /* 0x00000004ff007c0c */ /* 0x000fe2000bf05270 */
[----:B------:R-:W-:Y:S01]  /*8a10*/  BSSY B2, `(.L_x_1113) ;  /* 0x00006e1000027945 */ /* 0x000fe20003800000 */
[-C--:B------:R-:W-:Y:S01]  /*8a20*/  LEA.HI R78, R45, R82.reuse, RZ, 0x2 ;  /* 0x000000522d4e7211 */ /* 0x080fe200078f10ff */
[C---:B-1----:R-:W-:Y:S02]  /*8a30*/  IMAD R12, R10.reuse, c[0x0][0x280], RZ ;  /* 0x0000a0000a0c7a24 */ /* 0x042fe400078e02ff */
[----:B------:R-:W-:Y:S01]  /*8a40*/  IMAD R10, R10, c[0x0][0x290], RZ ;  /* 0x0000a4000a0a7a24 */ /* 0x000fe200078e02ff */
[----:B------:R-:W-:Y:S01]  /*8a50*/  LOP3.LUT R9, R78, 0xfffffffc, RZ, 0xc0, !PT ;  /* 0xfffffffc4e097812 */ /* 0x000fe200078ec0ff */
[C---:B--2---:R-:W-:Y:S01]  /*8a60*/  IMAD R19, R83.reuse, c[0x0][0x284], R12 ;  /* 0x0000a10053137a24 */ /* 0x044fe200078e020c */
        /* <DEDUP_REMOVED lines=12> */
[----:B------:R-:W-:Y:S01]  /*8b30*/  BSSY B0, `(.L_x_1115) ;  /* 0x0000067000007945 */ /* 0x000fe20003800000 */
[----:B------:R-:W-:Y:S01]  /*8b40*/  IMAD.MOV.U32 R14, RZ, RZ, R12 ;  /* 0x000000ffff0e7224 */ /* 0x000fe200078e000c */
        /* <DEDUP_REMOVED lines=10> */
[----:B------:R-:W-:Y:S01]  /*8bf0*/  PLOP3.LUT P0, PT, PT, PT, UP2, 0x80, 0x0 ;  /* 0x000000000000781c */ /* 0x000fe20003f0f028 */
[----:B------:R-:W-:Y:S01]  /*8c00*/  CS2R R86, SRZ ;  /* 0x0000000000567805 */ /* 0x000fe2000001ff00 */
[----:B------:R-:W-:Y:S01]  /*8c10*/  CS2R R96, SRZ ;  /* 0x0000000000607805 */ /* 0x000fe2000001ff00 */
[----:B------:R-:W-:-:S10]  /*8c20*/  CS2R R80, SRZ ;  /* 0x0000000000507805 */ /* 0x000fd4000001ff00 */
[----:B------:R-:W-:-:S04]  /*8c30*/  @P0 SHF.R.U32.HI R10, RZ, c[0x0][0x2cc], R11 ;  /* 0x0000b300ff0a0a19 */ /* 0x000fc8000001160b */
[----:B------:R-:W-:Y:S01]  /*8c40*/  SHF.R.S32.HI R11, RZ, 0x1f, R10 ;  /* 0x0000001fff0b7819 */ /* 0x000fe2000001140a */
[----:B------:R-:W-:-:S04]  /*8c50*/  IMAD.WIDE.U32 R18, R10, c[0x0][0x280], R18 ;  /* 0x0000a0000a127a25 */ /* 0x000fc800078e0012 */
[C---:B------:R-:W-:Y:S01]  /*8c60*/  IMAD R13, R11.reuse, c[0x0][0x280], RZ ;  /* 0x0000a0000b0d7a24 */ /* 0x040fe200078e02ff */
[----:B------:R-:W-:Y:S01]  /*8c70*/  LEA R20, P0, R18, c[0x0][0x270], 0x1 ;  /* 0x00009c0012147a11 */ /* 0x000fe200078008ff */
[----:B------:R-:W-:Y:S02]  /*8c80*/  IMAD R11, R11, c[0x0][0x290], RZ ;  /* 0x0000a4000b0b7a24 */ /* 0x000fe400078e02ff */
[C---:B------:R-:W-:Y:S02]  /*8c90*/  IMAD R13, R10.reuse, c[0x0][0x284], R13 ;  /* 0x0000a1000a0d7a24 */ /* 0x040fe400078e020d */
[----:B------:R-:W-:Y:S01]  /*8ca0*/  IMAD.WIDE.U32 R14, R10, c[0x0][0x290], R14 ;  /* 0x0000a4000a0e7a25 */ /* 0x000fe200078e000e */
[----:B------:R1:W2:Y:S03]  /*8cb0*/  SHFL.IDX PT, R26, R20, RZ, 0x1c1f ;  /* 0x001c1fff141a7589 */ /* 0x0002a600000e0000 */
[----:B------:R-:W-:-:S02]  /*8cc0*/  IMAD.IADD R22, R19, 0x1, R13 ;  /* 0x0000000113167824 */ /* 0x000fc400078e020d */
[----:B------:R-:W-:-:S03]  /*8cd0*/  IMAD R11, R10, c[0x0][0x294], R11 ;  /* 0x0000a5000a0b7a24 */ /* 0x000fc600078e020b */
[----:B------:R-:W-:Y:S02]  /*8ce0*/  LEA.HI.X R22, R18, c[0x0][0x274], R22, 0x1, P0 ;  /* 0x00009d0012167a11 */ /* 0x000fe400000f0c16 */
[----:B------:R-:W-:Y:S01]  /*8cf0*/  IADD3 R17, R15, R11, RZ ;  /* 0x0000000b0f117210 */ /* 0x000fe20007ffe0ff */
[----:B------:R-:W-:Y:S01]  /*8d00*/  CS2R R18, SRZ ;  /* 0x0000000000127805 */ /* 0x000fe2000001ff00 */
[C---:B------:R-:W-:Y:S01]  /*8d10*/  LEA R12, P0, R14.reuse, c[0x0][0x288], 0x1 ;  /* 0x0000a2000e0c7a11 */ /* 0x040fe200078008ff */
[----:B------:R1:W3:Y:S01]  /*8d20*/  SHFL.IDX PT, R27, R22, RZ, 0x1c1f ;  /* 0x001c1fff161b7589 */ /* 0x0002e200000e0000 */
[----:B------:R-:W-:Y:S02]  /*8d30*/  LEA.HI R15, R45, R82, RZ, 0x2 ;  /* 0x000000522d0f7211 */ /* 0x000fe400078f10ff */
[----:B------:R-:W-:Y:S01]  /*8d40*/  LEA.HI.X R17, R14, c[0x0][0x28c], R17, 0x1, P0 ;  /* 0x0000a3000e117a11 */ /* 0x000fe200000f0c11 */
[----:B------:R1:W4:Y:S01]  /*8d50*/  SHFL.IDX PT, R24, R12, RZ, 0x1c1f ;  /* 0x001c1fff0c187589 */ /* 0x00032200000e0000 */
[----:B------:R-:W-:-:S02]  /*8d60*/  ISETP.GE.AND P0, PT, R9, R8, PT ;  /* 0x000000080900720c */ /* 0x000fc40003f06270 */
[----:B------:R-:W-:Y:S01]  /*8d70*/  LOP3.LUT R15, R15, 0xfffffffc, RZ, 0xc0, !PT ;  /* 0xfffffffc0f0f7812 */ /* 0x000fe200078ec0ff */
[----:B------:R1:W1:Y:S04]  /*8d80*/  SHFL.IDX PT, R25, R17, RZ, 0x1c1f ;  /* 0x001c1fff11197589 */ /* 0x00026800000e0000 */
[----:B------:R-:W-:-:S05]  /*8d90*/  IMAD.IADD R15, R82, 0x1, -R15 ;  /* 0x00000001520f7824 */ /* 0x000fca00078e0a0f */
[----:B------:R-:W-:Y:S01]  /*8da0*/  SHF.L.U32 R15, R15, 0x2, RZ ;  /* 0x000000020f0f7819 */ /* 0x000fe200000006ff */
[----:B------:R-:W-:Y:S05]  /*8db0*/  @P0 BRA `(.L_x_1116) ;  /* 0x000003e000000947 */ /* 0x000fea0003800000 */
[C---:B--2---:R-:W-:Y:S01]  /*8dc0*/  ISETP.GE.AND P0, PT, R15.reuse, c[0x0][0x27c], PT ;  /* 0x00009f000f007a0c */ /* 0x044fe20003f06270 */
[----:B------:R-:W-:Y:S01]  /*8dd0*/  CS2R R84, SRZ ;  /* 0x0000000000547805 */ /* 0x000fe2000001ff00 */
[----:B------:R-:W-:Y:S01]  /*8de0*/  CS2R R80, SRZ ;  /* 0x0000000000507805 */ /* 0x000fe2000001ff00 */
[----:B------:R-:W-:-:S10]  /*8df0*/  IADD3 R10, R15, 0x10, RZ ;  /* 0x000000100f0a7810 */ /* 0x000fd40007ffe0ff */
[----:B---3--:R-:W-:-:S04]  /*8e00*/  @!P0 IMAD.WIDE R30, R15, 0x2, R26 ;  /* 0x000000020f1e8825 */ /* 0x008fc800078e021a */
[----:B-1--4-:R-:W-:Y:S01]  /*8e10*/  @!P0 IMAD.WIDE R28, R15, 0x2, R24 ;  /* 0x000000020f1c8825 */ /* 0x012fe200078e0218 */
        /* <DEDUP_REMOVED lines=20> */
[----:B--2---:R-:W-:-:S04]  /*8f60*/  @!P0 IMAD.WIDE R28, R11, 0x2, R26 ;  /* 0x000000020b1c8825 */ /* 0x004fc800078e021a */
[----:B-1----:R-:W-:Y:S01]  /*8f70*/  @!P0 IMAD.WIDE R30, R11, 0x2, R24 ;  /* 0x000000020b1e8825 */ /* 0x002fe200078e0218 */
        /* <DEDUP_REMOVED lines=9> */
[----:B---3--:R-:W-:-:S04]  /*9010*/  @!P0 IMAD.WIDE R32, R11, 0x2, R26 ;  /* 0x000000020b208825 */ /* 0x008fc800078e021a */
[----:B----4-:R-:W-:Y:S01]  /*9020*/  @!P0 IMAD.WIDE R34, R11, 0x2, R24 ;  /* 0x000000020b228825 */ /* 0x010fe200078e0218 */
[----:B------:R3:W5:Y:S04]  /*9030*/  @!P0 LD.E.64 R74, [R32.64] ;  /* 0x0000000a204a8980 */ /* 0x000768000c101b00 */
[----:B------:R3:W5:Y:S01]  /*9040*/  @!P0 LD.E.64 R72, [R34.64] ;  /* 0x0000000a22488980 */ /* 0x000762000c101b00 */
[----:B------:R-:W-:Y:S01]  /*9050*/  ISETP.GE.AND P0, PT, R10, c[0x0][0x27c], PT ;  /* 0x00009f000a007a0c */ /* 0x000fe20003f06270 */
[----:B------:R-:W-:Y:S01]  /*9060*/  CS2R R68, SRZ ;  /* 0x0000000000447805 */ /* 0x000fe2000001ff00 */
[----:B------:R-:W-:-:S11]  /*9070*/  CS2R R64, SRZ ;  /* 0x0000000000407805 */ /* 0x000fd6000001ff00 */
[----:B------:R-:W-:-:S04]  /*9080*/  @!P0 SHF.R.S32.HI R11, RZ, 0x1f, R10 ;  /* 0x0000001fff0b8819 */ /* 0x000fc8000001140a */
[----:B------:R-:W-:-:S04]  /*9090*/  @!P0 LEA.HI R10, R11, R10, RZ, 0x2 ;  /* 0x0000000a0b0a8211 */ /* 0x000fc800078f10ff */
[----:B------:R-:W-:-:S05]  /*90a0*/  @!P0 LOP3.LUT R10, R10, 0xfffffffc, RZ, 0xc0, !PT ;  /* 0xfffffffc0a0a8812 */ /* 0x000fca00078ec0ff */
[----:B-1----:R-:W-:-:S04]  /*90b0*/  @!P0 IMAD.WIDE R28, R10, 0x2, R26 ;  /* 0x000000020a1c8825 */ /* 0x002fc800078e021a */
[----:B--2---:R-:W-:Y:S01]  /*90c0*/  @!P0 IMAD.WIDE R30, R10, 0x2, R24 ;  /* 0x000000020a1e8825 */ /* 0x004fe200078e0218 */
[----:B------:R-:W-:Y:S01]  /*90d0*/  IADD3 R10, R15, 0x50, RZ ;  /* 0x000000500f0a7810 */ /* 0x000fe20007ffe0ff */
        /* <DEDUP_REMOVED lines=12> */
.L_x_1116:
[----:B--2---:R-:W-:Y:S05]  /*91a0*/  BSYNC B0 ;  /* 0x0000000000007941 */ /* 0x004fea0003800000 */
.L_x_1115:
[----:B---3-5:R-:W-:Y:S01]  /*91b0*/  IMAD.MOV.U32 R11, RZ, RZ, R60 ;  /* 0x000000ffff0b7224 */ /* 0x028fe200078e003c */
[----:B------:R-:W-:Y:S01]  /*91c0*/  IADD3 R9, R9, 0x40, RZ ;  /* 0x0000004009097810 */ /* 0x000fe20007ffe0ff */
[----:B------:R-:W-:Y:S01]  /*91d0*/  IMAD.MOV.U32 R10, RZ, RZ, R61 ;  /* 0x000000ffff0a7224 */ /* 0x000fe200078e003d */
[----:B------:R-:W2:Y:S01]  /*91e0*/  SHFL.IDX PT, R21, R22, 0x1, 0x1c1f ;  /* 0x003c1f0016157f89 */ /* 0x000ea200000e0000 */
[----:B------:R-:W-:Y:S01]  /*91f0*/  IMAD.MOV.U32 R14, RZ, RZ, R68 ;  /* 0x000000ffff0e7224 */ /* 0x000fe200078e0044 */
[----:B------:R-:W-:Y:S01]  /*9200*/  ISETP.GE.AND P0, PT, R9, R8, PT ;  /* 0x000000080900720c */ /* 0x000fe20003f06270 */
        /* <DEDUP_REMOVED lines=9> */
[----:B------:R-:W-:Y:S01]  /*92a0*/  MOV R11, R100 ;  /* 0x00000064000b7202 */ /* 0x000fe20000000f00 */
[----:B------:R-:W-:Y:S01]  /*92b0*/  IMAD.MOV.U32 R13, RZ, RZ, R89 ;  /* 0x000000ffff0d7224 */ /* 0x000fe200078e0059 */
[----:B-1----:R-:W1:Y:S01]  /*92c0*/  SHFL.IDX PT, R20, R20, 0x1, 0x1c1f ;  /* 0x003c1f0014147f89 */ /* 0x002e6200000e0000 */
[----:B------:R-:W-:Y:S01]  /*92d0*/  BSSY B0, `(.L_x_1117) ;  /* 0x0000063000007945 */ /* 0x000fe20003800000 */
[----:B------:R-:W-:Y:S01]  /*92e0*/  PRMT R71, R10, 0x5410, R11 ;  /* 0x000054100a477816 */ /* 0x000fe2000000000b */
[----:B------:R-:W-:Y:S01]  /*92f0*/  IMAD.MOV.U32 R10, RZ, RZ, R59 ;  /* 0x000000ffff0a7224 */ /* 0x000fe200078e003b */
[----:B------:R-:W-:Y:S01]  /*9300*/  MOV R11, R58 ;  /* 0x0000003a000b7202 */ /* 0x000fe20000000f00 */
[----:B------:R-:W3:Y:S01]  /*9310*/  SHFL.IDX PT, R12, R12, 0x1, 0x1c1f ;  /* 0x003c1f000c0c7f89 */ /* 0x000ee200000e0000 */
[----:B------:R-:W-:Y:S01]  /*9320*/  PRMT R67, R13, 0x5410, R14 ;  /* 0x000054100d437816 */ /* 0x000fe2000000000e */
[----:B------:R-:W-:Y:S01]  /*9330*/  IMAD.MOV.U32 R14, RZ, RZ, R84 ;  /* 0x000000ffff0e7224 */ /* 0x000fe200078e0054 */
[----:B------:R-:W-:Y:S01]  /*9340*/  PRMT R48, R10, 0x5410, R11 ;  /* 0x000054100a307816 */ /* 0x000fe2000000000b */
[----:B------:R-:W-:Y:S01]  /*9350*/  IMAD.MOV.U32 R13, RZ, RZ, R85 ;  /* 0x000000ffff0d7224 */ /* 0x000fe200078e0055 */
[----:B------:R-:W-:Y:S01]  /*9360*/  MOV R11, R72 ;  /* 0x00000048000b7202 */ /* 0x000fe20000000f00 */
        /* <DEDUP_REMOVED lines=16> */
[----:B------:R4:W1:Y:S01]  /*9470*/  SHFL.IDX PT, R13, R17, 0x1, 0x1c1f ;  /* 0x003c1f00110d7f89 */ /* 0x00086200000e0000 */
[----:B------:R-:W-:Y:S01]  /*9480*/  PRMT R70, R14, 0x5410, R16 ;  /* 0x000054100e467816 */ /* 0x000fe20000000010 */
[----:B------:R-:W-:Y:S01]  /*9490*/  CS2R R56, SRZ ;  /* 0x0000000000387805 */ /* 0x000fe2000001ff00 */
[----:B------:R-:W-:Y:S01]  /*94a0*/  PRMT R76, R10, 0x5410, R11 ;  /* 0x000054100a4c7816 */ /* 0x000fe2000000000b */
[----:B----4-:R-:W-:Y:S01]  /*94b0*/  CS2R R24, SRZ ;  /* 0x0000000000187805 */ /* 0x010fe2000001ff00 */
[----:B------:R-:W-:Y:S01]  /*94c0*/  CS2R R30, SRZ ;  /* 0x00000000001e7805 */ /* 0x000fe2000001ff00 */
[----:B------:R-:W-:Y:S01]  /*94d0*/  CS2R R36, SRZ ;  /* 0x0000000000247805 */ /* 0x000fe2000001ff00 */
[----:B------:R-:W-:Y:S01]  /*94e0*/  CS2R R42, SRZ ;  /* 0x00000000002a7805 */ /* 0x000fe2000001ff00 */
[----:B------:R-:W-:Y:S01]  /*94f0*/  CS2R R54, SRZ ;  /* 0x0000000000367805 */ /* 0x000fe2000001ff00 */
[----:B------:R-:W-:Y:S01]  /*9500*/  CS2R R16, SRZ ;  /* 0x0000000000107805 */ /* 0x000fe2000001ff00 */
[----:B------:R-:W-:Y:S05]  /*9510*/  @P0 BRA `(.L_x_1118) ;  /* 0x000003e000000947 */ /* 0x000fea0003800000 */
[C---:B-123--:R-:W-:Y:S01]  /*9520*/  ISETP.GE.AND P0, PT, R15.reuse, c[0x0][0x27c], PT ;  /* 0x00009f000f007a0c */ /* 0x04efe20003f06270 */
        /* <DEDUP_REMOVED lines=52> */
[----:B----4-:R-:W-:Y:S01]  /*9870*/  CS2R R18, SRZ ;  /* 0x0000000000127805 */ /* 0x010fe2000001ff00 */
[----:B---3--:R-:W-:-:S11]  /*9880*/  CS2R R16, SRZ ;  /* 0x0000000000107805 */ /* 0x008fd6000001ff00 */
[----:B------:R-:W-:-:S04]  /*9890*/  @!P0 SHF.R.S32.HI R9, RZ, 0x1f, R10 ;  /* 0x0000001fff098819 */ /* 0x000fc8000001140a */
[----:B------:R-:W-:-:S04]  /*98a0*/  @!P0 LEA.HI R9, R9, R10, RZ, 0x2 ;  /* 0x0000000a09098211 */ /* 0x000fc800078f10ff */
[----:B------:R-:W-:-:S05]  /*98b0*/  @!P0 LOP3.LUT R9, R9, 0xfffffffc, RZ, 0xc0, !PT ;  /* 0xfffffffc09098812 */ /* 0x000fca00078ec0ff */
[----:B------:R-:W-:-:S04]  /*98c0*/  @!P0 IMAD.WIDE R20, R9, 0x2, R20 ;  /* 0x0000000209148825 */ /* 0x000fc800078e0214 */
[----:B------:R-:W-:Y:S01]  /*98d0*/  @!P0 IMAD.WIDE R12, R9, 0x2, R12 ;  /* 0x00000002090c8825 */ /* 0x000fe200078e020c */
[----:B------:R1:W5:Y:S04]  /*98e0*/  @!P0 LD.E.64 R18, [R20.64] ;  /* 0x0000000a14128980 */ /* 0x000368000c101b00 */
[----:B------:R1:W5:Y:S02]  /*98f0*/  @!P0 LD.E.64 R16, [R12.64] ;  /* 0x0000000a0c108980 */ /* 0x000364000c101b00 */
.L_x_1118:
[----:B-123--:R-:W-:Y:S05]  /*9900*/  BSYNC B0 ;  /* 0x0000000000007941 */ /* 0x00efea0003800000 */
.L_x_1117:
[----:B------:R-:W-:Y:S01]  /*9910*/  SHF.R.S32.HI R9, RZ, 0x1f, R78 ;  /* 0x0000001fff097819 */ /* 0x000fe2000001144e */
[----:B-----5:R-:W-:Y:S01]  /*9920*/  IMAD.MOV.U32 R13, RZ, RZ, R19 ;  /* 0x000000ffff0d7224 */ /* 0x020fe200078e0013 */
[----:B------:R-:W-:Y:S01]  /*9930*/  IADD3 R49, R8, -UR15, RZ ;  /* 0x8000000f08317c10 */ /* 0x000fe2000fffe0ff */
[----:B------:R-:W-:Y:S01]  /*9940*/  IMAD.MOV.U32 R11, RZ, RZ, R26 ;  /* 0x000000ffff0b7224 */ /* 0x000fe200078e001a */
[----:B------:R-:W-:Y:S01]  /*9950*/  LEA.HI R9, R9, R78, RZ, 0x3 ;  /* 0x0000004e09097211 */ /* 0x000fe200078f18ff */
[----:B------:R-:W-:Y:S01]  /*9960*/  IMAD.MOV.U32 R21, RZ, RZ, R17 ;  /* 0x000000ffff157224 */ /* 0x000fe200078e0011 */
[----:B------:R-:W-:Y:S01]  /*9970*/  IMNMX R49, R49, 0x80, PT ;  /* 0x0000008031317817 */ /* 0x000fe20003800200 */
[----:B------:R-:W-:Y:S01]  /*9980*/  IMAD.MOV.U32 R29, RZ, RZ, R31 ;  /* 0x000000ffff1d7224 */ /* 0x000fe200078e001f */
[----:B------:R-:W-:Y:S01]  /*9990*/  LOP3.LUT R9, R9, 0xfffffff8, RZ, 0xc0, !PT ;  /* 0xfffffff809097812 */ /* 0x000fe200078ec0ff */
[----:B------:R-:W-:Y:S01]  /*99a0*/  IMAD.MOV.U32 R8, RZ, RZ, R55 ;  /* 0x000000ffff087224 */ /* 0x000fe200078e0037 */
[----:B------:R-:W-:-:S04]  /*99b0*/  DEPBAR.LE SB0, 0x3 ;  /* 0x000080c00000791a */ /* 0x000fc80000000000 */
[----:B------:R-:W-:Y:S01]  /*99c0*/  IMAD.IADD R9, R78, 0x1, -R9 ;  /* 0x000000014e097824 */ /* 0x000fe200078e0a09 */
[----:B------:R-:W-:Y:S03]  /*99d0*/  BSSY B1, `(.L_x_1119) ;  /* 0x000014a000017945 */ /* 0x000fe60003800000 */
[C---:B------:R-:W-:Y:S01]  /*99e0*/  IMAD.SHL.U32 R10, R9.reuse, 0x40, RZ ;  /* 0x00000040090a7824 */ /* 0x040fe200078e00ff */
[----:B------:R-:W-:Y:S01]  /*99f0*/  BAR.SYNC.DEFER_BLOCKING 0x0 ;  /* 0x0000000000007b1d */ /* 0x000fe20000010000 */
[----:B------:R-:W-:Y:S01]  /*9a00*/  LOP3.LUT P0, RZ, R9, 0x4, RZ, 0xc0, !PT ;  /* 0x0000000409ff7812 */ /* 0x000fe2000780c0ff */
[----:B------:R-:W-:Y:S02]  /*9a10*/  IMAD.MOV.U32 R9, RZ, RZ, R18 ;  /* 0x000000ffff097224 */ /* 0x000fe400078e0012 */
[----:B------:R-:W-:-:S03]  /*9a20*/  LOP3.LUT R10, R10, 0x1c0, RZ, 0xc0, !PT ;  /* 0x000001c00a0a7812 */ /* 0x000fc600078ec0ff */
[----:B------:R-:W-:Y:S01]  /*9a30*/  PRMT R14, R13, 0x5410, R9 ;  /* 0x000054100d0e7816 */ /* 0x000fe20000000009 */
[----:B------:R-:W-:Y:S01]  /*9a40*/  IMAD.MOV.U32 R9, RZ, RZ, R32 ;  /* 0x000000ffff097224 */ /* 0x000fe200078e0020 */
[----:B------:R-:W-:Y:S01]  /*9a50*/  LOP3.LUT R53, R10, 0x18, R53, 0xf8, !PT ;  /* 0x000000180a357812 */ /* 0x000fe200078ef835 */
[----:B------:R-:W-:Y:S01]  /*9a60*/  IMAD.MOV.U32 R13, RZ, RZ, R33 ;  /* 0x000000ffff0d7224 */ /* 0x000fe200078e0021 */
[----:B------:R-:W-:Y:S02]  /*9a70*/  SHF.R.U32.HI R10, RZ, 0x3, R10 ;  /* 0x00000003ff0a7819 */ /* 0x000fe4000001160a */
[----:B------:R-:W-:Y:S01]  /*9a80*/  PRMT R28, R28, 0x5410, R9 ;  /* 0x000054101c1c7816 */ /* 0x000fe20000000009 */
[----:B------:R-:W-:Y:S01]  /*9a90*/  IMAD.MOV.U32 R9, RZ, RZ, R46 ;  /* 0x000000ffff097224 */ /* 0x000fe200078e002e */
[----:B------:R-:W-:Y:S01]  /*9aa0*/  LOP3.LUT R53, R53, R10, RZ, 0x3c, !PT ;  /* 0x0000000a35357212 */ /* 0x000fe200078e3cff */
        /* <DEDUP_REMOVED lines=10> */
[----:B------:R-:W-:-:S02]  /*9b50*/  IMAD R20, R6, 0x200, R53 ;  /* 0x0000020006147824 */ /* 0x000fc400078e0235 */
[----:B------:R-:W-:Y:S01]  /*9b60*/  IMAD.MOV.U32 R9, RZ, RZ, R30 ;  /* 0x000000ffff097224 */ /* 0x000fe200078e001e */
[----:B------:R-:W-:Y:S01]  /*9b70*/  PRMT R34, R10, 0x5410, R11 ;  /* 0x000054100a227816 */ /* 0x000fe2000000000b */
[----:B------:R-:W-:Y:S01]  /*9b80*/  IMAD.MOV.U32 R11, RZ, RZ, R56 ;  /* 0x000000ffff0b7224 */ /* 0x000fe200078e0038 */
[C---:B------:R-:W-:Y:S01]  /*9b90*/  IADD3 R12, R20.reuse, 0x20, RZ ;  /* 0x00000020140c7810 */ /* 0x040fe20007ffe0ff */
[----:B------:R-:W-:Y:S01]  /*9ba0*/  IMAD.MOV.U32 R10, RZ, RZ, R57 ;  /* 0x000000ffff0a7224 */ /* 0x000fe200078e0039 */
[----:B------:R-:W-:Y:S02]  /*9bb0*/  @P0 IADD3 R12, R20, -0x20, RZ ;  /* 0xffffffe0140c0810 */ /* 0x000fe40007ffe0ff */
[----:B------:R-:W-:Y:S02]  /*9bc0*/  ISETP.GE.AND P0, PT, R78, R49, PT ;  /* 0x000000314e00720c */ /* 0x000fe40003f06270 */
[----:B------:R-:W-:Y:S01]  /*9bd0*/  PRMT R41, R10, 0x5410, R11 ;  /* 0x000054100a297816 */ /* 0x000fe2000000000b */
[----:B------:R-:W-:Y:S01]  /*9be0*/  IMAD.MOV.U32 R11, RZ, RZ, R24 ;  /* 0x000000ffff0b7224 */ /* 0x000fe200078e0018 */
[----:B------:R-:W-:Y:S01]  /*9bf0*/  PRMT R13, R21, 0x7610, R13 ;  /* 0x00007610150d7816 */ /* 0x000fe2000000000d */
[----:B------:R-:W-:Y:S01]  /*9c00*/  IMAD.MOV.U32 R10, RZ, RZ, R25 ;  /* 0x000000ffff0a7224 */ /* 0x000fe200078e0019 */
[----:B------:R-:W-:Y:S01]  /*9c10*/  PRMT R23, R23, 0x5410, R9 ;  /* 0x0000541017177816 */ /* 0x000fe20000000009 */
[----:B------:R-:W-:Y:S01]  /*9c20*/  IMAD.MOV.U32 R9, RZ, RZ, R42 ;  /* 0x000000ffff097224 */ /* 0x000fe200078e002a */
[----:B------:R-:W-:-:S02]  /*9c30*/  LEA R20, R20, 0x18100, 0x1 ;  /* 0x0001810014147811 */ /* 0x000fc400078e08ff */
[----:B------:R-:W-:Y:S01]  /*9c40*/  PRMT R21, R10, 0x5410, R11 ;  /* 0x000054100a157816 */ /* 0x000fe2000000000b */
[----:B------:R-:W-:Y:S01]  /*9c50*/  IMAD.MOV.U32 R11, RZ, RZ, R36 ;  /* 0x000000ffff0b7224 */ /* 0x000fe200078e0024 */
[----:B------:R-:W-:Y:S01]  /*9c60*/  PRMT R23, R29, 0x7610, R23 ;  /* 0x000076101d177816 */ /* 0x000fe20000000017 */
[----:B------:R-:W-:Y:S01]  /*9c70*/  IMAD.MOV.U32 R10, RZ, RZ, R37 ;  /* 0x000000ffff0a7224 */ /* 0x000fe200078e0025 */
[----:B------:R-:W-:Y:S01]  /*9c80*/  PRMT R35, R9, 0x7610, R35 ;  /* 0x0000761009237816 */ /* 0x000fe20000000023 */
[----:B------:R-:W-:Y:S01]  /*9c90*/  IMAD.MOV.U32 R9, RZ, RZ, R54 ;  /* 0x000000ffff097224 */ /* 0x000fe200078e0036 */
[----:B------:R-:W-:Y:S02]  /*9ca0*/  LEA R12, R12, 0x18100, 0x1 ;  /* 0x000181000c0c7811 */ /* 0x000fe400078e08ff */
[----:B------:R-:W-:Y:S01]  /*9cb0*/  PRMT R29, R10, 0x5410, R11 ;  /* 0x000054100a1d7816 */ /* 0x000fe2000000000b */
[----:B------:R-:W-:Y:S01]  /*9cc0*/  IMAD.MOV.U32 R10, RZ, RZ, R43 ;  /* 0x000000ffff0a7224 */ /* 0x000fe200078e002b */
[----:B------:R-:W-:-:S04]  /*9cd0*/  PRMT R44, R8, 0x5410, R9 ;  /* 0x00005410082c7816 */ /* 0x000fc80000000009 */
[----:B------:R-:W-:Y:S01]  /*9ce0*/  PRMT R40, R40, 0x5410, R10 ;  /* 0x0000541028287816 */ /* 0x000fe2000000000a */
[----:B------:R-:W-:Y:S05]  /*9cf0*/  @P0 BRA `(.L_x_1120) ;  /* 0x0000117000000947 */ /* 0x000fea0003800000 */
[----:B------:R-:W-:Y:S01]  /*9d00*/  ISETP.GE.AND P0, PT, R15, c[0x0][0x27c], PT ;  /* 0x00009f000f007a0c */ /* 0x000fe20003f06270 */
[----:B------:R-:W-:-:S12]  /*9d10*/  BSSY B0, `(.L_x_1121) ;  /* 0x000002c000007945 */ /* 0x000fd80003800000 */
[----:B------:R-:W-:Y:S05]  /*9d20*/  @P0 BRA `(.L_x_1122) ;  /* 0x000002a000000947 */ /* 0x000fea0003800000 */
[----:B------:R-:W1:Y:S01]  /*9d30*/  LDS.128 R8, [R20] ;  /* 0x0000000014087984 */ /* 0x000e620000000c00 */
[--C-:B------:R-:W-:Y:S01]  /*9d40*/  SHF.R.U64 R80, R80, 0x10, R81.reuse ;  /* 0x0000001050507819 */ /* 0x100fe20000001251 */
[----:B------:R-:W-:Y:S01]  /*9d50*/  HADD2.F32 R91, -RZ, R76.H1_H1 ;  /* 0x3000004cff5b7230 */ /* 0x000fe20000004100 */
[----:B------:R-:W-:Y:S02]  /*9d60*/  SHF.R.U32.HI R81, RZ, 0x10, R81 ;  /* 0x00000010ff517819 */ /* 0x000fe40000011651 */
[--C-:B------:R-:W-:Y:S01]  /*9d70*/  SHF.R.U32.HI R79, RZ, 0x10, R85.reuse ;  /* 0x00000010ff4f7819 */ /* 0x100fe20000011655 */
[----:B------:R-:W-:Y:S01]  /*9d80*/  HADD2.F32 R80, -RZ, R80.H0_H0 ;  /* 0x20000050ff507230 */ /* 0x000fe20000004100 */
[----:B------:R-:W-:Y:S01]  /*9d90*/  SHF.R.U64 R53, R84, 0x10, R85 ;  /* 0x0000001054357819 */ /* 0x000fe20000001255 */
[----:B------:R-:W-:Y:S02]  /*9da0*/  HADD2.F32 R90, -RZ, R81.H0_H0 ;  /* 0x20000051ff5a7230 */ /* 0x000fe40000004100 */
[----:B------:R-:W-:-:S02]  /*9db0*/  HADD2.F32 R94, -RZ, R79.H0_H0 ;  /* 0x2000004fff5e7230 */ /* 0x000fc40000004100 */
[--C-:B------:R-:W-:Y:S02]  /*9dc0*/  HADD2.F32 R79, -RZ, R77.reuse.H1_H1 ;  /* 0x3000004dff4f7230 */ /* 0x100fe40000004100 */
        /* <DEDUP_REMOVED lines=9> */
[----:B------:R-:W-:Y:S01]  /*9e60*/  FFMA.FTZ R92, R83, R94, -R92 ;  /* 0x0000005e535c7223 */ /* 0x000fe2000001085c */
[----:B------:R-:W-:Y:S01]  /*9e70*/  HADD2.F32 R10, -RZ, R10.H1_H1 ;  /* 0x3000000aff0a7230 */ /* 0x000fe20000004100 */
[CC--:B------:R-:W-:Y:S01]  /*9e80*/  FMUL.FTZ R93, R85.reuse, R91.reuse ;  /* 0x0000005b555d7220 */ /* 0x0c0fe20000410000 */
[----:B------:R-:W-:Y:S01]  /*9e90*/  HADD2.F32 R9, -RZ, R9.H1_H1 ;  /* 0x30000009ff097230 */ /* 0x000fe20000004100 */
[C---:B------:R-:W-:Y:S01]  /*9ea0*/  FMUL.FTZ R98, R84.reuse, R91 ;  /* 0x0000005b54627220 */ /* 0x040fe20000410000 */
        /* <DEDUP_REMOVED lines=8> */
[----:B------:R-:W-:Y:S02]  /*9f30*/  FFMA.FTZ R11, R11, R94, R90 ;  /* 0x0000005e0b0b7223 */ /* 0x000fe4000001005a */
[----:B------:R-:W-:Y:S01]  /*9f40*/  FFMA.FTZ R53, R8, R77, -R53 ;  /* 0x0000004d08357223 */ /* 0x000fe20000010835 */
[----:B------:R-:W-:Y:S01]  /*9f50*/  F2FP.PACK_AB R8, R98, R93 ;  /* 0x0000005d6208723e */ /* 0x000fe200000000ff */
[----:B------:R-:W-:Y:S01]  /*9f60*/  FFMA.FTZ R10, R10, R77, R83 ;  /* 0x0000004d0a0a7223 */ /* 0x000fe20000010053 */
[----:B------:R-:W-:Y:S01]  /*9f70*/  F2FP.PACK_AB R11, R11, R92 ;  /* 0x0000005c0b0b723e */ /* 0x000fe200000000ff */
[----:B------:R-:W-:-:S02]  /*9f80*/  FFMA.FTZ R79, R81, R76, -R79 ;  /* 0x0000004c514f7223 */ /* 0x000fc4000001084f */
[----:B------:R-:W-:Y:S01]  /*9f90*/  FFMA.FTZ R80, R9, R76, R80 ;  /* 0x0000004c09507223 */ /* 0x000fe20000010050 */
[----:B------:R-:W-:-:S04]  /*9fa0*/  F2FP.PACK_AB R10, R10, R53 ;  /* 0x000000350a0a723e */ /* 0x000fc800000000ff */
[----:B------:R-:W-:-:S05]  /*9fb0*/  F2FP.PACK_AB R9, R80, R79 ;  /* 0x0000004f5009723e */ /* 0x000fca00000000ff */
[----:B------:R1:W-:Y:S02]  /*9fc0*/  STS.128 [R20], R8 ;  /* 0x0000000814007388 */ /* 0x0003e40000000c00 */
.L_x_1122:
[----:B------:R-:W-:Y:S05]  /*9fd0*/  BSYNC B0 ;  /* 0x0000000000007941 */ /* 0x000fea0003800000 */
.L_x_1121:
[----:B-1----:R-:W-:Y:S01]  /*9fe0*/  IADD3 R8, R15, 0x10, RZ ;  /* 0x000000100f087810 */ /* 0x002fe20007ffe0ff */
[----:B------:R-:W-:Y:S03]  /*9ff0*/  BSSY B0, `(.L_x_1123) ;  /* 0x000002d000007945 */ /* 0x000fe60003800000 */
[----:B------:R-:W-:-:S13]  /*a000*/  ISETP.GE.AND P0, PT, R8, c[0x0][0x27c], PT ;  /* 0x00009f0008007a0c */ /* 0x000fda0003f06270 */
[----:B------:R-:W-:Y:S05]  /*a010*/  @P0 BRA `(.L_x_1124) ;  /* 0x000002a000000947 */ /* 0x000fea0003800000 */
[----:B------:R-:W1:Y:S01]  /*a020*/  LDS.128 R8, [R12] ;  /* 0x000000000c087984 */ /* 0x000e620000000c00 */
[--C-:B------:R-:W-:Y:S01]  /*a030*/  SHF.R.U64 R76, R96, 0x10, R97.reuse ;  /* 0x00000010604c7819 */ /* 0x100fe20000001261 */
[----:B------:R-:W-:Y:S01]  /*a040*/  HADD2.F32 R83, -RZ, R70.H1_H1 ;  /* 0x30000046ff537230 */ /* 0x000fe20000004100 */
[----:B------:R-:W-:Y:S01]  /*a050*/  SHF.R.U32.HI R96, RZ, 0x10, R97 ;  /* 0x00000010ff607819 */ /* 0x000fe20000011661 */
[--C-:B------:R-:W-:Y:S01]  /*a060*/  HADD2.F32 R85, -RZ, R71.reuse.H1_H1 ;  /* 0x30000047ff557230 */ /* 0x100fe20000004100 */
        /* <DEDUP_REMOVED lines=13> */
[--C-:B------:R-:W-:Y:S01]  /*a140*/  HADD2.F32 R81, -RZ, R9.reuse.H0_H0 ;  /* 0x20000009ff517230 */ /* 0x100fe20000004100 */
[----:B------:R-:W-:Y:S01]  /*a150*/  FFMA.FTZ R84, R77, R100, -R84 ;  /* 0x000000644d547223 */ /* 0x000fe20000010854 */
[----:B------:R-:W-:Y:S01]  /*a160*/  HADD2.F32 R10, -RZ, R10.H1_H1 ;  /* 0x3000000aff0a7230 */ /* 0x000fe20000004100 */
        /* <DEDUP_REMOVED lines=8> */
[----:B------:R-:W-:Y:S02]  /*a1f0*/  FMUL.FTZ R77, R8, R77 ;  /* 0x0000004d084d7220 */ /* 0x000fe40000410000 */
        /* <DEDUP_REMOVED lines=12> */
.L_x_1124:
[----:B------:R-:W-:Y:S05]  /*a2c0*/  BSYNC B0 ;  /* 0x0000000000007941 */ /* 0x000fea0003800000 */
.L_x_1123:
        /* <DEDUP_REMOVED lines=45> */
[----:B------:R1:W-:Y:S02]  /*a5a0*/  STS.128 [R20+0x4000], R8 ;  /* 0x0040000814007388 */ /* 0x0003e40000000c00 */
.L_x_1126:
[----:B------:R-:W-:Y:S05]  /*a5b0*/  BSYNC B0 ;  /* 0x0000000000007941 */ /* 0x000fea0003800000 */
.L_x_1125:
        /* <DEDUP_REMOVED lines=10> */
[----:B------:R-:W-:Y:S01]  /*a660*/  HADD2.F32 R66, -RZ, R66.H0_H0 ;  /* 0x20000042ff427230 */ /* 0x000fe20000004100 */
[----:B------:R-:W-:Y:S01]  /*a670*/  SHF.R.U32.HI R74, RZ, 0x10, R75 ;  /* 0x00000010ff4a7819 */ /* 0x000fe2000001164b */
[----:B------:R-:W-:Y:S02]  /*a680*/  HADD2.F32 R72, -RZ, R72.H0_H0 ;  /* 0x20000048ff487230 */ /* 0x000fe40000004100 */
[----:B------:R-:W-:-:S02]  /*a690*/  HADD2.F32 R75, -RZ, R62.H1_H1 ;  /* 0x3000003eff4b7230 */ /* 0x000fc40000004100 */
        /* <DEDUP_REMOVED lines=32> */
.L_x_1128:
[----:B------:R-:W-:Y:S05]  /*a8a0*/  BSYNC B0 ;  /* 0x0000000000007941 */ /* 0x000fea0003800000 */
.L_x_1127:
[----:B-1----:R-:W-:Y:S01]  /*a8b0*/  IADD3 R8, R15, 0x40, RZ ;  /* 0x000000400f087810 */ /* 0x002fe20007ffe0ff */
[----:B------:R-:W-:Y:S03]  /*a8c0*/  BSSY B0, `(.L_x_1129) ;  /* 0x000002d000007945 */ /* 0x000fe60003800000 */
[----:B------:R-:W-:-:S13]  /*a8d0*/  ISETP.GE.AND P0, PT, R8, c[0x0][0x27c], PT ;  /* 0x00009f0008007a0c */ /* 0x000fda0003f06270 */
[----:B------:R-:W-:Y:S05]  /*a8e0*/  @P0 BRA `(.L_x_1130) ;  /* 0x000002a000000947 */ /* 0x000fea0003800000 */
[----:B------:R-:W1:Y:S01]  /*a8f0*/  LDS.128 R8, [R20+0x8000] ;  /* 0x0080000014087984 */ /* 0x000e620000000c00 */
[--C-:B------:R-:W-:Y:S01]  /*a900*/  SHF.R.U64 R62, R64, 0x10, R65.reuse ;  /* 0x00000010403e7819 */ /* 0x100fe20000001241 */
[----:B------:R-:W-:Y:S01]  /*a910*/  HADD2.F32 R71, -RZ, R52.H1_H1 ;  /* 0x30000034ff477230 */ /* 0x000fe20000004100 */
[----:B------:R-:W-:Y:S02]  /*a920*/  SHF.R.U32.HI R64, RZ, 0x10, R65 ;  /* 0x00000010ff407819 */ /* 0x000fe40000011641 */
[--C-:B------:R-:W-:Y:S01]  /*a930*/  SHF.R.U64 R53, R68, 0x10, R69.reuse ;  /* 0x0000001044357819 */ /* 0x100fe20000001245 */
[----:B------:R-:W-:Y:S01]  /*a940*/  HADD2.F32 R62, -RZ, R62.H0_H0 ;  /* 0x2000003eff3e7230 */ /* 0x000fe20000004100 */
[----:B------:R-:W-:Y:S01]  /*a950*/  SHF.R.U32.HI R68, RZ, 0x10, R69 ;  /* 0x00000010ff447819 */ /* 0x000fe20000011645 */
[----:B------:R-:W-:Y:S02]  /*a960*/  HADD2.F32 R64, -RZ, R64.H0_H0 ;  /* 0x20000040ff407230 */ /* 0x000fe40000004100 */
[----:B------:R-:W-:-:S02]  /*a970*/  HADD2.F32 R69, -RZ, R51.H1_H1 ;  /* 0x30000033ff457230 */ /* 0x000fc40000004100 */
[----:B------:R-:W-:Y:S02]  /*a980*/  HADD2.F32 R70, -RZ, R68.H0_H0 ;  /* 0x20000044ff467230 */ /* 0x000fe40000004100 */
        /* <DEDUP_REMOVED lines=13> */
[----:B------:R-:W-:Y:S01]  /*aa60*/  FMUL.FTZ R72, R66, R69 ;  /* 0x0000004542487220 */ /* 0x000fe20000410000 */
        /* <DEDUP_REMOVED lines=18> */
.L_x_1130:
[----:B------:R-:W-:Y:S05]  /*ab90*/  BSYNC B0 ;  /* 0x0000000000007941 */ /* 0x000fea0003800000 */
.L_x_1129:
[----:B-1----:R-:W-:-:S04]  /*aba0*/  IADD3 R8, R15, 0x50, RZ ;  /* 0x000000500f087810 */ /* 0x002fc80007ffe0ff */
        /* <DEDUP_REMOVED lines=44> */
.L_x_1120:
[----:B------:R-:W-:Y:S05]  /*ae70*/  BSYNC B1 ;  /* 0x0000000000017941 */ /* 0x000fea0003800000 */
.L_x_1119:
        /* <DEDUP_REMOVED lines=37> */
[C---:B------:R-:W-:Y:S02]  /*b0d0*/  FMUL.FTZ R44, R53.reuse, R44 ;  /* 0x0000002c352c7220 */ /* 0x040fe40000410000 */
        /* <DEDUP_REMOVED lines=10> */
.L_x_1133:
[----:B------:R-:W-:Y:S05]  /*b180*/  BSYNC B0 ;  /* 0x0000000000007941 */ /* 0x000fea0003800000 */
.L_x_1132:
        /* <DEDUP_REMOVED lines=28> */
[----:B------:R-:W-:Y:S01]  /*b350*/  HADD2.F32 R11, -RZ, R40.H1_H1 ;  /* 0x30000028ff0b7230 */ /* 0x000fe20000004100 */
[----:B------:R-:W-:Y:S01]  /*b360*/  FMUL.FTZ R55, R47, R50 ;  /* 0x000000322f377220 */ /* 0x000fe20000410000 */
[----:B------:R-:W-:Y:S01]  /*b370*/  HADD2.F32 R44, -RZ, R41.H0_H0 ;  /* 0x20000029ff2c7230 */ /* 0x000fe20000004100 */
[----:B------:R-:W-:-:S02]  /*b380*/  FMUL.FTZ R41, R9, R42 ;  /* 0x0000002a09297220 */ /* 0x000fc40000410000 */
[-C--:B------:R-:W-:Y:S02]  /*b390*/  FMUL.FTZ R40, R10, R11.reuse ;  /* 0x0000000b0a287220 */ /* 0x080fe40000410000 */
[C---:B------:R-:W-:Y:S02]  /*b3a0*/  FMUL.FTZ R11, R8.reuse, R11 ;  /* 0x0000000b080b7220 */ /* 0x040fe40000410000 */
[----:B------:R-:W-:Y:S02]  /*b3b0*/  FMUL.FTZ R42, R49, R42 ;  /* 0x0000002a312a7220 */ /* 0x000fe40000410000 */
[----:B------:R-:W-:Y:S02]  /*b3c0*/  FFMA.FTZ R40, R8, R35, -R40 ;  /* 0x0000002308287223 */ /* 0x000fe40000010828 */
[-C--:B------:R-:W-:Y:S02]  /*b3d0*/  FFMA.FTZ R53, R47, R52.reuse, -R53 ;  /* 0x000000342f357223 */ /* 0x080fe40000010835 */
[----:B------:R-:W-:-:S02]  /*b3e0*/  FFMA.FTZ R48, R48, R52, R55 ;  /* 0x0000003430307223 */ /* 0x000fc40000010037 */
        /* <DEDUP_REMOVED lines=8> */
.L_x_1135:
[----:B------:R-:W-:Y:S05]  /*b470*/  BSYNC B0 ;  /* 0x0000000000007941 */ /* 0x000fea0003800000 */
.L_x_1134:
        /* <DEDUP_REMOVED lines=46> */
.L_x_1137:
[----:B------:R-:W-:Y:S05]  /*b760*/  BSYNC B0 ;  /* 0x0000000000007941 */ /* 0x000fea0003800000 */
.L_x_1136:
        /* <DEDUP_REMOVED lines=46> */
.L_x_1139:
[----:B------:R-:W-:Y:S05]  /*ba50*/  BSYNC B0 ;  /* 0x0000000000007941 */ /* 0x000fea0003800000 */
.L_x_1138:
        /* <DEDUP_REMOVED lines=46> */
.L_x_1141:
[----:B------:R-:W-:Y:S05]  /*bd40*/  BSYNC B0 ;  /* 0x0000000000007941 */ /* 0x000fea0003800000 */
.L_x_1140:
        /* <DEDUP_REMOVED lines=46> */
.L_x_1114:
[----:B------:R-:W-:Y:S01]  /*c030*/  PLOP3.LUT P0, PT, PT, PT, UP2, 0x80, 0x0 ;  /* 0x000000000000781c */ /* 0x000fe20003f0f028 */
        /* <DEDUP_REMOVED lines=24> */
[----:B------:R-:W-:Y:S01]  /*c1c0*/  IMAD R11, R10, c[0x0][0x294], R11 ;  /* 0x0000a5000a0b7a24 */ /* 0x000fe200078e020b */
[----:B------:R1:W2:Y:S02]  /*c1d0*/  SHFL.IDX PT, R20, R14, RZ, 0x1c1f ;  /* 0x001c1fff0e147589 */ /* 0x0002a400000e0000 */
[----:B------:R-:W-:Y:S02]  /*c1e0*/  IADD3 R19, R17, R13, RZ ;  /* 0x0000000d11137210 */ /* 0x000fe40007ffe0ff */
[----:B------:R-:W-:-:S02]  /*c1f0*/  MOV R17, R15 ;  /* 0x0000000f00117202 */ /* 0x000fc40000000f00 */
[----:B------:R-:W-:Y:S01]  /*c200*/  LEA.HI.X R19, R16, c[0x0][0x274], R19, 0x1, P0 ;  /* 0x00009d0010137a11 */ /* 0x000fe200000f0c13 */
[----:B------:R-:W-:-:S04]  /*c210*/  IMAD.MOV.U32 R16, RZ, RZ, R12 ;  /* 0x000000ffff107224 */ /* 0x000fc800078e000c */
[----:B------:R-:W-:Y:S01]  /*c220*/  IMAD.WIDE.U32 R16, R10, c[0x0][0x290], R16 ;  /* 0x0000a4000a107a25 */ /* 0x000fe200078e0010 */
[----:B------:R1:W3:Y:S03]  /*c230*/  SHFL.IDX PT, R21, R19, RZ, 0x1c1f ;  /* 0x001c1fff13157589 */ /* 0x0002e600000e0000 */
[----:B------:R-:W-:Y:S01]  /*c240*/  IMAD.IADD R11, R17, 0x1, R11 ;  /* 0x00000001110b7824 */ /* 0x000fe200078e020b */
[----:B------:R-:W-:-:S04]  /*c250*/  LEA R12, P0, R16, c[0x0][0x288], 0x1 ;  /* 0x0000a200100c7a11 */ /* 0x000fc800078008ff */
[----:B------:R-:W-:Y:S02]  /*c260*/  LEA.HI.X R18, R16, c[0x0][0x28c], R11, 0x1, P0 ;  /* 0x0000a30010127a11 */ /* 0x000fe400000f0c0b */
[----:B------:R-:W-:Y:S01]  /*c270*/  ISETP.GE.AND P0, PT, R9, R8, PT ;  /* 0x000000080900720c */ /* 0x000fe20003f06270 */
[----:B------:R1:W4:Y:S04]  /*c280*/  SHFL.IDX PT, R16, R12, RZ, 0x1c1f ;  /* 0x001c1fff0c107589 */ /* 0x00032800000e0000 */
[----:B------:R1:W1:Y:S08]  /*c290*/  SHFL.IDX PT, R17, R18, RZ, 0x1c1f ;  /* 0x001c1fff12117589 */ /* 0x00027000000e0000 */
[----:B------:R-:W-:Y:S05]  /*c2a0*/  @P0 BRA `(.L_x_1143) ;  /* 0x0000023000000947 */ /* 0x000fea0003800000 */
[C---:B--2---:R-:W-:Y:S01]  /*c2b0*/  ISETP.GE.AND P0, PT, R53.reuse, c[0x0][0x27c], PT ;  /* 0x00009f0035007a0c */ /* 0x044fe20003f06270 */
[----:B------:R-:W-:Y:S01]  /*c2c0*/  CS2R R74, SRZ ;  /* 0x00000000004a7805 */ /* 0x000fe2000001ff00 */
[----:B------:R-:W-:Y:S01]  /*c2d0*/  CS2R R72, SRZ ;  /* 0x0000000000487805 */ /* 0x000fe2000001ff00 */
[----:B------:R-:W-:Y:S01]  /*c2e0*/  CS2R R70, SRZ ;  /* 0x0000000000467805 */ /* 0x000fe2000001ff00 */
[----:B------:R-:W-:Y:S01]  /*c2f0*/  CS2R R68, SRZ ;  /* 0x0000000000447805 */ /* 0x000fe2000001ff00 */
[----:B------:R-:W-:-:S08]  /*c300*/  IADD3 R11, R53, 0x20, RZ ;  /* 0x00000020350b7810 */ /* 0x000fd00007ffe0ff */
[----:B---3--:R-:W-:-:S04]  /*c310*/  @!P0 IMAD.WIDE R22, R53, 0x2, R20 ;  /* 0x0000000235168825 */ /* 0x008fc800078e0214 */
[----:B-1--4-:R-:W-:Y:S01]  /*c320*/  @!P0 IMAD.WIDE R24, R53, 0x2, R16 ;  /* 0x0000000235188825 */ /* 0x012fe200078e0210 */
[----:B------:R1:W5:Y:S04]  /*c330*/  @!P0 LD.E.128 R72, [R22.64] ;  /* 0x0000000a16488980 */ /* 0x000368000c101d00 */
[----:B------:R2:W5:Y:S01]  /*c340*/  @!P0 LD.E.128 R68, [R24.64] ;  /* 0x0000000a18448980 */ /* 0x000562000c101d00 */
[----:B------:R-:W-:Y:S01]  /*c350*/  ISETP.GE.AND P0, PT, R11, c[0x0][0x27c], PT ;  /* 0x00009f000b007a0c */ /* 0x000fe20003f06270 */
[----:B------:R-:W-:Y:S01]  /*c360*/  CS2R R62, SRZ ;  /* 0x00000000003e7805 */ /* 0x000fe2000001ff00 */
[----:B------:R-:W-:Y:S01]  /*c370*/  CS2R R60, SRZ ;  /* 0x00000000003c7805 */ /* 0x000fe2000001ff00 */
[----:B------:R-:W-:Y:S01]  /*c380*/  CS2R R58, SRZ ;  /* 0x00000000003a7805 */ /* 0x000fe2000001ff00 */
[----:B------:R-:W-:-:S09]  /*c390*/  CS2R R56, SRZ ;  /* 0x0000000000387805 */ /* 0x000fd2000001ff00 */
[----:B------:R-:W-:-:S04]  /*c3a0*/  @!P0 SHF.R.S32.HI R10, RZ, 0x1f, R11 ;  /* 0x0000001fff0a8819 */ /* 0x000fc8000001140b */
[----:B------:R-:W-:-:S04]  /*c3b0*/  @!P0 LEA.HI R10, R10, R11, RZ, 0x3 ;  /* 0x0000000b0a0a8211 */ /* 0x000fc800078f18ff */
[----:B------:R-:W-:Y:S02]  /*c3c0*/  @!P0 LOP3.LUT R10, R10, 0xfffffff8, RZ, 0xc0, !PT ;  /* 0xfffffff80a0a8812 */ /* 0x000fe400078ec0ff */
[----:B------:R-:W-:-:S03]  /*c3d0*/  IADD3 R11, R53, 0x40, RZ ;  /* 0x00000040350b7810 */ /* 0x000fc60007ffe0ff */
[----:B-1----:R-:W-:-:S04]  /*c3e0*/  @!P0 IMAD.WIDE R22, R10, 0x2, R20 ;  /* 0x000000020a168825 */ /* 0x002fc800078e0214 */
[----:B--2---:R-:W-:Y:S01]  /*c3f0*/  @!P0 IMAD.WIDE R24, R10, 0x2, R16 ;  /* 0x000000020a188825 */ /* 0x004fe200078e0210 */
        /* <DEDUP_REMOVED lines=9> */
[----:B------:R-:W-:-:S05]  /*c490*/  @!P0 LOP3.LUT R10, R10, 0xfffffff8, RZ, 0xc0, !PT ;  /* 0xfffffff80a0a8812 */ /* 0x000fca00078ec0ff */
[----:B------:R-:W-:-:S04]  /*c4a0*/  @!P0 IMAD.WIDE R20, R10, 0x2, R20 ;  /* 0x000000020a148825 */ /* 0x000fc800078e0214 */
[----:B------:R-:W-:Y:S01]  /*c4b0*/  @!P0 IMAD.WIDE R10, R10, 0x2, R16 ;  /* 0x000000020a0a8825 */ /* 0x000fe200078e0210 */
[----:B------:R1:W5:Y:S04]  /*c4c0*/  @!P0 LD.E.128 R48, [R20.64] ;  /* 0x0000000a14308980 */ /* 0x000368000c101d00 */
[----:B------:R1:W5:Y:S02]  /*c4d0*/  @!P0 LD.E.128 R40, [R10.64] ;  /* 0x0000000a0a288980 */ /* 0x000364000c101d00 */
.L_x_1143:
[----:B--2---:R-:W-:Y:S05]  /*c4e0*/  BSYNC B0 ;  /* 0x0000000000007941 */ /* 0x004fea0003800000 */
.L_x_1142:
[----:B-1---5:R-:W-:Y:S01]  /*c4f0*/  IMAD.MOV.U32 R11, RZ, RZ, R50 ;  /* 0x000000ffff0b7224 */ /* 0x022fe200078e0032 */
[----:B------:R-:W-:Y:S01]  /*c500*/  IADD3 R9, R9, 0x40, RZ ;  /* 0x0000004009097810 */ /* 0x000fe20007ffe0ff */
[----:B------:R-:W-:Y:S01]  /*c510*/  IMAD.MOV.U32 R10, RZ, RZ, R51 ;  /* 0x000000ffff0a7224 */ /* 0x000fe200078e0033 */
[----:B------:R-:W1:Y:S01]  /*c520*/  SHFL.IDX PT, R14, R14, 0x1, 0x1c1f ;  /* 0x003c1f000e0e7f89 */ /* 0x000e6200000e0000 */
        /* <DEDUP_REMOVED lines=13> */
[----:B------:R-:W2:Y:S01]  /*c600*/  SHFL.IDX PT, R12, R12, 0x1, 0x1c1f ;  /* 0x003c1f000c0c7f89 */ /* 0x000ea200000e0000 */
[----:B----4-:R-:W-:Y:S01]  /*c610*/  IMAD.MOV.U32 R16, RZ, RZ, R71 ;  /* 0x000000ffff107224 */ /* 0x010fe200078e0047 */
        /* <DEDUP_REMOVED lines=8> */
[----:B------:R-:W-:Y:S01]  /*c6a0*/  MOV R11, R58 ;  /* 0x0000003a000b7202 */ /* 0x000fe20000000f00 */
[----:B------:R-:W-:Y:S01]  /*c6b0*/  IMAD.MOV.U32 R13, RZ, RZ, R73 ;  /* 0x000000ffff0d7224 */ /* 0x000fe200078e0049 */
[----:B------:R-:W-:Y:S01]  /*c6c0*/  PRMT R93, R16, 0x5410, R17 ;  /* 0x00005410105d7816 */ /* 0x000fe20000000011 */
        /* <DEDUP_REMOVED lines=12> */
[----:B------:R-:W-:Y:S01]  /*c790*/  CS2R R38, SRZ ;  /* 0x0000000000267805 */ /* 0x000fe2000001ff00 */
[----:B------:R-:W-:Y:S01]  /*c7a0*/  MOV R11, R68 ;  /* 0x00000044000b7202 */ /* 0x000fe20000000f00 */
[----:B------:R-:W4:Y:S01]  /*c7b0*/  SHFL.IDX PT, R15, R19, 0x1, 0x1c1f ;  /* 0x003c1f00130f7f89 */ /* 0x000f2200000e0000 */
[----:B------:R-:W-:Y:S01]  /*c7c0*/  CS2R R36, SRZ ;  /* 0x0000000000247805 */ /* 0x000fe2000001ff00 */
[----:B------:R-:W-:Y:S01]  /*c7d0*/  CS2R R22, SRZ ;  /* 0x0000000000167805 */ /* 0x000fe2000001ff00 */
[----:B------:R-:W-:Y:S01]  /*c7e0*/  PRMT R92, R10, 0x5410, R11 ;  /* 0x000054100a5c7816 */ /* 0x000fe2000000000b */
[----:B------:R3:W1:Y:S02]  /*c7f0*/  SHFL.IDX PT, R13, R18, 0x1, 0x1c1f ;  /* 0x003c1f00120d7f89 */ /* 0x00066400000e0000 */
[----:B---3--:R-:W-:Y:S01]  /*c800*/  CS2R R20, SRZ ;  /* 0x0000000000147805 */ /* 0x008fe2000001ff00 */
[----:B------:R-:W-:Y:S01]  /*c810*/  CS2R R16, SRZ ;  /* 0x0000000000107805 */ /* 0x000fe2000001ff00 */
[----:B------:R-:W-:Y:S01]  /*c820*/  CS2R R34, SRZ ;  /* 0x0000000000227805 */ /* 0x000fe2000001ff00 */
[----:B------:R-:W-:Y:S01]  /*c830*/  CS2R R32, SRZ ;  /* 0x0000000000207805 */ /* 0x000fe2000001ff00 */
[----:B------:R-:W-:Y:S01]  /*c840*/  CS2R R18, SRZ ;  /* 0x0000000000127805 */ /* 0x000fe2000001ff00 */
[----:B------:R-:W-:Y:S05]  /*c850*/  @P0 BRA `(.L_x_1145) ;  /* 0x0000023000000947 */ /* 0x000fea0003800000 */
[C---:B-12-4-:R-:W-:Y:S01]  /*c860*/  ISETP.GE.AND P0, PT, R53.reuse, c[0x0][0x27c], PT ;  /* 0x00009f0035007a0c */ /* 0x056fe20003f06270 */
        /* <DEDUP_REMOVED lines=19> */
[----:B------:R-:W-:Y:S01]  /*c9a0*/  @!P0 IMAD.WIDE R46, R9, 0x2, R12 ;  /* 0x00000002092e8825 */ /* 0x000fe200078e020c */
[----:B------:R1:W5:Y:S04]  /*c9b0*/  @!P0 LD.E.128 R24, [R20.64] ;  /* 0x0000000a14188980 */ /* 0x000368000c101d00 */
[----:B------:R3:W5:Y:S01]  /*c9c0*/  @!P0 LD.E.128 R16, [R46.64] ;  /* 0x0000000a2e108980 */ /* 0x000762000c101d00 */
[----:B------:R-:W-:Y:S01]  /*c9d0*/  ISETP.GE.AND P0, PT, R10, c[0x0][0x27c], PT ;  /* 0x00009f000a007a0c */ /* 0x000fe20003f06270 */
[----:B------:R-:W-:Y:S01]  /*c9e0*/  CS2R R30, SRZ ;  /* 0x00000000001e7805 */ /* 0x000fe2000001ff00 */
[----:B------:R-:W-:Y:S01]  /*c9f0*/  CS2R R28, SRZ ;  /* 0x00000000001c7805 */ /* 0x000fe2000001ff00 */
[----:B--2---:R-:W-:-:S10]  /*ca00*/  CS2R R22, SRZ ;  /* 0x0000000000167805 */ /* 0x004fd4000001ff00 */
[----:B------:R-:W-:-:S04]  /*ca10*/  @!P0 SHF.R.S32.HI R9, RZ, 0x1f, R10 ;  /* 0x0000001fff098819 */ /* 0x000fc8000001140a */
[----:B------:R-:W-:Y:S01]  /*ca20*/  @!P0 LEA.HI R9, R9, R10, RZ, 0x3 ;  /* 0x0000000a09098211 */ /* 0x000fe200078f18ff */
[----:B-1----:R-:W-:-:S03]  /*ca30*/  CS2R R20, SRZ ;  /* 0x0000000000147805 */ /* 0x002fc6000001ff00 */
[----:B------:R-:W-:-:S05]  /*ca40*/  @!P0 LOP3.LUT R9, R9, 0xfffffff8, RZ, 0xc0, !PT ;  /* 0xfffffff809098812 */ /* 0x000fca00078ec0ff */
[----:B------:R-:W-:-:S04]  /*ca50*/  @!P0 IMAD.WIDE R14, R9, 0x2, R14 ;  /* 0x00000002090e8825 */ /* 0x000fc800078e020e */
[----:B------:R-:W-:Y:S01]  /*ca60*/  @!P0 IMAD.WIDE R12, R9, 0x2, R12 ;  /* 0x00000002090c8825 */ /* 0x000fe200078e020c */
[----:B------:R3:W5:Y:S04]  /*ca70*/  @!P0 LD.E.128 R28, [R14.64] ;  /* 0x0000000a0e1c8980 */ /* 0x000768000c101d00 */
[----:B------:R3:W5:Y:S02]  /*ca80*/  @!P0 LD.E.128 R20, [R12.64] ;  /* 0x0000000a0c148980 */ /* 0x000764000c101d00 */
.L_x_1145:
[----:B-12-4-:R-:W-:Y:S05]  /*ca90*/  BSYNC B0 ;  /* 0x0000000000007941 */ /* 0x016fea0003800000 */
.L_x_1144:
[----:B-----5:R-:W-:Y:S01]  /*caa0*/  IMAD.MOV.U32 R11, RZ, RZ, R30 ;  /* 0x000000ffff0b7224 */ /* 0x020fe200078e001e */
[----:B------:R-:W-:Y:S01]  /*cab0*/  IADD3 R79, R8, -UR15, RZ ;  /* 0x8000000f084f7c10 */ /* 0x000fe2000fffe0ff */
[----:B------:R-:W-:Y:S01]  /*cac0*/  IMAD.MOV.U32 R10, RZ, RZ, R31 ;  /* 0x000000ffff0a7224 */ /* 0x000fe200078e001f */
[----:B------:R-:W-:-:S04]  /*cad0*/  DEPBAR.LE SB0, 0x3 ;  /* 0x000080c00000791a */ /* 0x000fc80000000000 */
[----:B------:R-:W-:Y:S01]  /*cae0*/  IMAD.MOV.U32 R9, RZ, RZ, R28 ;  /* 0x000000ffff097224 */ /* 0x000fe200078e001c */
[----:B------:R-:W-:Y:S01]  /*caf0*/  PRMT R52, R10, 0x5410, R11 ;  /* 0x000054100a347816 */ /* 0x000fe2000000000b */
[----:B------:R-:W-:Y:S01]  /*cb00*/  IMAD.MOV.U32 R11, RZ, RZ, R26 ;  /* 0x000000ffff0b7224 */ /* 0x000fe200078e001a */
[----:B------:R-:W-:Y:S01]  /*cb10*/  IMNMX R79, R79, 0x80, PT ;  /* 0x000000804f4f7817 */ /* 0x000fe20003800200 */
[----:B------:R-:W-:Y:S01]  /*cb20*/  IMAD.MOV.U32 R10, RZ, RZ, R27 ;  /* 0x000000ffff0a7224 */ /* 0x000fe200078e001b */
[----:B---3--:R-:W-:Y:S01]  /*cb30*/  PRMT R47, R47, 0x5410, R9 ;  /* 0x000054102f2f7816 */ /* 0x008fe20000000009 */
        /* <DEDUP_REMOVED lines=17> */
[----:B------:R-:W-:-:S02]  /*cc50*/  ISETP.GE.AND P0, PT, R78, R79, PT ;  /* 0x0000004f4e00720c */ /* 0x000fc40003f06270 */
[----:B------:R-:W-:Y:S01]  /*cc60*/  PRMT R46, R10, 0x5410, R11 ;  /* 0x000054100a2e7816 */ /* 0x000fe2000000000b */
[----:B------:R-:W-:Y:S01]  /*cc70*/  IMAD.MOV.U32 R11, RZ, RZ, R18 ;  /* 0x000000ffff0b7224 */ /* 0x000fe200078e0012 */
[----:B------:R-:W-:Y:S01]  /*cc80*/  PRMT R44, R44, 0x5410, R9 ;  /* 0x000054102c2c7816 */ /* 0x000fe20000000009 */
[----:B------:R-:W-:Y:S01]  /*cc90*/  IMAD.MOV.U32 R10, RZ, RZ, R19 ;  /* 0x000000ffff0a7224 */ /* 0x000fe200078e0013 */
[----:B------:R-:W-:Y:S01]  /*cca0*/  PRMT R64, R12, 0x7610, R64 ;  /* 0x000076100c407816 */ /* 0x000fe20000000040 */
[----:B------:R-:W-:Y:S02]  /*ccb0*/  IMAD.MOV.U32 R9, RZ, RZ, R16 ;  /* 0x000000ffff097224 */ /* 0x000fe400078e0010 */
[----:B------:R-:W-:Y:S01]  /*ccc0*/  IMAD.MOV.U32 R12, RZ, RZ, R37 ;  /* 0x000000ffff0c7224 */ /* 0x000fe200078e0025 */
[----:B------:R-:W-:Y:S01]  /*ccd0*/  PRMT R55, R10, 0x5410, R11 ;  /* 0x000054100a377816 */ /* 0x000fe2000000000b */
[----:B------:R-:W-:Y:S01]  /*cce0*/  IMAD.MOV.U32 R10, RZ, RZ, R17 ;  /* 0x000000ffff0a7224 */ /* 0x000fe200078e0011 */
[----:B------:R-:W-:-:S02]  /*ccf0*/  PRMT R54, R54, 0x5410, R9 ;  /* 0x0000541036367816 */ /* 0x000fc40000000009 */
[----:B------:R-:W-:Y:S02]  /*cd00*/  MOV R9, R34 ;  /* 0x0000002200097202 */ /* 0x000fe40000000f00 */
[----:B------:R-:W-:Y:S01]  /*cd10*/  PRMT R76, R12, 0x7610, R76 ;  /* 0x000076100c4c7816 */ /* 0x000fe2000000004c */
[----:B------:R-:W-:Y:S01]  /*cd20*/  IMAD.MOV.U32 R12, RZ, RZ, R21 ;  /* 0x000000ffff0c7224 */ /* 0x000fe200078e0015 */
[----:B------:R-:W-:Y:S01]  /*cd30*/  PRMT R54, R10, 0x7610, R54 ;  /* 0x000076100a367816 */ /* 0x000fe20000000036 */
[----:B------:R-:W-:Y:S01]  /*cd40*/  IMAD.MOV.U32 R10, RZ, RZ, R35 ;  /* 0x000000ffff0a7224 */ /* 0x000fe200078e0023 */
[----:B------:R-:W-:Y:S01]  /*cd50*/  PRMT R67, R67, 0x5410, R9 ;  /* 0x0000541043437816 */ /* 0x000fe20000000009 */
[----:B------:R-:W-:Y:S01]  /*cd60*/  IMAD.MOV.U32 R9, RZ, RZ, R32 ;  /* 0x000000ffff097224 */ /* 0x000fe200078e0020 */
[----:B------:R-:W-:Y:S02]  /*cd70*/  PRMT R44, R12, 0x7610, R44 ;  /* 0x000076100c2c7816 */ /* 0x000fe4000000002c */
[----:B------:R-:W-:-:S02]  /*cd80*/  PRMT R67, R10, 0x7610, R67 ;  /* 0x000076100a437816 */ /* 0x000fc40000000043 */
        /* <DEDUP_REMOVED lines=107> */
.L_x_1149:
[----:B------:R-:W-:Y:S05]  /*d440*/  BSYNC B0 ;  /* 0x0000000000007941 */ /* 0x000fea0003800000 */
.L_x_1148:
        /* <DEDUP_REMOVED lines=114> */
.L_x_1151:
[----:B------:R-:W-:Y:S05]  /*db70*/  BSYNC B0 ;  /* 0x0000000000007941 */ /* 0x000fea0003800000 */
.L_x_1150:
        /* <DEDUP_REMOVED lines=33> */
[----:B------:R-:W-:Y:S01]  /*dd90*/  SHF.R.U64 R40, R40, 0x10, R41 ;  /* 0x0000001028287819 */ /* 0x000fe20000001229 */
[----:B------:R-:W-:Y:S01]  /*dda0*/  IMAD.IADD R12, R12, 0x1, R15 ;  /* 0x000000010c0c7824 */ /* 0x000fe200078e020f */
[----:B------:R-:W-:Y:S02]  /*ddb0*/  SHF.R.U32.HI R58, RZ, 0x10, R41 ;  /* 0x00000010ff3a7819 */ /* 0x000fe40000011629 */
[----:B------:R-:W-:-:S02]  /*ddc0*/  IADD3 R8, R9, R8, RZ ;  /* 0x0000000809087210 */ /* 0x000fc40007ffe0ff */
[----:B------:R-:W-:Y:S01]  /*ddd0*/  SHF.L.U32 R57, R12, 0x1, RZ ;  /* 0x000000010c397819 */ /* 0x000fe200000006ff */
[----:B------:R-:W-:Y:S01]  /*dde0*/  HADD2.F32 R58, -RZ, R58.H0_H0 ;  /* 0x2000003aff3a7230 */ /* 0x000fe20000004100 */
[--C-:B------:R-:W-:Y:S01]  /*ddf0*/  SHF.R.U64 R41, R50, 0x10, R51.reuse ;  /* 0x0000001032297819 */ /* 0x100fe20000001233 */
[----:B------:R-:W-:Y:S01]  /*de00*/  IMAD.SHL.U32 R56, R8, 0x2, RZ ;  /* 0x0000000208387824 */ /* 0x000fe200078e00ff */
[----:B------:R-:W-:Y:S01]  /*de10*/  SHF.R.U32.HI R50, RZ, 0x10, R51 ;  /* 0x00000010ff327819 */ /* 0x000fe20000011633 */
[----:B------:R-:W1:Y:S01]  /*de20*/  LDS.128 R12, [R57+0x18100] ;  /* 0x01810000390c7984 */ /* 0x000e620000000c00 */
[--C-:B------:R-:W-:Y:S02]  /*de30*/  SHF.R.U64 R48, R48, 0x10, R49.reuse ;  /* 0x0000001030307819 */ /* 0x100fe40000001231 */
[----:B------:R-:W-:Y:S01]  /*de40*/  SHF.R.U32.HI R49, RZ, 0x10, R49 ;  /* 0x00000010ff317819 */ /* 0x000fe20000011631 */
[----:B------:R-:W2:Y:S01]  /*de50*/  LDS.128 R8, [R56+0x18100] ;  /* 0x0181000038087984 */ /* 0x000ea20000000c00 */
[--C-:B------:R-:W-:Y:S01]  /*de60*/  SHF.R.U64 R42, R42, 0x10, R43.reuse ;  /* 0x000000102a2a7819 */ /* 0x100fe2000000122b */
[----:B------:R-:W-:Y:S01]  /*de70*/  HADD2.F32 R94, -RZ, R50.H0_H0 ;  /* 0x20000032ff5e7230 */ /* 0x000fe20000004100 */
[----:B------:R-:W-:Y:S01]  /*de80*/  SHF.R.U32.HI R43, RZ, 0x10, R43 ;  /* 0x00000010ff2b7819 */ /* 0x000fe2000001162b */
[----:B------:R-:W-:-:S02]  /*de90*/  HADD2.F32 R88, -RZ, R49.H0_H0 ;  /* 0x20000031ff587230 */ /* 0x000fc40000004100 */
        /* <DEDUP_REMOVED lines=21> */
[----:B------:R-:W-:Y:S01]  /*dff0*/  HADD2.F32 R8, -RZ, R10.H0_H0 ;  /* 0x2000000aff087230 */ /* 0x000fe20000004100 */
[----:B------:R-:W-:Y:S01]  /*e000*/  FFMA.FTZ R49, R68, R88, R49 ;  /* 0x0000005844317223 */ /* 0x000fe20000010031 */
[----:B------:R-:W-:Y:S01]  /*e010*/  HADD2.F32 R68, -RZ, R43.H0_H0 ;  /* 0x2000002bff447230 */ /* 0x000fe20000004100 */
[----:B------:R-:W-:Y:S01]  /*e020*/  FFMA.FTZ R69, R69, R84, R9 ;  /* 0x0000005445457223 */ /* 0x000fe20000010009 */
[----:B------:R-:W-:Y:S01]  /*e030*/  HADD2.F32 R15, -RZ, R15.H1_H1 ;  /* 0x3000000fff0f7230 */ /* 0x000fe20000004100 */
[----:B------:R-:W-:Y:S01]  /*e040*/  FFMA.FTZ R72, R63, R74, R72 ;  /* 0x0000004a3f487223 */ /* 0x000fe20000010048 */
[----:B------:R-:W-:Y:S01]  /*e050*/  HADD2.F32 R14, -RZ, R14.H1_H1 ;  /* 0x3000000eff0e7230 */ /* 0x000fe20000004100 */
[----:B------:R-:W-:Y:S01]  /*e060*/  FMUL.FTZ R9, R12, R83 ;  /* 0x000000530c097220 */ /* 0x000fe20000410000 */
[----:B------:R-:W-:Y:S01]  /*e070*/  HADD2.F32 R43, -RZ, R40.H0_H0 ;  /* 0x20000028ff2b7230 */ /* 0x000fe20000004100 */
[----:B------:R-:W-:Y:S01]  /*e080*/  FMUL.FTZ R50, R15, R68 ;  /* 0x000000440f327220 */ /* 0x000fe20000410000 */
[----:B------:R-:W-:Y:S01]  /*e090*/  HADD2.F32 R63, -RZ, R42.H0_H0 ;  /* 0x2000002aff3f7230 */ /* 0x000fe20000004100 */
[C---:B------:R-:W-:Y:S01]  /*e0a0*/  FFMA.FTZ R40, R8.reuse, R85, R9 ;  /* 0x0000005508287223 */ /* 0x040fe20000010009 */
[----:B------:R-:W-:Y:S01]  /*e0b0*/  HADD2.F32 R11, -RZ, R11.H1_H1 ;  /* 0x3000000bff0b7230 */ /* 0x000fe20000004100 */
[----:B------:R-:W-:Y:S01]  /*e0c0*/  FMUL.FTZ R83, R8, R83 ;  /* 0x0000005308537220 */ /* 0x000fe20000410000 */
[----:B------:R-:W-:Y:S01]  /*e0d0*/  HADD2.F32 R10, -RZ, R10.H1_H1 ;  /* 0x3000000aff0a7230 */ /* 0x000fe20000004100 */
        /* <DEDUP_REMOVED lines=19> */
[----:B------:R-:W-:Y:S01]  /*e210*/  F2FP.PACK_AB R14, R14, R83 ;  /* 0x000000530e0e723e */ /* 0x000fe200000000ff */
[----:B------:R-:W-:Y:S01]  /*e220*/  FFMA.FTZ R41, R10, R9, R41 ;  /* 0x000000090a297223 */ /* 0x000fe20000010029 */
[----:B------:R-:W-:-:S02]  /*e230*/  F2FP.PACK_AB R11, R11, R90 ;  /* 0x0000005a0b0b723e */ /* 0x000fc400000000ff */
[----:B------:R-:W-:Y:S01]  /*e240*/  F2FP.PACK_AB R9, R49, R72 ;  /* 0x000000483109723e */ /* 0x000fe200000000ff */
[----:B------:R1:W-:Y:S01]  /*e250*/  STS.128 [R57+0x18100], R12 ;  /* 0x0181000c39007388 */ /* 0x0003e20000000c00 */
[----:B------:R-:W-:Y:S02]  /*e260*/  F2FP.PACK_AB R8, R8, R69 ;  /* 0x000000450808723e */ /* 0x000fe400000000ff */
[----:B------:R-:W-:-:S05]  /*e270*/  F2FP.PACK_AB R10, R41, R40 ;  /* 0x00000028290a723e */ /* 0x000fca00000000ff */
[----:B------:R1:W-:Y:S02]  /*e280*/  STS.128 [R56+0x18100], R8 ;  /* 0x0181000838007388 */ /* 0x0003e40000000c00 */
.L_x_1147:
[----:B------:R-:W-:Y:S05]  /*e290*/  BSYNC B1 ;  /* 0x0000000000017941 */ /* 0x000fea0003800000 */
.L_x_1146:
        /* <DEDUP_REMOVED lines=111> */
.L_x_1153:
[----:B------:R-:W-:Y:S05]  /*e990*/  BSYNC B0 ;  /* 0x0000000000007941 */ /* 0x000fea0003800000 */
.L_x_1152:
        /* <DEDUP_REMOVED lines=116> */
.L_x_1155:
[----:B------:R-:W-:Y:S05]  /*f0e0*/  BSYNC B0 ;  /* 0x0000000000007941 */ /* 0x000fea0003800000 */
.L_x_1154:
        /* <DEDUP_REMOVED lines=12> */
[--C-:B------:R-:W-:Y:S01]  /*f1b0*/  HADD2.F32 R42, -RZ, R47.reuse.H0_H0 ;  /* 0x2000002fff2a7230 */ /* 0x100fe20000004100 */
        /* <DEDUP_REMOVED lines=102> */
.L_x_1131:
[----:B------:R-:W-:Y:S05]  /*f820*/  BSYNC B2 ;  /* 0x0000000000027941 */ /* 0x000fea0003800000 */
.L_x_1113:
[----:B------:R-:W-:-:S04]  /*f830*/  DEPBAR.LE SB0, 0x2 ;  /* 0x000080800000791a */ /* 0x000fc80000000000 */
[----:B------:R-:W-:Y:S01]  /*f840*/  IMAD.MOV.U32 R186, RZ, RZ, 0x20 ;  /* 0x00000020ffba7424 */ /* 0x000fe200078e00ff */
[----:B------:R-:W-:Y:S01]  /*f850*/  BAR.SYNC.DEFER_BLOCKING 0x0 ;  /* 0x0000000000007b1d */ /* 0x000fe20000010000 */
[----:B------:R-:W-:Y:S01]  /*f860*/  LOP3.LUT P0, RZ, R132, 0x2, RZ, 0xc0, !PT ;  /* 0x0000000284ff7812 */ /* 0x000fe2000780c0ff */
[----:B------:R-:W-:Y:S01]  /*f870*/  IMAD.SHL.U32 R189, R5, 0x2, RZ ;  /* 0x0000000205bd7824 */ /* 0x000fe200078e00ff */
[----:B------:R-:W-:Y:S01]  /*f880*/  SHF.L.U32 R188, R2, 0x1, RZ ;  /* 0x0000000102bc7819 */ /* 0x000fe200000006ff */
[----:B-12---:R-:W-:Y:S01]  /*f890*/  IMAD.SHL.U32 R28, R0, 0x2, RZ ;  /* 0x00000002001c7824 */ /* 0x006fe200078e00ff */
[----:B------:R-:W-:Y:S02]  /*f8a0*/  SEL R186, R186, 0xffffffe0, !P0 ;  /* 0xffffffe0baba7807 */ /* 0x000fe40004000000 */
[----:B------:R-:W-:-:S03]  /*f8b0*/  LEA R191, R0, 0x18100, 0x1 ;  /* 0x0001810000bf7811 */ /* 0x000fc600078e08ff */
[----:B------:R-:W-:Y:S01]  /*f8c0*/  IMAD.IADD R88, R189, 0x1, R186 ;  /* 0x00000001bd587824 */ /* 0x000fe200078e02ba */
[----:B------:R-:W-:Y:S01]  /*f8d0*/  IADD3 R187, R191, R188, RZ ;  /* 0x000000bcbfbb7210 */ /* 0x000fe20007ffe0ff */
[----:B------:R-:W1:Y:S04]  /*f8e0*/  LDSM.16.M88.4 R28, [R28+0x18100] ;  /* 0x018100001c1c783b */ /* 0x000e680000000200 */
[----:B------:R2:W3:Y:S04]  /*f8f0*/  LDSM.16.M88.4 R48, [R189+0xc100] ;  /* 0x00c10000bd30783b */ /* 0x0004e80000000200 */
        /* <DEDUP_REMOVED lines=18> */
[----:B------:R-:W-:Y:S01]  /*fa20*/  SEL R5, RZ, 0x10, P4 ;  /* 0x00000010ff057807 */ /* 0x000fe20002000000 */
[----:B------:R-:W-:Y:S01]  /*fa30*/  IMAD R0, R201, c[0x0][0x21c], R0 ;  /* 0x00008700c9007a24 */ /* 0x000fe200078e0200 */
[----:B------:R-:W-:Y:S01]  /*fa40*/  LOP3.LUT R36, R36, 0xf, RZ, 0xc0, !PT ;  /* 0x0000000f24247812 */ /* 0x000fe200078ec0ff */
[----:B------:R-:W-:Y:S01]  /*fa50*/  IMAD.IADD R9, R9, 0x1, R2 ;  /* 0x0000000109097824 */ /* 0x000fe200078e0202 */
[----:B------:R-:W-:Y:S01]  /*fa60*/  IADD3 R19, -R5, 0x10, RZ ;  /* 0x0000001005137810 */ /* 0x000fe20007ffe1ff */
[----:B------:R-:W-:Y:S01]  /*fa70*/  IMAD.SHL.U32 R11, R214, 0x2, RZ ;  /* 0x00000002d60b7824 */ /* 0x000fe200078e00ff */
[----:B------:R-:W-:Y:S01]  /*fa80*/  IADD3 R15, -R212, 0x10, RZ ;  /* 0x00000010d40f7810 */ /* 0x000fe20007ffe1ff */
[----:B------:R-:W-:Y:S01]  /*fa90*/  IMAD.WIDE.U32 R8, R201, c[0x0][0x218], R8 ;  /* 0x00008600c9087a25 */ /* 0x000fe200078e0008 */
[----:B------:R-:W-:-:S02]  /*faa0*/  LOP3.LUT R19, R19, 0xf, RZ, 0xc0, !PT ;  /* 0x0000000f13137812 */ /* 0x000fc400078ec0ff */
[----:B------:R-:W-:Y:S02]  /*fab0*/  LOP3.LUT R15, R15, 0xf, RZ, 0xc0, !PT ;  /* 0x0000000f0f0f7812 */ /* 0x000fe400078ec0ff */
[----:B------:R-:W-:Y:S01]  /*fac0*/  IADD3 R13, P0, R8, UR18, RZ ;  /* 0x00000012080d7c10 */ /* 0x000fe2000ff1e0ff */
[----:B------:R-:W-:Y:S01]  /*fad0*/  IMAD.SHL.U32 R8, R210, 0x2, RZ ;  /* 0x00000002d2087824 */ /* 0x000fe200078e00ff */
[----:B------:R-:W-:Y:S02]  /*fae0*/  SHF.L.U64.HI R2, R192, 0x1, R213 ;  /* 0x00000001c0027819 */ /* 0x000fe400000102d5 */
[----:B------:R-:W-:Y:S02]  /*faf0*/  IADD3.X R0, R9, UR7, R0, P0, !PT ;  /* 0x0000000709007c10 */ /* 0x000fe400087fe400 */
[----:B------:R-:W-:Y:S02]  /*fb00*/  LEA R14, P0, R13, c[0x0][0x1f8], 0x1 ;  /* 0x00007e000d0e7a11 */ /* 0x000fe400078008ff */
[----:B------:R-:W-:-:S02]  /*fb10*/  SHF.L.U64.HI R9, R210, 0x1, R215 ;  /* 0x00000001d2097819 */ /* 0x000fc400000102d7 */
[----:B------:R-:W-:Y:S01]  /*fb20*/  LEA.HI.X R13, R13, c[0x0][0x1fc], R0, 0x1, P0 ;  /* 0x00007f000d0d7a11 */ /* 0x000fe200000f0c00 */
[----:B------:R-:W2:Y:S01]  /*fb30*/  SHFL.IDX PT, R16, R14, 0x1, 0x181f ;  /* 0x00381f000e107f89 */ /* 0x000ea200000e0000 */
[----:B------:R-:W-:Y:S01]  /*fb40*/  IMAD.SHL.U32 R0, R192, 0x2, RZ ;  /* 0x00000002c0007824 */ /* 0x000fe200078e00ff */
[----:B------:R-:W-:Y:S02]  /*fb50*/  ISETP.GE.AND P6, PT, R204, c[0x0][0x1d4], PT ;  /* 0x00007500cc007a0c */ /* 0x000fe40003fc6270 */
[----:B------:R-:W4:Y:S04]  /*fb60*/  SHFL.IDX PT, R17, R13, 0x1, 0x181f ;  /* 0x00381f000d117f89 */ /* 0x000f2800000e0000 */
[----:B------:R-:W-:Y:S01]  /*fb70*/  SHFL.IDX PT, R13, R13, RZ, 0x181f ;  /* 0x00181fff0d0d7589 */ /* 0x000fe200000e0000 */
[----:B--2---:R-:W-:-:S04]  /*fb80*/  IADD3 R36, P2, P0, R36, R16, R11 ;  /* 0x0000001024247210 */ /* 0x004fc8000785e00b */
[----:B----4-:R-:W-:Y:S02]  /*fb90*/  IADD3.X R37, RZ, R17, R12, P2, P0 ;  /* 0x00000011ff257210 */ /* 0x010fe400017e040c */
[----:B------:R-:W-:-:S04]  /*fba0*/  IADD3 R18, P2, P0, R19, R16, R8 ;  /* 0x0000001013127210 */ /* 0x000fc8000785e008 */
[-C--:B------:R-:W-:Y:S02]  /*fbb0*/  IADD3.X R19, RZ, R17.reuse, R9, P2, P0 ;  /* 0x00000011ff137210 */ /* 0x080fe400017e0409 */
[----:B------:R-:W-:Y:S02]  /*fbc0*/  IADD3 R16, P2, P0, R15, R16, R0 ;  /* 0x000000100f107210 */ /* 0x000fe4000785e000 */
[----:B------:R-:W2:Y:S02]  /*fbd0*/  SHFL.IDX PT, R15, R14, RZ, 0x181f ;  /* 0x00181fff0e0f7589 */ /* 0x000ea400000e0000 */
[----:B------:R-:W-:Y:S02]  /*fbe0*/  IADD3.X R17, RZ, R17, R2, P2, P0 ;  /* 0x00000011ff117210 */ /* 0x000fe400017e0402 */
[----:B--2---:R-:W-:-:S05]  /*fbf0*/  IADD3 R38, P0, R15, R11, RZ ;  /* 0x0000000b0f267210 */ /* 0x004fca0007f1e0ff */
        /* <DEDUP_REMOVED lines=14> */
.L_x_1156:
[----:B--2---:R-:W-:Y:S01]  /*fce0*/  LOP3.LUT R9, R7, 0xffffffe0, RZ, 0xc0, !PT ;  /* 0xffffffe007097812 */ /* 0x004fe200078ec0ff */
[----:B------:R-:W-:Y:S01]  /*fcf0*/  IMAD.MOV.U32 R0, RZ, RZ, 0x40 ;  /* 0x00000040ff007424 */ /* 0x000fe200078e00ff */
[----:B------:R-:W-:Y:S01]  /*fd00*/  LEA.HI R5, R45, R82, RZ, 0x2 ;  /* 0x000000522d057211 */ /* 0x000fe200078f10ff */
[C---:B-1-3--:R-:W-:Y:S01]  /*fd10*/  HMMA.16816.F32 R16, R28.reuse, R48, RZ ;  /* 0x000000301c10723c */ /* 0x04afe200000018ff */
[----:B------:R-:W-:Y:S01]  /*fd20*/  SHF.R.S32.HI R7, RZ, 0x1f, R6 ;  /* 0x0000001fff077819 */ /* 0x000fe20000011406 */
[----:B------:R-:W-:Y:S01]  /*fd30*/  IMAD.IADD R2, R82, 0x1, -R9 ;  /* 0x0000000152027824 */ /* 0x000fe200078e0a09 */
[----:B------:R-:W-:Y:S01]  /*fd40*/  SEL R193, R0, 0xffffffc0, !P1 ;  /* 0xffffffc000c17807 */ /* 0x000fe20004800000 */
[C---:B------:R-:W-:Y:S01]  /*fd50*/  IMAD R185, R4.reuse, 0x2, R191 ;  /* 0x0000000204b97824 */ /* 0x040fe200078e02bf */
[----:B------:R-:W-:Y:S01]  /*fd60*/  LOP3.LUT R5, R5, 0xfffffffc, RZ, 0xc0, !PT ;  /* 0xfffffffc05057812 */ /* 0x000fe200078ec0ff */
[----:B------:R-:W-:Y:S01]  /*fd70*/  IMAD R184, R4, 0x2, R187 ;  /* 0x0000000204b87824 */ /* 0x000fe200078e02bb */
[----:B------:R-:W-:Y:S01]  /*fd80*/  LEA.HI R0, R7, R6, RZ, 0x3 ;  /* 0x0000000607007211 */ /* 0x000fe200078f18ff */
[C---:B------:R-:W-:Y:S01]  /*fd90*/  HMMA.16816.F32 R48, R28.reuse, R50, RZ ;  /* 0x000000321c30723c */ /* 0x040fe200000018ff */
[----:B------:R-:W-:Y:S01]  /*fda0*/  SHF.R.S32.HI R7, RZ, 0x1f, R2 ;  /* 0x0000001fff077819 */ /* 0x000fe20000011402 */
[----:B------:R-:W-:Y:S01]  /*fdb0*/  LDSM.16.M88.4 R12, [R185] ;  /* 0x00000000b90c783b */ /* 0x000fe20000000200 */
[----:B------:R-:W-:Y:S01]  /*fdc0*/  IADD3 R82, -R5, R82, RZ ;  /* 0x0000005205527210 */ /* 0x000fe20007ffe1ff */
[----:B------:R-:W-:Y:S01]  /*fdd0*/  ULDC UR4, c[0x0][0x324] ;  /* 0x0000c90000047ab9 */ /* 0x000fe20000000800 */
[----:B------:R-:W-:Y:S01]  /*fde0*/  LOP3.LUT R5, R0, 0xffffff8, RZ, 0xc0, !PT ;  /* 0x0ffffff800057812 */ /* 0x000fe200078ec0ff */
[----:B------:R-:W-:Y:S01]  /*fdf0*/  LDSM.16.M88.4 R84, [R88+0x10100] ;  /* 0x010100005854783b */ /* 0x000fe20000000200 */
[----:B------:R-:W-:Y:S01]  /*fe00*/  LEA.HI R7, R7, R2, RZ, 0x2 ;  /* 0x0000000207077211 */ /* 0x000fe200078f10ff */
[C---:B----4-:R-:W-:Y:S01]  /*fe10*/  HMMA.16816.F32 R44, R28.reuse, R40, RZ ;  /* 0x000000281c2c723c */ /* 0x050fe200000018ff */
[----:B------:R-:W-:Y:S01]  /*fe20*/  LEA.HI R0, R82, R82, RZ, 0x1 ;  /* 0x0000005252007211 */ /* 0x000fe200078f08ff */
[----:B------:R-:W-:Y:S01]  /*fe30*/  IMAD.IADD R6, R6, 0x1, -R5 ;  /* 0x0000000106067824 */ /* 0x000fe200078e0a05 */
[----:B------:R-:W-:Y:S01]  /*fe40*/  LEA.HI.SX32 R5, R7, UR15, 0x1e ;  /* 0x0000000f07057c11 */ /* 0x000fe2000f8ff2ff */
[----:B------:R-:W-:Y:S01]  /*fe50*/  ULOP3.LUT UR4, URZ, UR4, URZ, 0x33, !UPT ;  /* 0x000000043f047292 */ /* 0x000fe2000f8e333f */
[----:B------:R-:W-:Y:S01]  /*fe60*/  LOP3.LUT R9, R0, 0x1ffffffe, RZ, 0xc0, !PT ;  /* 0x1ffffffe00097812 */ /* 0x000fe200078ec0ff */
[----:B------:R-:W0:Y:S01]  /*fe70*/  LDGDEPBAR ;  /* 0x00000000000079af */ /* 0x000e220000000000 */
[----:B------:R-:W-:Y:S01]  /*fe80*/  PLOP3.LUT P0, PT, PT, PT, UP2, 0x80, 0x0 ;  /* 0x000000000000781c */ /* 0x000fe20003f0f028 */
[----:B------:R-:W-:Y:S01]  /*fe90*/  IMAD R5, R6, 0x10, R5 ;  /* 0x0000001006057824 */ /* 0x000fe200078e0205 */
[----:B------:R-:W-:Y:S01]  /*fea0*/  IADD3 R6, R189, R193, RZ ;  /* 0x000000c1bd067210 */ /* 0x000fe20007ffe0ff */
[----:B------:R-:W-:Y:S01]  /*feb0*/  HMMA.16816.F32 R40, R28, R42, RZ ;  /* 0x0000002a1c28723c */ /* 0x000fe200000018ff */
[----:B------:R-:W-:-:S02]  /*fec0*/  IADD3 R206, R82, -R9, RZ ;  /* 0x8000000952ce7210 */ /* 0x000fc40007ffe0ff */
[----:B-----5:R-:W-:Y:S01]  /*fed0*/  LDSM.16.M88.4 R80, [R88+0xf100] ;  /* 0x00f100005850783b */ /* 0x020fe20000000200 */
[----:B------:R-:W-:Y:S02]  /*fee0*/  LOP3.LUT R207, R7, 0x7ffffffc, RZ, 0xc0, !PT ;  /* 0x7ffffffc07cf7812 */ /* 0x000fe400078ec0ff */
[----:B------:R-:W-:Y:S01]  /*fef0*/  IMAD R206, R206, 0x8, R5 ;  /* 0x00000008cece7824 */ /* 0x000fe200078e0205 */
[----:B------:R-:W1:Y:S01]  /*ff00*/  LDSM.16.M88.4 R8, [R6+0xc100] ;  /* 0x00c100000608783b */ /* 0x000e620000000200 */
[----:B------:R-:W-:Y:S01]  /*ff10*/  HMMA.16816.F32 R36, R28, R32, RZ ;  /* 0x000000201c24723c */ /* 0x000fe200000018ff */
[----:B------:R-:W-:Y:S01]  /*ff20*/  IMAD.IADD R207, R2, 0x1, -R207 ;  /* 0x0000000102cf7824 */ /* 0x000fe200078e0acf */
[----:B------:R-:W-:Y:S01]  /*ff30*/  IADD3 R2, R194, 0x1, -R145 ;  /* 0x00000001c2027810 */ /* 0x000fe20007ffe891 */
[----:B------:R-:W-:Y:S01]  /*ff40*/  @P0 IMAD.HI.U32 R5, R206, c[0x0][0x2c8], RZ ;  /* 0x0000b200ce050a27 */ /* 0x000fe200078e00ff */
[----:B------:R-:W-:Y:S01]  /*ff50*/  PLOP3.LUT P0, PT, PT, PT, UP2, 0x80, 0x0 ;  /* 0x000000000000781c */ /* 0x000fe20003f0f028 */
[----:B------:R-:W-:Y:S01]  /*ff60*/  LDSM.16.M88.4 R64, [R6+0xd900] ;  /* 0x00d900000640783b */ /* 0x000fe20000000200 */
[----:B------:R-:W-:-:S02]  /*ff70*/  MOV R0, R206 ;  /* 0x000000ce00007202 */ /* 0x000fc40000000f00 */
[C---:B------:R-:W-:Y:S01]  /*ff80*/  HMMA.16816.F32 R32, R28.reuse, R34, RZ ;  /* 0x000000221c20723c */ /* 0x040fe200000018ff */
[----:B------:R-:W-:Y:S01]  /*ff90*/  LDSM.16.M88.4 R76, [R6+0xe900] ;  /* 0x00e90000064c783b */ /* 0x000fe20000000200 */
[----:B------:R-:W-:Y:S02]  /*ffa0*/  SHF.L.U32 R207, R207, 0x1, RZ ;  /* 0x00000001cfcf7819 */ /* 0x000fe400000006ff */
[----:B------:R-:W-:Y:S02]  /*ffb0*/  ISETP.GE.AND P2, PT, R195, 0x1, PT ;  /* 0x00000001c300780c */ /* 0x000fe40003f46270 */
[----:B------:R-:W-:Y:S02]  /*ffc0*/  IADD3 R7, -R197, R2, -R207 ;  /* 0x00000002c5077210 */ /* 0x000fe40007ffe9cf */
[----:B------:R-:W-:Y:S01]  /*ffd0*/  HMMA.16816.F32 R72, R28, R24, RZ ;  /* 0x000000181c48723c */ /* 0x000fe200000018ff */
[----:B------:R-:W-:Y:S02]  /*ffe0*/  @P0 SHF.R.U32.HI R0, RZ, c[0x0][0x2cc], R5 ;  /* 0x0000b300ff000a19 */ /* 0x000fe40000011605 */
[----:B------:R-:W-:-:S02]  /*fff0*/  IADD3 R5, R193, R88, RZ ;  /* 0x00000058c1057210 */ /* 0x000fc40007ffe0ff */
[----:B------:R-:W-:-:S03]  /*10000*/  IADD3 R2, -R207, R194, -R145 ;  /* 0x000000c2cf027210 */ /* 0x000fc60007ffe991 */
[----:B------:R-:W-:Y:S01]  /*10010*/  HMMA.16816.F32 R28, R28, R26, RZ ;  /* 0x0000001a1c1c723c */ /* 0x000fe200000018ff */
[----:B------:R-:W2:Y:S07]  /*10020*/  LDSM.16.M88.4 R24, [R6+0xc900] ;  /* 0x00c900000618783b */ /* 0x000eae0000000200 */
[C---:B------:R-:W-:Y:S08]  /*10030*/  HMMA.16816.F32 R16, R68.reuse, R20, R16 ;  /* 0x000000144410723c */ /* 0x040ff00000001810 */
[C---:B------:R-:W-:Y:S01]  /*10040*/  HMMA.16816.F32 R48, R68.reuse, R22, R48 ;  /* 0x000000164430723c */ /* 0x040fe20000001830 */
[----:B------:R-:W3:Y:S07]  /*10050*/  LDSM.16.M88.4 R20, [R6+0xd100] ;  /* 0x00d100000614783b */ /* 0x000eee0000000200 */
        /* <DEDUP_REMOVED lines=9> */
[----:B------:R-:W-:Y:S03]  /*100f0*/  LDSM.16.M88.4 R28, [R5+0xd100] ;  /* 0x00d10000051c783b */ /* 0x000fe60000000200 */
[C---:B-1----:R-:W-:Y:S08]  /*10100*/  HMMA.16816.F32 R16, R12.reuse, R8, R16 ;  /* 0x000000080c10723c */ /* 0x042ff00000001810 */
[C---:B------:R-:W-:Y:S01]  /*10110*/  HMMA.16816.F32 R48, R12.reuse, R10, R48 ;  /* 0x0000000a0c30723c */ /* 0x040fe20000001830 */
[----:B------:R-:W1:Y:S07]  /*10120*/  LDSM.16.M88.4 R8, [R184] ;  /* 0x00000000b808783b */ /* 0x000e6e0000000200 */
        /* <DEDUP_REMOVED lines=8> */
[----:B------:R-:W4:Y:S04]  /*101b0*/  LDSM.16.M88.4 R12, [R189+0xe900] ;  /* 0x00e90000bd0c783b */ /* 0x000f280000000200 */
[----:B------:R-:W2:Y:S03]  /*101c0*/  LDSM.16.M88.4 R64, [R189+0xf100] ;  /* 0x00f10000bd40783b */ /* 0x000ea60000000200 */
[C---:B-1----:R-:W-:Y:S08]  /*101d0*/  HMMA.16816.F32 R16, R8.reuse, R60, R16 ;  /* 0x0000003c0810723c */ /* 0x042ff00000001810 */
        /* <DEDUP_REMOVED lines=8> */
[C---:B--2---:R-:W-:Y:S08]  /*10260*/  HMMA.16816.F32 R72, R8.reuse, R24, R72 ;  /* 0x000000180848723c */ /* 0x044ff00000001848 */
[----:B------:R-:W-:Y:S01]  /*10270*/  HMMA.16816.F32 R68, R8, R26, R68 ;  /* 0x0000001a0844723c */ /* 0x000fe20000001844 */
[----:B------:R-:W1:Y:S04]  /*10280*/  LDSM.16.M88.4 R24, [R88+0xe100] ;  /* 0x00e100005818783b */ /* 0x000e680000000200 */
[----:B------:R-:W2:Y:S03]  /*10290*/  LDSM.16.M88.4 R8, [R88+0xe900] ;  /* 0x00e900005808783b */ /* 0x000ea60000000200 */
[C---:B---3--:R-:W-:Y:S08]  /*102a0*/  HMMA.16816.F32 R16, R56.reuse, R20, R16 ;  /* 0x000000143810723c */ /* 0x048ff00000001810 */
[C---:B------:R-:W-:Y:S01]  /*102b0*/  HMMA.16816.F32 R48, R56.reuse, R22, R48 ;  /* 0x000000163830723c */ /* 0x040fe20000001830 */
[----:B------:R-:W-:Y:S07]  /*102c0*/  LDSM.16.M88.4 R20, [R6+0xe100] ;  /* 0x00e100000614783b */ /* 0x000fee0000000200 */
[C---:B----4-:R-:W-:Y:S08]  /*102d0*/  HMMA.16816.F32 R44, R56.reuse, R12, R44 ;  /* 0x0000000c382c723c */ /* 0x050ff0000000182c */
[C---:B------:R-:W-:Y:S01]  /*102e0*/  HMMA.16816.F32 R40, R56.reuse, R14, R40 ;  /* 0x0000000e3828723c */ /* 0x040fe20000001828 */
[----:B------:R-:W3:Y:S07]  /*102f0*/  LDSM.16.M88.4 R12, [R185+0x4000] ;  /* 0x00400000b90c783b */ /* 0x000eee0000000200 */
[C---:B------:R-:W-:Y:S08]  /*10300*/  HMMA.16816.F32 R36, R56.reuse, R64, R36 ;  /* 0x000000403824723c */ /* 0x040ff00000001824 */
[----:B------:R-:W-:Y:S01]  /*10310*/  HMMA.16816.F32 R32, R56, R66, R32 ;  /* 0x000000423820723c */ /* 0x000fe20000001820 */
[----:B------:R-:W4:Y:S07]  /*10320*/  LDSM.16.M88.4 R64, [R6+0xf100] ;  /* 0x00f100000640783b */ /* 0x000f2e0000000200 */
[C---:B-1----:R-:W-:Y:S08]  /*10330*/  HMMA.16816.F32 R16, R28.reuse, R24, R16 ;  /* 0x000000181c10723c */ /* 0x042ff00000001810 */
[----:B------:R-:W-:Y:S01]  /*10340*/  HMMA.16816.F32 R48, R28, R26, R48 ;  /* 0x0000001a1c30723c */ /* 0x000fe20000001830 */
[----:B------:R-:W-:Y:S07]  /*10350*/  LDSM.16.M88.4 R24, [R184+0x4000] ;  /* 0x00400000b818783b */ /* 0x000fee0000000200 */
[C---:B------:R-:W-:Y:S08]  /*10360*/  HMMA.16816.F32 R72, R56.reuse, R60, R72 ;  /* 0x0000003c3848723c */ /* 0x040ff00000001848 */
[----:B------:R-:W-:Y:S01]  /*10370*/  HMMA.16816.F32 R68, R56, R62, R68 ;  /* 0x0000003e3844723c */ /* 0x000fe20000001844 */
[----:B------:R-:W-:Y:S04]  /*10380*/  LDSM.16.M88.4 R60, [R6+0xf900] ;  /* 0x00f90000063c783b */ /* 0x000fe80000000200 */
[----:B------:R-:W-:Y:S03]  /*10390*/  LDSM.16.M88.4 R56, [R5+0xe900] ;  /* 0x00e900000538783b */ /* 0x000fe60000000200 */
[C---:B--2---:R-:W-:Y:S08]  /*103a0*/  HMMA.16816.F32 R44, R28.reuse, R8, R44 ;  /* 0x000000081c2c723c */ /* 0x044ff0000000182c */
[C---:B------:R-:W-:Y:S01]  /*103b0*/  HMMA.16816.F32 R40, R28.reuse, R10, R40 ;  /* 0x0000000a1c28723c */ /* 0x040fe20000001828 */
[----:B------:R-:W1:Y:S07]  /*103c0*/  LDSM.16.M88.4 R8, [R5+0xe100] ;  /* 0x00e100000508783b */ /* 0x000e6e0000000200 */
[C---:B------:R-:W-:Y:S08]  /*103d0*/  HMMA.16816.F32 R36, R28.reuse, R80, R36 ;  /* 0x000000501c24723c */ /* 0x040ff00000001824 */
[----:B------:R-:W-:Y:S01]  /*103e0*/  HMMA.16816.F32 R32, R28, R82, R32 ;  /* 0x000000521c20723c */ /* 0x000fe20000001820 */
[----:B------:R-:W-:Y:S07]  /*103f0*/  LDSM.16.M88.4 R80, [R191+0x8000] ;  /* 0x00800000bf50783b */ /* 0x000fee0000000200 */
[C---:B---3--:R-:W-:Y:S08]  /*10400*/  HMMA.16816.F32 R16, R12.reuse, R20, R16 ;  /* 0x000000140c10723c */ /* 0x048ff00000001810 */
[----:B------:R-:W-:Y:S01]  /*10410*/  HMMA.16816.F32 R48, R12, R22, R48 ;  /* 0x000000160c30723c */ /* 0x000fe20000001830 */
[----:B------:R-:W-:Y:S07]  /*10420*/  LDSM.16.M88.4 R20, [R189+0x10100] ;  /* 0x01010000bd14783b */ /* 0x000fee0000000200 */
[C---:B------:R-:W-:Y:S08]  /*10430*/  HMMA.16816.F32 R72, R28.reuse, R52, R72 ;  /* 0x000000341c48723c */ /* 0x040ff00000001848 */
[----:B------:R-:W-:Y:S01]  /*10440*/  HMMA.16816.F32 R68, R28, R54, R68 ;  /* 0x000000361c44723c */ /* 0x000fe20000001844 */
[----:B------:R-:W2:Y:S04]  /*10450*/  LDSM.16.M88.4 R52, [R5+0xf100] ;  /* 0x00f100000534783b */ /* 0x000ea80000000200 */
[----:B------:R-:W3:Y:S03]  /*10460*/  LDSM.16.M88.4 R28, [R5+0xf900] ;  /* 0x00f90000051c783b */ /* 0x000ee60000000200 */
[C---:B------:R-:W-:Y:S08]  /*10470*/  HMMA.16816.F32 R44, R12.reuse, R76, R44 ;  /* 0x0000004c0c2c723c */ /* 0x040ff0000000182c */
[C---:B------:R-:W-:Y:S01]  /*10480*/  HMMA.16816.F32 R40, R12.reuse, R78, R40 ;  /* 0x0000004e0c28723c */ /* 0x040fe20000001828 */
[----:B------:R-:W-:Y:S07]  /*10490*/  LDSM.16.M88.4 R76, [R189+0x11900] ;  /* 0x01190000bd4c783b */ /* 0x000fee0000000200 */
[C---:B----4-:R-:W-:Y:S08]  /*104a0*/  HMMA.16816.F32 R36, R12.reuse, R64, R36 ;  /* 0x000000400c24723c */ /* 0x050ff00000001824 */
        /* <DEDUP_REMOVED lines=8> */
[----:B------:R-:W4:Y:S03]  /*10530*/  LDSM.16.M88.4 R60, [R88+0x10900] ;  /* 0x01090000583c783b */ /* 0x000f260000000200 */
[C---:B------:R-:W-:Y:S08]  /*10540*/  HMMA.16816.F32 R44, R24.reuse, R56, R44 ;  /* 0x00000038182c723c */ /* 0x040ff0000000182c */
[C---:B------:R-:W-:Y:S01]  /*10550*/  HMMA.16816.F32 R40, R24.reuse, R58, R40 ;  /* 0x0000003a1828723c */ /* 0x040fe20000001828 */
[----:B------:R-:W1:Y:S07]  /*10560*/  LDSM.16.M88.4 R56, [R88+0x11100] ;  /* 0x011100005838783b */ /* 0x000e6e0000000200 */
[C---:B--2---:R-:W-:Y:S08]  /*10570*/  HMMA.16816.F32 R36, R24.reuse, R52, R36 ;  /* 0x000000341824723c */ /* 0x044ff00000001824 */
[----:B------:R-:W-:Y:S01]  /*10580*/  HMMA.16816.F32 R32, R24, R54, R32 ;  /* 0x000000361820723c */ /* 0x000fe20000001820 */
[----:B------:R-:W-:Y:S07]  /*10590*/  LDSM.16.M88.4 R52, [R88+0x11900] ;  /* 0x011900005834783b */ /* 0x000fee0000000200 */
[C---:B------:R-:W-:Y:S08]  /*105a0*/  HMMA.16816.F32 R16, R80.reuse, R20, R16 ;  /* 0x000000145010723c */ /* 0x040ff00000001810 */
[----:B------:R-:W-:Y:S01]  /*105b0*/  HMMA.16816.F32 R48, R80, R22, R48 ;  /* 0x000000165030723c */ /* 0x000fe20000001830 */
[----:B------:R-:W-:Y:S07]  /*105c0*/  LDSM.16.M88.4 R20, [R6+0x10900] ;  /* 0x010900000614783b */ /* 0x000fee0000000200 */
[C---:B---3--:R-:W-:Y:S08]  /*105d0*/  HMMA.16816.F32 R72, R24.reuse, R28, R72 ;  /* 0x0000001c1848723c */ /* 0x048ff00000001848 */
[----:B------:R-:W-:Y:S01]  /*105e0*/  HMMA.16816.F32 R68, R24, R30, R68 ;  /* 0x0000001e1844723c */ /* 0x000fe20000001844 */
[----:B------:R-:W-:Y:S04]  /*105f0*/  LDSM.16.M88.4 R28, [R185+0x8000] ;  /* 0x00800000b91c783b */ /* 0x000fe80000000200 */
[----:B------:R-:W2:Y:S03]  /*10600*/  LDSM.16.M88.4 R24, [R6+0x10100] ;  /* 0x010100000618783b */ /* 0x000ea60000000200 */
[C---:B-1----:R-:W-:Y:S08]  /*10610*/  HMMA.16816.F32 R44, R80.reuse, R12, R44 ;  /* 0x0000000c502c723c */ /* 0x042ff0000000182c */
[C---:B------:R-:W-:Y:S01]  /*10620*/  HMMA.16816.F32 R40, R80.reuse, R14, R40 ;  /* 0x0000000e5028723c */ /* 0x040fe20000001828 */
[----:B------:R-:W-:Y:S07]  /*10630*/  LDSM.16.M88.4 R12, [R184+0x8000] ;  /* 0x00800000b80c783b */ /* 0x000fee0000000200 */
[----:B------:R-:W-:Y:S08]  /*10640*/  HMMA.16816.F32 R36, R80, R8, R36 ;  /* 0x000000085024723c */ /* 0x000ff00000001824 */
[----:B------:R-:W-:Y:S08]  /*10650*/  HMMA.16816.F32 R16, R64, R84, R16 ;  /* 0x000000544010723c */ /* 0x000ff00000001810 */
[----:B------:R-:W-:Y:S01]  /*10660*/  HMMA.16816.F32 R32, R80, R10, R32 ;  /* 0x0000000a5020723c */ /* 0x000fe20000001820 */
[----:B------:R-:W1:Y:S07]  /*10670*/  LDSM.16.M88.4 R8, [R5+0x10100] ;  /* 0x010100000508783b */ /* 0x000e6e0000000200 */
[----:B------:R-:W-:Y:S08]  /*10680*/  HMMA.16816.F32 R48, R64, R86, R48 ;  /* 0x000000564030723c */ /* 0x000ff00000001830 */
[C---:B------:R-:W-:Y:S08]  /*10690*/  HMMA.16816.F32 R72, R80.reuse, R76, R72 ;  /* 0x0000004c5048723c */ /* 0x040ff00000001848 */
[----:B------:R-:W-:Y:S08]  /*106a0*/  HMMA.16816.F32 R68, R80, R78, R68 ;  /* 0x0000004e5044723c */ /* 0x000ff00000001844 */
[C---:B----4-:R-:W-:Y:S08]  /*106b0*/  HMMA.16816.F32 R44, R64.reuse, R60, R44 ;  /* 0x0000003c402c723c */ /* 0x050ff0000000182c */
[C---:B------:R-:W-:Y:S01]  /*106c0*/  HMMA.16816.F32 R40, R64.reuse, R62, R40 ;  /* 0x0000003e4028723c */ /* 0x040fe20000001828 */
[----:B------:R-:W3:Y:S07]  /*106d0*/  LDSM.16.M88.4 R60, [R6+0x11100] ;  /* 0x01110000063c783b */ /* 0x000eee0000000200 */
[----:B------:R-:W-:Y:S08]  /*106e0*/  HMMA.16816.F32 R36, R64, R56, R36 ;  /* 0x000000384024723c */ /* 0x000ff00000001824 */
[----:B--2---:R-:W-:Y:S08]  /*106f0*/  HMMA.16816.F32 R16, R28, R24, R16 ;  /* 0x000000181c10723c */ /* 0x004ff00000001810 */
[----:B------:R-:W-:Y:S01]  /*10700*/  HMMA.16816.F32 R32, R64, R58, R32 ;  /* 0x0000003a4020723c */ /* 0x000fe20000001820 */
[----:B------:R2:W4:Y:S07]  /*10710*/  LDSM.16.M88.4 R56, [R6+0x11900] ;  /* 0x011900000638783b */ /* 0x00052e0000000200 */
[----:B------:R-:W-:Y:S01]  /*10720*/  HMMA.16816.F32 R48, R28, R26, R48 ;  /* 0x0000001a1c30723c */ /* 0x000fe20000001830 */
[----:B------:R-:W-:Y:S07]  /*10730*/  LDSM.16.M88.4 R24, [R5+0x11100] ;  /* 0x011100000518783b */ /* 0x000fee0000000200 */
[C---:B------:R-:W-:Y:S01]  /*10740*/  HMMA.16816.F32 R76, R64.reuse, R52, R72 ;  /* 0x00000034404c723c */ /* 0x040fe20000001848 */
[----:B------:R-:W2:Y:S07]  /*10750*/  LDSM.16.M88.4 R72, [R5+0x10900] ;  /* 0x010900000548783b */ /* 0x000eae0000000200 */
[----:B------:R-:W-:Y:S08]  /*10760*/  HMMA.16816.F32 R68, R64, R54, R68 ;  /* 0x000000364044723c */ /* 0x000ff00000001844 */
[C---:B-1----:R-:W-:Y:S08]  /*10770*/  HMMA.16816.F32 R16, R12.reuse, R8, R16 ;  /* 0x000000080c10723c */ /* 0x042ff00000001810 */
[----:B------:R-:W-:Y:S01]  /*10780*/  HMMA.16816.F32 R48, R12, R10, R48 ;  /* 0x0000000a0c30723c */ /* 0x000fe20000001830 */
[----:B------:R1:W4:Y:S07]  /*10790*/  LDSM.16.M88.4 R8, [R5+0x11900] ;  /* 0x011900000508783b */ /* 0x00032e0000000200 */
[C---:B------:R-:W-:Y:S08]  /*107a0*/  HMMA.16816.F32 R44, R28.reuse, R20, R44 ;  /* 0x000000141c2c723c */ /* 0x040ff0000000182c */
[----:B------:R-:W-:Y:S01]  /*107b0*/  HMMA.16816.F32 R40, R28, R22, R40 ;  /* 0x000000161c28723c */ /* 0x000fe20000001828 */
[----:B--2---:R-:W-:-:S02]  /*107c0*/  FMUL.FTZ R6, R16, c[0x0][0x320] ;  /* 0x0000c80010067a20 */ /* 0x004fc40000410000 */
[----:B------:R-:W-:Y:S02]  /*107d0*/  FMUL.FTZ R16, R18, c[0x0][0x320] ;  /* 0x0000c80012107a20 */ /* 0x000fe40000410000 */
[----:B------:R-:W-:Y:S02]  /*107e0*/  FMUL.FTZ R17, R17, c[0x0][0x320] ;  /* 0x0000c80011117a20 */ /* 0x000fe40000410000 */
[----:B------:R-:W2:Y:S01]  /*107f0*/  MUFU.TANH R6, R6 ;  /* 0x0000000600067308 */ /* 0x000ea20000002400 */
[----:B---3--:R-:W-:Y:S01]  /*10800*/  HMMA.16816.F32 R36, R28, R60, R36 ;  /* 0x0000003c1c24723c */ /* 0x008fe20000001824 */
[----:B------:R-:W-:Y:S02]  /*10810*/  FMUL.FTZ R18, R48, c[0x0][0x320] ;  /* 0x0000c80030127a20 */ /* 0x000fe40000410000 */
[----:B-1----:R-:W-:-:S04]  /*10820*/  FMUL.FTZ R5, R49, c[0x0][0x320] ;  /* 0x0000c80031057a20 */ /* 0x002fc80000410000 */
[----:B------:R-:W1:Y:S01]  /*10830*/  MUFU.TANH R17, R17 ;  /* 0x0000001100117308 */ /* 0x000e620000002400 */
[C---:B------:R-:W-:Y:S07]  /*10840*/  HMMA.16816.F32 R32, R28.reuse, R62, R32 ;  /* 0x0000003e1c20723c */ /* 0x040fee0000001820 */
[----:B------:R-:W3:Y:S01]  /*10850*/  MUFU.TANH R16, R16 ;  /* 0x0000001000107308 */ /* 0x000ee20000002400 */
[C---:B----4-:R-:W-:Y:S07]  /*10860*/  HMMA.16816.F32 R76, R28.reuse, R56, R76 ;  /* 0x000000381c4c723c */ /* 0x050fee000000184c */
[----:B------:R-:W4:Y:S01]  /*10870*/  MUFU.TANH R18, R18 ;  /* 0x0000001200127308 */ /* 0x000f220000002400 */
[----:B------:R-:W-:Y:S07]  /*10880*/  HMMA.16816.F32 R68, R28, R58, R68 ;  /* 0x0000003a1c44723c */ /* 0x000fee0000001844 */
[----:B------:R-:W1:Y:S01]  /*10890*/  MUFU.TANH R5, R5 ;  /* 0x0000000500057308 */ /* 0x000e620000002400 */
[C---:B------:R-:W-:Y:S08]  /*108a0*/  HMMA.16816.F32 R44, R12.reuse, R72, R44 ;  /* 0x000000480c2c723c */ /* 0x040ff0000000182c */
[C---:B------:R-:W-:Y:S08]  /*108b0*/  HMMA.16816.F32 R40, R12.reuse, R74, R40 ;  /* 0x0000004a0c28723c */ /* 0x040ff00000001828 */
[C---:B------:R-:W-:Y:S08]  /*108c0*/  HMMA.16816.F32 R36, R12.reuse, R24, R36 ;  /* 0x000000180c24723c */ /* 0x040ff00000001824 */
[----:B------:R-:W-:Y:S01]  /*108d0*/  HMMA.16816.F32 R32, R12, R26, R32 ;  /* 0x0000001a0c20723c */ /* 0x000fe20000001820 */
[----:B------:R-:W-:-:S02]  /*108e0*/  FMUL.FTZ R23, R44, c[0x0][0x320] ;  /* 0x0000c8002c177a20 */ /* 0x000fc40000410000 */
[----:B------:R-:W-:-:S04]  /*108f0*/  FMUL.FTZ R22, R45, c[0x0][0x320] ;  /* 0x0000c8002d167a20 */ /* 0x000fc80000410000 */
[----:B------:R-:W1:Y:S01]  /*10900*/  MUFU.TANH R23, R23 ;  /* 0x0000001700177308 */ /* 0x000e620000002400 */
[----:B------:R-:W-:Y:S01]  /*10910*/  HMMA.16816.F32 R76, R12, R8, R76 ;  /* 0x000000080c4c723c */ /* 0x000fe2000000184c */
[----:B------:R-:W-:-:S06]  /*10920*/  FMUL.FTZ R40, R40, c[0x0][0x320] ;  /* 0x0000c80028287a20 */ /* 0x000fcc0000410000 */
[----:B------:R-:W-:Y:S01]  /*10930*/  FMUL.FTZ R9, R41, c[0x0][0x320] ;  /* 0x0000c80029097a20 */ /* 0x000fe20000410000 */
[----:B------:R-:W-:Y:S01]  /*10940*/  HMMA.16816.F32 R68, R12, R10, R68 ;  /* 0x0000000a0c44723c */ /* 0x000fe20000001844 */
[----:B------:R-:W1:Y:S01]  /*10950*/  SHFL.IDX PT, R10, R0, RZ, 0x1c1f ;  /* 0x001c1fff000a7589 */ /* 0x000e6200000e0000 */
[----:B------:R-:W-:Y:S01]  /*10960*/  FMUL.FTZ R36, R36, c[0x0][0x320] ;  /* 0x0000c80024247a20 */ /* 0x000fe20000410000 */
[----:B------:R-:W1:Y:S01]  /*10970*/  MUFU.TANH R22, R22 ;  /* 0x0000001600167308 */ /* 0x000e620000002400 */
[----:B------:R-:W-:-:S03]  /*10980*/  FMUL.FTZ R37, R37, c[0x0][0x320] ;  /* 0x0000c80025257a20 */ /* 0x000fc60000410000 */
[C---:B------:R-:W-:Y:S01]  /*10990*/  IADD3 R11, R7.reuse, c[0x0][0x328], RZ ;  /* 0x0000ca00070b7a10 */ /* 0x040fe20007ffe0ff */
[----:B------:R-:W-:Y:S01]  /*109a0*/  FMUL.FTZ R32, R32, c[0x0][0x320] ;  /* 0x0000c80020207a20 */ /* 0x000fe20000410000 */
[----:B------:R-:W-:Y:S01]  /*109b0*/  IADD3 R7, R7, UR4, RZ ;  /* 0x0000000407077c10 */ /* 0x000fe2000fffe0ff */
[----:B------:R-:W-:Y:S01]  /*109c0*/  FMUL.FTZ R33, R33, c[0x0][0x320] ;  /* 0x0000c80021217a20 */ /* 0x000fe20000410000 */
[----:B------:R2:W2:Y:S05]  /*109d0*/  MUFU.TANH R8, R40 ;  /* 0x0000002800087308 */ /* 0x0004aa0000002400 */
[----:B------:R-:W-:Y:S02]  /*109e0*/  FMUL.FTZ R76, R76, c[0x0][0x320] ;  /* 0x0000c8004c4c7a20 */ /* 0x000fe40000410000 */
[----:B------:R-:W-:Y:S01]  /*109f0*/  FMUL.FTZ R77, R77, c[0x0][0x320] ;  /* 0x0000c8004d4d7a20 */ /* 0x000fe20000410000 */
[----:B------:R-:W2:Y:S05]  /*10a00*/  MUFU.TANH R9, R9 ;  /* 0x0000000900097308 */ /* 0x000eaa0000002400 */
[----:B------:R-:W-:Y:S01]  /*10a10*/  FMUL.FTZ R68, R68, c[0x0][0x320] ;  /* 0x0000c80044447a20 */ /* 0x000fe20000410000 */
[----:B-1----:R-:W-:Y:S01]  /*10a20*/  IADD3 R13, R7, R10, RZ ;  /* 0x0000000a070d7210 */ /* 0x002fe20007ffe0ff */
[----:B------:R-:W-:Y:S01]  /*10a30*/  FMUL.FTZ R69, R69, c[0x0][0x320] ;  /* 0x0000c80045457a20 */ /* 0x000fe20000410000 */
[----:B------:R1:W1:Y:S01]  /*10a40*/  MUFU.TANH R162, R36 ;  /* 0x0000002400a27308 */ /* 0x0002620000002400 */
[----:B------:R-:W-:-:S05]  /*10a50*/  IMAD.IADD R15, R11, 0x1, R10 ;  /* 0x000000010b0f7824 */ /* 0x000fca00078e020a */
[----:B------:R-:W-:Y:S02]  /*10a60*/  IMNMX R15, R15, R2, PT ;  /* 0x000000020f0f7217 */ /* 0x000fe40003800200 */
[----:B------:R1:W1:Y:S08]  /*10a70*/  MUFU.TANH R168, R32 ;  /* 0x0000002000a87308 */ /* 0x0002700000002400 */
[----:B------:R1:W1:Y:S08]  /*10a80*/  MUFU.TANH R164, R33 ;  /* 0x0000002100a47308 */ /* 0x0002700000002400 */
[----:B------:R1:W1:Y:S08]  /*10a90*/  MUFU.TANH R174, R76 ;  /* 0x0000004c00ae7308 */ /* 0x0002700000002400 */
[----:B------:R1:W1:Y:S08]  /*10aa0*/  MUFU.TANH R172, R77 ;  /* 0x0000004d00ac7308 */ /* 0x0002700000002400 */
[----:B------:R1:W1:Y:S08]  /*10ab0*/  MUFU.TANH R142, R68 ;  /* 0x00000044008e7308 */ /* 0x0002700000002400 */
[----:B------:R1:W1:Y:S08]  /*10ac0*/  MUFU.TANH R140, R69 ;  /* 0x00000045008c7308 */ /* 0x0002700000002400 */
[----:B------:R1:W1:Y:S01]  /*10ad0*/  MUFU.TANH R170, R37 ;  /* 0x0000002500aa7308 */ /* 0x0002620000002400 */
        /* <DEDUP_REMOVED lines=12> */
.L_x_1159:
[----:B------:R-:W-:-:S04]  /*10ba0*/  MOV R10, 0x1 ;  /* 0x00000001000a7802 */ /* 0x000fc80000000f00 */
[----:B------:R-:W-:-:S13]  /*10bb0*/  ISETP.NE.AND P0, PT, R10, c[0x0][0x32c], PT ;  /* 0x0000cb000a007a0c */ /* 0x000fda0003f05270 */
[----:B------:R-:W-:-:S05]  /*10bc0*/  @P0 IMAD.HI.U32 R10, R12, c[0x0][0x330], RZ ;  /* 0x0000cc000c0a0a27 */ /* 0x000fca00078e00ff */
[----:B------:R-:W-:Y:S02]  /*10bd0*/  @P0 SHF.R.U32.HI R12, RZ, c[0x0][0x334], R10 ;  /* 0x0000cd00ff0c0a19 */ /* 0x000fe4000001160a */
.L_x_1160:
[----:B------:R-:W-:Y:S05]  /*10be0*/  BSYNC B0 ;  /* 0x0000000000007941 */ /* 0x000fea0003800000 */
.L_x_1158:
[----:B------:R-:W-:-:S04]  /*10bf0*/  IMAD R12, R12, c[0x0][0x32c], -R145 ;  /* 0x0000cb000c0c7a24 */ /* 0x000fc800078e0a91 */
[----:B------:R-:W-:-:S05]  /*10c00*/  IMAD.IADD R12, R12, 0x1, -R207 ;  /* 0x000000010c0c7824 */ /* 0x000fca00078e0acf */
[----:B------:R-:W-:Y:S02]  /*10c10*/  IADD3 R10, R12, c[0x0][0x32c], RZ ;  /* 0x0000cb000c0a7a10 */ /* 0x000fe40007ffe0ff */
[----:B------:R-:W-:Y:S02]  /*10c20*/  IMNMX R13, R13, R12, !PT ;  /* 0x0000000c0d0d7217 */ /* 0x000fe40007800200 */
[----:B------:R-:W-:Y:S02]  /*10c30*/  IMNMX R15, R15, R10, PT ;  /* 0x0000000a0f0f7217 */ /* 0x000fe40003800200 */
.L_x_1157:
[----:B--234-:R-:W-:Y:S01]  /*10c40*/  ISETP.GT.AND P1, PT, R147, RZ, PT ;  /* 0x000000ff9300720c */ /* 0x01cfe20003f24270 */
[----:B------:R-:W-:Y:S02]  /*10c50*/  FMUL.FTZ R39, R39, c[0x0][0x320] ;  /* 0x0000c80027277a20 */ /* 0x000fe40000410000 */
[----:B------:R-:W-:Y:S01]  /*10c60*/  FMUL.FTZ R34, R34, c[0x0][0x320] ;  /* 0x0000c80022227a20 */ /* 0x000fe20000410000 */
        /* <DEDUP_REMOVED lines=10> */
[----:B------:R-:W-:Y:S01]  /*10d10*/  FMUL.FTZ R38, R38, c[0x0][0x320] ;  /* 0x0000c80026267a20 */ /* 0x000fe20000410000 */
[----:B------:R2:W4:Y:S02]  /*10d20*/  MUFU.TANH R179, R34 ;  /* 0x0000002200b37308 */ /* 0x0005240000002400 */
        /* <DEDUP_REMOVED lines=12> */
[----:B------:R-:W-:Y:S01]  /*10df0*/  FMUL.FTZ R5, R51, c[0x0][0x320] ;  /* 0x0000c80033057a20 */ /* 0x000fe20000410000 */
[----:B------:R-:W-:Y:S01]  /*10e00*/  ISETP.GT.AND P0, PT, R13, 0x10, P1 ;  /* 0x000000100d00780c */ /* 0x000fe20000f04270 */
[----:B------:R2:W1:Y:S03]  /*10e10*/  MUFU.TANH R173, R78 ;  /* 0x0000004e00ad7308 */ /* 0x0004660000002400 */
[----:B------:R-:W-:-:S04]  /*10e20*/  ISETP.LT.OR P0, PT, R15, 0x11, P0 ;  /* 0x000000110f00780c */ /* 0x000fc80000701670 */
[----:B------:R-:W-:Y:S01]  /*10e30*/  FSEL R12, R23, -INF , !P0 ;  /* 0xff800000170c7808 */ /* 0x000fe20004000000 */
[----:B------:R-:W-:Y:S01]  /*10e40*/  FMUL.FTZ R23, R50, c[0x0][0x320] ;  /* 0x0000c80032177a20 */ /* 0x000fe20000410000 */
[----:B------:R-:W-:Y:S01]  /*10e50*/  ISETP.GT.AND P0, PT, R13, 0x11, P1 ;  /* 0x000000110d00780c */ /* 0x000fe20000f04270 */
[----:B------:R-:W1:Y:S03]  /*10e60*/  MUFU.TANH R5, R5 ;  /* 0x0000000500057308 */ /* 0x000e660000002400 */
[----:B------:R-:W-:-:S04]  /*10e70*/  ISETP.LT.OR P0, PT, R15, 0x12, P0 ;  /* 0x000000120f00780c */ /* 0x000fc80000701670 */
[----:B------:R-:W-:Y:S01]  /*10e80*/  FSEL R10, R22, -INF , !P0 ;  /* 0xff800000160a7808 */ /* 0x000fe20004000000 */
[----:B------:R2:W1:Y:S01]  /*10e90*/  MUFU.TANH R143, R79 ;  /* 0x0000004f008f7308 */ /* 0x0004620000002400 */
[----:B------:R-:W-:Y:S01]  /*10ea0*/  ISETP.GT.AND P0, PT, R13, 0x18, P1 ;  /* 0x000000180d00780c */ /* 0x000fe20000f04270 */
[----:B------:R-:W5:Y:S03]  /*10eb0*/  SHFL.IDX PT, R22, R0, 0x1, 0x1c1f ;  /* 0x003c1f0000167f89 */ /* 0x000f6600000e0000 */
[----:B------:R-:W-:-:S03]  /*10ec0*/  ISETP.LT.OR P0, PT, R15, 0x19, P0 ;  /* 0x000000190f00780c */ /* 0x000fc60000701670 */
[----:B------:R-:W1:Y:S01]  /*10ed0*/  MUFU.TANH R19, R19 ;  /* 0x0000001300137308 */ /* 0x000e620000002400 */
        /* <DEDUP_REMOVED lines=8> */
[----:B------:R-:W-:Y:S01]  /*10f60*/  ISETP.LT.OR P0, PT, R15, 0x21, P0 ;  /* 0x000000210f00780c */ /* 0x000fe20000701670 */
[--C-:B-----5:R-:W-:Y:S02]  /*10f70*/  IMAD.IADD R11, R11, 0x1, R22.reuse ;  /* 0x000000010b0b7824 */ /* 0x120fe400078e0216 */
[----:B------:R-:W-:Y:S01]  /*10f80*/  IMAD.IADD R0, R7, 0x1, R22 ;  /* 0x0000000107007824 */ /* 0x000fe200078e0216 */
[----:B-1----:R-:W-:Y:S02]  /*10f90*/  FSEL R162, R162, -INF , !P0 ;  /* 0xff800000a2a27808 */ /* 0x002fe40004000000 */
[----:B------:R-:W-:Y:S01]  /*10fa0*/  ISETP.GT.AND P0, PT, R13, 0x21, P1 ;  /* 0x000000210d00780c */ /* 0x000fe20000f04270 */
[----:B------:R-:W1:Y:S01]  /*10fb0*/  MUFU.TANH R9, R9 ;  /* 0x0000000900097308 */ /* 0x000e620000002400 */
[----:B------:R-:W-:Y:S02]  /*10fc0*/  IMNMX R2, R11, R2, PT ;  /* 0x000000020b027217 */ /* 0x000fe40003800200 */
        /* <DEDUP_REMOVED lines=20> */
[----:B------:R-:W-:-:S03]  /*11110*/  FMUL.FTZ R13, R47, c[0x0][0x320] ;  /* 0x0000c8002f0d7a20 */ /* 0x000fc60000410000 */
[----:B------:R-:W-:Y:S01]  /*11120*/  ISETP.LT.OR P0, PT, R15, 0x3a, P0 ;  /* 0x0000003a0f00780c */ /* 0x000fe20000701670 */
[----:B------:R-:W-:Y:S02]  /*11130*/  FMUL.FTZ R15, R46, c[0x0][0x320] ;  /* 0x0000c8002e0f7a20 */ /* 0x000fe40000410000 */
[----:B------:R-:W1:Y:S01]  /*11140*/  MUFU.TANH R13, R13 ;  /* 0x0000000d000d7308 */ /* 0x000e620000002400 */
[----:B------:R-:W-:-:S07]  /*11150*/  FSEL R140, R140, -INF , !P0 ;  /* 0xff8000008c8c7808 */ /* 0x000fce0004000000 */
[----:B------:R-:W1:Y:S01]  /*11160*/  MUFU.TANH R15, R15 ;  /* 0x0000000f000f7308 */ /* 0x000e620000002400 */
        /* <DEDUP_REMOVED lines=12> */
.L_x_1163:
[----:B------:R-:W-:-:S04]  /*11230*/  MOV R7, 0x1 ;  /* 0x0000000100077802 */ /* 0x000fc80000000f00 */
[----:B------:R-:W-:-:S13]  /*11240*/  ISETP.NE.AND P0, PT, R7, c[0x0][0x32c], PT ;  /* 0x0000cb0007007a0c */ /* 0x000fda0003f05270 */
[----:B------:R-:W-:-:S05]  /*11250*/  @P0 IMAD.HI.U32 R7, R22, c[0x0][0x330], RZ ;  /* 0x0000cc0016070a27 */ /* 0x000fca00078e00ff */
[----:B------:R-:W-:Y:S02]  /*11260*/  @P0 SHF.R.U32.HI R22, RZ, c[0x0][0x334], R7 ;  /* 0x0000cd00ff160a19 */ /* 0x000fe40000011607 */
.L_x_1164:
[----:B------:R-:W-:Y:S05]  /*11270*/  BSYNC B0 ;  /* 0x0000000000007941 */ /* 0x000fea0003800000 */
.L_x_1162:
[----:B------:R-:W-:-:S04]  /*11280*/  IMAD R22, R22, c[0x0][0x32c], -R145 ;  /* 0x0000cb0016167a24 */ /* 0x000fc800078e0a91 */
[----:B------:R-:W-:-:S05]  /*11290*/  IMAD.IADD R11, R22, 0x1, -R207 ;  /* 0x00000001160b7824 */ /* 0x000fca00078e0acf */
[----:B------:R-:W-:Y:S02]  /*112a0*/  IADD3 R7, R11, c[0x0][0x32c], RZ ;  /* 0x0000cb000b077a10 */ /* 0x000fe40007ffe0ff */
[----:B------:R-:W-:Y:S02]  /*112b0*/  IMNMX R0, R0, R11, !PT ;  /* 0x0000000b00007217 */ /* 0x000fe40007800200 */
[----:B------:R-:W-:Y:S02]  /*112c0*/  IMNMX R2, R2, R7, PT ;  /* 0x0000000702027217 */ /* 0x000fe40003800200 */
.L_x_1161:
[----:B--234-:R-:W-:Y:S01]  /*112d0*/  ISETP.GT.AND P0, PT, R0, 0x1, P1 ;  /* 0x000000010000780c */ /* 0x01cfe20000f04270 */
        /* <DEDUP_REMOVED lines=11> */
[----:B-1----:R-:W-:Y:S02]  /*11390*/  FSEL R7, R23, -INF , !P0 ;  /* 0xff80000017077808 */ /* 0x002fe40004000000 */
[----:B------:R-:W-:-:S04]  /*113a0*/  ISETP.GT.AND P0, PT, R0, 0x9, P1 ;  /* 0x000000090000780c */ /* 0x000fc80000f04270 */
[----:B------:R-:W-:Y:S01]  /*113b0*/  ISETP.LT.OR P0, PT, R2, 0xa, P0 ;  /* 0x0000000a0200780c */ /* 0x000fe20000701670 */
        /* <DEDUP_REMOVED lines=29> */
[----:B------:R-:W-:Y:S01]  /*11590*/  ISETP.LT.OR P0, PT, R2, 0x21, P0 ;  /* 0x000000210200780c */ /* 0x000fe20000701670 */
[----:B------:R-:W-:Y:S01]  /*115a0*/  LDSM.16.MT88.4 R32, [R134+0x900] ;  /* 0x000900008620783b */ /* 0x000fe20000004200 */
[----:B------:R-:W-:Y:S02]  /*115b0*/  FMNMX.FTZ R19, R12, R19, !PT ;  /* 0x000000130c137209 */ /* 0x000fe40007810000 */
[----:B------:R-:W-:Y:S01]  /*115c0*/  FSEL R181, R181, -INF , !P0 ;  /* 0xff800000b5b57808 */ /* 0x000fe20004000000 */
[----:B------:R-:W-:Y:S01]  /*115d0*/  LDSM.16.MT88.4 R28, [R160+0x900] ;  /* 0x00090000a01c783b */ /* 0x000fe20000004200 */
[----:B------:R-:W-:Y:S02]  /*115e0*/  ISETP.GT.AND P0, PT, R0, 0x21, P1 ;  /* 0x000000210000780c */ /* 0x000fe40000f04270 */
[----:B------:R-:W-:Y:S01]  /*115f0*/  FMNMX.FTZ R19, R10, R19, !PT ;  /* 0x000000130a137209 */ /* 0x000fe20007810000 */
[----:B------:R-:W-:Y:S01]  /*11600*/  LDSM.16.MT88.4 R24, [R169+0x2900] ;  /* 0x00290000a918783b */ /* 0x000fe20000004200 */
[----:B------:R-:W-:-:S02]  /*11610*/  ISETP.LT.OR P0, PT, R2, 0x22, P0 ;  /* 0x000000220200780c */ /* 0x000fc40000701670 */
[----:B------:R-:W-:Y:S02]  /*11620*/  FMNMX.FTZ R19, R8, R19, !PT ;  /* 0x0000001308137209 */ /* 0x000fe40007810000 */
[----:B------:R-:W-:Y:S02]  /*11630*/  FSEL R171, R171, -INF , !P0 ;  /* 0xff800000abab7808 */ /* 0x000fe40004000000 */
[----:B------:R-:W-:Y:S02]  /*11640*/  ISETP.GT.AND P0, PT, R0, 0x28, P1 ;  /* 0x000000280000780c */ /* 0x000fe40000f04270 */
        /* <DEDUP_REMOVED lines=9> */
[----:B------:R-:W-:Y:S02]  /*116e0*/  ISETP.GT.AND P0, PT, R0, 0x30, P1 ;  /* 0x000000300000780c */ /* 0x000fe40000f04270 */
[----:B------:R-:W-:Y:S02]  /*116f0*/  FMNMX.FTZ R19, R164, R19, !PT ;  /* 0x00000013a4137209 */ /* 0x000fe40007810000 */
[----:B------:R-:W-:Y:S02]  /*11700*/  ISETP.LT.OR P0, PT, R2, 0x31, P0 ;  /* 0x000000310200780c */ /* 0x000fe40000701670 */
[----:B------:R-:W-:Y:S02]  /*11710*/  FMNMX.FTZ R19, R174, R19, !PT ;  /* 0x00000013ae137209 */ /* 0x000fe40007810000 */
[----:B------:R-:W-:Y:S02]  /*11720*/  FSEL R173, R173, -INF , !P0 ;  /* 0xff800000adad7808 */ /* 0x000fe40004000000 */
[----:B------:R-:W-:-:S02]  /*11730*/  ISETP.GT.AND P0, PT, R0, 0x31, P1 ;  /* 0x000000310000780c */ /* 0x000fc40000f04270 */
[----:B------:R-:W-:Y:S02]  /*11740*/  FMNMX.FTZ R19, R172, R19, !PT ;  /* 0x00000013ac137209 */ /* 0x000fe40007810000 */
[----:B------:R-:W-:Y:S02]  /*11750*/  ISETP.LT.OR P0, PT, R2, 0x32, P0 ;  /* 0x000000320200780c */ /* 0x000fe40000701670 */
[----:B------:R-:W-:Y:S02]  /*11760*/  FMNMX.FTZ R19, R142, R19, !PT ;  /* 0x000000138e137209 */ /* 0x000fe40007810000 */
        /* <DEDUP_REMOVED lines=11> */
[----:B------:R-:W-:Y:S01]  /*11820*/  ISETP.LT.OR P0, PT, R2, 0x3a, P0 ;  /* 0x0000003a0200780c */ /* 0x000fe20000701670 */
[----:B------:R-:W1:Y:S01]  /*11830*/  SHFL.BFLY PT, R19, R0, 0x2, 0x1f ;  /* 0x0c401f0000137f89 */ /* 0x000e6200000e0000 */
[----:B------:R-:W-:-:S02]  /*11840*/  FMNMX.FTZ R22, R5, R22, !PT ;  /* 0x0000001605167209 */ /* 0x000fc40007810000 */
[----:B------:R-:W-:Y:S02]  /*11850*/  FSEL R167, R167, -INF , !P0 ;  /* 0xff800000a7a77808 */ /* 0x000fe40004000000 */
        /* <DEDUP_REMOVED lines=14> */
[----:B-1----:R-:W-:-:S03]  /*11940*/  FMNMX.FTZ R2, R19, R2, !PT ;  /* 0x0000000213027209 */ /* 0x002fc60007810000 */
[----:B------:R-:W1:Y:S01]  /*11950*/  SHFL.BFLY PT, R19, R22, 0x2, 0x1f ;  /* 0x0c401f0016137f89 */ /* 0x000e6200000e0000 */
        /* <DEDUP_REMOVED lines=21> */
[--C-:B------:R-:W-:Y:S02]  /*11ab0*/  FFMA.FTZ R174, R174, c[0x0][0x2d0], -R177.reuse ;  /* 0x0000b400aeae7a23 */ /* 0x100fe400000108b1 */
[----:B------:R-:W-:-:S05]  /*11ac0*/  FFMA.FTZ R209, R140, c[0x0][0x2d0], -R177 ;  /* 0x0000b4008cd17a23 */ /* 0x000fca00000108b1 */
        /* <DEDUP_REMOVED lines=14> */
[--C-:B------:R-:W-:Y:S02]  /*11bb0*/  FFMA.FTZ R158, R17, c[0x0][0x2d0], -R166.reuse ;  /* 0x0000b400119e7a23 */ /* 0x100fe400000108a6 */
[--C-:B------:R-:W-:Y:S01]  /*11bc0*/  FFMA.FTZ R161, R7, c[0x0][0x2d0], -R166.reuse ;  /* 0x0000b40007a17a23 */ /* 0x100fe200000108a6 */
[----:B------:R-:W-:Y:S01]  /*11bd0*/  LDSM.16.MT88.4 R16, [R134+0x2900] ;  /* 0x002900008610783b */ /* 0x000fe20000004200 */
[--C-:B------:R-:W-:Y:S02]  /*11be0*/  FFMA.FTZ R152, R5, c[0x0][0x2d0], -R166.reuse ;  /* 0x0000b40005987a23 */ /* 0x100fe400000108a6 */
[--C-:B------:R-:W-:Y:S01]  /*11bf0*/  FFMA.FTZ R146, R11, c[0x0][0x2d0], -R166.reuse ;  /* 0x0000b4000b927a23 */ /* 0x100fe200000108a6 */
[----:B------:R-:W1:Y:S01]  /*11c00*/  LDSM.16.MT88.4 R4, [R4+0x4100] ;  /* 0x004100000404783b */ /* 0x000e620000004200 */
[----:B------:R-:W-:Y:S01]  /*11c10*/  MUFU.EX2 R159, R159 ;  /* 0x0000009f009f7308 */ /* 0x000fe20000000800 */
[----:B------:R-:W-:-:S02]  /*11c20*/  FFMA.FTZ R3, R9, c[0x0][0x2d0], -R166 ;  /* 0x0000b40009037a23 */ /* 0x000fc400000108a6 */
[----:B------:R-:W2:Y:S01]  /*11c30*/  LDSM.16.MT88.4 R8, [R135+0x2900] ;  /* 0x002900008708783b */ /* 0x000ea20000004200 */
[--C-:B------:R-:W-:Y:S02]  /*11c40*/  FFMA.FTZ R153, R15, c[0x0][0x2d0], -R166.reuse ;  /* 0x0000b4000f997a23 */ /* 0x100fe400000108a6 */
[--C-:B------:R-:W-:Y:S02]  /*11c50*/  FFMA.FTZ R148, R13, c[0x0][0x2d0], -R166.reuse ;  /* 0x0000b4000d947a23 */ /* 0x100fe400000108a6 */
[----:B------:R-:W3:Y:S01]  /*11c60*/  MUFU.EX2 R158, R158 ;  /* 0x0000009e009e7308 */ /* 0x000ee20000000800 */
[----:B------:R-:W4:Y:S01]  /*11c70*/  LDSM.16.MT88.4 R12, [R160+0x2900] ;  /* 0x00290000a00c783b */ /* 0x000f220000004200 */
[--C-:B------:R-:W-:Y:S02]  /*11c80*/  FFMA.FTZ R168, R181, c[0x0][0x2d0], -R166.reuse ;  /* 0x0000b400b5a87a23 */ /* 0x100fe400000108a6 */
[--C-:B------:R-:W-:Y:S02]  /*11c90*/  FFMA.FTZ R171, R171, c[0x0][0x2d0], -R166.reuse ;  /* 0x0000b400abab7a23 */ /* 0x100fe400000108a6 */
[----:B------:R-:W-:-:S02]  /*11ca0*/  FFMA.FTZ R170, R179, c[0x0][0x2d0], -R166 ;  /* 0x0000b400b3aa7a23 */ /* 0x000fc400000108a6 */
[----:B------:R-:W-:Y:S01]  /*11cb0*/  MUFU.EX2 R161, R161 ;  /* 0x000000a100a17308 */ /* 0x000fe20000000800 */
[--C-:B------:R-:W-:Y:S02]  /*11cc0*/  FFMA.FTZ R175, R175, c[0x0][0x2d0], -R166.reuse ;  /* 0x0000b400afaf7a23 */ /* 0x100fe400000108a6 */
[--C-:B------:R-:W-:Y:S02]  /*11cd0*/  FFMA.FTZ R179, R172, c[0x0][0x2d0], -R177.reuse ;  /* 0x0000b400acb37a23 */ /* 0x100fe400000108b1 */
[----:B------:R-:W-:Y:S02]  /*11ce0*/  FFMA.FTZ R172, R142, c[0x0][0x2d0], -R177 ;  /* 0x0000b4008eac7a23 */ /* 0x000fe400000108b1 */
[--C-:B------:R-:W-:Y:S01]  /*11cf0*/  FFMA.FTZ R173, R173, c[0x0][0x2d0], -R166.reuse ;  /* 0x0000b400adad7a23 */ /* 0x100fe200000108a6 */
[----:B------:R-:W5:Y:S01]  /*11d00*/  MUFU.EX2 R152, R152 ;  /* 0x0000009800987308 */ /* 0x000f620000000800 */
[----:B---3--:R-:W-:Y:S01]  /*11d10*/  F2FP.PACK_AB R97, R158, R159 ;  /* 0x0000009f9e61723e */ /* 0x008fe200000000ff */
[----:B------:R-:W-:-:S02]  /*11d20*/  FFMA.FTZ R176, R143, c[0x0][0x2d0], -R166 ;  /* 0x0000b4008fb07a23 */ /* 0x000fc400000108a6 */
[--C-:B------:R-:W-:Y:S02]  /*11d30*/  FFMA.FTZ R177, R141, c[0x0][0x2d0], -R166.reuse ;  /* 0x0000b4008db17a23 */ /* 0x100fe400000108a6 */
[----:B------:R-:W-:Y:S01]  /*11d40*/  FFMA.FTZ R208, R167, c[0x0][0x2d0], -R166 ;  /* 0x0000b400a7d07a23 */ /* 0x000fe200000108a6 */
[----:B------:R-:W-:Y:S01]  /*11d50*/  LDSM.16.MT88.4 R140, [R169+0x3900] ;  /* 0x00390000a98c783b */ /* 0x000fe20000004200 */
[----:B------:R-:W-:Y:S01]  /*11d60*/  MUFU.EX2 R144, R144 ;  /* 0x0000009000907308 */ /* 0x000fe20000000800 */
[----:B------:R-:W-:Y:S01]  /*11d70*/  FADD.FTZ R158, R159, R158 ;  /* 0x0000009e9f9e7221 */ /* 0x000fe20000010000 */
[----:B-----5:R-:W-:-:S06]  /*11d80*/  F2FP.PACK_AB R99, R152, R161 ;  /* 0x000000a19863723e */ /* 0x020fcc00000000ff */
        /* <DEDUP_REMOVED lines=200> */
[----:B------:R-:W-:Y:S02]  /*12a10*/  LOP3.LUT R14, R14, 0xf, RZ, 0xc0, !PT ;  /* 0x0000000f0e0e7812 */ /* 0x000fe400078ec0ff */
[----:B------:R-:W-:Y:S01]  /*12a20*/  ISETP.GE.AND P6, PT, R204, c[0x0][0x1d4], PT ;  /* 0x00007500cc007a0c */ /* 0x000fe20003fc6270 */
        /* <DEDUP_REMOVED lines=50> */
.L_x_1165:
[----:B------:R-:W-:Y:S01]  /*12d50*/  ULDC.64 UR4, c[0x0][0x2c8] ;  /* 0x0000b20000047ab9 */ /* 0x000fe20000000a00 */
[----:B------:R-:W-:Y:S01]  /*12d60*/  IMAD.IADD R3, R194, 0x1, -R197 ;  /* 0x00000001c2037824 */ /* 0x000fe200078e0ac5 */
[----:B------:R-:W-:Y:S01]  /*12d70*/  UIMAD.WIDE.U32 UR22, UR15, UR4, URZ ;  /* 0x000000040f1672a5 */ /* 0x000fe2000f8e003f */
[----:B------:R-:W0:Y:S01]  /*12d80*/  LDGDEPBAR ;  /* 0x00000000000079af */ /* 0x000e220000000000 */
[----:B------:R-:W-:-:S05]  /*12d90*/  IADD3 R217, R147, -0x2, RZ ;  /* 0xfffffffe93d97810 */ /* 0x000fca0007ffe0ff */
[----:B------:R-:W-:Y:S02]  /*12da0*/  @UP2 UMOV UR13, UR23 ;  /* 0x00000017000d2c82 */ /* 0x000fe40008000000 */
        /* <DEDUP_REMOVED lines=14> */
.L_x_1167:
[----:B------:R-:W-:-:S04]  /*12e90*/  MOV R3, 0x1 ;  /* 0x0000000100037802 */ /* 0x000fc80000000f00 */
[----:B------:R-:W-:-:S13]  /*12ea0*/  ISETP.NE.AND P0, PT, R3, c[0x0][0x32c], PT ;  /* 0x0000cb0003007a0c */ /* 0x000fda0003f05270 */
[----:B------:R-:W-:-:S05]  /*12eb0*/  @P0 IMAD.HI.U32 R3, R4, c[0x0][0x330], RZ ;  /* 0x0000cc0004030a27 */ /* 0x000fca00078e00ff */
[----:B------:R-:W-:Y:S02]  /*12ec0*/  @P0 SHF.R.U32.HI R4, RZ, c[0x0][0x334], R3 ;  /* 0x0000cd00ff040a19 */ /* 0x000fe40000011603 */
.L_x_1168:
[----:B------:R-:W-:-:S05]  /*12ed0*/  MOV R3, c[0x0][0x32c] ;  /* 0x0000cb0000037a02 */ /* 0x000fca0000000f00 */
[----:B------:R-:W-:-:S05]  /*12ee0*/  IMAD R4, R4, R3, c[0x0][0x32c] ;  /* 0x0000cb0004047624 */ /* 0x000fca00078e0203 */
[----:B------:R-:W-:-:S04]  /*12ef0*/  IMNMX R5, R5, R4, PT ;  /* 0x0000000405057217 */ /* 0x000fc80003800200 */
.L_x_1166:
        /* <DEDUP_REMOVED lines=11> */
[----:B------:R-:W-:Y:S01]  /*12fb0*/  MOV R132, R2 ;  /* 0x0000000200847202 */ /* 0x000fe20000000f00 */
[----:B------:R-:W-:Y:S01]  /*12fc0*/  IMAD.SHL.U32 R216, R192, 0x2, RZ ;  /* 0x00000002c0d87824 */ /* 0x000fe200078e00ff */
[----:B------:R-:W-:Y:S01]  /*12fd0*/  SEL R186, R186, 0xffffffe0, !P1 ;  /* 0xffffffe0baba7807 */ /* 0x000fe20004800000 */
[----:B------:R-:W-:Y:S02]  /*12fe0*/  ULDC UR13, c[0x0][0x324] ;  /* 0x0000c900000d7ab9 */ /* 0x000fe40000000800 */
[----:B------:R-:W-:Y:S02]  /*12ff0*/  UMOV UR15, URZ ;  /* 0x0000003f000f7c82 */ /* 0x000fe40008000000 */
[----:B------:R-:W-:-:S02]  /*13000*/  ULOP3.LUT UR13, URZ, UR13, URZ, 0x33, !UPT ;  /* 0x0000000d3f0d7292 */ /* 0x000fc4000f8e333f */
[----:B------:R-:W-:Y:S02]  /*13010*/  UMOV UR5, 0x1 ;  /* 0x0000000100057882 */ /* 0x000fe40000000000 */
.L_x_1180:
[----:B------:R-:W-:Y:S04]  /*13020*/  DEPBAR.LE SB0, 0x2 ;  /* 0x000080800000791a */ /* 0x000fe80000000000 */
[----:B------:R-:W-:Y:S01]  /*13030*/  BAR.SYNC.DEFER_BLOCKING 0x0 ;  /* 0x0000000000007b1d */ /* 0x000fe20000010000 */
[----:B------:R-:W-:Y:S01]  /*13040*/  UIMAD UR4, UR5, 0x6000, URZ ;  /* 0x00006000050478a4 */ /* 0x000fe2000f8e023f */
[----:B------:R-:W-:Y:S05]  /*13050*/  ISETP.GE.AND P0, PT, R198, R217, PT ;  /* 0x000000d9c600720c */ /* 0x000fea0003f06270 */
[----:B-1----:R-:W-:Y:S05]  /*13060*/  IADD3 R133, R189, UR4, RZ ;  /* 0x00000004bd857c10 */ /* 0x002fea000fffe0ff */
[----:B------:R-:W-:Y:S01]  /*13070*/  IMAD.IADD R190, R186, 0x1, R133 ;  /* 0x00000001babe7824 */ /* 0x000fe200078e0285 */
[----:B------:R1:W2:Y:S04]  /*13080*/  LDSM.16.M88.4 R136, [R191] ;  /* 0x00000000bf88783b */ /* 0x0002a80000000200 */
        /* <DEDUP_REMOVED lines=15> */
[----:B------:R-:W-:Y:S01]  /*13180*/  SHF.L.U64.HI R8, R192, 0x1, R213 ;  /* 0x00000001c0087819 */ /* 0x000fe200000102d5 */
[----:B------:R-:W-:Y:S01]  /*13190*/  IMAD R2, R2, c[0x0][0x218], RZ ;  /* 0x0000860002027a24 */ /* 0x000fe200078e02ff */
[----:B------:R-:W-:Y:S01]  /*131a0*/  LOP3.LUT R11, R11, 0xf, RZ, 0xc0, !PT ;  /* 0x0000000f0b0b7812 */ /* 0x000fe200078ec0ff */
[----:B------:R-:W-:Y:S01]  /*131b0*/  IMAD R7, R202, c[0x0][0x20c], R7 ;  /* 0x00008300ca077a24 */ /* 0x000fe200078e0207 */
[----:B------:R-:W-:Y:S01]  /*131c0*/  ISETP.GE.AND P2, PT, R204, c[0x0][0x1d4], PT ;  /* 0x00007500cc007a0c */ /* 0x000fe20003f46270 */
[----:B------:R-:W-:Y:S02]  /*131d0*/  IMAD R2, R201, c[0x0][0x21c], R2 ;  /* 0x00008700c9027a24 */ /* 0x000fe400078e0202 */
[----:B------:R-:W-:Y:S01]  /*131e0*/  IMAD.IADD R5, R5, 0x1, R7 ;  /* 0x0000000105057824 */ /* 0x000fe200078e0207 */
[C---:B------:R-:W-:Y:S01]  /*131f0*/  SHF.L.U64.HI R7, R214.reuse, 0x1, R211 ;  /* 0x00000001d6077819 */ /* 0x040fe200000102d3 */
[----:B------:R-:W-:Y:S02]  /*13200*/  IMAD.SHL.U32 R6, R214, 0x2, RZ ;  /* 0x00000002d6067824 */ /* 0x000fe400078e00ff */
[----:B------:R-:W-:Y:S05]  /*13210*/  IMAD.WIDE.U32 R4, R201, c[0x0][0x218], R4 ;  /* 0x00008600c9047a25 */ /* 0x000fea00078e0004 */
[----:B------:R-:W-:Y:S02]  /*13220*/  IADD3 R0, P0, R4, UR18, RZ ;  /* 0x0000001204007c10 */ /* 0x000fe4000ff1e0ff */
[C---:B------:R-:W-:Y:S02]  /*13230*/  SHF.L.U64.HI R4, R210.reuse, 0x1, R215 ;  /* 0x00000001d2047819 */ /* 0x040fe400000102d7 */
[----:B------:R-:W-:Y:S01]  /*13240*/  IADD3.X R5, R5, UR7, R2, P0, !PT ;  /* 0x0000000705057c10 */ /* 0x000fe200087fe402 */
[----:B------:R-:W-:Y:S01]  /*13250*/  IMAD.SHL.U32 R2, R210, 0x2, RZ ;  /* 0x00000002d2027824 */ /* 0x000fe200078e00ff */
[C---:B------:R-:W-:Y:S04]  /*13260*/  LEA R10, P0, R0.reuse, c[0x0][0x1f8], 0x1 ;  /* 0x00007e00000a7a11 */ /* 0x040fe800078008ff */
[----:B------:R-:W-:Y:S01]  /*13270*/  LEA.HI.X R9, R0, c[0x0][0x1fc], R5, 0x1, P0 ;  /* 0x00007f0000097a11 */ /* 0x000fe200000f0c05 */
[----:B------:R-:W5:Y:S01]  /*13280*/  SHFL.IDX PT, R13, R10, 0x1, 0x181f ;  /* 0x00381f000a0d7f89 */ /* 0x000f6200000e0000 */
[----:B------:R-:W-:Y:S02]  /*13290*/  SEL R5, RZ, 0x10, P5 ;  /* 0x00000010ff057807 */ /* 0x000fe40002800000 */
[----:B------:R-:W-:Y:S01]  /*132a0*/  SEL R0, RZ, 0x10, P4 ;  /* 0x00000010ff007807 */ /* 0x000fe20002000000 */
[----:B------:R-:W4:Y:S01]  /*132b0*/  SHFL.IDX PT, R15, R9, 0x1, 0x181f ;  /* 0x00381f00090f7f89 */ /* 0x000f2200000e0000 */
[----:B------:R-:W-:Y:S02]  /*132c0*/  IADD3 R18, -R5, 0x10, RZ ;  /* 0x0000001005127810 */ /* 0x000fe40007ffe1ff */
[----:B------:R-:W-:Y:S01]  /*132d0*/  IADD3 R16, -R0, 0x10, RZ ;  /* 0x0000001000107810 */ /* 0x000fe20007ffe1ff */
[----:B------:R-:W-:Y:S01]  /*132e0*/  SHFL.IDX PT, R9, R9, RZ, 0x181f ;  /* 0x00181fff09097589 */ /* 0x000fe200000e0000 */
[----:B------:R-:W-:Y:S02]  /*132f0*/  LOP3.LUT R18, R18, 0xf, RZ, 0xc0, !PT ;  /* 0x0000000f12127812 */ /* 0x000fe400078ec0ff */
[----:B------:R-:W-:Y:S02]  /*13300*/  LOP3.LUT R16, R16, 0xf, RZ, 0xc0, !PT ;  /* 0x0000000f10107812 */ /* 0x000fe400078ec0ff */
[----:B-----5:R-:W-:Y:S04]  /*13310*/  IADD3 R18, P1, P0, R18, R13, R6 ;  /* 0x0000000d12127210 */ /* 0x020fe8000783e006 */
[--C-:B----4-:R-:W-:Y:S02]  /*13320*/  IADD3.X R19, RZ, R15, R7.reuse, P1, P0 ;  /* 0x0000000fff137210 */ /* 0x110fe40000fe0407 */
[----:B------:R-:W-:Y:S04]  /*13330*/  IADD3 R16, P1, P0, R16, R13, R2 ;  /* 0x0000000d10107210 */ /* 0x000fe8000783e002 */
[----:B------:R-:W-:Y:S02]  /*13340*/  IADD3.X R17, RZ, R15, R4, P1, P0 ;  /* 0x0000000fff117210 */ /* 0x000fe40000fe0404 */
[----:B------:R-:W-:Y:S02]  /*13350*/  IADD3 R12, P1, P0, R11, R13, R216 ;  /* 0x0000000d0b0c7210 */ /* 0x000fe4000783e0d8 */
[----:B------:R-:W4:Y:S02]  /*13360*/  SHFL.IDX PT, R11, R10, RZ, 0x181f ;  /* 0x00181fff0a0b7589 */ /* 0x000f2400000e0000 */
[----:B------:R-:W-:Y:S02]  /*13370*/  IADD3.X R13, RZ, R15, R8, P1, P0 ;  /* 0x0000000fff0d7210 */ /* 0x000fe40000fe0408 */
[----:B----4-:R-:W-:Y:S05]  /*13380*/  IADD3 R14, P0, R11, R6, RZ ;  /* 0x000000060b0e7210 */ /* 0x010fea0007f1e0ff */
[----:B------:R-:W-:Y:S01]  /*13390*/  IMAD.X R15, R9, 0x1, R7, P0 ;  /* 0x00000001090f7824 */ /* 0x000fe200000e0607 */
[----:B------:R-:W-:Y:S01]  /*133a0*/  IADD3 R20, P0, R11, R2, RZ ;  /* 0x000000020b147210 */ /* 0x000fe20007f1e0ff */
[----:B------:R-:W-:Y:S04]  /*133b0*/  IMAD.U32 R7, RZ, RZ, UR15 ;  /* 0x0000000fff077e24 */ /* 0x000fe8000f8e00ff */
[----:B------:R-:W-:Y:S01]  /*133c0*/  IMAD.X R21, R9, 0x1, R4, P0 ;  /* 0x0000000109157824 */ /* 0x000fe200000e0604 */
[----:B------:R-:W-:Y:S05]  /*133d0*/  IADD3 R22, P0, R11, R216, RZ ;  /* 0x000000d80b167210 */ /* 0x000fea0007f1e0ff */
[----:B------:R-:W-:Y:S01]  /*133e0*/  IMAD.X R23, R9, 0x1, R8, P0 ;  /* 0x0000000109177824 */ /* 0x000fe200000e0608 */
[----:B------:R-:W-:Y:S01]  /*133f0*/  ISETP.NE.U32.AND P0, PT, R5, RZ, PT ;  /* 0x000000ff0500720c */ /* 0x000fe20003f05070 */
[----:B------:R-:W-:Y:S05]  /*13400*/  IMAD R5, R7, 0x6000, R200 ;  /* 0x0000600007057824 */ /* 0x000fea00078e02c8 */
        /* <DEDUP_REMOVED lines=10> */
.L_x_1170:
        /* <DEDUP_REMOVED lines=12> */
[----:B------:R-:W-:Y:S02]  /*13570*/  SHF.L.U32 R220, R217, 0x6, RZ ;  /* 0x00000006d9dc7819 */ /* 0x000fe400000006ff */
        /* <DEDUP_REMOVED lines=135> */
[C---:B------:R-:W-:Y:S07]  /*13df0*/  HMMA.16816.F32 R8, R172.reuse, R182, R8 ;  /* 0x000000b6ac08723c */ /* 0x040fee0000001808 */
[----:B------:R-:W-:Y:S01]  /*13e00*/  MOV R182, R206 ;  /* 0x000000ce00b67202 */ /* 0x000fe20000000f00 */
        /* <DEDUP_REMOVED lines=40> */
[----:B------:R-:W-:Y:S01]  /*14090*/  @P0 IMAD.HI.U32 R32, R206, c[0x0][0x2c8], RZ ;  /* 0x0000b200ce200a27 */ /* 0x000fe200078e00ff */
[----:B------:R-:W-:Y:S03]  /*140a0*/  PLOP3.LUT P0, PT, PT, PT, UP2, 0x80, 0x0 ;  /* 0x000000000000781c */ /* 0x000fe60003f0f028 */
[----:B------:R-:W-:Y:S01]  /*140b0*/  FMUL.FTZ R175, R29, c[0x0][0x320] ;  /* 0x0000c8001daf7a20 */ /* 0x000fe20000410000 */
[----:B------:R-:W1:Y:S01]  /*140c0*/  MUFU.TANH R158, R158 ;  /* 0x0000009e009e7308 */ /* 0x000e620000002400 */
[----:B------:R-:W-:Y:S02]  /*140d0*/  FMUL.FTZ R174, R30, c[0x0][0x320] ;  /* 0x0000c8001eae7a20 */ /* 0x000fe40000410000 */
[----:B------:R-:W-:Y:S02]  /*140e0*/  FMUL.FTZ R172, R31, c[0x0][0x320] ;  /* 0x0000c8001fac7a20 */ /* 0x000fe40000410000 */
[----:B------:R-:W-:Y:S02]  /*140f0*/  FMUL.FTZ R183, R33, c[0x0][0x320] ;  /* 0x0000c80021b77a20 */ /* 0x000fe40000410000 */
[----:B------:R-:W-:Y:S01]  /*14100*/  FMUL.FTZ R33, R34, c[0x0][0x320] ;  /* 0x0000c80022217a20 */ /* 0x000fe20000410000 */
[----:B------:R-:W-:Y:S02]  /*14110*/  IADD3 R34, -R207, 0x1, -R220 ;  /* 0x00000001cf227810 */ /* 0x000fe40007ffe9dc */
[----:B------:R-:W1:Y:S01]  /*14120*/  MUFU.TANH R161, R161 ;  /* 0x000000a100a17308 */ /* 0x000e620000002400 */
[----:B------:R-:W-:Y:S01]  /*14130*/  @P0 SHF.R.U32.HI R182, RZ, c[0x0][0x2cc], R32 ;  /* 0x0000b300ffb60a19 */ /* 0x000fe20000011620 */
[----:B------:R-:W-:Y:S01]  /*14140*/  FMUL.FTZ R32, R35, c[0x0][0x320] ;  /* 0x0000c80023207a20 */ /* 0x000fe20000410000 */
[----:B------:R-:W-:Y:S03]  /*14150*/  IADD3 R34, -R197, R34, R194 ;  /* 0x00000022c5227210 */ /* 0x000fe60007ffe1c2 */
[----:B------:R-:W5:Y:S01]  /*14160*/  SHFL.IDX PT, R173, R182, RZ, 0x1c1f ;  /* 0x001c1fffb6ad7589 */ /* 0x000f6200000e0000 */
[C---:B------:R-:W-:Y:S02]  /*14170*/  IADD3 R35, R34.reuse, c[0x0][0x328], RZ ;  /* 0x0000ca0022237a10 */ /* 0x040fe40007ffe0ff */
[----:B------:R-:W-:Y:S01]  /*14180*/  IADD3 R34, R34, UR13, RZ ;  /* 0x0000000d22227c10 */ /* 0x000fe2000fffe0ff */
[----:B------:R-:W1:Y:S10]  /*14190*/  MUFU.TANH R163, R163 ;  /* 0x000000a300a37308 */ /* 0x000e740000002400 */
        /* <DEDUP_REMOVED lines=38> */
.L_x_1173:
[----:B------:R-:W-:Y:S04]  /*14400*/  MOV R0, 0x1 ;  /* 0x0000000100007802 */ /* 0x000fe80000000f00 */
[----:B------:R-:W-:Y:S11]  /*14410*/  ISETP.NE.AND P0, PT, R0, c[0x0][0x32c], PT ;  /* 0x0000cb0000007a0c */ /* 0x000ff60003f05270 */
[----:B------:R-:W-:Y:S02]  /*14420*/  @!UPT UIADD3 URZ, URZ, URZ, URZ ;  /* 0x0000003f3f3ff290 */ /* 0x000fe4000fffe03f */
[----:B------:R-:W-:Y:S05]  /*14430*/  @P0 IMAD.HI.U32 R0, R5, c[0x0][0x330], RZ ;  /* 0x0000cc0005000a27 */ /* 0x000fea00078e00ff */
[----:B------:R-:W-:Y:S02]  /*14440*/  @P0 SHF.R.U32.HI R5, RZ, c[0x0][0x334], R0 ;  /* 0x0000cd00ff050a19 */ /* 0x000fe40000011600 */
.L_x_1174:
[----:B------:R-:W-:Y:S05]  /*14450*/  BSYNC B0 ;  /* 0x0000000000007941 */ /* 0x000fea0003800000 */
.L_x_1172:
[----:B------:R-:W-:Y:S04]  /*14460*/  IMAD R4, R5, c[0x0][0x32c], -R220 ;  /* 0x0000cb0005047a24 */ /* 0x000fe800078e0adc */
[----:B------:R-:W-:Y:S05]  /*14470*/  IMAD.IADD R4, R4, 0x1, -R207 ;  /* 0x0000000104047824 */ /* 0x000fea00078e0acf */
[----:B------:R-:W-:Y:S02]  /*14480*/  IADD3 R0, R4, c[0x0][0x32c], RZ ;  /* 0x0000cb0004007a10 */ /* 0x000fe40007ffe0ff */
[----:B------:R-:W-:Y:S02]  /*14490*/  IMNMX R219, R219, R4, !PT ;  /* 0x00000004dbdb7217 */ /* 0x000fe40007800200 */
[----:B------:R-:W-:Y:S02]  /*144a0*/  IMNMX R221, R221, R0, PT ;  /* 0x00000000dddd7217 */ /* 0x000fe40003800200 */
.L_x_1171:
[----:B--234-:R-:W-:Y:S01]  /*144b0*/  ISETP.GT.AND P1, PT, R217, -0x1, PT ;  /* 0xffffffffd900780c */ /* 0x01cfe20003f24270 */
        /* <DEDUP_REMOVED lines=65> */
.L_x_1177:
[----:B------:R-:W-:Y:S04]  /*148d0*/  MOV R0, 0x1 ;  /* 0x0000000100007802 */ /* 0x000fe80000000f00 */
[----:B------:R-:W-:Y:S11]  /*148e0*/  ISETP.NE.AND P0, PT, R0, c[0x0][0x32c], PT ;  /* 0x0000cb0000007a0c */ /* 0x000ff60003f05270 */
[----:B------:R-:W-:Y:S02]  /*148f0*/  @!UPT UIADD3 URZ, URZ, URZ, URZ ;  /* 0x0000003f3f3ff290 */ /* 0x000fe4000fffe03f */
[----:B------:R-:W-:Y:S05]  /*14900*/  @P0 IMAD.HI.U32 R0, R13, c[0x0][0x330], RZ ;  /* 0x0000cc000d000a27 */ /* 0x000fea00078e00ff */
[----:B------:R-:W-:Y:S02]  /*14910*/  @P0 SHF.R.U32.HI R13, RZ, c[0x0][0x334], R0 ;  /* 0x0000cd00ff0d0a19 */ /* 0x000fe40000011600 */
.L_x_1178:
[----:B------:R-:W-:Y:S05]  /*14920*/  BSYNC B0 ;  /* 0x0000000000007941 */ /* 0x000fea0003800000 */
.L_x_1176:
[----:B------:R-:W-:Y:S04]  /*14930*/  IMAD R220, R13, c[0x0][0x32c], -R220 ;  /* 0x0000cb000ddc7a24 */ /* 0x000fe800078e0adc */
[----:B------:R-:W-:Y:S05]  /*14940*/  IMAD.IADD R13, R220, 0x1, -R207 ;  /* 0x00000001dc0d7824 */ /* 0x000fea00078e0acf */
[----:B------:R-:W-:Y:S02]  /*14950*/  IADD3 R0, R13, c[0x0][0x32c], RZ ;  /* 0x0000cb000d007a10 */ /* 0x000fe40007ffe0ff */
[----:B------:R-:W-:Y:S02]  /*14960*/  IMNMX R34, R34, R13, !PT ;  /* 0x0000000d22227217 */ /* 0x000fe40007800200 */
[----:B------:R-:W-:Y:S02]  /*14970*/  IMNMX R35, R35, R0, PT ;  /* 0x0000000023237217 */ /* 0x000fe40003800200 */
.L_x_1175:
        /* <DEDUP_REMOVED lines=82> */
[----:B------:R-:W-:Y:S04]  /*14ea0*/  FSEL R144, R32, -INF , !P0 ;  /* 0xff80000020907808 */ /* 0x000fe80004000000 */
[----:B------:R-:W-:Y:S05]  /*14eb0*/  FMNMX.FTZ R15, R144, R19, !PT ;  /* 0x00000013900f7209 */ /* 0x000fea0007810000 */
[----:B------:R-:W2:Y:S01]  /*14ec0*/  SHFL.BFLY PT, R0, R15, 0x2, 0x1f ;  /* 0x0c401f000f007f89 */ /* 0x000ea200000e0000 */
[----:B-1----:R-:W-:Y:S07]  /*14ed0*/  FMNMX.FTZ R4, R13, R4, !PT ;  /* 0x000000040d047209 */ /* 0x002fee0007810000 */
[----:B------:R-:W1:Y:S01]  /*14ee0*/  SHFL.BFLY PT, R17, R4, 0x1, 0x1f ;  /* 0x0c201f0004117f89 */ /* 0x000e6200000e0000 */
[----:B--2---:R-:W-:Y:S07]  /*14ef0*/  FMNMX.FTZ R13, R15, R0, !PT ;  /* 0x000000000f0d7209 */ /* 0x004fee0007810000 */
[----:B------:R-:W2:Y:S01]  /*14f00*/  SHFL.BFLY PT, R0, R13, 0x1, 0x1f ;  /* 0x0c201f000d007f89 */ /* 0x000ea200000e0000 */
[----:B-1----:R-:W-:Y:S02]  /*14f10*/  FMNMX.FTZ R2, R4, R17, !PT ;  /* 0x0000001104027209 */ /* 0x002fe40007810000 */
[----:B------:R-:W-:Y:S02]  /*14f20*/  IADD3 R17, R134, UR4, RZ ;  /* 0x0000000486117c10 */ /* 0x000fe4000fffe0ff */
[C---:B------:R-:W-:Y:S01]  /*14f30*/  FSETP.NEU.FTZ.AND P0, PT, R2.reuse, -INF , PT ;  /* 0xff8000000200780b */ /* 0x040fe20003f1d000 */
[----:B------:R-:W-:Y:S01]  /*14f40*/  FMUL.FTZ R152, R2, c[0x0][0x2d0] ;  /* 0x0000b40002987a20 */ /* 0x000fe20000410000 */
[----:B------:R-:W-:Y:S04]  /*14f50*/  IADD3 R164, R188, R17, RZ ;  /* 0x00000011bca47210 */ /* 0x000fe80007ffe0ff */
[----:B------:R-:W-:Y:S05]  /*14f60*/  FSEL R152, R152, RZ, P0 ;  /* 0x000000ff98987208 */ /* 0x000fea0000000000 */
[--C-:B------:R-:W-:Y:S01]  /*14f70*/  FFMA.FTZ R165, R5, c[0x0][0x2d0], -R152.reuse ;  /* 0x0000b40005a57a23 */ /* 0x100fe20000010898 */
[----:B------:R-:W-:Y:S01]  /*14f80*/  FSEL R5, R2, RZ, P0 ;  /* 0x000000ff02057208 */ /* 0x000fe20000000000 */
[--C-:B------:R-:W-:Y:S02]  /*14f90*/  FFMA.FTZ R167, R11, c[0x0][0x2d0], -R152.reuse ;  /* 0x0000b4000ba77a23 */ /* 0x100fe40000010898 */
[----:B------:R-:W-:Y:S01]  /*14fa0*/  FFMA.FTZ R166, R9, c[0x0][0x2d0], -R152 ;  /* 0x0000b40009a67a23 */ /* 0x000fe20000010898 */
[----:B--2---:R-:W-:Y:S01]  /*14fb0*/  FMNMX.FTZ R0, R13, R0, !PT ;  /* 0x000000000d007209 */ /* 0x004fe20007810000 */
[----:B------:R-:W-:Y:S01]  /*14fc0*/  FADD.FTZ R4, -R5, R132 ;  /* 0x0000008405047221 */ /* 0x000fe20000010100 */
        /* <DEDUP_REMOVED lines=10> */
[----:B------:R-:W-:Y:S01]  /*15070*/  MUFU.EX2 R167, R167 ;  /* 0x000000a700a77308 */ /* 0x000fe20000000800 */
[----:B------:R-:W-:Y:S01]  /*15080*/  FADD.FTZ R4, -R4, R3 ;  /* 0x0000000304047221 */ /* 0x000fe20000010100 */
[----:B------:R-:W-:Y:S01]  /*15090*/  IADD3 R133, R188, R5, RZ ;  /* 0x00000005bc857210 */ /* 0x000fe20007ffe0ff */
[--C-:B------:R-:W-:Y:S02]  /*150a0*/  FFMA.FTZ R171, R12, c[0x0][0x2d0], -R145.reuse ;  /* 0x0000b4000cab7a23 */ /* 0x100fe40000010891 */
[----:B------:R-:W1:Y:S01]  /*150b0*/  LDSM.16.MT88.4 R12, [R135+UR4+0x100] ;  /* 0x00010004870c783b */ /* 0x000e620008004200 */
[--C-:B------:R-:W-:Y:S02]  /*150c0*/  FFMA.FTZ R170, R10, c[0x0][0x2d0], -R145.reuse ;  /* 0x0000b4000aaa7a23 */ /* 0x100fe40000010891 */
[--C-:B------:R-:W-:Y:S02]  /*150d0*/  FFMA.FTZ R169, R8, c[0x0][0x2d0], -R145.reuse ;  /* 0x0000b40008a97a23 */ /* 0x100fe40000010891 */
[--C-:B------:R-:W-:Y:S01]  /*150e0*/  FFMA.FTZ R172, R6, c[0x0][0x2d0], -R145.reuse ;  /* 0x0000b40006ac7a23 */ /* 0x100fe20000010891 */
[----:B------:R-:W2:Y:S01]  /*150f0*/  MUFU.EX2 R132, R132 ;  /* 0x0000008400847308 */ /* 0x000ea20000000800 */
[----:B------:R-:W-:Y:S01]  /*15100*/  FMUL.FTZ R3, R4, c[0x0][0x2d0] ;  /* 0x0000b40004037a20 */ /* 0x000fe20000410000 */
[----:B------:R-:W3:Y:S01]  /*15110*/  LDSM.16.MT88.4 R20, [R133+0x100] ;  /* 0x000100008514783b */ /* 0x000ee20000004200 */
[--C-:B------:R-:W-:Y:S02]  /*15120*/  FFMA.FTZ R176, R141, c[0x0][0x2d0], -R152.reuse ;  /* 0x0000b4008db07a23 */ /* 0x100fe40000010898 */
[--C-:B------:R-:W-:Y:S02]  /*15130*/  FFMA.FTZ R177, R162, c[0x0][0x2d0], -R145.reuse ;  /* 0x0000b400a2b17a23 */ /* 0x100fe40000010891 */
[--C-:B------:R-:W-:Y:S02]  /*15140*/  FFMA.FTZ R179, R142, c[0x0][0x2d0], -R145.reuse ;  /* 0x0000b4008eb37a23 */ /* 0x100fe40000010891 */
[--C-:B------:R-:W-:Y:S01]  /*15150*/  FFMA.FTZ R180, R140, c[0x0][0x2d0], -R145.reuse ;  /* 0x0000b4008cb47a23 */ /* 0x100fe20000010891 */
[----:B------:R-:W4:Y:S01]  /*15160*/  MUFU.EX2 R3, R3 ;  /* 0x0000000300037308 */ /* 0x000f220000000800 */
[----:B------:R-:W-:Y:S01]  /*15170*/  LDSM.16.MT88.4 R140, [R134+UR4+0x2900] ;  /* 0x00290004868c783b */ /* 0x000fe20008004200 */
[--C-:B------:R-:W-:Y:S02]  /*15180*/  FFMA.FTZ R181, R161, c[0x0][0x2d0], -R152.reuse ;  /* 0x0000b400a1b57a23 */ /* 0x100fe40000010898 */
[--C-:B------:R-:W-:Y:S02]  /*15190*/  FFMA.FTZ R182, R159, c[0x0][0x2d0], -R152.reuse ;  /* 0x0000b4009fb67a23 */ /* 0x100fe40000010898 */
[--C-:B------:R-:W-:Y:S02]  /*151a0*/  FFMA.FTZ R183, R157, c[0x0][0x2d0], -R152.reuse ;  /* 0x0000b4009db77a23 */ /* 0x100fe40000010898 */
[--C-:B------:R-:W-:Y:S02]  /*151b0*/  FFMA.FTZ R190, R155, c[0x0][0x2d0], -R152.reuse ;  /* 0x0000b4009bbe7a23 */ /* 0x100fe40000010898 */
[----:B------:R-:W5:Y:S01]  /*151c0*/  MUFU.EX2 R166, R166 ;  /* 0x000000a600a67308 */ /* 0x000f620000000800 */
[--C-:B------:R-:W-:Y:S02]  /*151d0*/  FFMA.FTZ R219, R160, c[0x0][0x2d0], -R145.reuse ;  /* 0x0000b400a0db7a23 */ /* 0x100fe40000010891 */
[----:B------:R-:W-:Y:S01]  /*151e0*/  LDSM.16.MT88.4 R160, [R135+UR4+0x5900] ;  /* 0x0059000487a0783b */ /* 0x000fe20008004200 */
[C---:B--2---:R-:W-:Y:S02]  /*151f0*/  FMUL.FTZ R4, R132.reuse, R128 ;  /* 0x0000008084047220 */ /* 0x044fe40000410000 */
[C---:B------:R-:W-:Y:S02]  /*15200*/  FMUL.FTZ R5, R132.reuse, R129 ;  /* 0x0000008184057220 */ /* 0x040fe40000410000 */
[C---:B------:R-:W-:Y:S02]  /*15210*/  FMUL.FTZ R8, R132.reuse, R124 ;  /* 0x0000007c84087220 */ /* 0x040fe40000410000 */
        /* <DEDUP_REMOVED lines=9> */
[----:B------:R-:W-:Y:S01]  /*152b0*/  FMUL.FTZ R17, R132, R117 ;  /* 0x0000007584117220 */ /* 0x000fe20000410000 */
[----:B-----5:R-:W-:Y:S01]  /*152c0*/  F2FP.PACK_AB R136, R166, R167 ;  /* 0x000000a7a688723e */ /* 0x020fe200000000ff */
[C---:B------:R-:W-:Y:S02]  /*152d0*/  FMUL.FTZ R18, R3.reuse, R118 ;  /* 0x0000007603127220 */ /* 0x040fe40000410000 */
[C---:B------:R-:W-:Y:S02]  /*152e0*/  FMUL.FTZ R19, R3.reuse, R119 ;  /* 0x0000007703137220 */ /* 0x040fe40000410000 */
[C---:B------:R-:W-:Y:S01]  /*152f0*/  FMUL.FTZ R24, R132.reuse, R108 ;  /* 0x0000006c84187220 */ /* 0x040fe20000410000 */
[----:B------:R-:W4:Y:S01]  /*15300*/  MUFU.EX2 R170, R170 ;  /* 0x000000aa00aa7308 */ /* 0x000f220000000800 */
[----:B------:R-:W-:Y:S01]  /*15310*/  LDSM.16.MT88.4 R116, [R134+UR4+0x900] ;  /* 0x000900048674783b */ /* 0x000fe20008004200 */
[----:B------:R-:W-:Y:S01]  /*15320*/  FMUL.FTZ R25, R132, R109 ;  /* 0x0000006d84197220 */ /* 0x000fe20000410000 */
        /* <DEDUP_REMOVED lines=10> */
[----:B------:R-:W2:Y:S01]  /*153d0*/  MUFU.EX2 R172, R172 ;  /* 0x000000ac00ac7308 */ /* 0x000ea20000000800 */
        /* <DEDUP_REMOVED lines=12> */
[--C-:B------:R-:W-:Y:S02]  /*154a0*/  FFMA.FTZ R229, R146, c[0x0][0x2d0], -R145.reuse ;  /* 0x0000b40092e57a23 */ /* 0x100fe40000010891 */
[C---:B------:R-:W-:Y:S01]  /*154b0*/  FMUL.FTZ R36, R132.reuse, R36 ;  /* 0x0000002484247220 */ /* 0x040fe20000410000 */
[----:B------:R-:W-:Y:S01]  /*154c0*/  LDSM.16.MT88.4 R148, [R133+0x3900] ;  /* 0x003900008594783b */ /* 0x000fe20000004200 */
[----:B------:R-:W-:Y:S01]  /*154d0*/  FMUL.FTZ R37, R132, R37 ;  /* 0x0000002584257220 */ /* 0x000fe20000410000 */
[----:B------:R-:W-:Y:S01]  /*154e0*/  MUFU.EX2 R175, R175 ;  /* 0x000000af00af7308 */ /* 0x000fe20000000800 */
[----:B--2---:R-:W-:Y:S01]  /*154f0*/  F2FP.PACK_AB R139, R172, R169 ;  /* 0x000000a9ac8b723e */ /* 0x004fe200000000ff */
[C---:B------:R-:W-:Y:S02]  /*15500*/  FMUL.FTZ R38, R3.reuse, R38 ;  /* 0x0000002603267220 */ /* 0x040fe40000410000 */
[C---:B------:R-:W-:Y:S02]  /*15510*/  FMUL.FTZ R39, R3.reuse, R39 ;  /* 0x0000002703277220 */ /* 0x040fe40000410000 */
[C---:B------:R-:W-:Y:S02]  /*15520*/  FMUL.FTZ R40, R132.reuse, R40 ;  /* 0x0000002884287220 */ /* 0x040fe40000410000 */
[C---:B-1----:R-:W-:Y:S02]  /*15530*/  HMMA.16816.F32 R4, R136.reuse, R12, R4 ;  /* 0x0000000c8804723c */ /* 0x042fe40000001804 */
[----:B------:R-:W-:Y:S03]  /*15540*/  MUFU.EX2 R176, R176 ;  /* 0x000000b000b07308 */ /* 0x000fe60000000800 */
        /* <DEDUP_REMOVED lines=23> */
[----:B------:R-:W2:Y:S01]  /*156c0*/  LDSM.16.MT88.4 R112, [R135+UR4+0x2100] ;  /* 0x002100048770783b */ /* 0x000ea20008004200 */
        /* <DEDUP_REMOVED lines=13> */
[----:B------:R-:W3:Y:S01]  /*157a0*/  LDSM.16.MT88.4 R104, [R133+0x2100] ;  /* 0x002100008568783b */ /* 0x000ee20000004200 */
[C---:B------:R-:W-:Y:S01]  /*157b0*/  FMUL.FTZ R53, R132.reuse, R53 ;  /* 0x0000003584357220 */ /* 0x040fe20000410000 */
[----:B------:R-:W-:Y:S01]  /*157c0*/  MUFU.EX2 R190, R190 ;  /* 0x000000be00be7308 */ /* 0x000fe20000000800 */
[C---:B------:R-:W-:Y:S02]  /*157d0*/  FMUL.FTZ R54, R3.reuse, R54 ;  /* 0x0000003603367220 */ /* 0x040fe40000410000 */
[C---:B-1----:R-:W-:Y:S03]  /*157e0*/  HMMA.16816.F32 R28, R136.reuse, R120, R28 ;  /* 0x00000078881c723c */ /* 0x042fe6000000181c */
        /* <DEDUP_REMOVED lines=8> */
[C---:B--2---:R-:W-:Y:S04]  /*15870*/  HMMA.16816.F32 R36, R136.reuse, R112, R36 ;  /* 0x000000708824723c */ /* 0x044fe80000001824 */
        /* <DEDUP_REMOVED lines=9> */
[C---:B---3--:R-:W-:Y:S03]  /*15910*/  HMMA.16816.F32 R44, R136.reuse, R104, R44 ;  /* 0x00000068882c723c */ /* 0x048fe6000000182c */
[C---:B------:R-:W-:Y:S02]  /*15920*/  FMUL.FTZ R65, R132.reuse, R65 ;  /* 0x0000004184417220 */ /* 0x040fe40000410000 */
[C---:B------:R-:W-:Y:S03]  /*15930*/  FMUL.FTZ R66, R3.reuse, R66 ;  /* 0x0000004203427220 */ /* 0x040fe60000410000 */
[----:B------:R-:W-:Y:S01]  /*15940*/  MUFU.EX2 R222, R222 ;  /* 0x000000de00de7308 */ /* 0x000fe20000000800 */
[C---:B------:R-:W-:Y:S01]  /*15950*/  FMUL.FTZ R67, R3.reuse, R67 ;  /* 0x0000004303437220 */ /* 0x040fe20000410000 */
[C---:B------:R-:W-:Y:S01]  /*15960*/  HMMA.16816.F32 R48, R136.reuse, R106, R48 ;  /* 0x0000006a8830723c */ /* 0x040fe20000001830 */
[----:B------:R-:W1:Y:S02]  /*15970*/  LDSM.16.MT88.4 R104, [R135+UR4+0x4100] ;  /* 0x004100048768783b */ /* 0x000e640008004200 */
[C---:B------:R-:W-:Y:S02]  /*15980*/  FMUL.FTZ R68, R132.reuse, R68 ;  /* 0x0000004484447220 */ /* 0x040fe40000410000 */
[C---:B------:R-:W-:Y:S03]  /*15990*/  FMUL.FTZ R69, R132.reuse, R69 ;  /* 0x0000004584457220 */ /* 0x040fe60000410000 */
[C---:B------:R-:W-:Y:S01]  /*159a0*/  HMMA.16816.F32 R52, R136.reuse, R100, R52 ;  /* 0x000000648834723c */ /* 0x040fe20000001834 */
[----:B------:R-:W-:Y:S03]  /*159b0*/  MUFU.EX2 R223, R223 ;  /* 0x000000df00df7308 */ /* 0x000fe60000000800 */
        /* <DEDUP_REMOVED lines=12> */
[----:B------:R-:W3:Y:S03]  /*15a80*/  LDSM.16.MT88.4 R108, [R134+UR4+0x4100] ;  /* 0x00410004866c783b */ /* 0x000ee60008004200 */
[C---:B------:R-:W-:Y:S02]  /*15a90*/  FMUL.FTZ R84, R132.reuse, R84 ;  /* 0x0000005484547220 */ /* 0x040fe40000410000 */
[C---:B------:R-:W-:Y:S01]  /*15aa0*/  FMUL.FTZ R85, R132.reuse, R85 ;  /* 0x0000005584557220 */ /* 0x040fe20000410000 */
[----:B------:R-:W-:Y:S01]  /*15ab0*/  MUFU.EX2 R227, R227 ;  /* 0x000000e300e37308 */ /* 0x000fe20000000800 */
[C---:B------:R-:W-:Y:S01]  /*15ac0*/  FMUL.FTZ R86, R3.reuse, R86 ;  /* 0x0000005603567220 */ /* 0x040fe20000410000 */
[C---:B-1----:R-:W-:Y:S03]  /*15ad0*/  HMMA.16816.F32 R68, R136.reuse, R104, R68 ;  /* 0x000000688844723c */ /* 0x042fe60000001844 */
[----:B------:R-:W-:Y:S02]  /*15ae0*/  FMUL.FTZ R87, R3, R87 ;  /* 0x0000005703577220 */ /* 0x000fe40000410000 */
[--C-:B------:R-:W-:Y:S02]  /*15af0*/  FFMA.FTZ R173, R173, c[0x0][0x2d0], -R152.reuse ;  /* 0x0000b400adad7a23 */ /* 0x100fe40000010898 */
[----:B------:R-:W-:Y:S01]  /*15b00*/  FFMA.FTZ R152, R147, c[0x0][0x2d0], -R152 ;  /* 0x0000b40093987a23 */ /* 0x000fe20000010898 */
[C---:B------:R-:W-:Y:S01]  /*15b10*/  HMMA.16816.F32 R72, R136.reuse, R106, R72 ;  /* 0x0000006a8848723c */ /* 0x040fe20000001848 */
[----:B------:R-:W1:Y:S01]  /*15b20*/  LDSM.16.MT88.4 R104, [R164+0x4100] ;  /* 0x00410000a468783b */ /* 0x000e620000004200 */
[----:B------:R-:W-:Y:S02]  /*15b30*/  MUFU.EX2 R228, R228 ;  /* 0x000000e400e47308 */ /* 0x000fe40000000800 */
[C---:B------:R-:W-:Y:S02]  /*15b40*/  FMUL.FTZ R76, R132.reuse, R76 ;  /* 0x0000004c844c7220 */ /* 0x040fe40000410000 */
[----:B------:R-:W-:Y:S02]  /*15b50*/  FMUL.FTZ R77, R132, R77 ;  /* 0x0000004d844d7220 */ /* 0x000fe40000410000 */
[C---:B------:R-:W-:Y:S04]  /*15b60*/  FMUL.FTZ R78, R3.reuse, R78 ;  /* 0x0000004e034e7220 */ /* 0x040fe80000410000 */
[C---:B------:R-:W-:Y:S01]  /*15b70*/  FMUL.FTZ R79, R3.reuse, R79 ;  /* 0x0000004f034f7220 */ /* 0x040fe20000410000 */
[----:B------:R4:W-:Y:S01]  /*15b80*/  MUFU.EX2 R226, R152 ;  /* 0x0000009800e27308 */ /* 0x0009e20000000800 */
[--C-:B------:R-:W-:Y:S02]  /*15b90*/  FFMA.FTZ R178, R178, c[0x0][0x2d0], -R145.reuse ;  /* 0x0000b400b2b27a23 */ /* 0x100fe40000010891 */
[----:B------:R-:W-:Y:S02]  /*15ba0*/  FFMA.FTZ R145, R144, c[0x0][0x2d0], -R145 ;  /* 0x0000b40090917a23 */ /* 0x000fe40000010891 */
[C---:B------:R-:W-:Y:S01]  /*15bb0*/  FMUL.FTZ R88, R132.reuse, R88 ;  /* 0x0000005884587220 */ /* 0x040fe20000410000 */
[C---:B--2---:R-:W-:Y:S03]  /*15bc0*/  HMMA.16816.F32 R76, R136.reuse, R100, R76 ;  /* 0x00000064884c723c */ /* 0x044fe6000000184c */
[C---:B------:R-:W-:Y:S01]  /*15bd0*/  FMUL.FTZ R80, R132.reuse, R80 ;  /* 0x0000005084507220 */ /* 0x040fe20000410000 */
[----:B------:R-:W2:Y:S01]  /*15be0*/  MUFU.EX2 R173, R173 ;  /* 0x000000ad00ad7308 */ /* 0x000ea20000000800 */
[C---:B------:R-:W-:Y:S02]  /*15bf0*/  FMUL.FTZ R81, R132.reuse, R81 ;  /* 0x0000005184517220 */ /* 0x040fe40000410000 */
[C---:B------:R-:W-:Y:S02]  /*15c00*/  FMUL.FTZ R82, R3.reuse, R82 ;  /* 0x0000005203527220 */ /* 0x040fe40000410000 */
[C---:B------:R-:W-:Y:S03]  /*15c10*/  FMUL.FTZ R83, R3.reuse, R83 ;  /* 0x0000005303537220 */ /* 0x040fe60000410000 */
[C---:B------:R-:W-:Y:S02]  /*15c20*/  FMUL.FTZ R89, R132.reuse, R89 ;  /* 0x0000005984597220 */ /* 0x040fe40000410000 */
[----:B------:R5:W-:Y:S01]  /*15c30*/  MUFU.EX2 R230, R145 ;  /* 0x0000009100e67308 */ /* 0x000be20000000800 */
[C---:B------:R-:W-:Y:S01]  /*15c40*/  FMUL.FTZ R90, R3.reuse, R90 ;  /* 0x0000005a035a7220 */ /* 0x040fe20000410000 */
[C---:B------:R-:W-:Y:S01]  /*15c50*/  HMMA.16816.F32 R80, R136.reuse, R102, R80 ;  /* 0x000000668850723c */ /* 0x040fe20000001850 */
[----:B----4-:R-:W-:Y:S02]  /*15c60*/  LDSM.16.MT88.4 R152, [R134+UR4+0x3900] ;  /* 0x003900048698783b */ /* 0x010fe40008004200 */
[C---:B------:R-:W-:Y:S02]  /*15c70*/  FMUL.FTZ R91, R3.reuse, R91 ;  /* 0x0000005b035b7220 */ /* 0x040fe40000410000 */
[C---:B------:R-:W-:Y:S02]  /*15c80*/  FMUL.FTZ R92, R132.reuse, R92 ;  /* 0x0000005c845c7220 */ /* 0x040fe40000410000 */
[----:B------:R-:W-:Y:S01]  /*15c90*/  FMUL.FTZ R93, R132, R93 ;  /* 0x0000005d845d7220 */ /* 0x000fe20000410000 */
[C---:B---3--:R-:W-:Y:S01]  /*15ca0*/  HMMA.16816.F32 R84, R136.reuse, R108, R84 ;  /* 0x0000006c8854723c */ /* 0x048fe20000001854 */
[----:B------:R-:W3:Y:S03]  /*15cb0*/  MUFU.EX2 R178, R178 ;  /* 0x000000b200b27308 */ /* 0x000ee60000000800 */
[C---:B------:R-:W-:Y:S01]  /*15cc0*/  FMUL.FTZ R94, R3.reuse, R94 ;  /* 0x0000005e035e7220 */ /* 0x040fe20000410000 */
[----:B--2---:R-:W-:Y:S01]  /*15cd0*/  F2FP.PACK_AB R100, R174, R173 ;  /* 0x000000adae64723e */ /* 0x004fe200000000ff */
[C---:B------:R-:W-:Y:S01]  /*15ce0*/  FMUL.FTZ R95, R3.reuse, R95 ;  /* 0x0000005f035f7220 */ /* 0x040fe20000410000 */
[----:B------:R-:W-:Y:S01]  /*15cf0*/  F2FP.PACK_AB R102, R176, R175 ;  /* 0x000000afb066723e */ /* 0x000fe200000000ff */
[C---:B------:R-:W-:Y:S01]  /*15d00*/  HMMA.16816.F32 R88, R136.reuse, R110, R88 ;  /* 0x0000006e8858723c */ /* 0x040fe20000001858 */
[----:B------:R-:W2:Y:S02]  /*15d10*/  LDSM.16.MT88.4 R108, [R133+0x900] ;  /* 0x00090000856c783b */ /* 0x000ea40000004200 */
[----:B------:R-:W4:Y:S01]  /*15d20*/  MUFU.EX2 R229, R229 ;  /* 0x000000e500e57308 */ /* 0x000f220000000800 */
[----:B------:R-:W-:Y:S01]  /*15d30*/  FMUL.FTZ R96, R132, R96 ;  /* 0x0000006084607220 */ /* 0x000fe20000410000 */
[----:B------:R-:W-:Y:S01]  /*15d40*/  F2FP.PACK_AB R103, R180, R179 ;  /* 0x000000b3b467723e */ /* 0x000fe200000000ff */
[C---:B------:R-:W-:Y:S02]  /*15d50*/  FMUL.FTZ R97, R132.reuse, R97 ;  /* 0x0000006184617220 */ /* 0x040fe40000410000 */
[C---:B-1----:R-:W-:Y:S01]  /*15d60*/  HMMA.16816.F32 R92, R136.reuse, R104, R92 ;  /* 0x00000068885c723c */ /* 0x042fe2000000185c */
[----:B-----5:R-:W-:Y:S03]  /*15d70*/  LDSM.16.MT88.4 R144, [R135+UR4+0x3900] ;  /* 0x003900048790783b */ /* 0x020fe60008004200 */
[C---:B------:R-:W-:Y:S02]  /*15d80*/  FMUL.FTZ R98, R3.reuse, R98 ;  /* 0x0000006203627220 */ /* 0x040fe40000410000 */
[----:B------:R-:W-:Y:S02]  /*15d90*/  FMUL.FTZ R99, R3, R99 ;  /* 0x0000006303637220 */ /* 0x000fe40000410000 */
[----:B------:R-:W-:Y:S01]  /*15da0*/  FFMA.FTZ R167, R132, R209, R167 ;  /* 0x000000d184a77223 */ /* 0x000fe200000100a7 */
[----:B---3--:R-:W-:Y:S03]  /*15db0*/  F2FP.PACK_AB R101, R177, R178 ;  /* 0x000000b2b165723e */ /* 0x008fe600000000ff */
[----:B------:R-:W-:Y:S01]  /*15dc0*/  FFMA.FTZ R171, R3, R208, R171 ;  /* 0x000000d003ab7223 */ /* 0x000fe200000100ab */
[----:B------:R-:W-:Y:S01]  /*15dd0*/  HMMA.16816.F32 R96, R136, R106, R96 ;  /* 0x0000006a8860723c */ /* 0x000fe20000001860 */
[----:B------:R-:W1:Y:S02]  /*15de0*/  LDSM.16.MT88.4 R104, [R164+0x2900] ;  /* 0x00290000a468783b */ /* 0x000e640000004200 */
[----:B------:R-:W-:Y:S01]  /*15df0*/  IADD3 R3, R217, -0x2, RZ ;  /* 0xfffffffed9037810 */ /* 0x000fe20007ffe0ff */
[----:B------:R-:W-:Y:S02]  /*15e00*/  FADD.FTZ R166, R166, R167 ;  /* 0x000000a7a6a67221 */ /* 0x000fe40000010000 */
[----:B------:R-:W-:Y:S01]  /*15e10*/  FADD.FTZ R170, R170, R171 ;  /* 0x000000abaaaa7221 */ /* 0x000fe20000010000 */
[----:B------:R-:W-:Y:S01]  /*15e20*/  F2FP.PACK_AB R136, R224, R223 ;  /* 0x000000dfe088723e */ /* 0x000fe200000000ff */
[C---:B------:R-:W-:Y:S05]  /*15e30*/  HMMA.16816.F32 R4, R100.reuse, R112, R4 ;  /* 0x000000706404723c */ /* 0x040fea0000001804 */
[----:B------:R-:W-:Y:S01]  /*15e40*/  F2FP.PACK_AB R138, R226, R225 ;  /* 0x000000e1e28a723e */ /* 0x000fe200000000ff */
[----:B------:R-:W-:Y:S01]  /*15e50*/  FADD.FTZ R165, R165, R166 ;  /* 0x000000a6a5a57221 */ /* 0x000fe20000010000 */
[----:B------:R-:W-:Y:S01]  /*15e60*/  F2FP.PACK_AB R137, R228, R227 ;  /* 0x000000e3e489723e */ /* 0x000fe200000000ff */
[C---:B------:R-:W-:Y:S01]  /*15e70*/  HMMA.16816.F32 R8, R100.reuse, R114, R8 ;  /* 0x000000726408723c */ /* 0x040fe20000001808 */
[----:B------:R-:W-:Y:S02]  /*15e80*/  LDSM.16.MT88.4 R112, [R133+0x4900] ;  /* 0x004900008570783b */ /* 0x000fe40000004200 */
[----:B------:R-:W-:Y:S01]  /*15e90*/  ISETP.GE.AND P0, PT, R3, R198, PT ;  /* 0x000000c60300720c */ /* 0x000fe20003f06270 */
[----:B------:R-:W-:Y:S01]  /*15ea0*/  FADD.FTZ R169, R169, R170 ;  /* 0x000000aaa9a97221 */ /* 0x000fe20000010000 */
[----:B----4-:R-:W-:Y:S01]  /*15eb0*/  F2FP.PACK_AB R139, R230, R229 ;  /* 0x000000e5e68b723e */ /* 0x010fe200000000ff */
        /* <DEDUP_REMOVED lines=124> */
[----:B------:R-:W-:Y:S01]  /*16680*/  IMAD.SHL.U32 R3, R217, 0x40, RZ ;  /* 0x00000040d9037824 */ /* 0x000fe200078e00ff */
[----:B------:R-:W-:Y:S01]  /*16690*/  IADD3 R13, -R212, 0x10, RZ ;  /* 0x00000010d40d7810 */ /* 0x000fe20007ffe1ff */
[----:B------:R-:W-:Y:S01]  /*166a0*/  IMAD.MOV.U32 R201, RZ, RZ, RZ ;  /* 0x000000ffffc97224 */ /* 0x000fe200078e00ff */
[C---:B------:R-:W-:Y:S01]  /*166b0*/  SHF.L.U64.HI R9, R210.reuse, 0x1, R215 ;  /* 0x00000001d2097819 */ /* 0x040fe200000102d7 */
[----:B------:R-:W-:Y:S01]  /*166c0*/  IMAD.SHL.U32 R8, R210, 0x2, RZ ;  /* 0x00000002d2087824 */ /* 0x000fe200078e00ff */
[----:B------:R-:W-:Y:S02]  /*166d0*/  IADD3 R3, R205, R3, R196 ;  /* 0x00000003cd037210 */ /* 0x000fe40007ffe0c4 */
[----:B------:R-:W-:Y:S02]  /*166e0*/  LOP3.LUT R13, R13, 0xf, RZ, 0xc0, !PT ;  /* 0x0000000f0d0d7812 */ /* 0x000fe400078ec0ff */
[----:B------:R-:W-:Y:S05]  /*166f0*/  IADD3 R202, R3, -0x80, RZ ;  /* 0xffffff8003ca7810 */ /* 0x000fea0007ffe0ff */
[----:B------:R-:W-:Y:S04]  /*16700*/  @P2 IMAD.HI.U32 R6, R202, c[0x0][0x2bc], RZ ;  /* 0x0000af00ca062a27 */ /* 0x000fe800078e00ff */
[----:B------:R-:W-:Y:S01]  /*16710*/  IMAD.MOV.U32 R3, RZ, RZ, R202 ;  /* 0x000000ffff037224 */ /* 0x000fe200078e00ca */
[----:B------:R-:W-:Y:S02]  /*16720*/  @P2 SHF.R.U32.HI R3, RZ, c[0x0][0x2c0], R6 ;  /* 0x0000b000ff032a19 */ /* 0x000fe40000011606 */
[----:B------:R-:W-:Y:S02]  /*16730*/  ISETP.GE.AND P2, PT, R204, c[0x0][0x1d4], PT ;  /* 0x00007500cc007a0c */ /* 0x000fe40003f46270 */
[C---:B------:R-:W-:Y:S04]  /*16740*/  @!P3 IADD3 R7, P0, R3.reuse, UR16, RZ ;  /* 0x000000100307bc10 */ /* 0x040fe8000ff1e0ff */
[----:B------:R-:W-:Y:S01]  /*16750*/  @!P3 LEA.HI.X.SX32 R6, R3, UR6, 0x1, P0 ;  /* 0x000000060306bc11 */ /* 0x000fe200080f0eff */
[----:B------:R-:W-:Y:S01]  /*16760*/  IMAD.MOV R3, RZ, RZ, -R3 ;  /* 0x000000ffff037224 */ /* 0x000fe200078e0a03 */
[----:B------:R-:W-:Y:S03]  /*16770*/  @!P3 LEA R4, P0, R7, c[0x0][0x2a0], 0x2 ;  /* 0x0000a8000704ba11 */ /* 0x000fe600078010ff */
[----:B------:R-:W-:Y:S01]  /*16780*/  IMAD R202, R3, c[0x0][0x2b8], R202 ;  /* 0x0000ae0003ca7a24 */ /* 0x000fe200078e02ca */
[----:B------:R-:W-:Y:S02]  /*16790*/  @!P3 LEA.HI.X R5, R7, c[0x0][0x2a4], R6, 0x2, P0 ;  /* 0x0000a9000705ba11 */ /* 0x000fe400000f1406 */
[----:B------:R-:W-:Y:S02]  /*167a0*/  SEL R6, RZ, 0x10, P4 ;  /* 0x00000010ff067807 */ /* 0x000fe40002000000 */
[----:B------:R-:W-:Y:S01]  /*167b0*/  SHF.R.S32.HI R3, RZ, 0x1f, R202 ;  /* 0x0000001fff037819 */ /* 0x000fe200000114ca */
[----:B------:R1:W2:Y:S01]  /*167c0*/  @!P3 LDG.E R201, [R4.64] ;  /* 0x0000000a04c9b981 */ /* 0x0002a2000c1e1900 */
[----:B------:R-:W-:Y:S02]  /*167d0*/  IADD3 R17, -R6, 0x10, RZ ;  /* 0x0000001006117810 */ /* 0x000fe40007ffe1ff */
[----:B------:R-:W-:Y:S01]  /*167e0*/  SHF.L.U64.HI R7, R214, 0x1, R211 ;  /* 0x00000001d6077819 */ /* 0x000fe200000102d3 */
[----:B------:R-:W-:Y:S01]  /*167f0*/  IMAD R3, R3, c[0x0][0x1e0], RZ ;  /* 0x0000780003037a24 */ /* 0x000fe200078e02ff */
[----:B------:R-:W-:Y:S03]  /*16800*/  LOP3.LUT R17, R17, 0xf, RZ, 0xc0, !PT ;  /* 0x0000000f11117812 */ /* 0x000fe600078ec0ff */
        /* <DEDUP_REMOVED lines=9> */
[C---:B------:R-:W-:Y:S02]  /*168a0*/  LEA R11, P0, R4.reuse, c[0x0][0x1c8], 0x1 ;  /* 0x00007200040b7a11 */ /* 0x040fe400078008ff */
[----:B------:R-:W-:Y:S02]  /*168b0*/  SEL R5, RZ, 0x10, P5 ;  /* 0x00000010ff057807 */ /* 0x000fe40002800000 */
[----:B------:R-:W-:Y:S01]  /*168c0*/  LEA.HI.X R10, R4, c[0x0][0x1cc], R3, 0x1, P0 ;  /* 0x00007300040a7a11 */ /* 0x000fe200000f0c03 */
[----:B------:R-:W1:Y:S01]  /*168d0*/  SHFL.IDX PT, R12, R11, 0x1, 0x181f ;  /* 0x00381f000b0c7f89 */ /* 0x000e6200000e0000 */
[----:B------:R-:W-:Y:S01]  /*168e0*/  IMAD.SHL.U32 R3, R214, 0x2, RZ ;  /* 0x00000002d6037824 */ /* 0x000fe200078e00ff */
[----:B------:R-:W-:Y:S02]  /*168f0*/  SHF.L.U64.HI R4, R192, 0x1, R213 ;  /* 0x00000001c0047819 */ /* 0x000fe400000102d5 */
[----:B------:R-:W2:Y:S01]  /*16900*/  SHFL.IDX PT, R14, R10, 0x1, 0x181f ;  /* 0x00381f000a0e7f89 */ /* 0x000ea200000e0000 */
[----:B------:R-:W-:Y:S03]  /*16910*/  IADD3 R18, -R5, 0x10, RZ ;  /* 0x0000001005127810 */ /* 0x000fe60007ffe1ff */
[----:B------:R-:W3:Y:S01]  /*16920*/  SHFL.IDX PT, R11, R11, RZ, 0x181f ;  /* 0x00181fff0b0b7589 */ /* 0x000ee200000e0000 */
[----:B------:R-:W-:Y:S03]  /*16930*/  LOP3.LUT R18, R18, 0xf, RZ, 0xc0, !PT ;  /* 0x0000000f12127812 */ /* 0x000fe600078ec0ff */
[----:B------:R-:W4:Y:S01]  /*16940*/  SHFL.IDX PT, R10, R10, RZ, 0x181f ;  /* 0x00181fff0a0a7589 */ /* 0x000f2200000e0000 */
[----:B-1----:R-:W-:Y:S04]  /*16950*/  IADD3 R18, P1, P0, R18, R12, R3 ;  /* 0x0000000c12127210 */ /* 0x002fe8000783e003 */
[----:B--2---:R-:W-:Y:S02]  /*16960*/  IADD3.X R19, RZ, R14, R7, P1, P0 ;  /* 0x0000000eff137210 */ /* 0x004fe40000fe0407 */
[----:B------:R-:W-:Y:S04]  /*16970*/  IADD3 R16, P1, P0, R17, R12, R8 ;  /* 0x0000000c11107210 */ /* 0x000fe8000783e008 */
[----:B------:R-:W-:Y:S02]  /*16980*/  IADD3.X R17, RZ, R14, R9, P1, P0 ;  /* 0x0000000eff117210 */ /* 0x000fe40000fe0409 */
[----:B------:R-:W-:Y:S04]  /*16990*/  IADD3 R12, P1, P0, R13, R12, R216 ;  /* 0x0000000c0d0c7210 */ /* 0x000fe8000783e0d8 */
[--C-:B------:R-:W-:Y:S02]  /*169a0*/  IADD3.X R13, RZ, R14, R4.reuse, P1, P0 ;  /* 0x0000000eff0d7210 */ /* 0x100fe40000fe0404 */
[C---:B---3--:R-:W-:Y:S05]  /*169b0*/  IADD3 R14, P0, R11.reuse, R3, RZ ;  /* 0x000000030b0e7210 */ /* 0x048fea0007f1e0ff */
[----:B----4-:R-:W-:Y:S01]  /*169c0*/  IMAD.X R15, R10, 0x1, R7, P0 ;  /* 0x000000010a0f7824 */ /* 0x010fe200000e0607 */
[C---:B------:R-:W-:Y:S01]  /*169d0*/  IADD3 R20, P0, R11.reuse, R8, RZ ;  /* 0x000000080b147210 */ /* 0x040fe20007f1e0ff */
[----:B------:R-:W-:Y:S04]  /*169e0*/  IMAD.U32 R8, RZ, RZ, UR15 ;  /* 0x0000000fff087e24 */ /* 0x000fe8000f8e00ff */
[----:B------:R-:W-:Y:S02]  /*169f0*/  IMAD R8, R8, 0x3000, R203 ;  /* 0x0000300008087824 */ /* 0x000fe400078e02cb */
        /* <DEDUP_REMOVED lines=15> */
.L_x_1179:
        /* <DEDUP_REMOVED lines=9> */
.L_x_1169:
[----:B------:R-:W-:Y:S01]  /*16b80*/  ULEA UR4, UR12, 0x7f, 0x7 ;  /* 0x0000007f0c047891 */ /* 0x000fe2000f8e383f */
[----:B------:R-:W-:-:S02]  /*16b90*/  ISETP.GE.AND P0, PT, R195, 0x1, PT ;  /* 0x00000001c300780c */ /* 0x000fc40003f06270 */
[----:B------:R-:W-:Y:S01]  /*16ba0*/  ULDC.64 UR12, c[0x0][0x2c8] ;  /* 0x0000b200000c7ab9 */ /* 0x000fe20000000a00 */
[----:B------:R-:W-:Y:S01]  /*16bb0*/  IADD3 R5, R194, 0x1, -R197 ;  /* 0x00000001c2057810 */ /* 0x000fe20007ffe8c5 */
[----:B------:R-:W-:-:S04]  /*16bc0*/  UIMAD.WIDE.U32 UR22, UR4, UR12, URZ ;  /* 0x0000000c041672a5 */ /* 0x000fc8000f8e003f */
        /* <DEDUP_REMOVED lines=13> */
.L_x_1182:
[----:B------:R-:W-:-:S04]  /*16ca0*/  MOV R3, 0x1 ;  /* 0x0000000100037802 */ /* 0x000fc80000000f00 */
[----:B------:R-:W-:-:S13]  /*16cb0*/  ISETP.NE.AND P0, PT, R3, c[0x0][0x32c], PT ;  /* 0x0000cb0003007a0c */ /* 0x000fda0003f05270 */
[----:B------:R-:W-:-:S05]  /*16cc0*/  @P0 IMAD.HI.U32 R3, R5, c[0x0][0x330], RZ ;  /* 0x0000cc0005030a27 */ /* 0x000fca00078e00ff */
[----:B------:R-:W-:-:S05]  /*16cd0*/  @P0 SHF.R.U32.HI R5, RZ, c[0x0][0x334], R3 ;  /* 0x0000cd00ff050a19 */ /* 0x000fca0000011603 */
.L_x_1183:
[----:B------:R-:W-:-:S05]  /*16ce0*/  IMAD R5, R5, c[0x0][0x32c], RZ ;  /* 0x0000cb0005057a24 */ /* 0x000fca00078e02ff */
[----:B------:R-:W-:-:S04]  /*16cf0*/  IMNMX R4, R4, R5, !PT ;  /* 0x0000000504047217 */ /* 0x000fc80007800200 */
.L_x_1181:
[----:B------:R-:W-:-:S04]  /*16d00*/  IADD3 R4, R4, 0x3f, RZ ;  /* 0x0000003f04047810 */ /* 0x000fc80007ffe0ff */
[----:B------:R-:W-:-:S04]  /*16d10*/  SHF.R.S32.HI R3, RZ, 0x1f, R4 ;  /* 0x0000001fff037819 */ /* 0x000fc80000011404 */
[----:B------:R-:W-:-:S04]  /*16d20*/  LEA.HI R3, R3, R4, RZ, 0x6 ;  /* 0x0000000403037211 */ /* 0x000fc800078f30ff */
[----:B------:R-:W-:-:S04]  /*16d30*/  SHF.R.S32.HI R3, RZ, 0x6, R3 ;  /* 0x00000006ff037819 */ /* 0x000fc80000011403 */
[----:B------:R-:W-:-:S04]  /*16d40*/  IMNMX R226, R198, R3, !PT ;  /* 0x00000003c6e27217 */ /* 0x000fc80007800200 */
[----:B------:R-:W-:-:S13]  /*16d50*/  ISETP.GE.AND P0, PT, R217, R226, PT ;  /* 0x000000e2d900720c */ /* 0x000fda0003f06270 */
[----:B------:R-:W-:Y:S05]  /*16d60*/  @!P0 BRA `(.L_x_1184) ;  /* 0x000030e000008947 */ /* 0x000fea0003800000 */
[----:B------:R-:W2:Y:S01]  /*16d70*/  S2R R3, SR_TID.X ;  /* 0x0000000000037919 */ /* 0x000ea20000002100 */
[----:B------:R-:W-:Y:S01]  /*16d80*/  IMAD.MOV.U32 R186, RZ, RZ, 0x20 ;  /* 0x00000020ffba7424 */ /* 0x000fe200078e00ff */
[C---:B------:R-:W-:Y:S01]  /*16d90*/  SHF.L.U64.HI R224, R214.reuse, 0x1, R211 ;  /* 0x00000001d6e07819 */ /* 0x040fe200000102d3 */
[----:B-1----:R-:W-:Y:S01]  /*16da0*/  IMAD.MOV.U32 R133, RZ, RZ, R2 ;  /* 0x000000ffff857224 */ /* 0x002fe200078e0002 */
[----:B------:R-:W-:Y:S01]  /*16db0*/  SEL R222, RZ, 0x10, P5 ;  /* 0x00000010ffde7807 */ /* 0x000fe20002800000 */
[----:B------:R-:W-:Y:S01]  /*16dc0*/  IMAD.SHL.U32 R223, R214, 0x2, RZ ;  /* 0x00000002d6df7824 */ /* 0x000fe200078e00ff */
[C---:B------:R-:W-:Y:S01]  /*16dd0*/  SHF.L.U64.HI R221, R210.reuse, 0x1, R215 ;  /* 0x00000001d2dd7819 */ /* 0x040fe200000102d7 */
[----:B------:R-:W-:Y:S01]  /*16de0*/  IMAD.SHL.U32 R220, R210, 0x2, RZ ;  /* 0x00000002d2dc7824 */ /* 0x000fe200078e00ff */
[----:B------:R-:W-:Y:S01]  /*16df0*/  SEL R219, RZ, 0x10, P4 ;  /* 0x00000010ffdb7807 */ /* 0x000fe20002000000 */
[C---:B------:R-:W-:Y:S01]  /*16e00*/  IMAD.SHL.U32 R216, R192.reuse, 0x2, RZ ;  /* 0x00000002c0d87824 */ /* 0x040fe200078e00ff */
[----:B------:R-:W-:-:S02]  /*16e10*/  SHF.L.U64.HI R218, R192, 0x1, R213 ;  /* 0x00000001c0da7819 */ /* 0x000fc400000102d5 */
[----:B--2---:R-:W-:-:S04]  /*16e20*/  SHF.R.S32.HI R4, RZ, 0x1f, R3 ;  /* 0x0000001fff047819 */ /* 0x004fc80000011403 */
[----:B------:R-:W-:-:S04]  /*16e30*/  LEA.HI R4, R4, R3, RZ, 0x3 ;  /* 0x0000000304047211 */ /* 0x000fc800078f18ff */
[----:B------:R-:W-:-:S05]  /*16e40*/  LOP3.LUT R4, R4, 0xfffffff8, RZ, 0xc0, !PT ;  /* 0xfffffff804047812 */ /* 0x000fca00078ec0ff */
[----:B------:R-:W-:Y:S02]  /*16e50*/  IMAD.IADD R4, R3, 0x1, -R4 ;  /* 0x0000000103047824 */ /* 0x000fe400078e0a04 */
[----:B------:R-:W-:-:S03]  /*16e60*/  IMAD.MOV.U32 R3, RZ, RZ, R0 ;  /* 0x000000ffff037224 */ /* 0x000fc600078e0000 */
[----:B------:R-:W-:-:S04]  /*16e70*/  LOP3.LUT P0, RZ, R4, 0x2, RZ, 0xc0, !PT ;  /* 0x0000000204ff7812 */ /* 0x000fc8000780c0ff */
[----:B------:R-:W-:Y:S02]  /*16e80*/  SEL R186, R186, 0xffffffe0, !P0 ;  /* 0xffffffe0baba7807 */ /* 0x000fe40004000000 */
.L_x_1187:
[----:B------:R-:W-:Y:S04]  /*16e90*/  DEPBAR.LE SB0, 0x2 ;  /* 0x000080800000791a */ /* 0x000fe80000000000 */
[----:B------:R-:W-:Y:S01]  /*16ea0*/  BAR.SYNC.DEFER_BLOCKING 0x0 ;  /* 0x0000000000007b1d */ /* 0x000fe20000010000 */
[----:B------:R-:W-:Y:S01]  /*16eb0*/  UIMAD UR4, UR5, 0x6000, URZ ;  /* 0x00006000050478a4 */ /* 0x000fe2000f8e023f */
[----:B------:R-:W-:Y:S02]  /*16ec0*/  ISETP.GE.AND P0, PT, R198, R217, PT ;  /* 0x000000d9c600720c */ /* 0x000fe40003f06270 */
[----:B------:R-:W-:Y:S03]  /*16ed0*/  ISETP.GE.AND P2, PT, R204, c[0x0][0x1d4], PT ;  /* 0x00007500cc007a0c */ /* 0x000fe60003f46270 */
[----:B------:R-:W-:Y:S05]  /*16ee0*/  IADD3 R180, R189, UR4, RZ ;  /* 0x00000004bdb47c10 */ /* 0x000fea000fffe0ff */
        /* <DEDUP_REMOVED lines=23> */
[----:B------:R-:W-:Y:S01]  /*17060*/  IMAD.IADD R7, R7, 0x1, R9 ;  /* 0x0000000107077824 */ /* 0x000fe200078e0209 */
[----:B------:R-:W-:Y:S03]  /*17070*/  IADD3 R9, -R212, 0x10, RZ ;  /* 0x00000010d4097810 */ /* 0x000fe60007ffe1ff */
[----:B------:R-:W-:Y:S01]  /*17080*/  IMAD.WIDE.U32 R6, R201, c[0x0][0x218], R6 ;  /* 0x00008600c9067a25 */ /* 0x000fe200078e0006 */
[----:B------:R-:W-:Y:S04]  /*17090*/  LOP3.LUT R9, R9, 0xf, RZ, 0xc0, !PT ;  /* 0x0000000f09097812 */ /* 0x000fe800078ec0ff */
[----:B------:R-:W-:Y:S04]  /*170a0*/  IADD3 R4, P0, R6, UR18, RZ ;  /* 0x0000001206047c10 */ /* 0x000fe8000ff1e0ff */
[----:B------:R-:W-:Y:S02]  /*170b0*/  IADD3.X R5, R7, UR7, R5, P0, !PT ;  /* 0x0000000707057c10 */ /* 0x000fe400087fe405 */
[C---:B------:R-:W-:Y:S04]  /*170c0*/  LEA R2, P0, R4.reuse, c[0x0][0x1f8], 0x1 ;  /* 0x00007e0004027a11 */ /* 0x040fe800078008ff */
[----:B------:R-:W-:Y:S01]  /*170d0*/  LEA.HI.X R0, R4, c[0x0][0x1fc], R5, 0x1, P0 ;  /* 0x00007f0004007a11 */ /* 0x000fe200000f0c05 */
[----:B------:R-:W5:Y:S04]  /*170e0*/  SHFL.IDX PT, R8, R2, 0x1, 0x181f ;  /* 0x00381f0002087f89 */ /* 0x000f6800000e0000 */
[----:B------:R-:W4:Y:S04]  /*170f0*/  SHFL.IDX PT, R5, R0, 0x1, 0x181f ;  /* 0x00381f0000057f89 */ /* 0x000f2800000e0000 */
[----:B------:R-:W-:Y:S01]  /*17100*/  SHFL.IDX PT, R7, R0, RZ, 0x181f ;  /* 0x00181fff00077589 */ /* 0x000fe200000e0000 */
[-C--:B-----5:R-:W-:Y:S04]  /*17110*/  IADD3 R14, P1, P0, R14, R8.reuse, R223 ;  /* 0x000000080e0e7210 */ /* 0x0a0fe8000783e0df */
[-C--:B----4-:R-:W-:Y:S02]  /*17120*/  IADD3.X R15, RZ, R5.reuse, R224, P1, P0 ;  /* 0x00000005ff0f7210 */ /* 0x090fe40000fe04e0 */
[-C--:B------:R-:W-:Y:S04]  /*17130*/  IADD3 R10, P1, P0, R11, R8.reuse, R220 ;  /* 0x000000080b0a7210 */ /* 0x080fe8000783e0dc */
[-CC-:B------:R-:W-:Y:S02]  /*17140*/  IADD3.X R11, RZ, R5.reuse, R221.reuse, P1, P0 ;  /* 0x00000005ff0b7210 */ /* 0x180fe40000fe04dd */
[----:B------:R-:W-:Y:S04]  /*17150*/  IADD3 R8, P1, P0, R9, R8, R216 ;  /* 0x0000000809087210 */ /* 0x000fe8000783e0d8 */
[----:B------:R-:W-:Y:S02]  /*17160*/  IADD3.X R9, RZ, R5, R218, P1, P0 ;  /* 0x00000005ff097210 */ /* 0x000fe40000fe04da */
[----:B------:R-:W4:Y:S02]  /*17170*/  SHFL.IDX PT, R5, R2, RZ, 0x181f ;  /* 0x00181fff02057589 */ /* 0x000f2400000e0000 */
[----:B----4-:R-:W-:Y:S05]  /*17180*/  IADD3 R22, P0, R5, R223, RZ ;  /* 0x000000df05167210 */ /* 0x010fea0007f1e0ff */
[----:B------:R-:W-:Y:S01]  /*17190*/  IMAD.X R23, R7, 0x1, R224, P0 ;  /* 0x0000000107177824 */ /* 0x000fe200000e06e0 */
[----:B------:R-:W-:Y:S05]  /*171a0*/  IADD3 R20, P0, R5, R220, RZ ;  /* 0x000000dc05147210 */ /* 0x000fea0007f1e0ff */
[----:B------:R-:W-:Y:S01]  /*171b0*/  IMAD.X R21, R7, 0x1, R221, P0 ;  /* 0x0000000107157824 */ /* 0x000fe200000e06dd */
        /* <DEDUP_REMOVED lines=15> */
.L_x_1185:
        /* <DEDUP_REMOVED lines=659> */
[----:B------:R-:W-:Y:S01]  /*19be0*/  LOP3.LUT R9, R9, 0xf, RZ, 0xc0, !PT ;  /* 0x0000000f09097812 */ /* 0x000fe200078ec0ff */
[----:B------:R-:W-:Y:S02]  /*19bf0*/  IMAD.U32 R4, RZ, RZ, UR15 ;  /* 0x0000000fff047e24 */ /* 0x000fe4000f8e00ff */
[----:B------:R-:W2:Y:S02]  /*19c00*/  SHFL.IDX PT, R7, R5, 0x1, 0x181f ;  /* 0x00381f0005077f89 */ /* 0x000ea400000e0000 */
[----:B------:R-:W-:Y:S02]  /*19c10*/  IMAD R4, R4, 0x3000, R203 ;  /* 0x0000300004047824 */ /* 0x000fe400078e02cb */
[----:B------:R-:W3:Y:S04]  /*19c20*/  SHFL.IDX PT, R3, R3, RZ, 0x181f ;  /* 0x00181fff03037589 */ /* 0x000ee800000e0000 */
[----:B------:R-:W4:Y:S01]  /*19c30*/  SHFL.IDX PT, R5, R5, RZ, 0x181f ;  /* 0x00181fff05057589 */ /* 0x000f2200000e0000 */
[-C--:B-1----:R-:W-:Y:S04]  /*19c40*/  IADD3 R10, P1, P0, R10, R6.reuse, R223 ;  /* 0x000000060a0a7210 */ /* 0x082fe8000783e0df */
[-C--:B--2---:R-:W-:Y:S02]  /*19c50*/  IADD3.X R11, RZ, R7.reuse, R224, P1, P0 ;  /* 0x00000007ff0b7210 */ /* 0x084fe40000fe04e0 */
[-C--:B------:R-:W-:Y:S04]  /*19c60*/  IADD3 R8, P1, P0, R9, R6.reuse, R220 ;  /* 0x0000000609087210 */ /* 0x080fe8000783e0dc */
[-CC-:B------:R-:W-:Y:S02]  /*19c70*/  IADD3.X R9, RZ, R7.reuse, R221.reuse, P1, P0 ;  /* 0x00000007ff097210 */ /* 0x180fe40000fe04dd */
[----:B------:R-:W-:Y:S04]  /*19c80*/  IADD3 R6, P1, P0, R13, R6, R216 ;  /* 0x000000060d067210 */ /* 0x000fe8000783e0d8 */
[----:B------:R-:W-:Y:S02]  /*19c90*/  IADD3.X R7, RZ, R7, R218, P1, P0 ;  /* 0x00000007ff077210 */ /* 0x000fe40000fe04da */
[----:B---3--:R-:W-:Y:S05]  /*19ca0*/  IADD3 R14, P0, R3, R223, RZ ;  /* 0x000000df030e7210 */ /* 0x008fea0007f1e0ff */
[----:B----4-:R-:W-:Y:S01]  /*19cb0*/  IMAD.X R15, R5, 0x1, R224, P0 ;  /* 0x00000001050f7824 */ /* 0x010fe200000e06e0 */
[----:B------:R-:W-:Y:S05]  /*19cc0*/  IADD3 R12, P0, R3, R220, RZ ;  /* 0x000000dc030c7210 */ /* 0x000fea0007f1e0ff */
        /* <DEDUP_REMOVED lines=15> */
.L_x_1186:
        /* <DEDUP_REMOVED lines=9> */
.L_x_1184:
[----:B------:R-:W-:-:S13]  /*19e50*/  ISETP.GE.AND P0, PT, R217, R198, PT ;  /* 0x000000c6d900720c */ /* 0x000fda0003f06270 */
[----:B------:R-:W-:Y:S05]  /*19e60*/  @!P0 BRA `(.L_x_1188) ;  /* 0x00003a5000008947 */ /* 0x000fea0003800000 */
[----:B------:R-:W2:Y:S01]  /*19e70*/  S2R R4, SR_TID.X ;  /* 0x0000000000047919 */ /* 0x000ea20000002100 */
[----:B------:R-:W-:Y:S01]  /*19e80*/  IMAD.MOV.U32 R190, RZ, RZ, 0x40 ;  /* 0x00000040ffbe7424 */ /* 0x000fe200078e00ff */
[C---:B------:R-:W-:Y:S01]  /*19e90*/  SHF.L.U64.HI R211, R214.reuse, 0x1, R211 ;  /* 0x00000001d6d37819 */ /* 0x040fe200000102d3 */
[----:B------:R-:W-:Y:S01]  /*19ea0*/  IMAD.SHL.U32 R214, R214, 0x2, RZ ;  /* 0x00000002d6d67824 */ /* 0x000fe200078e00ff */
[C---:B------:R-:W-:Y:S01]  /*19eb0*/  SHF.L.U64.HI R215, R210.reuse, 0x1, R215 ;  /* 0x00000001d2d77819 */ /* 0x040fe200000102d7 */
[----:B------:R-:W-:Y:S01]  /*19ec0*/  IMAD.SHL.U32 R210, R210, 0x2, RZ ;  /* 0x00000002d2d27824 */ /* 0x000fe200078e00ff */
[C---:B------:R-:W-:Y:S01]  /*19ed0*/  SHF.L.U64.HI R213, R192.reuse, 0x1, R213 ;  /* 0x00000001c0d57819 */ /* 0x040fe200000102d5 */
[----:B------:R-:W-:Y:S01]  /*19ee0*/  IMAD.SHL.U32 R193, R192, 0x2, RZ ;  /* 0x00000002c0c17824 */ /* 0x000fe200078e00ff */
[----:B------:R-:W-:Y:S01]  /*19ef0*/  ULDC UR12, c[0x0][0x324] ;  /* 0x0000c900000c7ab9 */ /* 0x000fe20000000800 */
[----:B------:R-:W-:Y:S01]  /*19f00*/  IMAD.MOV.U32 R132, RZ, RZ, R2 ;  /* 0x000000ffff847224 */ /* 0x000fe200078e0002 */
[----:B------:R-:W-:Y:S01]  /*19f10*/  ULOP3.LUT UR12, URZ, UR12, URZ, 0x33, !UPT ;  /* 0x0000000c3f0c7292 */ /* 0x000fe2000f8e333f */
[----:B--2---:R-:W-:-:S04]  /*19f20*/  SHF.R.S32.HI R3, RZ, 0x1f, R4 ;  /* 0x0000001fff037819 */ /* 0x004fc80000011404 */
[----:B------:R-:W-:-:S04]  /*19f30*/  LEA.HI R3, R3, R4, RZ, 0x3 ;  /* 0x0000000403037211 */ /* 0x000fc800078f18ff */
[----:B------:R-:W-:-:S05]  /*19f40*/  LOP3.LUT R3, R3, 0xfffffff8, RZ, 0xc0, !PT ;  /* 0xfffffff803037812 */ /* 0x000fca00078ec0ff */
[----:B------:R-:W-:-:S05]  /*19f50*/  IMAD.IADD R3, R4, 0x1, -R3 ;  /* 0x0000000104037824 */ /* 0x000fca00078e0a03 */
[----:B------:R-:W-:Y:S01]  /*19f60*/  LOP3.LUT P0, RZ, R3, 0x4, RZ, 0xc0, !PT ;  /* 0x0000000403ff7812 */ /* 0x000fe2000780c0ff */
[----:B------:R-:W-:-:S03]  /*19f70*/  IMAD.MOV.U32 R3, RZ, RZ, R0 ;  /* 0x000000ffff037224 */ /* 0x000fc600078e0000 */
[----:B------:R-:W-:Y:S02]  /*19f80*/  SEL R190, R190, 0xffffffc0, !P0 ;  /* 0xffffffc0bebe7807 */ /* 0x000fe40004000000 */
.L_x_1199:
[----:B------:R-:W-:Y:S04]  /*19f90*/  DEPBAR.LE SB0, 0x2 ;  /* 0x000080800000791a */ /* 0x000fe80000000000 */
[----:B------:R-:W-:Y:S01]  /*19fa0*/  BAR.SYNC.DEFER_BLOCKING 0x0 ;  /* 0x0000000000007b1d */ /* 0x000fe20000010000 */
[----:B------:R-:W-:Y:S01]  /*19fb0*/  UIMAD UR4, UR5, 0x6000, URZ ;  /* 0x00006000050478a4 */ /* 0x000fe2000f8e023f */
[----:B------:R-:W-:Y:S05]  /*19fc0*/  ISETP.GE.AND P0, PT, R198, R217, PT ;  /* 0x000000d9c600720c */ /* 0x000fea0003f06270 */
[----:B------:R-:W-:Y:S05]  /*19fd0*/  IADD3 R165, R189, UR4, RZ ;  /* 0x00000004bda57c10 */ /* 0x000fea000fffe0ff */
[----:B-1----:R-:W-:Y:S01]  /*19fe0*/  IMAD.IADD R133, R186, 0x1, R165 ;  /* 0x00000001ba857824 */ /* 0x002fe200078e02a5 */
        /* <DEDUP_REMOVED lines=14> */
[----:B------:R-:W-:Y:S01]  /*1a0d0*/  ISETP.GE.AND P1, PT, R204, c[0x0][0x1d4], PT ;  /* 0x00007500cc007a0c */ /* 0x000fe20003f26270 */
[----:B------:R-:W-:Y:S02]  /*1a0e0*/  IMAD R5, R5, c[0x0][0x208], RZ ;  /* 0x0000820005057a24 */ /* 0x000fe400078e02ff */
[----:B------:R-:W-:Y:S02]  /*1a0f0*/  IMAD R2, R2, c[0x0][0x218], RZ ;  /* 0x0000860002027a24 */ /* 0x000fe400078e02ff */
[----:B------:R-:W-:Y:S02]  /*1a100*/  IMAD R5, R202, c[0x0][0x20c], R5 ;  /* 0x00008300ca057a24 */ /* 0x000fe400078e0205 */
[----:B------:R-:W-:Y:S02]  /*1a110*/  IMAD R2, R201, c[0x0][0x21c], R2 ;  /* 0x00008700c9027a24 */ /* 0x000fe400078e0202 */
[----:B------:R-:W-:Y:S01]  /*1a120*/  IMAD.IADD R9, R9, 0x1, R5 ;  /* 0x0000000109097824 */ /* 0x000fe200078e0205 */
[----:B------:R-:W-:Y:S03]  /*1a130*/  MOV R5, UR15 ;  /* 0x0000000f00057c02 */ /* 0x000fe60008000f00 */
[----:B------:R-:W-:Y:S05]  /*1a140*/  IMAD.WIDE.U32 R8, R201, c[0x0][0x218], R8 ;  /* 0x00008600c9087a25 */ /* 0x000fea00078e0008 */
[----:B------:R-:W-:Y:S04]  /*1a150*/  IADD3 R0, P0, R8, UR18, RZ ;  /* 0x0000001208007c10 */ /* 0x000fe8000ff1e0ff */
[----:B------:R-:W-:Y:S02]  /*1a160*/  IADD3.X R9, R9, UR7, R2, P0, !PT ;  /* 0x0000000709097c10 */ /* 0x000fe400087fe402 */
[C---:B------:R-:W-:Y:S04]  /*1a170*/  LEA R4, P0, R0.reuse, c[0x0][0x1f8], 0x1 ;  /* 0x00007e0000047a11 */ /* 0x040fe800078008ff */
[----:B------:R-:W-:Y:S01]  /*1a180*/  LEA.HI.X R6, R0, c[0x0][0x1fc], R9, 0x1, P0 ;  /* 0x00007f0000067a11 */ /* 0x000fe200000f0c09 */
[----:B------:R-:W5:Y:S04]  /*1a190*/  SHFL.IDX PT, R11, R4, RZ, 0x181f ;  /* 0x00181fff040b7589 */ /* 0x000f6800000e0000 */
[----:B------:R-:W4:Y:S04]  /*1a1a0*/  SHFL.IDX PT, R2, R6, RZ, 0x181f ;  /* 0x00181fff06027589 */ /* 0x000f2800000e0000 */
[----:B------:R-:W3:Y:S04]  /*1a1b0*/  SHFL.IDX PT, R7, R4, 0x1, 0x181f ;  /* 0x00381f0004077f89 */ /* 0x000ee800000e0000 */
[----:B------:R-:W2:Y:S01]  /*1a1c0*/  SHFL.IDX PT, R0, R6, 0x1, 0x181f ;  /* 0x00381f0006007f89 */ /* 0x000ea200000e0000 */
[C---:B-----5:R-:W-:Y:S05]  /*1a1d0*/  IADD3 R14, P0, R11.reuse, R214, RZ ;  /* 0x000000d60b0e7210 */ /* 0x060fea0007f1e0ff */
[C---:B----4-:R-:W-:Y:S01]  /*1a1e0*/  IMAD.X R15, R2.reuse, 0x1, R211, P0 ;  /* 0x00000001020f7824 */ /* 0x050fe200000e06d3 */
[C---:B------:R-:W-:Y:S05]  /*1a1f0*/  IADD3 R12, P0, R11.reuse, R210, RZ ;  /* 0x000000d20b0c7210 */ /* 0x040fea0007f1e0ff */
[C---:B------:R-:W-:Y:S01]  /*1a200*/  IMAD.X R13, R2.reuse, 0x1, R215, P0 ;  /* 0x00000001020d7824 */ /* 0x040fe200000e06d7 */
[-C--:B------:R-:W-:Y:S05]  /*1a210*/  IADD3 R10, P0, R11, R193.reuse, RZ ;  /* 0x000000c10b0a7210 */ /* 0x080fea0007f1e0ff */
[----:B------:R-:W-:Y:S01]  /*1a220*/  IMAD.X R11, R2, 0x1, R213, P0 ;  /* 0x00000001020b7824 */ /* 0x000fe200000e06d5 */
[----:B---3--:R-:W-:Y:S01]  /*1a230*/  IADD3 R8, P0, R7, R214, RZ ;  /* 0x000000d607087210 */ /* 0x008fe20007f1e0ff */
[----:B------:R-:W-:Y:S04]  /*1a240*/  IMAD R2, R5, 0x6000, R200 ;  /* 0x0000600005027824 */ /* 0x000fe800078e02c8 */
[C---:B--2---:R-:W-:Y:S01]  /*1a250*/  IMAD.X R9, R0.reuse, 0x1, R211, P0 ;  /* 0x0000000100097824 */ /* 0x044fe200000e06d3 */
        /* <DEDUP_REMOVED lines=10> */
.L_x_1189:
[C---:B--23--:R-:W-:Y:S01]  /*1a300*/  HMMA.16816.F32 R4, R136.reuse, R140, RZ ;  /* 0x0000008c8804723c */ /* 0x04cfe200000018ff */
        /* <DEDUP_REMOVED lines=184> */
[----:B------:R5:W3:Y:S01]  /*1ae90*/  MUFU.TANH R159, R21 ;  /* 0x00000015009f7308 */ /* 0x000ae20000002400 */
[----:B-1----:R-:W-:Y:S09]  /*1aea0*/  SHF.L.U32 R22, R217, 0x6, RZ ;  /* 0x00000006d9167819 */ /* 0x002ff200000006ff */
[----:B------:R-:W1:Y:S01]  /*1aeb0*/  MUFU.TANH R158, R23 ;  /* 0x00000017009e7308 */ /* 0x000e620000002400 */
[----:B--2---:R-:W-:Y:S04]  /*1aec0*/  IADD3 R20, -R207, 0x1, -R22 ;  /* 0x00000001cf147810 */ /* 0x004fe80007ffe916 */
[----:B------:R-:W-:Y:S05]  /*1aed0*/  IADD3 R20, -R197, R20, R194 ;  /* 0x00000014c5147210 */ /* 0x000fea0007ffe1c2 */
[----:B------:R2:W1:Y:S01]  /*1aee0*/  MUFU.TANH R157, R24 ;  /* 0x00000018009d7308 */ /* 0x0004620000002400 */
[C---:B----4-:R-:W-:Y:S03]  /*1aef0*/  HMMA.16816.F32 R28, R176.reuse, R8, R28 ;  /* 0x00000008b01c723c */ /* 0x050fe6000000181c */
[C---:B-----5:R-:W-:Y:S02]  /*1af00*/  IADD3 R21, R20.reuse, c[0x0][0x328], RZ ;  /* 0x0000ca0014157a10 */ /* 0x060fe40007ffe0ff */
[----:B------:R-:W-:Y:S04]  /*1af10*/  IADD3 R20, R20, UR12, RZ ;  /* 0x0000000c14147c10 */ /* 0x000fe8000fffe0ff */
        /* <DEDUP_REMOVED lines=9> */
[----:B------:R-:W2:Y:S01]  /*1afb0*/  SHFL.IDX PT, R9, R10, RZ, 0x1c1f ;  /* 0x001c1fff0a097589 */ /* 0x000ea200000e0000 */
[----:B------:R-:W-:Y:S02]  /*1afc0*/  FMUL.FTZ R28, R28, c[0x0][0x320] ;  /* 0x0000c8001c1c7a20 */ /* 0x000fe40000410000 */
[----:B------:R-:W-:Y:S02]  /*1afd0*/  FMUL.FTZ R29, R29, c[0x0][0x320] ;  /* 0x0000c8001d1d7a20 */ /* 0x000fe40000410000 */
[----:B------:R-:W-:Y:S02]  /*1afe0*/  FMUL.FTZ R19, R33, c[0x0][0x320] ;  /* 0x0000c80021137a20 */ /* 0x000fe40000410000 */
[----:B------:R-:W-:Y:S02]  /*1aff0*/  FMUL.FTZ R18, R34, c[0x0][0x320] ;  /* 0x0000c80022127a20 */ /* 0x000fe40000410000 */
[----:B------:R-:W1:Y:S01]  /*1b000*/  MUFU.TANH R147, R147 ;  /* 0x0000009300937308 */ /* 0x000e620000002400 */
[----:B------:R-:W-:Y:S02]  /*1b010*/  FMUL.FTZ R17, R35, c[0x0][0x320] ;  /* 0x0000c80023117a20 */ /* 0x000fe40000410000 */
[----:B------:R-:W-:Y:S02]  /*1b020*/  FMUL.FTZ R30, R30, c[0x0][0x320] ;  /* 0x0000c8001e1e7a20 */ /* 0x000fe40000410000 */
[----:B------:R-:W-:Y:S05]  /*1b030*/  FMUL.FTZ R32, R32, c[0x0][0x320] ;  /* 0x0000c80020207a20 */ /* 0x000fea0000410000 */
[----:B------:R-:W1:Y:S01]  /*1b040*/  MUFU.TANH R173, R173 ;  /* 0x000000ad00ad7308 */ /* 0x000e620000002400 */
[-C--:B--2---:R-:W-:Y:S02]  /*1b050*/  IADD3 R24, R21, R9.reuse, RZ ;  /* 0x0000000915187210 */ /* 0x084fe40007ffe0ff */
[----:B------:R-:W-:Y:S07]  /*1b060*/  IADD3 R23, R20, R9, RZ ;  /* 0x0000000914177210 */ /* 0x000fee0007ffe0ff */
[----:B------:R-:W2:Y:S10]  /*1b070*/  MUFU.TANH R12, R12 ;  /* 0x0000000c000c7308 */ /* 0x000eb40000002400 */
        /* <DEDUP_REMOVED lines=30> */
.L_x_1192:
[----:B------:R-:W-:Y:S04]  /*1b260*/  MOV R4, 0x1 ;  /* 0x0000000100047802 */ /* 0x000fe80000000f00 */
[----:B------:R-:W-:Y:S11]  /*1b270*/  ISETP.NE.AND P0, PT, R4, c[0x0][0x32c], PT ;  /* 0x0000cb0004007a0c */ /* 0x000ff60003f05270 */
[----:B------:R-:W-:Y:S02]  /*1b280*/  @!UPT UIADD3 URZ, URZ, URZ, URZ ;  /* 0x0000003f3f3ff290 */ /* 0x000fe4000fffe03f */
[----:B------:R-:W-:Y:S05]  /*1b290*/  @P0 IMAD.HI.U32 R4, R5, c[0x0][0x330], RZ ;  /* 0x0000cc0005040a27 */ /* 0x000fea00078e00ff */
[----:B------:R-:W-:Y:S02]  /*1b2a0*/  @P0 SHF.R.U32.HI R5, RZ, c[0x0][0x334], R4 ;  /* 0x0000cd00ff050a19 */ /* 0x000fe40000011604 */
.L_x_1193:
[----:B------:R-:W-:Y:S05]  /*1b2b0*/  BSYNC B0 ;  /* 0x0000000000007941 */ /* 0x000fea0003800000 */
.L_x_1191:
[----:B------:R-:W-:Y:S04]  /*1b2c0*/  IMAD R4, R5, c[0x0][0x32c], -R22 ;  /* 0x0000cb0005047a24 */ /* 0x000fe800078e0a16 */
[----:B------:R-:W-:Y:S05]  /*1b2d0*/  IMAD.IADD R4, R4, 0x1, -R207 ;  /* 0x0000000104047824 */ /* 0x000fea00078e0acf */
[----:B------:R-:W-:Y:S02]  /*1b2e0*/  IADD3 R5, R4, c[0x0][0x32c], RZ ;  /* 0x0000cb0004057a10 */ /* 0x000fe40007ffe0ff */
[----:B------:R-:W-:Y:S02]  /*1b2f0*/  IMNMX R23, R23, R4, !PT ;  /* 0x0000000417177217 */ /* 0x000fe40007800200 */
[----:B------:R-:W-:Y:S02]  /*1b300*/  IMNMX R24, R24, R5, PT ;  /* 0x0000000518187217 */ /* 0x000fe40003800200 */
.L_x_1190:
        /* <DEDUP_REMOVED lines=12> */
[----:B-1----:R-:W-:Y:S02]  /*1b3d0*/  FSEL R5, R147, -INF , !P0 ;  /* 0xff80000093057808 */ /* 0x002fe40004000000 */
        /* <DEDUP_REMOVED lines=53> */
.L_x_1196:
[----:B------:R-:W-:Y:S04]  /*1b730*/  MOV R6, 0x1 ;  /* 0x0000000100067802 */ /* 0x000fe80000000f00 */
[----:B------:R-:W-:Y:S11]  /*1b740*/  ISETP.NE.AND P0, PT, R6, c[0x0][0x32c], PT ;  /* 0x0000cb0006007a0c */ /* 0x000ff60003f05270 */
[----:B------:R-:W-:Y:S02]  /*1b750*/  @!UPT UIADD3 URZ, URZ, URZ, URZ ;  /* 0x0000003f3f3ff290 */ /* 0x000fe4000fffe03f */
[----:B------:R-:W-:Y:S05]  /*1b760*/  @P0 IMAD.HI.U32 R6, R15, c[0x0][0x330], RZ ;  /* 0x0000cc000f060a27 */ /* 0x000fea00078e00ff */
[----:B------:R-:W-:Y:S02]  /*1b770*/  @P0 SHF.R.U32.HI R15, RZ, c[0x0][0x334], R6 ;  /* 0x0000cd00ff0f0a19 */ /* 0x000fe40000011606 */
.L_x_1197:
[----:B------:R-:W-:Y:S05]  /*1b780*/  BSYNC B0 ;  /* 0x0000000000007941 */ /* 0x000fea0003800000 */
.L_x_1195:
[----:B------:R-:W-:Y:S04]  /*1b790*/  IMAD R22, R15, c[0x0][0x32c], -R22 ;  /* 0x0000cb000f167a24 */ /* 0x000fe800078e0a16 */
[----:B------:R-:W-:Y:S05]  /*1b7a0*/  IMAD.IADD R15, R22, 0x1, -R207 ;  /* 0x00000001160f7824 */ /* 0x000fea00078e0acf */
[----:B------:R-:W-:Y:S02]  /*1b7b0*/  IADD3 R6, R15, c[0x0][0x32c], RZ ;  /* 0x0000cb000f067a10 */ /* 0x000fe40007ffe0ff */
[----:B------:R-:W-:Y:S02]  /*1b7c0*/  IMNMX R4, R4, R15, !PT ;  /* 0x0000000f04047217 */ /* 0x000fe40007800200 */
[----:B------:R-:W-:Y:S02]  /*1b7d0*/  IMNMX R21, R21, R6, PT ;  /* 0x0000000615157217 */ /* 0x000fe40003800200 */
.L_x_1194:
        /* <DEDUP_REMOVED lines=140> */
[----:B------:R-:W-:Y:S01]  /*1c0a0*/  FMUL.FTZ R25, R132, R109 ;  /* 0x0000006d84197220 */ /* 0x000fe20000410000 */
        /* <DEDUP_REMOVED lines=26> */
[C---:B------:R-:W-:Y:S01]  /*1c250*/  FMUL.FTZ R34, R3.reuse, R102 ;  /* 0x0000006603227220 */ /* 0x040fe20000410000 */
[----:B--2---:R-:W-:Y:S01]  /*1c260*/  F2FP.PACK_AB R137, R170, R171 ;  /* 0x000000abaa89723e */ /* 0x004fe200000000ff */
[C---:B------:R-:W-:Y:S02]  /*1c270*/  FMUL.FTZ R35, R3.reuse, R103 ;  /* 0x0000006703237220 */ /* 0x040fe40000410000 */
[--C-:B------:R-:W-:Y:S03]  /*1c280*/  FFMA.FTZ R221, R154, c[0x0][0x2d0], -R145.reuse ;  /* 0x0000b4009add7a23 */ /* 0x100fe60000010891 */
[----:B------:R-:W-:Y:S01]  /*1c290*/  LDSM.16.MT88.4 R100, [R134+UR4+0x2100] ;  /* 0x002100048664783b */ /* 0x000fe20008004200 */
[--C-:B------:R-:W-:Y:S01]  /*1c2a0*/  FFMA.FTZ R222, R150, c[0x0][0x2d0], -R145.reuse ;  /* 0x0000b40096de7a23 */ /* 0x100fe20000010891 */
[----:B------:R-:W-:Y:S01]  /*1c2b0*/  MUFU.EX2 R174, R174 ;  /* 0x000000ae00ae7308 */ /* 0x000fe20000000800 */
[--C-:B------:R-:W-:Y:S02]  /*1c2c0*/  FFMA.FTZ R227, R148, c[0x0][0x2d0], -R145.reuse ;  /* 0x0000b40094e37a23 */ /* 0x100fe40000010891 */
[--C-:B------:R-:W-:Y:S02]  /*1c2d0*/  FFMA.FTZ R224, R146, c[0x0][0x2d0], -R145.reuse ;  /* 0x0000b40092e07a23 */ /* 0x100fe40000010891 */
[C---:B------:R-:W-:Y:S01]  /*1c2e0*/  FMUL.FTZ R36, R132.reuse, R36 ;  /* 0x0000002484247220 */ /* 0x040fe20000410000 */
[----:B------:R-:W-:Y:S01]  /*1c2f0*/  LDSM.16.MT88.4 R116, [R134+UR4+0x900] ;  /* 0x000900048674783b */ /* 0x000fe20008004200 */
[----:B------:R-:W-:Y:S02]  /*1c300*/  FMUL.FTZ R37, R132, R37 ;  /* 0x0000002584257220 */ /* 0x000fe40000410000 */
[C---:B------:R-:W-:Y:S01]  /*1c310*/  FMUL.FTZ R38, R3.reuse, R38 ;  /* 0x0000002603267220 */ /* 0x040fe20000410000 */
[----:B------:R-:W-:Y:S01]  /*1c320*/  MUFU.EX2 R175, R175 ;  /* 0x000000af00af7308 */ /* 0x000fe20000000800 */
[C---:B------:R-:W-:Y:S01]  /*1c330*/  FMUL.FTZ R39, R3.reuse, R39 ;  /* 0x0000002703277220 */ /* 0x040fe20000410000 */
[----:B---3--:R-:W-:Y:S02]  /*1c340*/  F2FP.PACK_AB R139, R172, R169 ;  /* 0x000000a9ac8b723e */ /* 0x008fe400000000ff */
[----:B------:R-:W-:Y:S01]  /*1c350*/  LDSM.16.MT88.4 R124, [R135+UR4+0x2900] ;  /* 0x00290004877c783b */ /* 0x000fe20008004200 */
[C---:B------:R-:W-:Y:S02]  /*1c360*/  FMUL.FTZ R40, R132.reuse, R40 ;  /* 0x0000002884287220 */ /* 0x040fe40000410000 */
[C---:B------:R-:W-:Y:S02]  /*1c370*/  FMUL.FTZ R41, R132.reuse, R41 ;  /* 0x0000002984297220 */ /* 0x040fe40000410000 */
[C---:B------:R-:W-:Y:S01]  /*1c380*/  FMUL.FTZ R42, R3.reuse, R42 ;  /* 0x0000002a032a7220 */ /* 0x040fe20000410000 */
[C---:B-1----:R-:W-:Y:S01]  /*1c390*/  HMMA.16816.F32 R4, R136.reuse, R12, R4 ;  /* 0x0000000c8804723c */ /* 0x042fe20000001804 */
[----:B------:R-:W-:Y:S01]  /*1c3a0*/  MUFU.EX2 R176, R176 ;  /* 0x000000b000b07308 */ /* 0x000fe20000000800 */
[----:B------:R-:W-:Y:S03]  /*1c3b0*/  LDSM.16.MT88.4 R148, [R133+0x3900] ;  /* 0x003900008594783b */ /* 0x000fe60000004200 */
[C---:B------:R-:W-:Y:S02]  /*1c3c0*/  FMUL.FTZ R43, R3.reuse, R43 ;  /* 0x0000002b032b7220 */ /* 0x040fe40000410000 */
[C---:B------:R-:W-:Y:S01]  /*1c3d0*/  FMUL.FTZ R12, R132.reuse, R120 ;  /* 0x00000078840c7220 */ /* 0x040fe20000410000 */
[C---:B------:R-:W-:Y:S02]  /*1c3e0*/  HMMA.16816.F32 R8, R136.reuse, R14, R8 ;  /* 0x0000000e8808723c */ /* 0x040fe40000001808 */
[----:B------:R-:W-:Y:S01]  /*1c3f0*/  LDSM.16.MT88.4 R160, [R135+UR4+0x5900] ;  /* 0x0059000487a0783b */ /* 0x000fe20008004200 */
        /* <DEDUP_REMOVED lines=9> */
[C---:B----4-:R-:W-:Y:S03]  /*1c490*/  HMMA.16816.F32 R12, R136.reuse, R20, R12 ;  /* 0x00000014880c723c */ /* 0x050fe6000000180c */
        /* <DEDUP_REMOVED lines=79> */
[----:B------:R-:W-:Y:S01]  /*1c990*/  FFMA.FTZ R145, R144, c[0x0][0x2d0], -R145 ;  /* 0x0000b40090917a23 */ /* 0x000fe20000010891 */
[C---:B------:R-:W-:Y:S01]  /*1c9a0*/  HMMA.16816.F32 R72, R136.reuse, R106, R72 ;  /* 0x0000006a8848723c */ /* 0x040fe20000001848 */
[----:B------:R-:W1:Y:S03]  /*1c9b0*/  LDSM.16.MT88.4 R104, [R164+0x4100] ;  /* 0x00410000a468783b */ /* 0x000e660000004200 */
[C---:B------:R-:W-:Y:S02]  /*1c9c0*/  FMUL.FTZ R76, R132.reuse, R76 ;  /* 0x0000004c844c7220 */ /* 0x040fe40000410000 */
[C---:B------:R-:W-:Y:S01]  /*1c9d0*/  FMUL.FTZ R77, R132.reuse, R77 ;  /* 0x0000004d844d7220 */ /* 0x040fe20000410000 */
[----:B------:R-:W4:Y:S01]  /*1c9e0*/  MUFU.EX2 R173, R173 ;  /* 0x000000ad00ad7308 */ /* 0x000f220000000800 */
[C---:B------:R-:W-:Y:S04]  /*1c9f0*/  FMUL.FTZ R78, R3.reuse, R78 ;  /* 0x0000004e034e7220 */ /* 0x040fe80000410000 */
[C---:B------:R-:W-:Y:S02]  /*1ca00*/  FMUL.FTZ R79, R3.reuse, R79 ;  /* 0x0000004f034f7220 */ /* 0x040fe40000410000 */
[C---:B------:R-:W-:Y:S02]  /*1ca10*/  FMUL.FTZ R88, R132.reuse, R88 ;  /* 0x0000005884587220 */ /* 0x040fe40000410000 */
[C---:B------:R-:W-:Y:S01]  /*1ca20*/  FMUL.FTZ R89, R132.reuse, R89 ;  /* 0x0000005984597220 */ /* 0x040fe20000410000 */
[----:B------:R5:W-:Y:S01]  /*1ca30*/  MUFU.EX2 R225, R152 ;  /* 0x0000009800e17308 */ /* 0x000be20000000800 */
[C---:B------:R-:W-:Y:S01]  /*1ca40*/  FMUL.FTZ R90, R3.reuse, R90 ;  /* 0x0000005a035a7220 */ /* 0x040fe20000410000 */
[C---:B--2---:R-:W-:Y:S03]  /*1ca50*/  HMMA.16816.F32 R76, R136.reuse, R100, R76 ;  /* 0x00000064884c723c */ /* 0x044fe6000000184c */
[C---:B------:R-:W-:Y:S02]  /*1ca60*/  FMUL.FTZ R80, R132.reuse, R80 ;  /* 0x0000005084507220 */ /* 0x040fe40000410000 */
[----:B------:R-:W-:Y:S02]  /*1ca70*/  FMUL.FTZ R81, R132, R81 ;  /* 0x0000005184517220 */ /* 0x000fe40000410000 */
[C---:B------:R-:W-:Y:S01]  /*1ca80*/  FMUL.FTZ R82, R3.reuse, R82 ;  /* 0x0000005203527220 */ /* 0x040fe20000410000 */
[----:B------:R-:W2:Y:S01]  /*1ca90*/  MUFU.EX2 R178, R178 ;  /* 0x000000b200b27308 */ /* 0x000ea20000000800 */
        /* <DEDUP_REMOVED lines=11> */
[----:B------:R-:W-:Y:S01]  /*1cb50*/  FMUL.FTZ R96, R132, R96 ;  /* 0x0000006084607220 */ /* 0x000fe20000410000 */
[----:B------:R-:W-:Y:S01]  /*1cb60*/  F2FP.PACK_AB R102, R176, R175 ;  /* 0x000000afb066723e */ /* 0x000fe200000000ff */
[----:B------:R-:W-:Y:S01]  /*1cb70*/  FMUL.FTZ R97, R132, R97 ;  /* 0x0000006184617220 */ /* 0x000fe20000410000 */
[----:B------:R-:W-:Y:S01]  /*1cb80*/  F2FP.PACK_AB R103, R180, R179 ;  /* 0x000000b3b467723e */ /* 0x000fe200000000ff */
[C---:B------:R-:W-:Y:S01]  /*1cb90*/  HMMA.16816.F32 R88, R136.reuse, R110, R88 ;  /* 0x0000006e8858723c */ /* 0x040fe20000001858 */
[----:B------:R-:W3:Y:S01]  /*1cba0*/  LDSM.16.MT88.4 R108, [R133+0x900] ;  /* 0x00090000856c783b */ /* 0x000ee20000004200 */
[----:B------:R-:W5:Y:S02]  /*1cbb0*/  MUFU.EX2 R224, R224 ;  /* 0x000000e000e07308 */ /* 0x000f640000000800 */
[----:B------:R-:W-:Y:S01]  /*1cbc0*/  FMUL.FTZ R98, R3, R98 ;  /* 0x0000006203627220 */ /* 0x000fe20000410000 */
[----:B--2---:R-:W-:Y:S01]  /*1cbd0*/  F2FP.PACK_AB R101, R177, R178 ;  /* 0x000000b2b165723e */ /* 0x004fe200000000ff */
[C---:B------:R-:W-:Y:S02]  /*1cbe0*/  FMUL.FTZ R99, R3.reuse, R99 ;  /* 0x0000006303637220 */ /* 0x040fe40000410000 */
[C---:B-1----:R-:W-:Y:S01]  /*1cbf0*/  HMMA.16816.F32 R92, R136.reuse, R104, R92 ;  /* 0x00000068885c723c */ /* 0x042fe2000000185c */
[----:B----4-:R-:W-:Y:S03]  /*1cc00*/  LDSM.16.MT88.4 R144, [R135+UR4+0x3900] ;  /* 0x003900048790783b */ /* 0x010fe60008004200 */
[----:B------:R-:W-:Y:S02]  /*1cc10*/  FFMA.FTZ R167, R132, R209, R167 ;  /* 0x000000d184a77223 */ /* 0x000fe400000100a7 */
[----:B------:R-:W-:Y:S02]  /*1cc20*/  FFMA.FTZ R171, R3, R208, R171 ;  /* 0x000000d003ab7223 */ /* 0x000fe400000100ab */
[----:B------:R-:W-:Y:S01]  /*1cc30*/  HMMA.16816.F32 R96, R136, R106, R96 ;  /* 0x0000006a8860723c */ /* 0x000fe20000001860 */
[----:B------:R-:W1:Y:S03]  /*1cc40*/  LDSM.16.MT88.4 R104, [R164+0x2900] ;  /* 0x00290000a468783b */ /* 0x000e660000004200 */
        /* <DEDUP_REMOVED lines=9> */
[----:B-----5:R-:W-:Y:S01]  /*1cce0*/  F2FP.PACK_AB R139, R229, R224 ;  /* 0x000000e0e58b723e */ /* 0x020fe200000000ff */
[----:B------:R-:W-:Y:S02]  /*1ccf0*/  FADD.FTZ R168, R168, R165 ;  /* 0x000000a5a8a87221 */ /* 0x000fe40000010000 */
[----:B------:R-:W-:Y:S01]  /*1cd00*/  FADD.FTZ R169, R169, R170 ;  /* 0x000000aaa9a97221 */ /* 0x000fe20000010000 */
[C---:B---3--:R-:W-:Y:S04]  /*1cd10*/  HMMA.16816.F32 R12, R100.reuse, R108, R12 ;  /* 0x0000006c640c723c */ /* 0x048fe8000000180c */
[----:B------:R-:W-:Y:S02]  /*1cd20*/  FADD.FTZ R173, R173, R168 ;  /* 0x000000a8adad7221 */ /* 0x000fe40000010000 */
[----:B------:R-:W-:Y:S02]  /*1cd30*/  FADD.FTZ R169, R172, R169 ;  /* 0x000000a9aca97221 */ /* 0x000fe40000010000 */
[----:B------:R-:W-:Y:S01]  /*1cd40*/  FADD.FTZ R174, R174, R173 ;  /* 0x000000adaeae7221 */ /* 0x000fe20000010000 */
[C---:B------:R-:W-:Y:S01]  /*1cd50*/  HMMA.16816.F32 R16, R100.reuse, R110, R16 ;  /* 0x0000006e6410723c */ /* 0x040fe20000001810 */
[----:B------:R-:W2:Y:S02]  /*1cd60*/  LDSM.16.MT88.4 R108, [R135+UR4+0x4900] ;  /* 0x00490004876c783b */ /* 0x000ea40008004200 */
[----:B------:R-:W-:Y:S02]  /*1cd70*/  FADD.FTZ R178, R178, R169 ;  /* 0x000000a9b2b27221 */ /* 0x000fe40000010000 */
[----:B------:R-:W-:Y:S03]  /*1cd80*/  FADD.FTZ R175, R175, R174 ;  /* 0x000000aeafaf7221 */ /* 0x000fe60000010000 */
[C---:B------:R-:W-:Y:S04]  /*1cd90*/  HMMA.16816.F32 R20, R100.reuse, R116, R20 ;  /* 0x000000746414723c */ /* 0x040fe80000001814 */
[----:B------:R-:W-:Y:S02]  /*1cda0*/  FADD.FTZ R178, R177, R178 ;  /* 0x000000b2b1b27221 */ /* 0x000fe40000010000 */
[----:B------:R-:W-:Y:S02]  /*1cdb0*/  FADD.FTZ R176, R176, R175 ;  /* 0x000000afb0b07221 */ /* 0x000fe40000010000 */
[C---:B------:R-:W-:Y:S01]  /*1cdc0*/  HMMA.16816.F32 R24, R100.reuse, R118, R24 ;  /* 0x000000766418723c */ /* 0x040fe20000001818 */
[----:B------:R-:W-:Y:S03]  /*1cdd0*/  LDSM.16.MT88.4 R116, [R164+0x4900] ;  /* 0x00490000a474783b */ /* 0x000fe60000004200 */
[----:B------:R-:W-:Y:S04]  /*1cde0*/  FADD.FTZ R179, R179, R178 ;  /* 0x000000b2b3b37221 */ /* 0x000fe80000010000 */
        /* <DEDUP_REMOVED lines=42> */
[----:B------:R-:W-:Y:S01]  /*1d090*/  IADD3 R3, R217, -0x2, RZ ;  /* 0xfffffffed9037810 */ /* 0x000fe20007ffe0ff */
[----:B------:R-:W-:Y:S02]  /*1d0a0*/  FADD.FTZ R221, R221, R216 ;  /* 0x000000d8dddd7221 */ /* 0x000fe40000010000 */
[----:B------:R-:W-:Y:S01]  /*1d0b0*/  FADD.FTZ R223, R223, R218 ;  /* 0x000000dadfdf7221 */ /* 0x000fe20000010000 */
[C---:B------:R-:W-:Y:S03]  /*1d0c0*/  HMMA.16816.F32 R12, R100.reuse, R120, R12 ;  /* 0x00000078640c723c */ /* 0x040fe6000000180c */
[----:B------:R-:W-:Y:S01]  /*1d0d0*/  ISETP.GE.AND P0, PT, R3, R198, PT ;  /* 0x000000c60300720c */ /* 0x000fe20003f06270 */
[----:B------:R-:W-:Y:S02]  /*1d0e0*/  FADD.FTZ R222, R222, R221 ;  /* 0x000000dddede7221 */ /* 0x000fe40000010000 */
[----:B------:R-:W-:Y:S02]  /*1d0f0*/  FADD.FTZ R220, R220, R223 ;  /* 0x000000dfdcdc7221 */ /* 0x000fe40000010000 */
[C---:B------:R-:W-:Y:S04]  /*1d100*/  HMMA.16816.F32 R16, R100.reuse, R122, R16 ;  /* 0x0000007a6410723c */ /* 0x040fe80000001810 */
[----:B------:R-:W-:Y:S02]  /*1d110*/  FADD.FTZ R227, R227, R222 ;  /* 0x000000dee3e37221 */ /* 0x000fe40000010000 */
[----:B------:R-:W-:Y:S02]  /*1d120*/  FADD.FTZ R209, R225, R220 ;  /* 0x000000dce1d17221 */ /* 0x000fe40000010000 */
[C---:B---3--:R-:W-:Y:S04]  /*1d130*/  HMMA.16816.F32 R20, R100.reuse, R112, R20 ;  /* 0x000000706414723c */ /* 0x048fe80000001814 */
[----:B------:R-:W-:Y:S04]  /*1d140*/  FADD.FTZ R208, R224, R227 ;  /* 0x000000e3e0d07221 */ /* 0x000fe80000010000 */
[C---:B------:R-:W-:Y:S01]  /*1d150*/  HMMA.16816.F32 R24, R100.reuse, R114, R24 ;  /* 0x000000726418723c */ /* 0x040fe20000001818 */
[----:B------:R-:W3:Y:S03]  /*1d160*/  LDSM.16.MT88.4 R112, [R164+0x3100] ;  /* 0x00310000a470783b */ /* 0x000ee60000004200 */
[----:B------:R-:W-:Y:S04]  /*1d170*/  FADD.FTZ R208, R229, R208 ;  /* 0x000000d0e5d07221 */ /* 0x000fe80000010000 */
        /* <DEDUP_REMOVED lines=53> */
[----:B------:R-:W-:Y:S01]  /*1d4d0*/  IMAD.SHL.U32 R3, R217, 0x40, RZ ;  /* 0x00000040d9037824 */ /* 0x000fe200078e00ff */
[----:B------:R-:W-:Y:S01]  /*1d4e0*/  ISETP.NE.AND P2, PT, R199, 0x1, PT ;  /* 0x00000001c700780c */ /* 0x000fe20003f45270 */
[----:B------:R-:W-:Y:S03]  /*1d4f0*/  IMAD.MOV.U32 R201, RZ, RZ, RZ ;  /* 0x000000ffffc97224 */ /* 0x000fe600078e00ff */
[----:B------:R-:W-:Y:S04]  /*1d500*/  IADD3 R3, R205, R3, R196 ;  /* 0x00000003cd037210 */ /* 0x000fe80007ffe0c4 */
        /* <DEDUP_REMOVED lines=26> */
[----:B------:R-:W-:Y:S03]  /*1d6b0*/  IMAD.U32 R4, RZ, RZ, UR15 ;  /* 0x0000000fff047e24 */ /* 0x000fe6000f8e00ff */
[----:B------:R-:W2:Y:S01]  /*1d6c0*/  SHFL.IDX PT, R8, R5, RZ, 0x181f ;  /* 0x00181fff05087589 */ /* 0x000ea200000e0000 */
[----:B------:R-:W-:Y:S03]  /*1d6d0*/  IMAD R4, R4, 0x3000, R203 ;  /* 0x0000300004047824 */ /* 0x000fe600078e02cb */
[----:B------:R3:W-:Y:S04]  /*1d6e0*/  SHFL.IDX PT, R6, R5, 0x1, 0x181f ;  /* 0x00381f0005067f89 */ /* 0x0007e800000e0000 */
[----:B------:R-:W4:Y:S01]  /*1d6f0*/  SHFL.IDX PT, R3, R7, 0x1, 0x181f ;  /* 0x00381f0007037f89 */ /* 0x000f2200000e0000 */
[C---:B-1----:R-:W-:Y:S05]  /*1d700*/  IADD3 R14, P0, R11.reuse, R214, RZ ;  /* 0x000000d60b0e7210 */ /* 0x042fea0007f1e0ff */
[----:B--2---:R-:W-:Y:S01]  /*1d710*/  IMAD.X R15, R8, 0x1, R211, P0 ;  /* 0x00000001080f7824 */ /* 0x004fe200000e06d3 */
[C---:B------:R-:W-:Y:S02]  /*1d720*/  IADD3 R12, P0, R11.reuse, R210, RZ ;  /* 0x000000d20b0c7210 */ /* 0x040fe40007f1e0ff */
[----:B---3--:R-:W-:Y:S02]  /*1d730*/  SHF.L.U32 R5, R4, 0x1, RZ ;  /* 0x0000000104057819 */ /* 0x008fe400000006ff */
[C---:B------:R-:W-:Y:S02]  /*1d740*/  IADD3.X R13, R8.reuse, R215, RZ, P0, !PT ;  /* 0x000000d7080d7210 */ /* 0x040fe400007fe4ff */
[-C--:B------:R-:W-:Y:S01]  /*1d750*/  IADD3 R10, P0, R11, R193.reuse, RZ ;  /* 0x000000c10b0a7210 */ /* 0x080fe20007f1e0ff */
[----:B------:R1:W-:Y:S04]  /*1d760*/  LDGSTS.E.BYPASS.LTC128B.128 [R5+0xc100], [R14.64], !P5 ;  /* 0x0c1000000e057fae */ /* 0x0003e8000e901d4a */
[----:B------:R1:W-:Y:S01]  /*1d770*/  LDGSTS.E.BYPASS.LTC128B.128 [R5+0xe100], [R12.64], !P4 ;  /* 0x0e1000000c057fae */ /* 0x0003e2000e101d4a */
[----:B------:R-:W-:Y:S01]  /*1d780*/  IMAD.X R11, R8, 0x1, R213, P0 ;  /* 0x00000001080b7824 */ /* 0x000fe200000e06d5 */
[C---:B----4-:R-:W-:Y:S04]  /*1d790*/  IADD3 R8, P0, R3.reuse, R214, RZ ;  /* 0x000000d603087210 */ /* 0x050fe80007f1e0ff */
[----:B------:R1:W-:Y:S01]  /*1d7a0*/  LDGSTS.E.BYPASS.LTC128B.128 [R5+0x10100], [R10.64], !P2 ;  /* 0x101000000a057fae */ /* 0x0003e2000d101d4a */
[C---:B------:R-:W-:Y:S01]  /*1d7b0*/  IMAD.X R9, R6.reuse, 0x1, R211, P0 ;  /* 0x0000000106097824 */ /* 0x040fe200000e06d3 */
[C---:B------:R-:W-:Y:S04]  /*1d7c0*/  IADD3 R16, P0, R3.reuse, R210, RZ ;  /* 0x000000d203107210 */ /* 0x040fe80007f1e0ff */
[----:B------:R1:W-:Y:S01]  /*1d7d0*/  LDGSTS.E.BYPASS.LTC128B.128 [R5+0xd100], [R8.64], !P5 ;  /* 0x0d10000008057fae */ /* 0x0003e2000e901d4a */
[C---:B------:R-:W-:Y:S01]  /*1d7e0*/  IMAD.X R17, R6.reuse, 0x1, R215, P0 ;  /* 0x0000000106117824 */ /* 0x040fe200000e06d7 */
[----:B------:R-:W-:Y:S04]  /*1d7f0*/  IADD3 R18, P0, R3, R193, RZ ;  /* 0x000000c103127210 */ /* 0x000fe80007f1e0ff */
[----:B------:R1:W-:Y:S01]  /*1d800*/  LDGSTS.E.BYPASS.LTC128B.128 [R5+0xf100], [R16.64], !P4 ;  /* 0x0f10000010057fae */ /* 0x0003e2000e101d4a */
[----:B------:R-:W-:Y:S05]  /*1d810*/  IMAD.X R19, R6, 0x1, R213, P0 ;  /* 0x0000000106137824 */ /* 0x000fea00000e06d5 */
[----:B------:R1:W-:Y:S03]  /*1d820*/  LDGSTS.E.BYPASS.LTC128B.128 [R5+0x11100], [R18.64], !P2 ;  /* 0x1110000012057fae */ /* 0x0003e6000d101d4a */
.L_x_1198:
        /* <DEDUP_REMOVED lines=9> */
.L_x_1188:
[----:B------:R-:W2:Y:S01]  /*1d8c0*/  SHFL.BFLY PT, R4, R209, 0x2, 0x1f ;  /* 0x0c401f00d1047f89 */ /* 0x000ea200000e0000 */
[----:B-1----:R-:W-:-:S02]  /*1d8d0*/  MOV R11, 0xff800000 ;  /* 0xff800000000b7802 */ /* 0x002fc40000000f00 */
[----:B------:R-:W-:Y:S01]  /*1d8e0*/  PLOP3.LUT P2, PT, PT, PT, PT, 0x8, 0x0 ;  /* 0x000000000000781c */ /* 0x000fe20003f4e170 */
[----:B------:R-:W1:Y:S01]  /*1d8f0*/  SHFL.BFLY PT, R3, R208, 0x2, 0x1f ;  /* 0x0c401f00d0037f89 */ /* 0x000e6200000e0000 */
[----:B--2---:R-:W-:Y:S02]  /*1d900*/  FADD.FTZ R7, R4, R209 ;  /* 0x000000d104077221 */ /* 0x004fe40000010000 */
[----:B------:R-:W-:Y:S01]  /*1d910*/  CS2R R4, SRZ ;  /* 0x0000000000047805 */ /* 0x000fe2000001ff00 */
[----:B-1----:R-:W-:Y:S02]  /*1d920*/  FADD.FTZ R8, R3, R208 ;  /* 0x000000d003087221 */ /* 0x002fe40000010000 */
[----:B------:R-:W1:Y:S04]  /*1d930*/  SHFL.BFLY PT, R6, R7, 0x1, 0x1f ;  /* 0x0c201f0007067f89 */ /* 0x000e6800000e0000 */
[----:B------:R-:W2:Y:S01]  /*1d940*/  SHFL.BFLY PT, R3, R8, 0x1, 0x1f ;  /* 0x0c201f0008037f89 */ /* 0x000ea200000e0000 */
[----:B-1----:R-:W-:-:S02]  /*1d950*/  FADD.FTZ R6, R7, R6 ;  /* 0x0000000607067221 */ /* 0x002fc40000010000 */
[----:B--2---:R-:W-:-:S03]  /*1d960*/  FADD.FTZ R3, R3, R8 ;  /* 0x0000000803037221 */ /* 0x004fc60000010000 */
[----:B------:R-:W-:Y:S02]  /*1d970*/  FSETP.NE.FTZ.AND P1, PT, R6, RZ, PT ;  /* 0x000000ff0600720b */ /* 0x000fe40003f35000 */
[----:B------:R-:W-:-:S11]  /*1d980*/  FSETP.NE.FTZ.AND P0, PT, R3, RZ, PT ;  /* 0x000000ff0300720b */ /* 0x000fd60003f15000 */
[----:B------:R-:W1:Y:S01]  /*1d990*/  @P1 MUFU.RCP R5, R6 ;  /* 0x0000000600051308 */ /* 0x000e620000001000 */
[----:B------:R-:W-:Y:S02]  /*1d9a0*/  @P1 MOV R14, 0x3f317218 ;  /* 0x3f317218000e1802 */ /* 0x000fe40000000f00 */
[----:B------:R-:W-:-:S05]  /*1d9b0*/  @P0 MOV R15, 0x3f317218 ;  /* 0x3f317218000f0802 */ /* 0x000fca0000000f00 */
[----:B------:R-:W2:Y:S01]  /*1d9c0*/  @P1 MUFU.LG2 R6, R6 ;  /* 0x0000000600061308 */ /* 0x000ea20000000c00 */
[----:B------:R-:W-:-:S07]  /*1d9d0*/  @P0 FMUL.FTZ R15, R15, c[0x0][0x2d0] ;  /* 0x0000b4000f0f0a20 */ /* 0x000fce0000410000 */
[----:B------:R-:W3:Y:S01]  /*1d9e0*/  @P0 MUFU.LG2 R12, R3 ;  /* 0x00000003000c0308 */ /* 0x000ee20000000c00 */
[C---:B-1----:R-:W-:Y:S02]  /*1d9f0*/  FMUL.FTZ R128, R5.reuse, R128 ;  /* 0x0000008005807220 */ /* 0x042fe40000410000 */
[C---:B------:R-:W-:Y:S02]  /*1da00*/  FMUL.FTZ R129, R5.reuse, R129 ;  /* 0x0000008105817220 */ /* 0x040fe40000410000 */
[C---:B------:R-:W-:Y:S02]  /*1da10*/  FMUL.FTZ R124, R5.reuse, R124 ;  /* 0x0000007c057c7220 */ /* 0x040fe40000410000 */
[----:B------:R-:W-:Y:S01]  /*1da20*/  FMUL.FTZ R125, R5, R125 ;  /* 0x0000007d057d7220 */ /* 0x000fe20000410000 */
[----:B------:R1:W4:Y:S01]  /*1da30*/  @P0 MUFU.RCP R4, R3 ;  /* 0x0000000300040308 */ /* 0x0003220000001000 */
[----:B--2---:R-:W-:Y:S02]  /*1da40*/  @P1 FMUL.FTZ R13, R6, 0.69314718246459960938 ;  /* 0x3f317218060d1820 */ /* 0x004fe40000410000 */
[----:B------:R-:W-:-:S02]  /*1da50*/  @P1 FMUL.FTZ R6, R14, c[0x0][0x2d0] ;  /* 0x0000b4000e061a20 */ /* 0x000fc40000410000 */
        /* <DEDUP_REMOVED lines=96> */
.L_x_1104:
[----:B------:R-:W-:Y:S01]  /*1e060*/  USHF.R.S32.HI UR12, URZ, 0x1f, UR8 ;  /* 0x0000001f3f0c7899 */ /* 0x000fe20008011408 */
[----:B------:R-:W-:Y:S05]  /*1e070*/  @P2 BRA `(.L_x_1200) ;  /* 0x000017e000002947 */ /* 0x000fea0003800000 */
[----:B------:R-:W1:Y:S01]  /*1e080*/  S2R R0, SR_TID.X ;  /* 0x0000000000007919 */ /* 0x000e620000002100 */
[----:B------:R-:W-:Y:S01]  /*1e090*/  F2FP.PACK_AB R7, R8, R7 ;  /* 0x000000070807723e */ /* 0x000fe200000000ff */
[----:B------:R-:W-:Y:S01]  /*1e0a0*/  IMAD.MOV.U32 R8, RZ, RZ, 0x20 ;  /* 0x00000020ff087424 */ /* 0x000fe200078e00ff */
[----:B------:R-:W-:Y:S01]  /*1e0b0*/  F2FP.PACK_AB R96, R5, R96 ;  /* 0x000000600560723e */ /* 0x000fe200000000ff */
[----:B------:R-:W-:Y:S01]  /*1e0c0*/  BAR.SYNC.DEFER_BLOCKING 0x1, 0x100 ;  /* 0x0044000000007b1d */ /* 0x000fe20000010000 */
[----:B------:R-:W-:-:S02]  /*1e0d0*/  F2FP.PACK_AB R128, R129, R128 ;  /* 0x000000808180723e */ /* 0x000fc400000000ff */
[----:B------:R-:W-:Y:S02]  /*1e0e0*/  F2FP.PACK_AB R130, R131, R130 ;  /* 0x000000828382723e */ /* 0x000fe400000000ff */
        /* <DEDUP_REMOVED lines=35> */
[----:B------:R-:W-:Y:S01]  /*1e320*/  ISETP.NE.U32.AND P0, PT, R14, 0x1, PT ;  /* 0x000000010e00780c */ /* 0x000fe20003f05070 */
[----:B------:R-:W-:Y:S01]  /*1e330*/  IMAD.U32 R14, RZ, RZ, UR4 ;  /* 0x00000004ff0e7e24 */ /* 0x000fe2000f8e00ff */
        /* <DEDUP_REMOVED lines=17> */
[--C-:B------:R-:W-:Y:S01]  /*1e450*/  IMAD.IADD R21, R8, 0x1, R5.reuse ;  /* 0x0000000108157824 */ /* 0x100fe200078e0205 */
[----:B------:R-:W-:Y:S01]  /*1e460*/  SEL R6, R6, 0xffffffc0, !P2 ;  /* 0xffffffc006067807 */ /* 0x000fe20005000000 */
[----:B------:R-:W-:Y:S01]  /*1e470*/  STS [R5], R124 ;  /* 0x0000007c05007388 */ /* 0x000fe20000000800 */
[----:B------:R-:W-:Y:S02]  /*1e480*/  F2FP.PACK_AB R46, R47, R46 ;  /* 0x0000002e2f2e723e */ /* 0x000fe400000000ff */
        /* <DEDUP_REMOVED lines=8> */
[----:B------:R-:W-:-:S02]  /*1e510*/  F2FP.PACK_AB R52, R53, R52 ;  /* 0x000000343534723e */ /* 0x000fc400000000ff */
[----:B------:R-:W-:Y:S01]  /*1e520*/  STS [R15+0x480], R122 ;  /* 0x0004807a0f007388 */ /* 0x000fe20000000800 */
[----:B------:R-:W-:Y:S02]  /*1e530*/  F2FP.PACK_AB R54, R55, R54 ;  /* 0x000000363736723e */ /* 0x000fe400000000ff */
        /* <DEDUP_REMOVED lines=30> */
[----:B------:R-:W-:Y:S01]  /*1e720*/  PLOP3.LUT P0, PT, PT, PT, UP1, 0x80, 0x0 ;  /* 0x000000000000781c */ /* 0x000fe20003f0f018 */
        /* <DEDUP_REMOVED lines=34> */
[----:B------:R-:W-:Y:S01]  /*1e950*/  BAR.SYNC.DEFER_BLOCKING 0x1, 0x100 ;  /* 0x0044000000007b1d */ /* 0x000fe20000010000 */
[----:B------:R-:W-:-:S04]  /*1e960*/  UISETP.NE.U32.AND UP0, UPT, URZ, UR4, UPT ;  /* 0x000000043f00728c */ /* 0x000fc8000bf05070 */
[----:B------:R-:W-:Y:S01]  /*1e970*/  UISETP.NE.AND.EX UP0, UPT, URZ, UR5, UPT, UP0 ;  /* 0x000000053f00728c */ /* 0x000fe2000bf05300 */
[----:B--2---:R-:W2:Y:S02]  /*1e980*/  @P0 LDG.E R6, [R14.64] ;  /* 0x0000000a0e060981 */ /* 0x004ea4000c1e1900 */
        /* <DEDUP_REMOVED lines=9> */
[----:B--2---:R-:W1:Y:S02]  /*1ea20*/  @P0 R2UR UR5, R6 ;  /* 0x00000000060503c2 */ /* 0x004e6400000e0000 */
[----:B-1----:R-:W-:Y:S02]  /*1ea30*/  @UP1 USHF.R.S32.HI UR4, URZ, 0x1f, UR5 ;  /* 0x0000001f3f041899 */ /* 0x002fe40008011405 */
[----:B------:R-:W-:-:S05]  /*1ea40*/  @UP1 UMOV UR16, UR5 ;  /* 0x0000000500101c82 */ /* 0x000fca0008000000 */
[----:B------:R-:W-:Y:S01]  /*1ea50*/  @UP1 UMOV UR17, UR4 ;  /* 0x0000000400111c82 */ /* 0x000fe20008000000 */
[----:B------:R-:W-:Y:S05]  /*1ea60*/  @P1 BRA `(.L_x_1201) ;  /* 0x0000004000001947 */ /* 0x000fea0003800000 */
[----:B----4-:R-:W-:Y:S05]  /*1ea70*/  @!P0 BRA `(.L_x_1201) ;  /* 0x0000003000008947 */ /* 0x010fea0003800000 */
[----:B-----5:R-:W2:Y:S04]  /*1ea80*/  LDG.E R5, [R14.64] ;  /* 0x0000000a0e057981 */ /* 0x020ea8000c1e1900 */
[----:B------:R-:W2:Y:S02]  /*1ea90*/  LDG.E R6, [R14.64+0x4] ;  /* 0x0000040a0e067981 */ /* 0x000ea4000c1e1900 */
[----:B--2---:R-:W-:Y:S02]  /*1eaa0*/  IADD3 R5, -R5, R6, RZ ;  /* 0x0000000605057210 */ /* 0x004fe40007ffe1ff */
.L_x_1201:
[----:B----4-:R-:W-:Y:S01]  /*1eab0*/  SHF.R.S32.HI R7, RZ, 0x1f, R2 ;  /* 0x0000001fff077819 */ /* 0x010fe20000011402 */
[----:B------:R-:W1:Y:S01]  /*1eac0*/  S2R R57, SR_CTAID.X ;  /* 0x0000000000397919 */ /* 0x000e620000002500 */
[----:B------:R-:W-:Y:S01]  /*1ead0*/  LOP3.LUT R9, R4, 0xffffffe0, RZ, 0xc0, !PT ;  /* 0xffffffe004097812 */ /* 0x000fe200078ec0ff */
[----:B------:R-:W-:Y:S01]  /*1eae0*/  IMAD.MOV.U32 R4, RZ, RZ, c[0x0][0x4e8] ;  /* 0x00013a00ff047624 */ /* 0x000fe200078e00ff */
[----:B------:R-:W-:Y:S01]  /*1eaf0*/  LEA.HI R7, R7, R2, RZ, 0x3 ;  /* 0x0000000207077211 */ /* 0x000fe200078f18ff */
[----:B------:R-:W-:Y:S01]  /*1eb00*/  ULDC.64 UR4, c[0x0][0x3a0] ;  /* 0x0000e80000047ab9 */ /* 0x000fe20000000a00 */
[----:B------:R-:W-:Y:S01]  /*1eb10*/  LEA.HI R8, R13, R0, RZ, 0x3 ;  /* 0x000000000d087211 */ /* 0x000fe200078f18ff */
        /* <DEDUP_REMOVED lines=17> */
[----:B------:R-:W-:Y:S01]  /*1ec30*/  LOP3.LUT R19, R8, 0xfffffff8, RZ, 0xc0, !PT ;  /* 0xfffffff808137812 */ /* 0x000fe200078ec0ff */
[----:B------:R-:W-:Y:S01]  /*1ec40*/  USHF.R.S32.HI UR16, URZ, 0x1f, UR9 ;  /* 0x0000001f3f107899 */ /* 0x000fe20008011409 */
[----:B------:R-:W-:Y:S01]  /*1ec50*/  LEA.HI R13, R13, R0, RZ, 0x6 ;  /* 0x000000000d0d7211 */ /* 0x000fe200078f30ff */
[----:B------:R-:W-:Y:S01]  /*1ec60*/  IMAD R2, R2, 0x10, R7 ;  /* 0x0000001002027824 */ /* 0x000fe200078e0207 */
[----:B------:R-:W-:Y:S01]  /*1ec70*/  UIMAD UR13, UR12, UR6, URZ ;  /* 0x000000060c0d72a4 */ /* 0x000fe2000f8e023f */
[----:B------:R-:W-:Y:S01]  /*1ec80*/  IMAD.IADD R19, R0, 0x1, -R19 ;  /* 0x0000000100137824 */ /* 0x000fe200078e0a13 */
[----:B------:R-:W-:Y:S01]  /*1ec90*/  USEL UR16, UR16, URZ, !UP1 ;  /* 0x0000003f10107287 */ /* 0x000fe2000c800000 */
[----:B------:R-:W-:Y:S01]  /*1eca0*/  IMAD R4, R17, 0x8, R2 ;  /* 0x0000000811047824 */ /* 0x000fe200078e0202 */
[----:B------:R-:W-:Y:S01]  /*1ecb0*/  UIMAD.WIDE.U32 UR14, UR8, UR6, UR14 ;  /* 0x00000006080e72a5 */ /* 0x000fe2000f8e000e */
[----:B------:R-:W-:Y:S01]  /*1ecc0*/  SHF.R.S32.HI R8, RZ, 0x3, R8 ;  /* 0x00000003ff087819 */ /* 0x000fe20000011408 */
[----:B------:R-:W-:Y:S01]  /*1ecd0*/  UIMAD UR13, UR8, UR7, UR13 ;  /* 0x00000007080d72a4 */ /* 0x000fe2000f8e020d */
[----:B------:R-:W-:Y:S01]  /*1ece0*/  IMAD.SHL.U32 R13, R13, 0x8, RZ ;  /* 0x000000080d0d7824 */ /* 0x000fe200078e00ff */
[----:B-1----:R-:W-:Y:S01]  /*1ecf0*/  LEA R4, R57, R4, 0x7 ;  /* 0x0000000439047211 */ /* 0x002fe200078e38ff */
[----:B------:R-:W-:Y:S01]  /*1ed00*/  ULDC.64 UR6, c[0x0][0x498] ;  /* 0x0001260000067ab9 */ /* 0x000fe20000000a00 */
[----:B------:R-:W-:Y:S01]  /*1ed10*/  BSSY B0, `(.L_x_1202) ;  /* 0x000006c000007945 */ /* 0x000fe20003800000 */
[----:B------:R-:W-:-:S02]  /*1ed20*/  USEL UR9, UR9, URZ, !UP1 ;  /* 0x0000003f09097287 */ /* 0x000fc4000c800000 */
[----:B------:R-:W-:Y:S01]  /*1ed30*/  @P1 IMAD.HI.U32 R6, R4, c[0x0][0x4ec], RZ ;  /* 0x00013b0004061a27 */ /* 0x000fe200078e00ff */
[----:B------:R-:W-:Y:S02]  /*1ed40*/  UIMAD UR20, UR16, UR6, URZ ;  /* 0x00000006101472a4 */ /* 0x000fe4000f8e023f */
[----:B------:R-:W-:Y:S01]  /*1ed50*/  UIADD3 UR15, UR15, UR13, URZ ;  /* 0x0000000d0f0f7290 */ /* 0x000fe2000fffe03f */
[----:B------:R-:W-:Y:S01]  /*1ed60*/  IMAD.MOV.U32 R16, RZ, RZ, R4 ;  /* 0x000000ffff107224 */ /* 0x000fe200078e0004 */
[----:B------:R-:W-:Y:S01]  /*1ed70*/  @P1 SHF.R.U32.HI R16, RZ, c[0x0][0x4f0], R6 ;  /* 0x00013c00ff101a19 */ /* 0x000fe20000011606 */
[----:B------:R-:W-:Y:S02]  /*1ed80*/  UIMAD UR7, UR9, UR7, UR20 ;  /* 0x00000007090772a4 */ /* 0x000fe4000f8e0214 */
[----:B------:R-:W-:Y:S02]  /*1ed90*/  UIMAD.WIDE.U32 UR14, UR9, UR6, UR14 ;  /* 0x00000006090e72a5 */ /* 0x000fe4000f8e000e */
[----:B------:R-:W-:Y:S01]  /*1eda0*/  IMAD.MOV R7, RZ, RZ, -R16 ;  /* 0x000000ffff077224 */ /* 0x000fe200078e0a10 */
[----:B------:R-:W-:Y:S01]  /*1edb0*/  ULDC.64 UR4, c[0x0][0x3e8] ;  /* 0x0000fa0000047ab9 */ /* 0x000fe20000000a00 */
[----:B------:R-:W-:Y:S01]  /*1edc0*/  IMAD.U32 R0, RZ, RZ, UR7 ;  /* 0x00000007ff007e24 */ /* 0x000fe2000f8e00ff */
[----:B------:R-:W-:Y:S01]  /*1edd0*/  UIMAD UR12, UR12, UR4, URZ ;  /* 0x000000040c0c72a4 */ /* 0x000fe2000f8e023f */
[----:B------:R-:W-:Y:S01]  /*1ede0*/  IMAD R4, R7, c[0x0][0x4e8], R4 ;  /* 0x00013a0007047a24 */ /* 0x000fe200078e0204 */
[----:B------:R-:W-:Y:S01]  /*1edf0*/  SHF.R.S32.HI R7, RZ, 0x1f, R16 ;  /* 0x0000001fff077819 */ /* 0x000fe20000011410 */
[----:B------:R-:W-:Y:S01]  /*1ee00*/  UIADD3 UR19, UR19, UR17, URZ ;  /* 0x0000001113137290 */ /* 0x000fe2000fffe03f */
[----:B------:R-:W-:Y:S01]  /*1ee10*/  IADD3 R16, P0, R16, UR14, RZ ;  /* 0x0000000e10107c10 */ /* 0x000fe2000ff1e0ff */
[----:B------:R-:W-:Y:S01]  /*1ee20*/  UIMAD UR5, UR8, UR5, UR12 ;  /* 0x00000005080572a4 */ /* 0x000fe2000f8e020c */
[----:B------:R-:W-:Y:S01]  /*1ee30*/  SHF.R.S32.HI R9, RZ, 0x1f, R4 ;  /* 0x0000001fff097819 */ /* 0x000fe20000011404 */
[----:B------:R-:W-:Y:S01]  /*1ee40*/  UIMAD.WIDE.U32 UR18, UR8, UR4, UR18 ;  /* 0x00000004081272a5 */ /* 0x000fe2000f8e0012 */
[----:B------:R-:W-:Y:S01]  /*1ee50*/  IADD3.X R17, R7, UR15, R0, P0, !PT ;  /* 0x0000000f07117c10 */ /* 0x000fe200087fe400 */
[----:B------:R-:W-:Y:S01]  /*1ee60*/  IMAD.SHL.U32 R7, R8, 0x40, RZ ;  /* 0x0000004008077824 */ /* 0x000fe200078e00ff */
[----:B------:R-:W-:Y:S01]  /*1ee70*/  LEA R0, R19, R8, 0x5 ;  /* 0x0000000813007211 */ /* 0x000fe200078e28ff */
[----:B------:R-:W-:Y:S01]  /*1ee80*/  IMAD R9, R9, c[0x0][0x488], RZ ;  /* 0x0001220009097a24 */ /* 0x000fe200078e02ff */
[----:B------:R-:W-:Y:S01]  /*1ee90*/  ULDC.64 UR6, c[0x0][0x3f0] ;  /* 0x0000fc0000067ab9 */ /* 0x000fe20000000a00 */
[----:B------:R-:W-:Y:S01]  /*1eea0*/  IMAD.WIDE.U32 R16, R4, c[0x0][0x488], R16 ;  /* 0x0001220004107a25 */ /* 0x000fe200078e0010 */
[----:B------:R-:W-:Y:S01]  /*1eeb0*/  LOP3.LUT R7, R7, 0x1c0, RZ, 0xc0, !PT ;  /* 0x000001c007077812 */ /* 0x000fe200078ec0ff */
[----:B------:R-:W-:-:S02]  /*1eec0*/  UIMAD UR16, UR16, UR6, URZ ;  /* 0x00000006101072a4 */ /* 0x000fc4000f8e023f */
        /* <DEDUP_REMOVED lines=10> */
[----:B------:R-:W-:Y:S01]  /*1ef70*/  IMAD.MOV.U32 R6, RZ, RZ, R15 ;  /* 0x000000ffff067224 */ /* 0x000fe200078e000f */
[----:B------:R-:W-:Y:S01]  /*1ef80*/  @P1 SHF.R.U32.HI R6, RZ, c[0x0][0x4f0], R12 ;  /* 0x00013c00ff061a19 */ /* 0x000fe2000001160c */
[----:B------:R-:W-:Y:S01]  /*1ef90*/  IMAD.SHL.U32 R0, R19, 0x8, RZ ;  /* 0x0000000813007824 */ /* 0x000fe200078e00ff */
[----:B------:R-:W-:Y:S01]  /*1efa0*/  LEA.HI.X R9, R16, c[0x0][0x454], R9, 0x2, P0 ;  /* 0x0001150010097a11 */ /* 0x000fe200000f1409 */
[----:B------:R-:W-:Y:S01]  /*1efb0*/  SHFL.IDX PT, R34, R10, 0x1, 0x1c1f ;  /* 0x003c1f000a227f89 */ /* 0x000fe200000e0000 */
[----:B------:R-:W-:Y:S01]  /*1efc0*/  UIADD3 UR7, UR19, UR7, URZ ;  /* 0x0000000713077290 */ /* 0x000fe2000fffe03f */
[----:B------:R-:W-:Y:S01]  /*1efd0*/  IMAD.MOV R32, RZ, RZ, -R6 ;  /* 0x000000ffff207224 */ /* 0x000fe200078e0a06 */
[----:B------:R-:W-:Y:S01]  /*1efe0*/  LOP3.LUT R7, R7, 0x38, R0, 0xf8, !PT ;  /* 0x0000003807077812 */ /* 0x000fe200078ef800 */
[----:B------:R-:W1:Y:S01]  /*1eff0*/  SHFL.IDX PT, R49, R9, RZ, 0x1c1f ;  /* 0x001c1fff09317589 */ /* 0x000e6200000e0000 */
[----:B------:R-:W-:Y:S01]  /*1f000*/  MOV R16, UR18 ;  /* 0x0000001200107c02 */ /* 0x000fe20008000f00 */
[----:B------:R-:W-:Y:S01]  /*1f010*/  IMAD R32, R32, c[0x0][0x4e8], R15 ;  /* 0x00013a0020207a24 */ /* 0x000fe200078e020f */
[----:B------:R-:W-:Y:S01]  /*1f020*/  LOP3.LUT R4, R7, R4, RZ, 0x3c, !PT ;  /* 0x0000000407047212 */ /* 0x000fe200078e3cff */
[----:B------:R2:W3:Y:S01]  /*1f030*/  SHFL.IDX PT, R35, R9, 0x1, 0x1c1f ;  /* 0x003c1f0009237f89 */ /* 0x0004e200000e0000 */
[----:B------:R-:W-:Y:S01]  /*1f040*/  IMAD R15, R57, 0x80, R2 ;  /* 0x00000080390f7824 */ /* 0x000fe200078e0202 */
[----:B------:R-:W-:Y:S01]  /*1f050*/  SHF.R.S32.HI R7, RZ, 0x1f, R6 ;  /* 0x0000001fff077819 */ /* 0x000fe20000011406 */
[----:B-----5:R-:W-:Y:S01]  /*1f060*/  IMAD R2, R5, c[0x0][0x4e8], RZ ;  /* 0x00013a0005027a24 */ /* 0x020fe200078e02ff */
[----:B------:R-:W-:Y:S01]  /*1f070*/  LOP3.LUT R4, R4, 0x7ffffe00, R13, 0xf8, !PT ;  /* 0x7ffffe0004047812 */ /* 0x000fe200078ef80d */
        /* <DEDUP_REMOVED lines=9> */
[----:B------:R-:W-:Y:S02]  /*1f110*/  IMAD.SHL.U32 R58, R4, 0x2, RZ ;  /* 0x00000002043a7824 */ /* 0x000fe400078e00ff */
[----:B------:R-:W-:Y:S01]  /*1f120*/  IMAD R57, R57, 0x80, R8 ;  /* 0x0000008039397824 */ /* 0x000fe200078e0208 */
[----:B------:R-:W-:Y:S01]  /*1f130*/  IADD3 R17, R17, R7, RZ ;  /* 0x0000000711117210 */ /* 0x000fe20007ffe0ff */
[----:B-1----:R1:W-:Y:S01]  /*1f140*/  @!P1 ST.E [R48.64], R3 ;  /* 0x0000000330009985 */ /* 0x0023e2000c10190a */
[----:B--2---:R-:W-:-:S03]  /*1f150*/  IMAD R9, R6, c[0x0][0x3d8], RZ ;  /* 0x0000f60006097a24 */ /* 0x004fc600078e02ff */
[----:B---3--:R1:W-:Y:S01]  /*1f160*/  @!P0 ST.E [R34.64], R11 ;  /* 0x0000000b22008985 */ /* 0x0083e2000c10190a */
[C---:B------:R-:W-:Y:S02]  /*1f170*/  IMAD R9, R32.reuse, c[0x0][0x3dc], R9 ;  /* 0x0000f70020097a24 */ /* 0x040fe400078e0209 */
[----:B------:R-:W-:Y:S01]  /*1f180*/  IMAD.WIDE.U32 R32, R32, c[0x0][0x3d8], R16 ;  /* 0x0000f60020207a25 */ /* 0x000fe200078e0010 */
[----:B------:R1:W2:Y:S03]  /*1f190*/  LDS.128 R44, [R58+0x1080] ;  /* 0x001080003a2c7984 */ /* 0x0002a60000000c00 */
[----:B------:R-:W-:Y:S01]  /*1f1a0*/  IMAD.IADD R9, R33, 0x1, R9 ;  /* 0x0000000121097824 */ /* 0x000fe200078e0209 */
[----:B------:R1:W3:Y:S01]  /*1f1b0*/  LDS.128 R40, [R58+0x2080] ;  /* 0x002080003a287984 */ /* 0x0002e20000000c00 */
[----:B------:R-:W-:-:S03]  /*1f1c0*/  LEA R56, P0, R32, c[0x0][0x380], 0x1 ;  /* 0x0000e00020387a11 */ /* 0x000fc600078008ff */
[----:B------:R1:W4:Y:S01]  /*1f1d0*/  LDS.128 R36, [R58+0x3080] ;  /* 0x003080003a247984 */ /* 0x0003220000000c00 */
[----:B------:R-:W-:Y:S02]  /*1f1e0*/  LEA.HI.X R55, R32, c[0x0][0x384], R9, 0x1, P0 ;  /* 0x0000e10020377a11 */ /* 0x000fe400000f0c09 */
[----:B------:R-:W-:Y:S01]  /*1f1f0*/  ISETP.GE.AND P0, PT, R57, R2, PT ;  /* 0x000000023900720c */ /* 0x000fe20003f06270 */
        /* <DEDUP_REMOVED lines=29> */
.L_x_1203:
[----:B--2---:R-:W-:Y:S05]  /*1f3d0*/  BSYNC B0 ;  /* 0x0000000000007941 */ /* 0x004fea0003800000 */
.L_x_1202:
[----:B-1----:R-:W-:Y:S01]  /*1f3e0*/  IADD3 R3, R57, 0x20, RZ ;  /* 0x0000002039037810 */ /* 0x002fe20007ffe0ff */
[----:B------:R1:W2:Y:S01]  /*1f3f0*/  SHFL.IDX PT, R33, R55, 0x1, 0x181f ;  /* 0x00381f0037217f89 */ /* 0x0002a200000e0000 */
        /* <DEDUP_REMOVED lines=21> */
.L_x_1205:
[----:B------:R-:W-:Y:S05]  /*1f550*/  BSYNC B0 ;  /* 0x0000000000007941 */ /* 0x000fea0003800000 */
.L_x_1204:
        /* <DEDUP_REMOVED lines=23> */
.L_x_1207:
[----:B------:R-:W-:Y:S05]  /*1f6d0*/  BSYNC B0 ;  /* 0x0000000000007941 */ /* 0x000fea0003800000 */
.L_x_1206:
        /* <DEDUP_REMOVED lines=24> */
.L_x_1200:
        /* <DEDUP_REMOVED lines=10> */
[----:B------:R-:W3:Y:S01]  /*1f900*/  @P0 LDG.E R0, [R6.64] ;  /* 0x0000000a06000981 */ /* 0x000ee2000c1e1900 */
        /* <DEDUP_REMOVED lines=11> */
[----:B---3--:R-:W3:Y:S02]  /*1f9c0*/  @P0 R2UR UR5, R0 ;  /* 0x00000000000503c2 */ /* 0x008ee400000e0000 */
[----:B---3--:R-:W-:Y:S02]  /*1f9d0*/  @UP1 USHF.R.S32.HI UR4, URZ, 0x1f, UR5 ;  /* 0x0000001f3f041899 */ /* 0x008fe40008011405 */
[----:B------:R-:W-:-:S05]  /*1f9e0*/  @UP1 UMOV UR14, UR5 ;  /* 0x00000005000e1c82 */ /* 0x000fca0008000000 */
[----:B------:R-:W-:Y:S01]  /*1f9f0*/  @UP1 UMOV UR15, UR4 ;  /* 0x00000004000f1c82 */ /* 0x000fe20008000000 */
[----:B------:R-:W-:Y:S05]  /*1fa00*/  @P1 BRA `(.L_x_1208) ;  /* 0x0000004000001947 */ /* 0x000fea0003800000 */
[----:B-1----:R-:W-:Y:S05]  /*1fa10*/  @!P0 BRA `(.L_x_1208) ;  /* 0x0000003000008947 */ /* 0x002fea0003800000 */
[----:B-----5:R-:W3:Y:S04]  /*1fa20*/  LDG.E R3, [R6.64] ;  /* 0x0000000a06037981 */ /* 0x020ee8000c1e1900 */
[----:B------:R-:W3:Y:S02]  /*1fa30*/  LDG.E R0, [R6.64+0x4] ;  /* 0x0000040a06007981 */ /* 0x000ee4000c1e1900 */
[----:B---3--:R-:W-:Y:S02]  /*1fa40*/  IADD3 R3, -R3, R0, RZ ;  /* 0x0000000003037210 */ /* 0x008fe40007ffe1ff */
.L_x_1208:
        /* <DEDUP_REMOVED lines=17> */
[----:B--2---:R-:W-:Y:S02]  /*1fb60*/  UMOV UR16, UR14 ;  /* 0x0000000e00107c82 */ /* 0x004fe40008000000 */
        /* <DEDUP_REMOVED lines=25> */
.L_x_1210:
[----:B------:R-:W-:Y:S05]  /*1fd00*/  BSYNC B0 ;  /* 0x0000000000007941 */ /* 0x000fea0003800000 */
.L_x_1209:
        /* <DEDUP_REMOVED lines=8> */
[----:B--2---:R-:W-:Y:S01]  /*1fd90*/  UIMAD.WIDE.U32 UR16, UR14, UR4, URZ ;  /* 0x000000040e1072a5 */ /* 0x004fe2000f8e003f */
        /* <DEDUP_REMOVED lines=61> */
.L_x_1212:
[----:B------:R-:W-:Y:S05]  /*20170*/  BSYNC B0 ;  /* 0x0000000000007941 */ /* 0x000fea0003800000 */
.L_x_1211:
        /* <DEDUP_REMOVED lines=21> */
.L_x_1214:
[----:B------:R-:W-:Y:S05]  /*202d0*/  BSYNC B0 ;  /* 0x0000000000007941 */ /* 0x000fea0003800000 */
.L_x_1213:
        /* <DEDUP_REMOVED lines=21> */
.L_x_1216:
[----:B------:R-:W-:Y:S05]  /*20430*/  BSYNC B0 ;  /* 0x0000000000007941 */ /* 0x000fea0003800000 */
.L_x_1215:
        /* <DEDUP_REMOVED lines=22> */
.L_x_1217:
        /* <DEDUP_REMOVED lines=14> */
.L_x_1510:


//--------------------- .text._ZN7cutlass13device_kernelIN5flash19enable_sm80_to_sm89INS1_16FlashAttnFwdSm80INS1_25CollectiveMainloopFwdSm80ILi8ELi2ELb0EN4cute5tupleIJNS5_1CILi128EEENS7_ILi64EEENS7_ILi192EEEEEELi192ENS_6half_tEfNS_4arch4Sm80ELb1ELb0ELb1ELb0ELb1ELb0ELb1ELb0EEENS1_21CollectiveEpilogueFwdINS6_IJS8_SA_S9_EEENS6_IJNS7_ILi1EEESI_SI_EEESC_SE_Li256ELb0ELb1ELb0ELb0EEENS1_30DynamicPersistentTileSchedulerILi256ELi256ELb0ELb1ELb0EEEEEEEEEvNT_6ParamsE --------------------------
	.section	.text._ZN7cutlass13device_kernelIN5flash19enable_sm80_to_sm89INS1_16FlashAttnFwdSm80INS1_25CollectiveMainloopFwdSm80ILi8ELi2ELb0EN4cute5tupleIJNS5_1CILi128EEENS7_ILi64EEENS7_ILi192EEEEEELi192ENS_6half_tEfNS_4arch4Sm80ELb1ELb0ELb1ELb0ELb1ELb0ELb1ELb0EEENS1_21CollectiveEpilogueFwdINS6_IJS8_SA_S9_EEENS6_IJNS7_ILi1EEESI_SI_EEESC_SE_Li256ELb0ELb1ELb0ELb0EEENS1_30DynamicPersistentTileSchedulerILi256ELi256ELb0ELb1ELb0EEEEEEEEEvNT_6ParamsE,"ax",@progbits
	.sectioninfo	@"SHI_REGISTERS=255"
	.align	128
.text._ZN7cutlass13device_kernelIN5flash19enable_sm80_to_sm89INS1_16FlashAttnFwdSm80INS1_25CollectiveMainloopFwdSm80ILi8ELi2ELb0EN4cute5tupleIJNS5_1CILi128EEENS7_ILi64EEENS7_ILi192EEEEEELi192ENS_6half_tEfNS_4arch4Sm80ELb1ELb0ELb1ELb0ELb1ELb0ELb1ELb0EEENS1_21CollectiveEpilogueFwdINS6_IJS8_SA_S9_EEENS6_IJNS7_ILi1EEESI_SI_EEESC_SE_Li256ELb0ELb1ELb0ELb0EEENS1_30DynamicPersistentTileSchedulerILi256ELi256ELb0ELb1ELb0EEEEEEEEEvNT_6ParamsE:
        .type           _ZN7cutlass13device_kernelIN5flash19enable_sm80_to_sm89INS1_16FlashAttnFwdSm80INS1_25CollectiveMainloopFwdSm80ILi8ELi2ELb0EN4cute5tupleIJNS5_1CILi128EEENS7_ILi64EEENS7_ILi192EEEEEELi192ENS_6half_tEfNS_4arch4Sm80ELb1ELb0ELb1ELb0ELb1ELb0ELb1ELb0EEENS1_21CollectiveEpilogueFwdINS6_IJS8_SA_S9_EEENS6_IJNS7_ILi1EEESI_SI_EEESC_SE_Li256ELb0ELb1ELb0ELb0EEENS1_30DynamicPersistentTileSchedulerILi256ELi256ELb0ELb1ELb0EEEEEEEEEvNT_6ParamsE,@function
        .size           _ZN7cutlass13device_kernelIN5flash19enable_sm80_to_sm89INS1_16FlashAttnFwdSm80INS1_25CollectiveMainloopFwdSm80ILi8ELi2ELb0EN4cute5tupleIJNS5_1CILi128EEENS7_ILi64EEENS7_ILi192EEEEEELi192ENS_6half_tEfNS_4arch4Sm80ELb1ELb0ELb1ELb0ELb1ELb0ELb1ELb0EEENS1_21CollectiveEpilogueFwdINS6_IJS8_SA_S9_EEENS6_IJNS7_ILi1EEESI_SI_EEESC_SE_Li256ELb0ELb1ELb0ELb0EEENS1_30DynamicPersistentTileSchedulerILi256ELi256ELb0ELb1ELb0EEEEEEEEEvNT_6ParamsE,(.L_x_1511 - _ZN7cutlass13device_kernelIN5flash19enable_sm80_to_sm89INS1_16FlashAttnFwdSm80INS1_25CollectiveMainloopFwdSm80ILi8ELi2ELb0EN4cute5tupleIJNS5_1CILi128EEENS7_ILi64EEENS7_ILi192EEEEEELi192ENS_6half_tEfNS_4arch4Sm80ELb1ELb0ELb1ELb0ELb1ELb0ELb1ELb0EEENS1_21CollectiveEpilogueFwdINS6_IJS8_SA_S9_EEENS6_IJNS7_ILi1EEESI_SI_EEESC_SE_Li256ELb0ELb1ELb0ELb0EEENS1_30DynamicPersistentTileSchedulerILi256ELi256ELb0ELb1ELb0EEEEEEEEEvNT_6ParamsE)
        .other          _ZN7cutlass13device_kernelIN5flash19enable_sm80_to_sm89INS1_16FlashAttnFwdSm80INS1_25CollectiveMainloopFwdSm80ILi8ELi2ELb0EN4cute5tupleIJNS5_1CILi128EEENS7_ILi64EEENS7_ILi192EEEEEELi192ENS_6half_tEfNS_4arch4Sm80ELb1ELb0ELb1ELb0ELb1ELb0ELb1ELb0EEENS1_21CollectiveEpilogueFwdINS6_IJS8_SA_S9_EEENS6_IJNS7_ILi1EEESI_SI_EEESC_SE_Li256ELb0ELb1ELb0ELb0EEENS1_30DynamicPersistentTileSchedulerILi256ELi256ELb0ELb1ELb0EEEEEEEEEvNT_6ParamsE,@"STO_CUDA_ENTRY STV_DEFAULT"
_ZN7cutlass13device_kernelIN5flash19enable_sm80_to_sm89INS1_16FlashAttnFwdSm80INS1_25CollectiveMainloopFwdSm80ILi8ELi2ELb0EN4cute5tupleIJNS5_1CILi128EEENS7_ILi64EEENS7_ILi192EEEEEELi192ENS_6half_tEfNS_4arch4Sm80ELb1ELb0ELb1ELb0ELb1ELb0ELb1ELb0EEENS1_21CollectiveEpilogueFwdINS6_IJS8_SA_S9_EEENS6_IJNS7_ILi1EEESI_SI_EEESC_SE_Li256ELb0ELb1ELb0ELb0EEENS1_30DynamicPersistentTileSchedulerILi256ELi256ELb0ELb1ELb0EEEEEEEEEvNT_6ParamsE:
        /* <DEDUP_REMOVED lines=13> */
[----:B------:R-:W-:Y:S02]  /*00d0*/  ULDC.64 UR6, c[0x0][0x118] ;  /* 0x0000460000067ab9 */ /* 0x000fe40000000a00 */
[CC--:B------:R-:W-:Y:S02]  /*00e0*/  LEA.HI R2, R16.reuse, R20.reuse, RZ, 0x4 ;  /* 0x0000001410027211 */ /* 0x0c0fe400078f20ff */
[----:B------:R-:W-:Y:S02]  /*00f0*/  LEA.HI R8, R16, R20, RZ, 0x3 ;  /* 0x0000001410087211 */ /* 0x000fe400078f18ff */
[----:B------:R-:W-:Y:S02]  /*0100*/  SHF.R.S32.HI R3, RZ, 0x4, R2 ;  /* 0x00000004ff037819 */ /* 0x000fe40000011402 */
[----:B------:R-:W-:-:S02]  /*0110*/  SHF.R.S32.HI R250, RZ, 0x3, R8 ;  /* 0x00000003fffa7819 */ /* 0x000fc40000011408 */
[----:B------:R-:W-:Y:S02]  /*0120*/  LEA.HI R0, R2, R3, RZ, 0x1 ;  /* 0x0000000302007211 */ /* 0x000fe400078f08ff */
[----:B------:R-:W-:Y:S02]  /*0130*/  LEA.HI R12, R16, R20, RZ, 0x2 ;  /* 0x00000014100c7211 */ /* 0x000fe400078f10ff */
[----:B------:R-:W-:Y:S02]  /*0140*/  LOP3.LUT R0, R0, 0xfffffffe, RZ, 0xc0, !PT ;  /* 0xfffffffe00007812 */ /* 0x000fe400078ec0ff */
[--C-:B------:R-:W-:Y:S02]  /*0150*/  SHF.R.S32.HI R9, RZ, 0x2, R12.reuse ;  /* 0x00000002ff097819 */ /* 0x100fe4000001140c */
[----:B------:R-:W-:Y:S01]  /*0160*/  SHF.R.S32.HI R4, RZ, 0x1f, R12 ;  /* 0x0000001fff047819 */ /* 0x000fe2000001140c */
[----:B------:R-:W-:Y:S01]  /*0170*/  IMAD.IADD R14, R3, 0x1, -R0 ;  /* 0x00000001030e7824 */ /* 0x000fe200078e0a00 */
[----:B------:R-:W-:-:S02]  /*0180*/  LOP3.LUT R3, R8, 0xfffffff8, RZ, 0xc0, !PT ;  /* 0xfffffff808037812 */ /* 0x000fc400078ec0ff */
[----:B------:R-:W-:Y:S01]  /*0190*/  LOP3.LUT R0, R2, 0xfffffff0, RZ, 0xc0, !PT ;  /* 0xfffffff002007812 */ /* 0x000fe200078ec0ff */
[----:B------:R-:W-:Y:S01]  /*01a0*/  IMAD.SHL.U32 R2, R250, 0x40, RZ ;  /* 0x00000040fa027824 */ /* 0x000fe200078e00ff */
[----:B------:R-:W-:Y:S01]  /*01b0*/  LEA.HI R7, R16, R20, RZ, 0x5 ;  /* 0x0000001410077211 */ /* 0x000fe200078f28ff */
[----:B------:R-:W-:Y:S01]  /*01c0*/  IMAD.IADD R218, R20, 0x1, -R3 ;  /* 0x0000000114da7824 */ /* 0x000fe200078e0a03 */
[----:B------:R-:W-:Y:S01]  /*01d0*/  LEA.HI R3, R4, R9, RZ, 0x3 ;  /* 0x0000000904037211 */ /* 0x000fe200078f18ff */
[----:B------:R-:W-:Y:S01]  /*01e0*/  IMAD.IADD R0, R20, 0x1, -R0 ;  /* 0x0000000114007824 */ /* 0x000fe200078e0a00 */
[----:B------:R-:W-:Y:S01]  /*01f0*/  LOP3.LUT R2, R2, 0x1c0, RZ, 0xc0, !PT ;  /* 0x000001c002027812 */ /* 0x000fe200078ec0ff */
[C---:B------:R-:W-:Y:S01]  /*0200*/  IMAD.SHL.U32 R200, R218.reuse, 0x8, RZ ;  /* 0x00000008dac87824 */ /* 0x040fe200078e00ff */
[----:B------:R-:W-:Y:S01]  /*0210*/  LOP3.LUT R3, R3, 0xfffffff8, RZ, 0xc0, !PT ;  /* 0xfffffff803037812 */ /* 0x000fe200078ec0ff */
[C---:B------:R-:W-:Y:S01]  /*0220*/  IMAD.SHL.U32 R5, R218.reuse, 0x40, RZ ;  /* 0x00000040da057824 */ /* 0x040fe200078e00ff */
[----:B------:R-:W-:Y:S01]  /*0230*/  SHF.R.S32.HI R6, RZ, 0x1f, R0 ;  /* 0x0000001fff067819 */ /* 0x000fe20000011400 */
[----:B------:R-:W-:Y:S01]  /*0240*/  IMAD R219, R218, 0x20, R250 ;  /* 0x00000020dadb7824 */ /* 0x000fe200078e02fa */
[----:B------:R-:W-:Y:S01]  /*0250*/  SHF.R.U32.HI R4, RZ, 0x3, R2 ;  /* 0x00000003ff047819 */ /* 0x000fe20000011602 */
[----:B------:R-:W-:Y:S01]  /*0260*/  IMAD.IADD R9, R9, 0x1, -R3 ;  /* 0x0000000109097824 */ /* 0x000fe200078e0a03 */
[----:B------:R-:W-:-:S02]  /*0270*/  LOP3.LUT R2, R2, 0x38, R200, 0xf8, !PT ;  /* 0x0000003802027812 */ /* 0x000fc400078ef8c8 */
[----:B------:R-:W-:Y:S02]  /*0280*/  LEA.HI R11, R6, R0, RZ, 0x3 ;  /* 0x00000000060b7211 */ /* 0x000fe400078f18ff */
[----:B------:R-:W-:Y:S02]  /*0290*/  LOP3.LUT R13, R2, R4, RZ, 0x3c, !PT ;  /* 0x00000004020d7212 */ /* 0x000fe400078e3cff */
[----:B------:R-:W-:Y:S02]  /*02a0*/  LOP3.LUT R4, R11, 0xfffffff8, RZ, 0xc0, !PT ;  /* 0xfffffff80b047812 */ /* 0x000fe400078ec0ff */
[----:B------:R-:W-:Y:S02]  /*02b0*/  LOP3.LUT R2, R5, 0x1c0, RZ, 0xc0, !PT ;  /* 0x000001c005027812 */ /* 0x000fe400078ec0ff */
[----:B------:R-:W-:Y:S01]  /*02c0*/  LOP3.LUT R3, R9, 0x1, RZ, 0xc0, !PT ;  /* 0x0000000109037812 */ /* 0x000fe200078ec0ff */
[----:B------:R-:W-:Y:S01]  /*02d0*/  IMAD.IADD R10, R0, 0x1, -R4 ;  /* 0x00000001000a7824 */ /* 0x000fe200078e0a04 */
[----:B------:R-:W-:-:S02]  /*02e0*/  LOP3.LUT R5, R2, 0x8, R8, 0xf8, !PT ;  /* 0x0000000802057812 */ /* 0x000fc400078ef808 */
[----:B------:R-:W-:Y:S02]  /*02f0*/  LOP3.LUT R0, R7, 0xffffffe0, RZ, 0xc0, !PT ;  /* 0xffffffe007007812 */ /* 0x000fe400078ec0ff */
[----:B------:R-:W-:Y:S02]  /*0300*/  SHF.R.U32.HI R2, RZ, 0x3, R2 ;  /* 0x00000003ff027819 */ /* 0x000fe40000011602 */
[--C-:B------:R-:W-:Y:S01]  /*0310*/  SHF.R.S32.HI R6, RZ, 0x5, R7.reuse ;  /* 0x00000005ff067819 */ /* 0x100fe20000011407 */
[----:B------:R-:W-:Y:S01]  /*0320*/  IMAD.IADD R19, R20, 0x1, -R0 ;  /* 0x0000000114137824 */ /* 0x000fe200078e0a00 */
[----:B------:R-:W-:Y:S02]  /*0330*/  LOP3.LUT R15, R5, R2, RZ, 0x3c, !PT ;  /* 0x00000002050f7212 */ /* 0x000fe400078e3cff */
[----:B------:R-:W-:Y:S01]  /*0340*/  SHF.R.S32.HI R2, RZ, 0x1f, R7 ;  /* 0x0000001fff027819 */ /* 0x000fe20000011407 */
[----:B------:R-:W-:Y:S01]  /*0350*/  IMAD.SHL.U32 R7, R14, 0x8, RZ ;  /* 0x000000080e077824 */ /* 0x000fe200078e00ff */
[----:B------:R-:W-:-:S02]  /*0360*/  ISETP.NE.U32.AND P3, PT, R3, 0x1, PT ;  /* 0x000000010300780c */ /* 0x000fc40003f65070 */
[----:B------:R-:W-:Y:S02]  /*0370*/  LOP3.LUT R3, R12, 0xfffffffc, RZ, 0xc0, !PT ;  /* 0xfffffffc0c037812 */ /* 0x000fe400078ec0ff */
[----:B------:R-:W-:Y:S01]  /*0380*/  LEA.HI R0, R2, R6, RZ, 0x3 ;  /* 0x0000000602007211 */ /* 0x000fe200078f18ff */
[----:B------:R-:W-:Y:S01]  /*0390*/  IMAD.SHL.U32 R2, R10, 0x40, RZ ;  /* 0x000000400a027824 */ /* 0x000fe200078e00ff */
[----:B------:R-:W-:Y:S02]  /*03a0*/  SHF.R.S32.HI R12, RZ, 0x1f, R19 ;  /* 0x0000001fff0c7819 */ /* 0x000fe40000011413 */
[----:B------:R-:W-:Y:S01]  /*03b0*/  LOP3.LUT R4, R0, 0xffffff8, RZ, 0xc0, !PT ;  /* 0x0ffffff800047812 */ /* 0x000fe200078ec0ff */
[----:B------:R-:W-:Y:S01]  /*03c0*/  IMAD.IADD R0, R20, 0x1, -R3 ;  /* 0x0000000114007824 */ /* 0x000fe200078e0a03 */
[----:B------:R-:W-:Y:S02]  /*03d0*/  LEA.HI R12, R12, R19, RZ, 0x2 ;  /* 0x000000130c0c7211 */ /* 0x000fe400078f10ff */
[----:B------:R-:W-:Y:S01]  /*03e0*/  LEA.HI R8, R16, R20, RZ, 0x6 ;  /* 0x0000001410087211 */ /* 0x000fe200078f30ff */
[----:B------:R-:W-:Y:S01]  /*03f0*/  IMAD.IADD R4, R6, 0x1, -R4 ;  /* 0x0000000106047824 */ /* 0x000fe200078e0a04 */
[----:B------:R-:W-:-:S02]  /*0400*/  LOP3.LUT R2, R2, 0x1c0, RZ, 0xc0, !PT ;  /* 0x000001c002027812 */ /* 0x000fc400078ec0ff */
[----:B------:R-:W-:Y:S01]  /*0410*/  SHF.R.S32.HI R3, RZ, 0x2, R12 ;  /* 0x00000002ff037819 */ /* 0x000fe2000001140c */
[----:B------:R-:W-:Y:S01]  /*0420*/  IMAD.SHL.U32 R8, R8, 0x8, RZ ;  /* 0x0000000808087824 */ /* 0x000fe200078e00ff */
[----:B------:R-:W-:Y:S02]  /*0430*/  LOP3.LUT R7, R2, 0x8, R7, 0xf8, !PT ;  /* 0x0000000802077812 */ /* 0x000fe400078ef807 */
[----:B------:R-:W-:Y:S01]  /*0440*/  SHF.R.U32.HI R5, RZ, 0x3, R2 ;  /* 0x00000003ff057819 */ /* 0x000fe20000011602 */
[----:B------:R-:W-:Y:S01]  /*0450*/  IMAD R18, R4, 0x10, R3 ;  /* 0x0000001004127824 */ /* 0x000fe200078e0203 */
[----:B------:R-:W-:Y:S01]  /*0460*/  LEA.HI R2, R0, R0, RZ, 0x1 ;  /* 0x0000000000027211 */ /* 0x000fe200078f08ff */
[----:B------:R-:W-:Y:S01]  /*0470*/  IMAD.SHL.U32 R3, R9, 0x40, RZ ;  /* 0x0000004009037824 */ /* 0x000fe200078e00ff */
[----:B------:R-:W-:Y:S02]  /*0480*/  LOP3.LUT R13, R13, 0x7ffffe00, R8, 0xf8, !PT ;  /* 0x7ffffe000d0d7812 */ /* 0x000fe400078ef808 */
[----:B------:R-:W-:Y:S01]  /*0490*/  LOP3.LUT R8, R7, R5, RZ, 0x3c, !PT ;  /* 0x0000000507087212 */ /* 0x000fe200078e3cff */
[----:B------:R-:W-:Y:S01]  /*04a0*/  IMAD.SHL.U32 R5, R6, 0x400, RZ ;  /* 0x0000040006057824 */ /* 0x000fe200078e00ff */
[----:B------:R-:W-:Y:S01]  /*04b0*/  LOP3.LUT R2, R2, 0x1ffffffe, RZ, 0xc0, !PT ;  /* 0x1ffffffe02027812 */ /* 0x000fe200078ec0ff */
[----:B------:R-:W-:Y:S01]  /*04c0*/  IMAD.SHL.U32 R7, R11, 0x40, RZ ;  /* 0x000000400b077824 */ /* 0x000fe200078e00ff */
[----:B------:R-:W-:Y:S01]  /*04d0*/  LOP3.LUT R6, R3, 0x1c0, RZ, 0xc0, !PT ;  /* 0x000001c003067812 */ /* 0x000fe200078ec0ff */
[C---:B------:R-:W-:Y:S01]  /*04e0*/  IMAD R4, R0.reuse, 0x2, R5 ;  /* 0x0000000200047824 */ /* 0x040fe200078e0205 */
[----:B------:R-:W-:Y:S01]  /*04f0*/  R2P PR, R9, 0x6 ;  /* 0x0000000609007804 */ /* 0x000fe20000000000 */
[----:B------:R-:W-:Y:S01]  /*0500*/  IMAD.IADD R9, R0, 0x1, -R2 ;  /* 0x0000000100097824 */ /* 0x000fe200078e0a02 */
[----:B------:R-:W-:Y:S01]  /*0510*/  LEA.HI R2, R6, R6, RZ, 0x1d ;  /* 0x0000000606027211 */ /* 0x000fe200078fe8ff */
[----:B------:R-:W-:Y:S01]  /*0520*/  STL [R1+0x38], R18 ;  /* 0x0000381201007387 */ /* 0x000fe20000100800 */
[----:B------:R-:W-:Y:S01]  /*0530*/  LOP3.LUT R3, R7, 0xfffffe00, RZ, 0xc0, !PT ;  /* 0xfffffe0007037812 */ /* 0x000fe200078ec0ff */
[----:B------:R-:W-:Y:S01]  /*0540*/  IMAD R0, R14, 0x200, R15 ;  /* 0x000002000e007824 */ /* 0x000fe200078e020f */
[----:B------:R-:W-:Y:S01]  /*0550*/  SHF.R.S32.HI R6, RZ, 0x1f, R200 ;  /* 0x0000001fff067819 */ /* 0x000fe200000114c8 */
[----:B------:R-:W-:Y:S01]  /*0560*/  IMAD.IADD R7, R4, 0x1, R2 ;  /* 0x0000000104077824 */ /* 0x000fe200078e0202 */
[----:B------:R-:W-:Y:S01]  /*0570*/  LEA.HI R4, R16, R20, RZ, 0x7 ;  /* 0x0000001410047211 */ /* 0x000fe200078f38ff */
[----:B------:R-:W-:Y:S01]  /*0580*/  STL [R1+0x8], R17 ;  /* 0x0000081101007387 */ /* 0x000fe20000100800 */
[----:B------:R-:W-:Y:S01]  /*0590*/  IADD3 R213, R200, 0x40, RZ ;  /* 0x00000040c8d57810 */ /* 0x000fe20007ffe0ff */
[----:B------:R-:W-:Y:S01]  /*05a0*/  IMAD.SHL.U32 R221, R13, 0x2, RZ ;  /* 0x000000020ddd7824 */ /* 0x000fe200078e00ff */
[----:B------:R-:W-:-:S02]  /*05b0*/  SHF.R.S32.HI R4, RZ, 0x7, R4 ;  /* 0x00000007ff047819 */ /* 0x000fc40000011404 */
[----:B------:R-:W-:Y:S02]  /*05c0*/  LOP3.LUT R4, R12, 0x7ffffffc, RZ, 0xc0, !PT ;  /* 0x7ffffffc0c047812 */ /* 0x000fe400078ec0ff */
[----:B------:R-:W-:Y:S02]  /*05d0*/  IADD3 R214, R200, 0x80, RZ ;  /* 0x00000080c8d67810 */ /* 0x000fe40007ffe0ff */
[-C--:B------:R-:W-:Y:S01]  /*05e0*/  IADD3 R2, R8, R3.reuse, R5 ;  /* 0x0000000308027210 */ /* 0x080fe20007ffe005 */
[----:B------:R-:W-:Y:S01]  /*05f0*/  IMAD.IADD R6, R19, 0x1, -R4 ;  /* 0x0000000113067824 */ /* 0x000fe200078e0a04 */
[C---:B------:R-:W-:Y:S02]  /*0600*/  LOP3.LUT P0, RZ, R10.reuse, 0x2, RZ, 0xc0, !PT ;  /* 0x000000020aff7812 */ /* 0x040fe4000780c0ff */
[----:B------:R-:W-:Y:S01]  /*0610*/  LOP3.LUT P4, RZ, R10, 0x4, RZ, 0xc0, !PT ;  /* 0x000000040aff7812 */ /* 0x000fe2000788c0ff */
[----:B------:R-:W-:Y:S01]  /*0620*/  IMAD.SHL.U32 R6, R6, 0x2, RZ ;  /* 0x0000000206067824 */ /* 0x000fe200078e00ff */
[----:B------:R-:W-:Y:S01]  /*0630*/  LOP3.LUT R3, R8, R3, RZ, 0xfc, !PT ;  /* 0x0000000308037212 */ /* 0x000fe200078efcff */
[----:B------:R-:W-:Y:S01]  /*0640*/  IMAD.MOV.U32 R8, RZ, RZ, 0x40 ;  /* 0x00000040ff087424 */ /* 0x000fe200078e00ff */
[----:B------:R-:W-:-:S02]  /*0650*/  SHF.R.S32.HI R5, RZ, 0x1f, R213 ;  /* 0x0000001fff057819 */ /* 0x000fc400000114d5 */
[----:B------:R-:W-:Y:S01]  /*0660*/  SHF.R.S32.HI R10, RZ, 0x1f, R214 ;  /* 0x0000001fff0a7819 */ /* 0x000fe200000114d6 */
[----:B------:R1:W-:Y:S01]  /*0670*/  STL [R1], R6 ;  /* 0x0000000601007387 */ /* 0x0003e20000100800 */
[----:B------:R-:W-:Y:S02]  /*0680*/  SEL R5, R193, 0xffffffe0, !P1 ;  /* 0xffffffe0c1057807 */ /* 0x000fe40004800000 */
[----:B------:R-:W-:Y:S02]  /*0690*/  LEA R10, R7, 0x80, 0x1 ;  /* 0x00000080070a7811 */ /* 0x000fe400078e08ff */
[----:B------:R-:W-:Y:S02]  /*06a0*/  SEL R4, R8, 0xffffffc0, !P2 ;  /* 0xffffffc008047807 */ /* 0x000fe40005000000 */
[----:B------:R-:W-:Y:S01]  /*06b0*/  LEA R194, R0, 0xc100, 0x1 ;  /* 0x0000c10000c27811 */ /* 0x000fe200078e08ff */
[----:B------:R-:W-:Y:S01]  /*06c0*/  IMAD.IADD R7, R10, 0x1, R5 ;  /* 0x000000010a077824 */ /* 0x000fe200078e0205 */
[----:B------:R-:W-:Y:S01]  /*06d0*/  SEL R0, R8, 0xffffffc0, !P4 ;  /* 0xffffffc008007807 */ /* 0x000fe20006000000 */
[----:B------:R-:W-:Y:S01]  /*06e0*/  IMAD.IADD R8, R10, 0x1, R4 ;  /* 0x000000010a087824 */ /* 0x000fe200078e0204 */
[----:B------:R-:W-:-:S02]  /*06f0*/  LEA R187, R2, 0x18100, 0x1 ;  /* 0x0001810002bb7811 */ /* 0x000fc400078e08ff */
[----:B------:R-:W-:Y:S02]  /*0700*/  SEL R193, R193, 0xffffffe0, !P0 ;  /* 0xffffffe0c1c17807 */ /* 0x000fe40004000000 */
[----:B------:R-:W-:Y:S01]  /*0710*/  LEA R195, R3, 0x100, 0x1 ;  /* 0x0000010003c37811 */ /* 0x000fe200078e08ff */
[--C-:B------:R-:W-:Y:S01]  /*0720*/  IMAD.IADD R190, R187, 0x1, R0.reuse ;  /* 0x00000001bbbe7824 */ /* 0x100fe200078e0200 */
[----:B------:R-:W-:Y:S01]  /*0730*/  IADD3 R233, R221, 0xc100, RZ ;  /* 0x0000c100dde97810 */ /* 0x000fe20007ffe0ff */
[----:B------:R-:W-:Y:S01]  /*0740*/  IMAD.IADD R188, R187, 0x1, R193 ;  /* 0x00000001bbbc7824 */ /* 0x000fe200078e02c1 */
[----:B------:R-:W-:Y:S01]  /*0750*/  IADD3 R232, R221, 0x100, RZ ;  /* 0x00000100dde87810 */ /* 0x000fe20007ffe0ff */
[----:B------:R-:W-:Y:S02]  /*0760*/  IMAD.IADD R196, R0, 0x1, R195 ;  /* 0x0000000100c47824 */ /* 0x000fe400078e02c3 */
[----:B------:R-:W-:Y:S02]  /*0770*/  IMAD.IADD R189, R188, 0x1, R0 ;  /* 0x00000001bcbd7824 */ /* 0x000fe400078e0200 */
[----:B-1----:R-:W-:-:S05]  /*0780*/  IMAD R6, R9, 0x8, R18 ;  /* 0x0000000809067824 */ /* 0x002fca00078e0212 */
[----:B------:R1:W-:Y:S04]  /*0790*/  STL [R1+0x30], R6 ;  /* 0x0000300601007387 */ /* 0x0003e80000100800 */
[----:B------:R-:W-:Y:S04]  /*07a0*/  STL [R1+0xc], R10 ;  /* 0x00000c0a01007387 */ /* 0x000fe80000100800 */
[----:B------:R2:W-:Y:S04]  /*07b0*/  STL [R1+0x18], R7 ;  /* 0x0000180701007387 */ /* 0x0005e80000100800 */
[----:B------:R-:W-:Y:S01]  /*07c0*/  STL [R1+0x28], R8 ;  /* 0x0000280801007387 */ /* 0x000fe20000100800 */
[----:B-1----:R-:W-:-:S02]  /*07d0*/  IADD3 R6, R10, -0x10, RZ ;  /* 0xfffffff00a067810 */ /* 0x002fc40007ffe0ff */
[----:B------:R-:W-:-:S05]  /*07e0*/  @P3 IADD3 R6, R10, 0x10, RZ ;  /* 0x000000100a063810 */ /* 0x000fca0007ffe0ff */
[----:B------:R-:W-:Y:S01]  /*07f0*/  IMAD.IADD R5, R5, 0x1, R6 ;  /* 0x0000000105057824 */ /* 0x000fe200078e0206 */
[----:B------:R-:W-:Y:S01]  /*0800*/  STL [R1+0x10], R6 ;  /* 0x0000100601007387 */ /* 0x000fe20000100800 */
[----:B--2---:R-:W-:Y:S02]  /*0810*/  IMAD.IADD R7, R7, 0x1, R4 ;  /* 0x0000000107077824 */ /* 0x004fe400078e0204 */
[----:B------:R-:W-:Y:S02]  /*0820*/  IMAD.IADD R2, R4, 0x1, R6 ;  /* 0x0000000104027824 */ /* 0x000fe400078e0206 */
[----:B------:R-:W-:Y:S01]  /*0830*/  IMAD.IADD R3, R5, 0x1, R4 ;  /* 0x0000000105037824 */ /* 0x000fe200078e0204 */
[----:B------:R-:W-:Y:S04]  /*0840*/  STL [R1+0x24], R7 ;  /* 0x0000240701007387 */ /* 0x000fe80000100800 */
[----:B------:R-:W-:Y:S04]  /*0850*/  STL [R1+0x14], R5 ;  /* 0x0000140501007387 */ /* 0x000fe80000100800 */
[----:B------:R1:W-:Y:S04]  /*0860*/  STL [R1+0x20], R2 ;  /* 0x0000200201007387 */ /* 0x0003e80000100800 */
[----:B------:R2:W-:Y:S01]  /*0870*/  STL [R1+0x1c], R3 ;  /* 0x00001c0301007387 */ /* 0x0005e20000100800 */
[----:B-1----:R-:W-:-:S04]  /*0880*/  IMAD.IADD R2, R193, 0x1, R195 ;  /* 0x00000001c1027824 */ /* 0x002fc800078e02c3 */
[----:B------:R-:W-:Y:S02]  /*0890*/  IMAD.IADD R2, R0, 0x1, R2 ;  /* 0x0000000100027824 */ /* 0x000fe400078e0202 */
[----:B------:R-:W-:-:S03]  /*08a0*/  IMAD.IADD R0, R193, 0x1, R196 ;  /* 0x00000001c1007824 */ /* 0x000fc600078e02c4 */
[----:B------:R2:W-:Y:S04]  /*08b0*/  STL [R1+0x2c], R2 ;  /* 0x00002c0201007387 */ /* 0x0005e80000100800 */
.L_x_1298:
[----:B------:R-:W3:Y:S01]  /*08c0*/  LDL R4, [R1+0x8] ;  /* 0x0000080001047983 */ /* 0x000ee20000100800 */
[----:B------:R-:W-:Y:S01]  /*08d0*/  IMAD.MOV.U32 R0, RZ, RZ, c[0x0][0x560] ;  /* 0x00015800ff007624 */ /* 0x000fe200078e00ff */
[----:B------:R-:W-:Y:S01]  /*08e0*/  YIELD ;  /* 0x0000000000007946 */ /* 0x000fe20003800000 */
[----:B------:R-:W-:Y:S03]  /*08f0*/  BSSY B0, `(.L_x_1218) ;  /* 0x0000016000007945 */ /* 0x000fe60003800000 */
[----:B------:R-:W-:-:S13]  /*0900*/  ISETP.NE.AND P0, PT, R0, 0x1, PT ;  /* 0x000000010000780c */ /* 0x000fda0003f05270 */
[----:B---3--:R-:W-:Y:S01]  /*0910*/  @P0 IMAD.HI.U32 R0, R4, c[0x0][0x564], RZ ;  /* 0x0001590004000a27 */ /* 0x008fe200078e00ff */
[----:B--2---:R-:W-:-:S04]  /*0920*/  MOV R3, R4 ;  /* 0x0000000400037202 */ /* 0x004fc80000000f00 */
        /* <DEDUP_REMOVED lines=12> */
.L_x_1219:
[----:B------:R-:W-:-:S04]  /*09f0*/  MOV R0, c[0x0][0x554] ;  /* 0x0001550000007a02 */ /* 0x000fc80000000f00 */
[----:B------:R-:W-:Y:S02]  /*0a00*/  ISETP.NE.AND P0, PT, R0, 0x1, PT ;  /* 0x000000010000780c */ /* 0x000fe40003f05270 */
[----:B------:R-:W-:-:S11]  /*0a10*/  MOV R0, R2 ;  /* 0x0000000200007202 */ /* 0x000fd60000000f00 */
[----:B------:R-:W-:-:S05]  /*0a20*/  @P0 IMAD.HI.U32 R4, R2, c[0x0][0x558], RZ ;  /* 0x0001560002040a27 */ /* 0x000fca00078e00ff */
[----:B------:R-:W-:-:S05]  /*0a30*/  @P0 SHF.R.U32.HI R0, RZ, c[0x0][0x55c], R4 ;  /* 0x00015700ff000a19 */ /* 0x000fca0000011604 */
[----:B------:R-:W-:Y:S02]  /*0a40*/  IMAD R4, R0, c[0x0][0x554], RZ ;  /* 0x0001550000047a24 */ /* 0x000fe400078e02ff */
.L_x_1220:
[----:B------:R-:W-:Y:S05]  /*0a50*/  BSYNC B0 ;  /* 0x0000000000007941 */ /* 0x000fea0003800000 */
.L_x_1218:
        /* <DEDUP_REMOVED lines=25> */
[----:B------:R2:W-:Y:S01]  /*0bf0*/  STL [R1+0x4], R36 ;  /* 0x0000042401007387 */ /* 0x0005e20000100800 */
[----:B------:R-:W-:Y:S01]  /*0c00*/  IMAD.MOV.U32 R86, RZ, RZ, RZ ;  /* 0x000000ffff567224 */ /* 0x000fe200078e00ff */
[----:B------:R-:W-:Y:S01]  /*0c10*/  CS2R R84, SRZ ;  /* 0x0000000000547805 */ /* 0x000fe2000001ff00 */
[----:B------:R-:W-:Y:S01]  /*0c20*/  CS2R R8, SRZ ;  /* 0x0000000000087805 */ /* 0x000fe2000001ff00 */
[----:B------:R-:W-:Y:S01]  /*0c30*/  IMAD.MOV.U32 R82, RZ, RZ, RZ ;  /* 0x000000ffff527224 */ /* 0x000fe200078e00ff */
[----:B------:R-:W-:Y:S01]  /*0c40*/  CS2R R10, SRZ ;  /* 0x00000000000a7805 */ /* 0x000fe2000001ff00 */
[----:B------:R-:W-:Y:S01]  /*0c50*/  MOV R80, RZ ;  /* 0x000000ff00507202 */ /* 0x000fe20000000f00 */
[----:B------:R-:W-:Y:S01]  /*0c60*/  IMAD.MOV.U32 R78, RZ, RZ, RZ ;  /* 0x000000ffff4e7224 */ /* 0x000fe200078e00ff */
[----:B------:R-:W-:Y:S01]  /*0c70*/  CS2R R12, SRZ ;  /* 0x00000000000c7805 */ /* 0x000fe2000001ff00 */
[----:B------:R-:W-:Y:S01]  /*0c80*/  IMAD.MOV.U32 R76, RZ, RZ, RZ ;  /* 0x000000ffff4c7224 */ /* 0x000fe200078e00ff */
[----:B------:R-:W-:Y:S01]  /*0c90*/  MOV R74, RZ ;  /* 0x000000ff004a7202 */ /* 0x000fe20000000f00 */
[----:B------:R-:W-:Y:S01]  /*0ca0*/  CS2R R14, SRZ ;  /* 0x00000000000e7805 */ /* 0x000fe2000001ff00 */
[----:B------:R-:W-:Y:S01]  /*0cb0*/  IMAD.MOV.U32 R72, RZ, RZ, RZ ;  /* 0x000000ffff487224 */ /* 0x000fe200078e00ff */
[----:B-1----:R-:W-:Y:S01]  /*0cc0*/  MOV R2, c[0x0][0x2c4] ;  /* 0x0000b10000027a02 */ /* 0x002fe20000000f00 */
[----:B------:R-:W-:Y:S01]  /*0cd0*/  IMAD.MOV.U32 R70, RZ, RZ, RZ ;  /* 0x000000ffff467224 */ /* 0x000fe200078e00ff */
[----:B------:R-:W-:Y:S01]  /*0ce0*/  CS2R R16, SRZ ;  /* 0x0000000000107805 */ /* 0x000fe2000001ff00 */
        /* <DEDUP_REMOVED lines=30> */
[----:B------:R-:W-:Y:S01]  /*0ed0*/  CS2R R32, SRZ ;  /* 0x0000000000207805 */ /* 0x000fe2000001ff00 */
        /* <DEDUP_REMOVED lines=9> */
[----:B------:R-:W-:Y:S01]  /*0f70*/  IMAD.MOV.U32 R130, RZ, RZ, RZ ;  /* 0x000000ffff827224 */ /* 0x000fe200078e00ff */
[----:B------:R-:W-:Y:S01]  /*0f80*/  CS2R R4, SRZ ;  /* 0x0000000000047805 */ /* 0x000fe2000001ff00 */
[----:B------:R-:W-:Y:S01]  /*0f90*/  CS2R R128, SRZ ;  /* 0x0000000000807805 */ /* 0x000fe2000001ff00 */
[----:B------:R-:W-:Y:S01]  /*0fa0*/  IMNMX R197, R0, R2, PT ;  /* 0x0000000200c57217 */ /* 0x000fe20003800200 */
[----:B------:R-:W-:Y:S01]  /*0fb0*/  IMAD.MOV.U32 R126, RZ, RZ, RZ ;  /* 0x000000ffff7e7224 */ /* 0x000fe200078e00ff */
[----:B------:R-:W-:Y:S01]  /*0fc0*/  PRMT R0, RZ, 0x7610, R0 ;  /* 0x00007610ff007816 */ /* 0x000fe20000000000 */
[----:B------:R-:W-:Y:S01]  /*0fd0*/  CS2R R124, SRZ ;  /* 0x00000000007c7805 */ /* 0x000fe2000001ff00 */
[----:B------:R-:W-:Y:S01]  /*0fe0*/  ISETP.GE.AND P0, PT, R197, 0x1, PT ;  /* 0x00000001c500780c */ /* 0x000fe20003f06270 */
[----:B------:R-:W-:Y:S01]  /*0ff0*/  CS2R R122, SRZ ;  /* 0x00000000007a7805 */ /* 0x000fe2000001ff00 */
[----:B------:R-:W-:Y:S01]  /*1000*/  MOV R37, RZ ;  /* 0x000000ff00257202 */ /* 0x000fe20000000f00 */
[----:B------:R-:W-:Y:S01]  /*1010*/  CS2R R120, SRZ ;  /* 0x0000000000787805 */ /* 0x000fe2000001ff00 */
[----:B------:R-:W-:Y:S01]  /*1020*/  MOV R41, RZ ;  /* 0x000000ff00297202 */ /* 0x000fe20000000f00 */
[----:B------:R-:W-:Y:S01]  /*1030*/  IMAD.MOV.U32 R118, RZ, RZ, RZ ;  /* 0x000000ffff767224 */ /* 0x000fe200078e00ff */
[----:B------:R-:W-:Y:S01]  /*1040*/  CS2R R116, SRZ ;  /* 0x0000000000747805 */ /* 0x000fe2000001ff00 */
[----:B------:R-:W-:Y:S01]  /*1050*/  CS2R R114, SRZ ;  /* 0x0000000000727805 */ /* 0x000fe2000001ff00 */
[----:B------:R-:W-:Y:S01]  /*1060*/  CS2R R112, SRZ ;  /* 0x0000000000707805 */ /* 0x000fe2000001ff00 */
[----:B------:R-:W-:Y:S01]  /*1070*/  MOV R45, RZ ;  /* 0x000000ff002d7202 */ /* 0x000fe20000000f00 */
[----:B------:R-:W-:Y:S01]  /*1080*/  IMAD.MOV.U32 R110, RZ, RZ, RZ ;  /* 0x000000ffff6e7224 */ /* 0x000fe200078e00ff */
[----:B------:R-:W-:Y:S01]  /*1090*/  CS2R R108, SRZ ;  /* 0x00000000006c7805 */ /* 0x000fe2000001ff00 */
[----:B------:R-:W-:Y:S01]  /*10a0*/  CS2R R106, SRZ ;  /* 0x00000000006a7805 */ /* 0x000fe2000001ff00 */
[----:B------:R-:W-:Y:S01]  /*10b0*/  CS2R R104, SRZ ;  /* 0x0000000000687805 */ /* 0x000fe2000001ff00 */
[----:B------:R-:W-:Y:S01]  /*10c0*/  MOV R49, RZ ;  /* 0x000000ff00317202 */ /* 0x000fe20000000f00 */
[----:B------:R-:W-:Y:S05]  /*10d0*/  @!P0 BRA `(.L_x_1221) ;  /* 0x0000b91000008947 */ /* 0x000fea0003800000 */
[----:B--2---:R-:W-:-:S04]  /*10e0*/  ISETP.NE.U32.AND P1, PT, RZ, c[0x0][0x340], PT ;  /* 0x0000d000ff007a0c */ /* 0x004fc80003f25070 */
        /* <DEDUP_REMOVED lines=38> */
.L_x_1299:
[----:B------:R-:W-:Y:S05]  /*1350*/  BRA.DIV ~URZ, `(.L_x_1223) ;  /* 0x0000d5b27f007947 */ /* 0x000fea000b800000 */
[----:B------:R3:W4:Y:S02]  /*1360*/  SHFL.IDX PT, R0, R11, RZ, 0x181f ;  /* 0x00181fff0b007589 */ /* 0x00072400000e0000 */
.L_x_1300:
[----:B---3--:R-:W3:Y:S01]  /*1370*/  LDL R2, [R1+0x4] ;  /* 0x0000040001027983 */ /* 0x008ee20000100800 */
[----:B------:R-:W-:Y:S01]  /*1380*/  MOV R13, c[0x0][0x2c4] ;  /* 0x0000b100000d7a02 */ /* 0x000fe20000000f00 */
[----:B------:R-:W-:Y:S04]  /*1390*/  BSSY B0, `(.L_x_1224) ;  /* 0x0000014000007945 */ /* 0x000fe80003800000 */
[----:B------:R-:W-:Y:S01]  /*13a0*/  IMAD R13, R13, c[0x0][0x168], RZ ;  /* 0x00005a000d0d7a24 */ /* 0x000fe200078e02ff */
[----:B---3--:R-:W-:-:S04]  /*13b0*/  IADD3 R10, R250, R2, RZ ;  /* 0x00000002fa0a7210 */ /* 0x008fc80007ffe0ff */
        /* <DEDUP_REMOVED lines=17> */
.L_x_1225:
[----:B------:R-:W-:Y:S05]  /*14d0*/  BSYNC B0 ;  /* 0x0000000000007941 */ /* 0x000fea0003800000 */
.L_x_1224:
[----:B------:R-:W-:Y:S05]  /*14e0*/  BRA.DIV ~URZ, `(.L_x_1226) ;  /* 0x0000d4927f007947 */ /* 0x000fea000b800000 */
[----:B--2---:R2:W3:Y:S04]  /*14f0*/  SHFL.IDX PT, R8, R9, 0x1, 0x181f ;  /* 0x00381f0009087f89 */ /* 0x0044e800000e0000 */
[----:B----4-:R2:W4:Y:S02]  /*1500*/  SHFL.IDX PT, R0, R11, 0x1, 0x181f ;  /* 0x00381f000b007f89 */ /* 0x01052400000e0000 */
.L_x_1301:
        /* <DEDUP_REMOVED lines=10> */
[-C--:B---3--:R-:W-:Y:S02]  /*15b0*/  LEA.HI.X R7, R200, R8.reuse, R17, 0x1, P2 ;  /* 0x00000008c8077211 */ /* 0x088fe400010f0c11 */
        /* <DEDUP_REMOVED lines=8> */
.L_x_1228:
[----:B------:R-:W-:Y:S05]  /*1640*/  BSYNC B0 ;  /* 0x0000000000007941 */ /* 0x000fea0003800000 */
.L_x_1227:
[----:B------:R-:W-:Y:S05]  /*1650*/  BRA.DIV ~URZ, `(.L_x_1229) ;  /* 0x0000d3f27f007947 */ /* 0x000fea000b800000 */
[----:B---3--:R3:W1:Y:S02]  /*1660*/  SHFL.IDX PT, R8, R9, 0x2, 0x181f ;  /* 0x00581f0009087f89 */ /* 0x00866400000e0000 */
.L_x_1302:
[----:B------:R-:W-:Y:S05]  /*1670*/  BRA.DIV ~URZ, `(.L_x_1230) ;  /* 0x0000d4427f007947 */ /* 0x000fea000b800000 */
[----:B----4-:R4:W2:Y:S02]  /*1680*/  SHFL.IDX PT, R0, R11, 0x2, 0x181f ;  /* 0x00581f000b007f89 */ /* 0x0108a400000e0000 */
.L_x_1303:
[----:B------:R-:W-:Y:S01]  /*1690*/  IADD3 R2, R10, 0x40, RZ ;  /* 0x000000400a027810 */ /* 0x000fe20007ffe0ff */
[----:B------:R-:W-:Y:S03]  /*16a0*/  BSSY B0, `(.L_x_1231) ;  /* 0x0000012000007945 */ /* 0x000fe60003800000 */
[----:B------:R-:W-:-:S13]  /*16b0*/  ISETP.GE.AND P0, PT, R2, R13, PT ;  /* 0x0000000d0200720c */ /* 0x000fda0003f06270 */
[----:B------:R-:W-:Y:S05]  /*16c0*/  @P0 BRA `(.L_x_1232) ;  /* 0x000000f000000947 */ /* 0x000fea0003800000 */
[-C--:B--2---:R-:W-:Y:S02]  /*16d0*/  LEA R6, P2, R200, R0.reuse, 0x1 ;  /* 0x00000000c8067211 */ /* 0x084fe400078408ff */
        /* <DEDUP_REMOVED lines=14> */
.L_x_1232:
[----:B------:R-:W-:Y:S05]  /*17c0*/  BSYNC B0 ;  /* 0x0000000000007941 */ /* 0x000fea0003800000 */
.L_x_1231:
[----:B------:R-:W-:Y:S05]  /*17d0*/  BRA.DIV ~URZ, `(.L_x_1233) ;  /* 0x0000d3527f007947 */ /* 0x000fea000b800000 */
[----:B-1----:R1:W3:Y:S04]  /*17e0*/  SHFL.IDX PT, R8, R9, 0x3, 0x181f ;  /* 0x00781f0009087f89 */ /* 0x0022e800000e0000 */
[----:B--2---:R1:W2:Y:S02]  /*17f0*/  SHFL.IDX PT, R0, R11, 0x3, 0x181f ;  /* 0x00781f000b007f89 */ /* 0x0042a400000e0000 */
.L_x_1304:
[----:B------:R-:W-:Y:S01]  /*1800*/  IADD3 R2, R10, 0x60, RZ ;  /* 0x000000600a027810 */ /* 0x000fe20007ffe0ff */
[----:B-----5:R-:W-:Y:S01]  /*1810*/  IMAD.WIDE.U32 R224, R12, c[0x0][0x2b0], RZ ;  /* 0x0000ac000ce07a25 */ /* 0x020fe200078e00ff */
[----:B------:R-:W-:-:S02]  /*1820*/  SHF.R.S32.HI R18, RZ, 0x1f, R200 ;  /* 0x0000001fff127819 */ /* 0x000fc400000114c8 */
[----:B------:R-:W-:Y:S02]  /*1830*/  ISETP.GE.AND P2, PT, R2, R13, PT ;  /* 0x0000000d0200720c */ /* 0x000fe40003f46270 */
[----:B------:R-:W-:Y:S02]  /*1840*/  SHF.R.S32.HI R16, RZ, 0x1f, R213 ;  /* 0x0000001fff107819 */ /* 0x000fe400000114d5 */
[----:B------:R-:W-:-:S09]  /*1850*/  SHF.R.S32.HI R20, RZ, 0x1f, R214 ;  /* 0x0000001fff147819 */ /* 0x000fd200000114d6 */
[CC--:B--2---:R-:W-:Y:S02]  /*1860*/  @!P2 LEA R6, P0, R200.reuse, R0.reuse, 0x1 ;  /* 0x00000000c806a211 */ /* 0x0c4fe400078008ff */
[C---:B------:R-:W-:Y:S02]  /*1870*/  @!P2 LEA R4, P1, R213.reuse, R0, 0x1 ;  /* 0x00000000d504a211 */ /* 0x040fe400078208ff */
[----:B---3--:R-:W-:Y:S02]  /*1880*/  @!P2 LEA.HI.X R7, R200, R8, R18, 0x1, P0 ;  /* 0x00000008c807a211 */ /* 0x008fe400000f0c12 */
        /* <DEDUP_REMOVED lines=18> */
[----:B--2---:R-:W-:Y:S01]  /*19b0*/  IMAD R2, R197, 0x40, R219 ;  /* 0x00000040c5027824 */ /* 0x004fe200078e02db */
[----:B------:R-:W-:Y:S01]  /*19c0*/  ISETP.NE.AND P3, PT, R0, 0x1, PT ;  /* 0x000000010000780c */ /* 0x000fe20003f65270 */
[----:B------:R-:W-:Y:S02]  /*19d0*/  IMAD R15, R15, c[0x0][0x1d0], RZ ;  /* 0x000074000f0f7a24 */ /* 0x000fe400078e02ff */
[----:B------:R-:W-:Y:S01]  /*19e0*/  IMAD.MOV.U32 R198, RZ, RZ, RZ ;  /* 0x000000ffffc67224 */ /* 0x000fe200078e00ff */
[----:B------:R-:W-:-:S04]  /*19f0*/  IADD3 R2, R2, -0x40, RZ ;  /* 0xffffffc002027810 */ /* 0x000fc80007ffe0ff */
[C---:B------:R-:W-:Y:S01]  /*1a00*/  ISETP.GE.AND P1, PT, R2.reuse, R15, PT ;  /* 0x0000000f0200720c */ /* 0x040fe20003f26270 */
[----:B------:R-:W-:-:S03]  /*1a10*/  IMAD.IADD R2, R2, 0x1, R228 ;  /* 0x0000000102027824 */ /* 0x000fc600078e02e4 */
[----:B------:R-:W-:Y:S01]  /*1a20*/  ISETP.GT.OR P1, PT, R219, 0x3f, P1 ;  /* 0x0000003fdb00780c */ /* 0x000fe20000f24670 */
[----:B------:R-:W-:-:S04]  /*1a30*/  @P3 IMAD.HI.U32 R3, R2, c[0x0][0x2bc], RZ ;  /* 0x0000af0002033a27 */ /* 0x000fc800078e00ff */
[----:B------:R-:W-:Y:S01]  /*1a40*/  IMAD.MOV.U32 R0, RZ, RZ, R2 ;  /* 0x000000ffff007224 */ /* 0x000fe200078e0002 */
[----:B------:R-:W-:-:S07]  /*1a50*/  @P3 SHF.R.U32.HI R0, RZ, c[0x0][0x2c0], R3 ;  /* 0x0000b000ff003a19 */ /* 0x000fce0000011603 */
[----:B------:R-:W-:-:S04]  /*1a60*/  @!P1 IADD3 R3, P0, R0, R224, RZ ;  /* 0x000000e000039210 */ /* 0x000fc80007f1e0ff */
[----:B------:R-:W-:Y:S02]  /*1a70*/  @!P1 LEA.HI.X.SX32 R5, R0, R230, 0x1, P0 ;  /* 0x000000e600059211 */ /* 0x000fe400000f0eff */
[----:B------:R-:W-:-:S04]  /*1a80*/  @!P1 LEA R4, P0, R3, c[0x0][0x2a0], 0x2 ;  /* 0x0000a80003049a11 */ /* 0x000fc800078010ff */
[----:B------:R-:W-:-:S05]  /*1a90*/  @!P1 LEA.HI.X R5, R3, c[0x0][0x2a4], R5, 0x2, P0 ;  /* 0x0000a90003059a11 */ /* 0x000fca00000f1405 */
[----:B------:R2:W3:Y:S01]  /*1aa0*/  @!P1 LDG.E R198, [R4.64] ;  /* 0x0000000604c69981 */ /* 0x0004e2000c1e1900 */
[----:B------:R-:W-:Y:S01]  /*1ab0*/  IMAD.MOV R0, RZ, RZ, -R0 ;  /* 0x000000ffff007224 */ /* 0x000fe200078e0a00 */
[----:B------:R-:W-:Y:S01]  /*1ac0*/  BSSY B0, `(.L_x_1234) ;  /* 0x00000b2000007945 */ /* 0x000fe20003800000 */
[----:B------:R-:W-:-:S04]  /*1ad0*/  IMAD.WIDE.U32 R222, R252, c[0x0][0x1e8], RZ ;  /* 0x00007a00fcde7a25 */ /* 0x000fc800078e00ff */
[----:B------:R-:W-:Y:S02]  /*1ae0*/  IMAD R199, R0, c[0x0][0x2b8], R2 ;  /* 0x0000ae0000c77a24 */ /* 0x000fe400078e0202 */
[----:B------:R-:W-:-:S03]  /*1af0*/  IMAD.WIDE.U32 R226, R252, c[0x0][0x210], RZ ;  /* 0x00008400fce27a25 */ /* 0x000fc600078e00ff */
[----:B------:R-:W-:Y:S01]  /*1b00*/  SHF.R.S32.HI R6, RZ, 0x1f, R199 ;  /* 0x0000001fff067819 */ /* 0x000fe200000114c7 */
[----:B------:R-:W-:-:S04]  /*1b10*/  IMAD.WIDE.U32 R2, R199, c[0x0][0x1e0], RZ ;  /* 0x00007800c7027a25 */ /* 0x000fc800078e00ff */
[----:B------:R-:W-:Y:S02]  /*1b20*/  IMAD R0, R6, c[0x0][0x1e0], RZ ;  /* 0x0000780006007a24 */ /* 0x000fe400078e02ff */
[----:B------:R-:W-:Y:S02]  /*1b30*/  IMAD.SHL.U32 R17, R200, 0x2, RZ ;  /* 0x00000002c8117824 */ /* 0x000fe400078e00ff */
[----:B------:R-:W-:Y:S02]  /*1b40*/  IMAD R0, R199, c[0x0][0x1e4], R0 ;  /* 0x00007900c7007a24 */ /* 0x000fe400078e0200 */
[----:B------:R-:W-:Y:S02]  /*1b50*/  IMAD.SHL.U32 R19, R214, 0x2, RZ ;  /* 0x00000002d6137824 */ /* 0x000fe400078e00ff */
[----:B------:R-:W-:Y:S01]  /*1b60*/  IMAD.IADD R3, R3, 0x1, R0 ;  /* 0x0000000103037824 */ /* 0x000fe200078e0200 */
[----:B--2---:R-:W-:Y:S01]  /*1b70*/  LEA R5, R197, 0xffffffc0, 0x6 ;  /* 0xffffffc0c5057811 */ /* 0x004fe200078e30ff */
[----:B------:R-:W-:-:S04]  /*1b80*/  IMAD R0, R14, c[0x0][0x1e8], RZ ;  /* 0x00007a000e007a24 */ /* 0x000fc800078e02ff */
[----:B------:R-:W-:Y:S02]  /*1b90*/  IMAD R0, R252, c[0x0][0x1ec], R0 ;  /* 0x00007b00fc007a24 */ /* 0x000fe400078e0200 */
[----:B------:R-:W-:Y:S02]  /*1ba0*/  IMAD.IADD R104, R15, 0x1, -R5 ;  /* 0x000000010f687824 */ /* 0x000fe400078e0a05 */
[----:B------:R-:W-:Y:S02]  /*1bb0*/  IMAD.IADD R229, R223, 0x1, R0 ;  /* 0x00000001dfe57824 */ /* 0x000fe400078e0200 */
[----:B------:R-:W-:-:S05]  /*1bc0*/  IMAD.IADD R13, R104, 0x1, -R250 ;  /* 0x00000001680d7824 */ /* 0x000fca00078e0afa */
[----:B------:R-:W-:-:S13]  /*1bd0*/  ISETP.GE.AND P6, PT, R13, 0x1, PT ;  /* 0x000000010d00780c */ /* 0x000fda0003fc6270 */
[----:B------:R-:W-:Y:S02]  /*1be0*/  @P6 ISETP.GE.AND P1, PT, R200, c[0x0][0x1d4], PT ;  /* 0x00007500c8006a0c */ /* 0x000fe40003f26270 */
[----:B------:R-:W-:Y:S02]  /*1bf0*/  @P6 ISETP.GE.AND P5, PT, R213, c[0x0][0x1d4], PT ;  /* 0x00007500d5006a0c */ /* 0x000fe40003fa6270 */
[----:B------:R-:W-:Y:S02]  /*1c00*/  @P6 ISETP.GE.AND P2, PT, R214, c[0x0][0x1d4], PT ;  /* 0x00007500d6006a0c */ /* 0x000fe40003f46270 */
[----:B-1-34-:R-:W-:Y:S01]  /*1c10*/  SHF.R.S32.HI R11, RZ, 0x1f, R198 ;  /* 0x0000001fff0b7819 */ /* 0x01afe200000114c6 */
[----:B------:R-:W-:-:S04]  /*1c20*/  IMAD.WIDE.U32 R2, R198, c[0x0][0x1f0], R2 ;  /* 0x00007c00c6027a25 */ /* 0x000fc800078e0002 */
[C---:B------:R-:W-:Y:S01]  /*1c30*/  IMAD R4, R11.reuse, c[0x0][0x1f0], RZ ;  /* 0x00007c000b047a24 */ /* 0x040fe200078e02ff */
[----:B------:R-:W-:Y:S01]  /*1c40*/  IADD3 R0, P0, R2, R222, RZ ;  /* 0x000000de02007210 */ /* 0x000fe20007f1e0ff */
[----:B------:R-:W-:Y:S02]  /*1c50*/  IMAD R11, R11, c[0x0][0x218], RZ ;  /* 0x000086000b0b7a24 */ /* 0x000fe400078e02ff */
[C---:B------:R-:W-:Y:S02]  /*1c60*/  IMAD R4, R198.reuse, c[0x0][0x1f4], R4 ;  /* 0x00007d00c6047a24 */ /* 0x040fe400078e0204 */
[----:B------:R-:W-:-:S03]  /*1c70*/  IMAD R11, R198, c[0x0][0x21c], R11 ;  /* 0x00008700c60b7a24 */ /* 0x000fc600078e020b */
[----:B------:R-:W-:Y:S01]  /*1c80*/  IADD3.X R2, R229, R3, R4, P0, !PT ;  /* 0x00000003e5027210 */ /* 0x000fe200007fe404 */
[----:B------:R-:W-:Y:S01]  /*1c90*/  IMAD R4, R6, c[0x0][0x208], RZ ;  /* 0x0000820006047a24 */ /* 0x000fe200078e02ff */
[----:B------:R-:W-:Y:S01]  /*1ca0*/  LEA R9, P0, R0, c[0x0][0x1c8], 0x1 ;  /* 0x0000720000097a11 */ /* 0x000fe200078008ff */
[----:B------:R-:W-:Y:S01]  /*1cb0*/  IMAD R6, R14, c[0x0][0x210], RZ ;  /* 0x000084000e067a24 */ /* 0x000fe200078e02ff */
[----:B------:R-:W-:Y:S01]  /*1cc0*/  SHF.L.U64.HI R14, R200, 0x1, R18 ;  /* 0x00000001c80e7819 */ /* 0x000fe20000010212 */
[C---:B------:R-:W-:Y:S01]  /*1cd0*/  IMAD R5, R199.reuse, c[0x0][0x20c], R4 ;  /* 0x00008300c7057a24 */ /* 0x040fe200078e0204 */
[----:B------:R-:W-:Y:S01]  /*1ce0*/  LEA.HI.X R10, R0, c[0x0][0x1cc], R2, 0x1, P0 ;  /* 0x00007300000a7a11 */ /* 0x000fe200000f0c02 */
[----:B------:R-:W-:Y:S01]  /*1cf0*/  IMAD.WIDE.U32 R2, R199, c[0x0][0x208], RZ ;  /* 0x00008200c7027a25 */ /* 0x000fe200078e00ff */
[----:B------:R-:W1:Y:S03]  /*1d00*/  SHFL.IDX PT, R0, R9, RZ, 0x181f ;  /* 0x00181fff09007589 */ /* 0x000e6600000e0000 */
[----:B------:R-:W-:Y:S01]  /*1d10*/  IMAD.IADD R3, R3, 0x1, R5 ;  /* 0x0000000103037824 */ /* 0x000fe200078e0205 */
[----:B------:R-:W2:Y:S01]  /*1d20*/  SHFL.IDX PT, R8, R10, RZ, 0x181f ;  /* 0x00181fff0a087589 */ /* 0x000ea200000e0000 */
[----:B------:R-:W-:-:S02]  /*1d30*/  IMAD R6, R252, c[0x0][0x214], R6 ;  /* 0x00008500fc067a24 */ /* 0x000fc400078e0206 */
[----:B------:R-:W-:Y:S01]  /*1d40*/  IMAD.WIDE.U32 R2, R198, c[0x0][0x218], R2 ;  /* 0x00008600c6027a25 */ /* 0x000fe200078e0002 */
[----:B------:R-:W3:Y:S03]  /*1d50*/  SHFL.IDX PT, R9, R9, 0x1, 0x181f ;  /* 0x00381f0009097f89 */ /* 0x000ee600000e0000 */
[----:B------:R-:W-:Y:S01]  /*1d60*/  IMAD.IADD R231, R227, 0x1, R6 ;  /* 0x00000001e3e77824 */ /* 0x000fe200078e0206 */
[----:B------:R-:W4:Y:S01]  /*1d70*/  SHFL.IDX PT, R10, R10, 0x1, 0x181f ;  /* 0x00381f000a0a7f89 */ /* 0x000f2200000e0000 */
[----:B-1----:R-:W-:-:S04]  /*1d80*/  @P6 LEA R4, P0, R200, R0, 0x1 ;  /* 0x00000000c8046211 */ /* 0x002fc800078008ff */
[----:B--2---:R-:W-:Y:S02]  /*1d90*/  @P6 LEA.HI.X R5, R200, R8, R18, 0x1, P0 ;  /* 0x00000008c8056211 */ /* 0x004fe400000f0c12 */
[----:B------:R-:W-:-:S03]  /*1da0*/  @P6 LEA R6, P0, R213, R0, 0x1 ;  /* 0x00000000d5066211 */ /* 0x000fc600078008ff */
[----:B------:R1:W-:Y:S01]  /*1db0*/  @P6 LDGSTS.E.BYPASS.LTC128B.128 [R221+0xc100], [R4.64], !P1 ;  /* 0x0c10000004dd6fae */ /* 0x0003e2000c901d46 */
[----:B------:R-:W-:-:S05]  /*1dc0*/  @P6 LEA.HI.X R7, R213, R8, R16, 0x1, P0 ;  /* 0x00000008d5076211 */ /* 0x000fca00000f0c10 */
[----:B------:R3:W-:Y:S01]  /*1dd0*/  @P6 LDGSTS.E.BYPASS.LTC128B.128 [R221+0xe100], [R6.64], !P5 ;  /* 0x0e10000006dd6fae */ /* 0x0007e2000e901d46 */
[----:B-1----:R-:W-:Y:S02]  /*1de0*/  @P6 LEA R4, P1, R214, R0, 0x1 ;  /* 0x00000000d6046211 */ /* 0x002fe400078208ff */
[----:B------:R-:W-:Y:S02]  /*1df0*/  IADD3 R0, P0, R2, R226, RZ ;  /* 0x000000e202007210 */ /* 0x000fe40007f1e0ff */
[----:B------:R-:W-:Y:S02]  /*1e00*/  @P6 LEA.HI.X R5, R214, R8, R20, 0x1, P1 ;  /* 0x00000008d6056211 */ /* 0x000fe400008f0c14 */
[----:B------:R-:W-:Y:S02]  /*1e10*/  ISETP.GE.AND P1, PT, R13, 0x21, PT ;  /* 0x000000210d00780c */ /* 0x000fe40003f26270 */
[----:B------:R-:W-:Y:S01]  /*1e20*/  IADD3.X R2, R231, R3, R11, P0, !PT ;  /* 0x00000003e7027210 */ /* 0x000fe200007fe40b */
[----:B------:R1:W-:Y:S01]  /*1e30*/  @P6 LDGSTS.E.BYPASS.LTC128B.128 [R221+0x10100], [R4.64], !P2 ;  /* 0x1010000004dd6fae */ /* 0x0003e2000d101d46 */
[----:B------:R-:W-:-:S04]  /*1e40*/  LEA R12, P0, R0, c[0x0][0x1f8], 0x1 ;  /* 0x00007e00000c7a11 */ /* 0x000fc800078008ff */
[----:B------:R-:W-:Y:S01]  /*1e50*/  LEA.HI.X R15, R0, c[0x0][0x1fc], R2, 0x1, P0 ;  /* 0x00007f00000f7a11 */ /* 0x000fe200000f0c02 */
[----:B------:R-:W2:Y:S04]  /*1e60*/  SHFL.IDX PT, R8, R12, RZ, 0x181f ;  /* 0x00181fff0c087589 */ /* 0x000ea800000e0000 */
[C---:B---3--:R-:W-:Y:S01]  /*1e70*/  @P1 LEA R6, P0, R200.reuse, R9, 0x1 ;  /* 0x00000009c8061211 */ /* 0x048fe200078008ff */
[----:B------:R-:W3:Y:S01]  /*1e80*/  SHFL.IDX PT, R11, R15, RZ, 0x181f ;  /* 0x00181fff0f0b7589 */ /* 0x000ee200000e0000 */
[C---:B------:R-:W-:Y:S02]  /*1e90*/  @P1 ISETP.GE.AND P5, PT, R200.reuse, c[0x0][0x1d4], PT ;  /* 0x00007500c8001a0c */ /* 0x040fe40003fa6270 */
[C---:B------:R-:W-:Y:S01]  /*1ea0*/  @P1 ISETP.GE.AND P2, PT, R213.reuse, c[0x0][0x1d4], PT ;  /* 0x00007500d5001a0c */ /* 0x040fe20003f46270 */
[----:B------:R-:W5:Y:S01]  /*1eb0*/  SHFL.IDX PT, R0, R12, 0x1, 0x181f ;  /* 0x00381f000c007f89 */ /* 0x000f6200000e0000 */
[----:B----4-:R-:W-:Y:S01]  /*1ec0*/  @P1 LEA.HI.X R7, R200, R10, R18, 0x1, P0 ;  /* 0x0000000ac8071211 */ /* 0x010fe200000f0c12 */
[----:B------:R-:W-:Y:S01]  /*1ed0*/  IMAD.SHL.U32 R18, R213, 0x2, RZ ;  /* 0x00000002d5127824 */ /* 0x000fe200078e00ff */
[----:B------:R-:W-:-:S07]  /*1ee0*/  @P1 ISETP.GE.AND P0, PT, R214, c[0x0][0x1d4], PT ;  /* 0x00007500d6001a0c */ /* 0x000fce0003f06270 */
[----:B------:R5:W-:Y:S01]  /*1ef0*/  @P1 LDGSTS.E.BYPASS.LTC128B.128 [R221+0xd100], [R6.64], !P5 ;  /* 0x0d10000006dd1fae */ /* 0x000be2000e901d46 */
[----:B------:R-:W-:Y:S02]  /*1f00*/  ISETP.GE.AND P5, PT, R200, c[0x0][0x1d4], PT ;  /* 0x00007500c8007a0c */ /* 0x000fe40003fa6270 */
[----:B-1----:R-:W-:-:S04]  /*1f10*/  @P1 LEA R4, P6, R213, R9, 0x1 ;  /* 0x00000009d5041211 */ /* 0x002fc800078c08ff */
[CCC-:B------:R-:W-:Y:S02]  /*1f20*/  @P1 LEA.HI.X R5, R213.reuse, R10.reuse, R16.reuse, 0x1, P6 ;  /* 0x0000000ad5051211 */ /* 0x1c0fe400030f0c10 */
[C---:B------:R-:W-:Y:S02]  /*1f30*/  @P1 LEA R2, P6, R214.reuse, R9, 0x1 ;  /* 0x00000009d6021211 */ /* 0x040fe400078c08ff */
[C---:B------:R-:W-:Y:S01]  /*1f40*/  SHF.L.U64.HI R16, R213.reuse, 0x1, R16 ;  /* 0x00000001d5107819 */ /* 0x040fe20000010210 */
[----:B------:R2:W-:Y:S01]  /*1f50*/  @P1 LDGSTS.E.BYPASS.LTC128B.128 [R221+0xf100], [R4.64], !P2 ;  /* 0x0f10000004dd1fae */ /* 0x0005e2000d101d46 */
[----:B------:R-:W-:Y:S02]  /*1f60*/  @P1 LEA.HI.X R3, R214, R10, R20, 0x1, P6 ;  /* 0x0000000ad6031211 */ /* 0x000fe400030f0c14 */
[----:B------:R-:W-:Y:S01]  /*1f70*/  ISETP.GE.AND P2, PT, R213, c[0x0][0x1d4], PT ;  /* 0x00007500d5007a0c */ /* 0x000fe20003f46270 */
[----:B------:R1:W4:Y:S01]  /*1f80*/  SHFL.IDX PT, R10, R15, 0x1, 0x181f ;  /* 0x00381f000f0a7f89 */ /* 0x00032200000e0000 */
[----:B------:R-:W-:-:S02]  /*1f90*/  ISETP.LT.OR P6, PT, R13, 0x1, P5 ;  /* 0x000000010d00780c */ /* 0x000fc40002fc1670 */
[C---:B------:R-:W-:Y:S01]  /*1fa0*/  ISETP.LT.OR P5, PT, R13.reuse, 0x21, P5 ;  /* 0x000000210d00780c */ /* 0x040fe20002fa1670 */
[----:B------:R4:W-:Y:S01]  /*1fb0*/  @P1 LDGSTS.E.BYPASS.LTC128B.128 [R221+0x11100], [R2.64], !P0 ;  /* 0x1110000002dd1fae */ /* 0x0009e2000c101d46 */
[C---:B------:R-:W-:Y:S02]  /*1fc0*/  ISETP.LT.OR P1, PT, R13.reuse, 0x1, P2 ;  /* 0x000000010d00780c */ /* 0x040fe40001721670 */
[----:B------:R-:W-:Y:S01]  /*1fd0*/  ISETP.LT.OR P2, PT, R13, 0x21, P2 ;  /* 0x000000210d00780c */ /* 0x000fe20001741670 */
[----:B------:R-:W0:Y:S01]  /*1fe0*/  LDGDEPBAR ;  /* 0x00000000000079af */ /* 0x000e220000000000 */
[----:B--2---:R-:W-:Y:S02]  /*1ff0*/  IADD3 R4, P0, R8, R17, RZ ;  /* 0x0000001108047210 */ /* 0x004fe40007f1e0ff */
[----:B-1----:R-:W-:-:S03]  /*2000*/  SHF.L.U64.HI R15, R214, 0x1, R20 ;  /* 0x00000001d60f7819 */ /* 0x002fc60000010214 */
[----:B---3--:R-:W-:Y:S01]  /*2010*/  IMAD.X R5, R11, 0x1, R14, P0 ;  /* 0x000000010b057824 */ /* 0x008fe200000e060e */
[----:B----4-:R-:W-:-:S04]  /*2020*/  IADD3 R2, P0, R8, R18, RZ ;  /* 0x0000001208027210 */ /* 0x010fc80007f1e0ff */
[----:B------:R1:W-:Y:S01]  /*2030*/  LDGSTS.E.BYPASS.LTC128B.128 [R221+0x100], [R4.64], !P6 ;  /* 0x0010000004dd7fae */ /* 0x0003e2000f101d46 */
[----:B------:R-:W-:Y:S01]  /*2040*/  IADD3 R8, P6, R8, R19, RZ ;  /* 0x0000001308087210 */ /* 0x000fe20007fde0ff */
[----:B------:R-:W-:Y:S01]  /*2050*/  IMAD.X R3, R11, 0x1, R16, P0 ;  /* 0x000000010b037824 */ /* 0x000fe200000e0610 */
[----:B-----5:R-:W-:-:S03]  /*2060*/  IADD3 R6, P0, R0, R17, RZ ;  /* 0x0000001100067210 */ /* 0x020fc60007f1e0ff */
[----:B------:R-:W-:Y:S01]  /*2070*/  IMAD.X R9, R11, 0x1, R15, P6 ;  /* 0x000000010b097824 */ /* 0x000fe200030e060f */
[----:B------:R2:W-:Y:S01]  /*2080*/  LDGSTS.E.BYPASS.LTC128B.128 [R221+0x2100], [R2.64], !P1 ;  /* 0x0210000002dd7fae */ /* 0x0005e2000c901d46 */
[----:B------:R-:W-:Y:S01]  /*2090*/  ISETP.GE.AND P1, PT, R214, c[0x0][0x1d4], PT ;  /* 0x00007500d6007a0c */ /* 0x000fe20003f26270 */
[----:B------:R-:W-:-:S03]  /*20a0*/  IMAD.X R7, R10, 0x1, R14, P0 ;  /* 0x000000010a077824 */ /* 0x000fc600000e060e */
[C---:B------:R-:W-:Y:S02]  /*20b0*/  ISETP.LT.OR P6, PT, R13.reuse, 0x1, P1 ;  /* 0x000000010d00780c */ /* 0x040fe40000fc1670 */
[----:B------:R-:W-:-:S11]  /*20c0*/  ISETP.LT.OR P1, PT, R13, 0x21, P1 ;  /* 0x000000210d00780c */ /* 0x000fd60000f21670 */
[----:B------:R3:W-:Y:S01]  /*20d0*/  LDGSTS.E.BYPASS.LTC128B.128 [R221+0x4100], [R8.64], !P6 ;  /* 0x0410000008dd7fae */ /* 0x0007e2000f101d46 */
[----:B-1----:R-:W-:-:S03]  /*20e0*/  IADD3 R4, P0, R0, R18, RZ ;  /* 0x0000001200047210 */ /* 0x002fc60007f1e0ff */
[----:B------:R3:W-:Y:S02]  /*20f0*/  LDGSTS.E.BYPASS.LTC128B.128 [R221+0x1100], [R6.64], !P5 ;  /* 0x0110000006dd7fae */ /* 0x0007e4000e901d46 */
[----:B------:R-:W-:Y:S01]  /*2100*/  IMAD.X R5, R10, 0x1, R16, P0 ;  /* 0x000000010a057824 */ /* 0x000fe200000e0610 */
[----:B--2---:R-:W-:-:S04]  /*2110*/  IADD3 R2, P0, R0, R19, RZ ;  /* 0x0000001300027210 */ /* 0x004fc80007f1e0ff */
[----:B------:R3:W-:Y:S01]  /*2120*/  LDGSTS.E.BYPASS.LTC128B.128 [R221+0x3100], [R4.64], !P2 ;  /* 0x0310000004dd7fae */ /* 0x0007e2000d101d46 */
[----:B------:R-:W-:Y:S01]  /*2130*/  ISETP.GT.AND P2, PT, R219, 0x3f, PT ;  /* 0x0000003fdb00780c */ /* 0x000fe20003f44270 */
[----:B------:R-:W-:-:S05]  /*2140*/  IMAD.X R3, R10, 0x1, R15, P0 ;  /* 0x000000010a037824 */ /* 0x000fca00000e060f */
[----:B------:R3:W-:Y:S01]  /*2150*/  LDGSTS.E.BYPASS.LTC128B.128 [R221+0x5100], [R2.64], !P1 ;  /* 0x0510000002dd7fae */ /* 0x0007e2000c901d46 */
[----:B------:R-:W-:-:S03]  /*2160*/  ISETP.GE.AND P1, PT, R197, 0x2, PT ;  /* 0x00000002c500780c */ /* 0x000fc60003f26270 */
[----:B------:R-:W0:Y:S10]  /*2170*/  LDGDEPBAR ;  /* 0x00000000000079af */ /* 0x000e340000000000 */
[----:B------:R-:W-:Y:S05]  /*2180*/  @!P1 BRA `(.L_x_1235) ;  /* 0x0000045000009947 */ /* 0x000fea0003800000 */
[----:B---3--:R-:W-:Y:S01]  /*2190*/  IMAD R2, R197, 0x40, R228 ;  /* 0x00000040c5027824 */ /* 0x008fe200078e02e4 */
[----:B------:R-:W-:-:S04]  /*21a0*/  MOV R198, RZ ;  /* 0x000000ff00c67202 */ /* 0x000fc80000000f00 */
        /* <DEDUP_REMOVED lines=26> */
.L_x_1305:
[----:B------:R-:W-:Y:S05]  /*2350*/  BRA.DIV ~URZ, `(.L_x_1237) ;  /* 0x0000c9127f007947 */ /* 0x000fea000b800000 */
[----:B------:R-:W3:Y:S01]  /*2360*/  SHFL.IDX PT, R0, R12, RZ, 0x181f ;  /* 0x00181fff0c007589 */ /* 0x000ee200000e0000 */
[----:B------:R-:W-:-:S04]  /*2370*/  ISETP.GE.AND P6, PT, R200, c[0x0][0x1d4], PT ;  /* 0x00007500c8007a0c */ /* 0x000fc80003fc6270 */
[----:B------:R-:W-:Y:S02]  /*2380*/  SEL R11, RZ, 0x10, P6 ;  /* 0x00000010ff0b7807 */ /* 0x000fe40003000000 */
[C---:B---3--:R-:W-:Y:S02]  /*2390*/  IADD3 R6, P0, R0.reuse, R17, RZ ;  /* 0x0000001100067210 */ /* 0x048fe40007f1e0ff */
[----:B------:R-:W-:-:S03]  /*23a0*/  IADD3 R4, P5, R0, R18, RZ ;  /* 0x0000001200047210 */ /* 0x000fc60007fbe0ff */
[----:B--2---:R-:W-:Y:S01]  /*23b0*/  IMAD.X R7, R8, 0x1, R14, P0 ;  /* 0x0000000108077824 */ /* 0x004fe200000e060e */
[----:B------:R-:W-:Y:S01]  /*23c0*/  IADD3 R2, P0, R0, R19, RZ ;  /* 0x0000001300027210 */ /* 0x000fe20007f1e0ff */
[C---:B------:R-:W-:Y:S01]  /*23d0*/  IMAD.X R5, R8.reuse, 0x1, R16, P5 ;  /* 0x0000000108057824 */ /* 0x040fe200028e0610 */
[----:B------:R-:W-:Y:S01]  /*23e0*/  ISETP.GE.AND P5, PT, R213, c[0x0][0x1d4], PT ;  /* 0x00007500d5007a0c */ /* 0x000fe20003fa6270 */
[----:B------:R-:W2:Y:S02]  /*23f0*/  SHFL.IDX PT, R0, R12, 0x1, 0x181f ;  /* 0x00381f000c007f89 */ /* 0x000ea400000e0000 */
[----:B------:R-:W-:Y:S01]  /*2400*/  IMAD.X R3, R8, 0x1, R15, P0 ;  /* 0x0000000108037824 */ /* 0x000fe200000e060f */
[----:B------:R-:W-:Y:S01]  /*2410*/  ISETP.GE.AND P0, PT, R214, c[0x0][0x1d4], PT ;  /* 0x00007500d6007a0c */ /* 0x000fe20003f06270 */
[----:B------:R-:W-:Y:S01]  /*2420*/  @!PT LDS RZ, [RZ] ;  /* 0x00000000fffff984 */ /* 0x000fe20000000800 */
[----:B------:R3:W-:Y:S01]  /*2430*/  LDGSTS.E.BYPASS.LTC128B.128 [R221+0x12100], [R6.64], !P6 ;  /* 0x1210000006dd7fae */ /* 0x0007e2000f101d46 */
[----:B------:R-:W-:-:S03]  /*2440*/  SEL R10, RZ, 0x10, P5 ;  /* 0x00000010ff0a7807 */ /* 0x000fc60002800000 */
[----:B------:R4:W1:Y:S04]  /*2450*/  SHFL.IDX PT, R8, R9, 0x1, 0x181f ;  /* 0x00381f0009087f89 */ /* 0x00086800000e0000 */
[----:B------:R3:W-:Y:S04]  /*2460*/  LDGSTS.E.BYPASS.LTC128B.128 [R221+0x14100], [R4.64], !P5 ;  /* 0x1410000004dd7fae */ /* 0x0007e8000e901d46 */
[----:B------:R3:W-:Y:S01]  /*2470*/  LDGSTS.E.BYPASS.LTC128B.128 [R221+0x16100], [R2.64], !P0 ;  /* 0x1610000002dd7fae */ /* 0x0007e2000c101d46 */
[----:B-1--4-:R-:W-:-:S03]  /*2480*/  SEL R9, RZ, 0x10, P0 ;  /* 0x00000010ff097807 */ /* 0x012fc60000000000 */
.L_x_1306:
[----:B--23--:R-:W-:Y:S02]  /*2490*/  IADD3 R6, -R11, 0x10, RZ ;  /* 0x000000100b067810 */ /* 0x00cfe40007ffe1ff */
[----:B------:R-:W-:-:S02]  /*24a0*/  IADD3 R4, -R10, 0x10, RZ ;  /* 0x000000100a047810 */ /* 0x000fc40007ffe1ff */
[----:B------:R-:W-:Y:S02]  /*24b0*/  LOP3.LUT R6, R6, 0xf, RZ, 0xc0, !PT ;  /* 0x0000000f06067812 */ /* 0x000fe400078ec0ff */
[----:B------:R-:W-:Y:S02]  /*24c0*/  LOP3.LUT R4, R4, 0xf, RZ, 0xc0, !PT ;  /* 0x0000000f04047812 */ /* 0x000fe400078ec0ff */
[----:B------:R-:W-:Y:S02]  /*24d0*/  IADD3 R6, P5, P0, R6, R0, R17 ;  /* 0x0000000006067210 */ /* 0x000fe400078be011 */
[----:B------:R-:W-:Y:S02]  /*24e0*/  IADD3 R2, -R9, 0x10, RZ ;  /* 0x0000001009027810 */ /* 0x000fe40007ffe1ff */
[----:B------:R-:W-:Y:S02]  /*24f0*/  IADD3.X R7, RZ, R8, R14, P5, P0 ;  /* 0x00000008ff077210 */ /* 0x000fe40002fe040e */
[----:B------:R-:W-:-:S02]  /*2500*/  IADD3 R4, P5, P0, R4, R0, R18 ;  /* 0x0000000004047210 */ /* 0x000fc400078be012 */
[----:B------:R-:W-:Y:S02]  /*2510*/  LOP3.LUT R2, R2, 0xf, RZ, 0xc0, !PT ;  /* 0x0000000f02027812 */ /* 0x000fe400078ec0ff */
[----:B------:R-:W-:Y:S02]  /*2520*/  IADD3.X R5, RZ, R8, R16, P5, P0 ;  /* 0x00000008ff057210 */ /* 0x000fe40002fe0410 */
[----:B------:R-:W-:Y:S02]  /*2530*/  IADD3 R2, P5, P0, R2, R0, R19 ;  /* 0x0000000002027210 */ /* 0x000fe400078be013 */
[----:B------:R-:W-:Y:S02]  /*2540*/  ISETP.NE.U32.AND P6, PT, R11, RZ, PT ;  /* 0x000000ff0b00720c */ /* 0x000fe40003fc5070 */
[----:B------:R-:W-:Y:S02]  /*2550*/  IADD3.X R3, RZ, R8, R15, P5, P0 ;  /* 0x00000008ff037210 */ /* 0x000fe40002fe040f */
[----:B------:R-:W-:-:S02]  /*2560*/  ISETP.NE.U32.AND P5, PT, R10, RZ, PT ;  /* 0x000000ff0a00720c */ /* 0x000fc40003fa5070 */
[----:B------:R-:W-:-:S07]  /*2570*/  ISETP.NE.U32.AND P0, PT, R9, RZ, PT ;  /* 0x000000ff0900720c */ /* 0x000fce0003f05070 */
[----:B------:R-:W-:Y:S01]  /*2580*/  @!PT LDS RZ, [RZ] ;  /* 0x00000000fffff984 */ /* 0x000fe20000000800 */
[----:B------:R-:W-:Y:S01]  /*2590*/  @!PT LDS RZ, [RZ] ;  /* 0x00000000fffff984 */ /* 0x000fe20000000800 */
[----:B------:R-:W-:Y:S01]  /*25a0*/  @!PT LDS RZ, [RZ] ;  /* 0x00000000fffff984 */ /* 0x000fe20000000800 */
[----:B------:R1:W-:Y:S04]  /*25b0*/  LDGSTS.E.BYPASS.LTC128B.128.ZFILL [R221+0x13100], [R6.64], P6 ;  /* 0x1310000006dd7fae */ /* 0x0003e8000b141d46 */
[----:B------:R1:W-:Y:S04]  /*25c0*/  LDGSTS.E.BYPASS.LTC128B.128.ZFILL [R221+0x15100], [R4.64], P5 ;  /* 0x1510000004dd7fae */ /* 0x0003e8000a941d46 */
[----:B------:R1:W-:Y:S02]  /*25d0*/  LDGSTS.E.BYPASS.LTC128B.128.ZFILL [R221+0x17100], [R2.64], P0 ;  /* 0x1710000002dd7fae */ /* 0x0003e40008141d46 */
.L_x_1235:
[----:B------:R-:W-:Y:S05]  /*25e0*/  BSYNC B0 ;  /* 0x0000000000007941 */ /* 0x000fea0003800000 */
.L_x_1234:
[----:B------:R-:W0:Y:S01]  /*25f0*/  LDGDEPBAR ;  /* 0x00000000000079af */ /* 0x000e220000000000 */
[----:B------:R-:W-:Y:S01]  /*2600*/  IMAD.MOV.U32 R192, RZ, RZ, 0x20 ;  /* 0x00000020ffc07424 */ /* 0x000fe200078e00ff */
[----:B------:R-:W-:-:S04]  /*2610*/  LOP3.LUT P0, RZ, R218, 0x2, RZ, 0xc0, !PT ;  /* 0x00000002daff7812 */ /* 0x000fc8000780c0ff */
[----:B------:R-:W-:-:S05]  /*2620*/  SEL R192, R192, 0xffffffe0, !P0 ;  /* 0xffffffe0c0c07807 */ /* 0x000fca0004000000 */
[----:B------:R-:W-:Y:S01]  /*2630*/  IMAD.IADD R28, R194, 0x1, R192 ;  /* 0x00000001c21c7824 */ /* 0x000fe200078e02c0 */
[----:B------:R-:W-:-:S04]  /*2640*/  DEPBAR.LE SB0, 0x3 ;  /* 0x000080c00000791a */ /* 0x000fc80000000000 */
[----:B------:R-:W-:-:S04]  /*2650*/  DEPBAR.LE SB0, 0x2 ;  /* 0x000080800000791a */ /* 0x000fc80000000000 */
[----:B------:R-:W-:Y:S01]  /*2660*/  WARPSYNC 0xffffffff ;  /* 0xffffffff00007948 */ /* 0x000fe20003800000 */
[----:B------:R-:W-:Y:S06]  /*2670*/  BAR.SYNC.DEFER_BLOCKING 0x0 ;  /* 0x0000000000007b1d */ /* 0x000fec0000010000 */
[----:B------:R-:W-:Y:S01]  /*2680*/  BSSY B0, `(.L_x_1238) ;  /* 0x000004e000007945 */ /* 0x000fe20003800000 */
[----:B-1-3--:R1:W2:Y:S04]  /*2690*/  LDSM.16.M88.4 R4, [R187] ;  /* 0x00000000bb04783b */ /* 0x00a2a80000000200 */
        /* <DEDUP_REMOVED lines=10> */
[----:B------:R-:W-:Y:S01]  /*2740*/  SHF.R.S32.HI R0, RZ, 0x1f, R199 ;  /* 0x0000001fff007819 */ /* 0x000fe200000114c7 */
[----:B------:R-:W-:Y:S01]  /*2750*/  IMAD.WIDE.U32 R2, R199, c[0x0][0x208], RZ ;  /* 0x00008200c7027a25 */ /* 0x000fe200078e00ff */
[----:B------:R-:W-:-:S02]  /*2760*/  SHF.R.S32.HI R12, RZ, 0x1f, R198 ;  /* 0x0000001fff0c7819 */ /* 0x000fc400000114c6 */
[----:B------:R-:W-:Y:S01]  /*2770*/  SHF.R.S32.HI R13, RZ, 0x1f, R214 ;  /* 0x0000001fff0d7819 */ /* 0x000fe200000114d6 */
[----:B------:R-:W-:Y:S01]  /*2780*/  IMAD R0, R0, c[0x0][0x208], RZ ;  /* 0x0000820000007a24 */ /* 0x000fe200078e02ff */
[----:B------:R-:W-:Y:S01]  /*2790*/  SHF.R.S32.HI R15, RZ, 0x1f, R213 ;  /* 0x0000001fff0f7819 */ /* 0x000fe200000114d5 */
[C---:B------:R-:W-:Y:S01]  /*27a0*/  IMAD.SHL.U32 R31, R214.reuse, 0x2, RZ ;  /* 0x00000002d61f7824 */ /* 0x040fe200078e00ff */
[----:B------:R-:W-:Y:S01]  /*27b0*/  SHF.R.S32.HI R14, RZ, 0x1f, R200 ;  /* 0x0000001fff0e7819 */ /* 0x000fe200000114c8 */
[----:B------:R-:W-:Y:S01]  /*27c0*/  IMAD R0, R199, c[0x0][0x20c], R0 ;  /* 0x00008300c7007a24 */ /* 0x000fe200078e0200 */
[----:B------:R-:W-:Y:S01]  /*27d0*/  SHF.L.U64.HI R23, R214, 0x1, R13 ;  /* 0x00000001d6177819 */ /* 0x000fe2000001020d */
[C---:B------:R-:W-:Y:S01]  /*27e0*/  IMAD.SHL.U32 R30, R213.reuse, 0x2, RZ ;  /* 0x00000002d51e7824 */ /* 0x040fe200078e00ff */
[----:B------:R-:W-:Y:S01]  /*27f0*/  SHF.L.U64.HI R22, R213, 0x1, R15 ;  /* 0x00000001d5167819 */ /* 0x000fe2000001020f */
[----:B------:R-:W-:Y:S01]  /*2800*/  IMAD.IADD R3, R3, 0x1, R0 ;  /* 0x0000000103037824 */ /* 0x000fe200078e0200 */
[----:B------:R-:W-:Y:S01]  /*2810*/  SHF.L.U64.HI R21, R200, 0x1, R14 ;  /* 0x00000001c8157819 */ /* 0x000fe2000001020e */
[----:B------:R-:W-:-:S02]  /*2820*/  IMAD R0, R12, c[0x0][0x218], RZ ;  /* 0x000086000c007a24 */ /* 0x000fc400078e02ff */
[----:B------:R-:W-:-:S04]  /*2830*/  IMAD.WIDE.U32 R2, R198, c[0x0][0x218], R2 ;  /* 0x00008600c6027a25 */ /* 0x000fc800078e0002 */
[----:B------:R-:W-:Y:S01]  /*2840*/  IMAD R12, R198, c[0x0][0x21c], R0 ;  /* 0x00008700c60c7a24 */ /* 0x000fe200078e0200 */
[----:B------:R-:W-:Y:S01]  /*2850*/  IADD3 R0, P0, R226, R2, RZ ;  /* 0x00000002e2007210 */ /* 0x000fe20007f1e0ff */
[----:B------:R-:W-:-:S03]  /*2860*/  IMAD.SHL.U32 R29, R200, 0x2, RZ ;  /* 0x00000002c81d7824 */ /* 0x000fc600078e00ff */
[----:B------:R-:W-:Y:S02]  /*2870*/  IADD3.X R2, R231, R3, R12, P0, !PT ;  /* 0x00000003e7027210 */ /* 0x000fe400007fe40c */
[----:B------:R-:W-:-:S04]  /*2880*/  LEA R20, P0, R0, c[0x0][0x1f8], 0x1 ;  /* 0x00007e0000147a11 */ /* 0x000fc800078008ff */
[----:B------:R-:W-:Y:S01]  /*2890*/  LEA.HI.X R13, R0, c[0x0][0x1fc], R2, 0x1, P0 ;  /* 0x00007f00000d7a11 */ /* 0x000fe200000f0c02 */
[----:B------:R-:W-:Y:S06]  /*28a0*/  BRA.DIV ~URZ, `(.L_x_1240) ;  /* 0x0000c6027f007947 */ /* 0x000fec000b800000 */
[----:B------:R4:W3:Y:S02]  /*28b0*/  SHFL.IDX PT, R12, R13, RZ, 0x181f ;  /* 0x00181fff0d0c7589 */ /* 0x0008e400000e0000 */
.L_x_1307:
[----:B------:R-:W-:Y:S05]  /*28c0*/  BRA.DIV ~URZ, `(.L_x_1241) ;  /* 0x0000c6527f007947 */ /* 0x000fea000b800000 */
[----:B------:R-:W5:Y:S01]  /*28d0*/  SHFL.IDX PT, R0, R20, RZ, 0x181f ;  /* 0x00181fff14007589 */ /* 0x000f6200000e0000 */
[----:B------:R-:W-:Y:S02]  /*28e0*/  ISETP.GE.AND P5, PT, R200, c[0x0][0x1d4], PT ;  /* 0x00007500c8007a0c */ /* 0x000fe40003fa6270 */
[----:B------:R-:W-:Y:S02]  /*28f0*/  ISETP.GE.AND P1, PT, R213, c[0x0][0x1d4], PT ;  /* 0x00007500d5007a0c */ /* 0x000fe40003f26270 */
[----:B------:R-:W-:Y:S02]  /*2900*/  SEL R19, RZ, 0x10, P5 ;  /* 0x00000010ff137807 */ /* 0x000fe40002800000 */
[----:B------:R-:W-:Y:S02]  /*2910*/  SEL R18, RZ, 0x10, P1 ;  /* 0x00000010ff127807 */ /* 0x000fe40000800000 */
[----:B-----5:R-:W-:-:S02]  /*2920*/  IADD3 R14, P0, R0, R29, RZ ;  /* 0x0000001d000e7210 */ /* 0x020fc40007f1e0ff */
[----:B------:R-:W-:-:S03]  /*2930*/  IADD3 R2, P6, R0, R30, RZ ;  /* 0x0000001e00027210 */ /* 0x000fc60007fde0ff */
        /* <DEDUP_REMOVED lines=9> */
[----:B------:R-:W4:Y:S04]  /*29d0*/  SHFL.IDX PT, R0, R20, 0x1, 0x181f ;  /* 0x00381f0014007f89 */ /* 0x000f2800000e0000 */
[----:B------:R3:W-:Y:S04]  /*29e0*/  LDGSTS.E.BYPASS.LTC128B.128 [R221+0xa100], [R16.64], !P0 ;  /* 0x0a10000010dd7fae */ /* 0x0007e8000c101d46 */
[----:B------:R5:W2:Y:S02]  /*29f0*/  SHFL.IDX PT, R12, R13, 0x1, 0x181f ;  /* 0x00381f000d0c7f89 */ /* 0x000aa400000e0000 */
[----:B----45:R-:W-:-:S02]  /*2a00*/  SEL R13, RZ, 0x10, P0 ;  /* 0x00000010ff0d7807 */ /* 0x030fc40000000000 */
.L_x_1308:
[----:B---3--:R-:W-:Y:S02]  /*2a10*/  IADD3 R2, -R19, 0x10, RZ ;  /* 0x0000001013027810 */ /* 0x008fe40007ffe1ff */
[----:B------:R-:W-:-:S02]  /*2a20*/  IADD3 R3, -R18, 0x10, RZ ;  /* 0x0000001012037810 */ /* 0x000fc40007ffe1ff */
[----:B------:R-:W-:Y:S02]  /*2a30*/  LOP3.LUT R2, R2, 0xf, RZ, 0xc0, !PT ;  /* 0x0000000f02027812 */ /* 0x000fe400078ec0ff */
[----:B------:R-:W-:Y:S02]  /*2a40*/  IADD3 R14, -R13, 0x10, RZ ;  /* 0x000000100d0e7810 */ /* 0x000fe40007ffe1ff */
[----:B------:R-:W-:Y:S02]  /*2a50*/  LOP3.LUT R3, R3, 0xf, RZ, 0xc0, !PT ;  /* 0x0000000f03037812 */ /* 0x000fe400078ec0ff */
[-C--:B------:R-:W-:Y:S02]  /*2a60*/  IADD3 R16, P1, P0, R2, R0.reuse, R29 ;  /* 0x0000000002107210 */ /* 0x080fe4000783e01d */
[----:B------:R-:W-:Y:S02]  /*2a70*/  LOP3.LUT R2, R14, 0xf, RZ, 0xc0, !PT ;  /* 0x0000000f0e027812 */ /* 0x000fe400078ec0ff */
[----:B------:R-:W-:-:S02]  /*2a80*/  IADD3 R14, P6, P5, R3, R0, R30 ;  /* 0x00000000030e7210 */ /* 0x000fc40007dde01e */
[----:B--2---:R-:W-:Y:S02]  /*2a90*/  IADD3.X R17, RZ, R12, R21, P1, P0 ;  /* 0x0000000cff117210 */ /* 0x004fe40000fe0415 */
        /* <DEDUP_REMOVED lines=12> */
.L_x_1239:
[----:B------:R-:W-:Y:S05]  /*2b60*/  BSYNC B0 ;  /* 0x0000000000007941 */ /* 0x000fea0003800000 */
.L_x_1238:
[----:B------:R-:W-:Y:S01]  /*2b70*/  IMAD.MOV.U32 R0, RZ, RZ, 0x40 ;  /* 0x00000040ff007424 */ /* 0x000fe200078e00ff */
[----:B------:R-:W-:Y:S01]  /*2b80*/  LOP3.LUT P0, RZ, R218, 0x4, RZ, 0xc0, !PT ;  /* 0x00000004daff7812 */ /* 0x000fe2000780c0ff */
[----:B------:R-:W0:Y:S01]  /*2b90*/  LDGDEPBAR ;  /* 0x00000000000079af */ /* 0x000e220000000000 */
[----:B------:R-:W-:Y:S02]  /*2ba0*/  WARPSYNC 0xffffffff ;  /* 0xffffffff00007948 */ /* 0x000fe40003800000 */
[----:B------:R-:W-:Y:S01]  /*2bb0*/  SEL R191, R0, 0xffffffc0, !P0 ;  /* 0xffffffc000bf7807 */ /* 0x000fe20004000000 */
[C---:B--23--:R-:W-:Y:S01]  /*2bc0*/  HMMA.16816.F32 R12, R4.reuse, R24, RZ ;  /* 0x00000018040c723c */ /* 0x04cfe200000018ff */
[----:B------:R-:W2:Y:S03]  /*2bd0*/  LDL R107, [R1+0x4] ;  /* 0x00000400016b7983 */ /* 0x000ea60000100800 */
[----:B------:R-:W-:Y:S01]  /*2be0*/  IMAD.IADD R2, R194, 0x1, R191 ;  /* 0x00000001c2027824 */ /* 0x000fe200078e02bf */
[----:B------:R-:W2:Y:S03]  /*2bf0*/  LDL R106, [R1+0x30] ;  /* 0x00003000016a7983 */ /* 0x000ea60000100800 */
[C---:B------:R-:W-:Y:S01]  /*2c00*/  HMMA.16816.F32 R16, R4.reuse, R26, RZ ;  /* 0x0000001a0410723c */ /* 0x040fe200000018ff */
[----:B------:R-:W-:Y:S04]  /*2c10*/  LDSM.16.M88.4 R32, [R2] ;  /* 0x000000000220783b */ /* 0x000fe80000000200 */
[----:B------:R-:W-:Y:S03]  /*2c20*/  LDSM.16.M88.4 R88, [R194+0x3800] ;  /* 0x00380000c258783b */ /* 0x000fe60000000200 */
[----:B----4-:R-:W-:Y:S01]  /*2c30*/  HMMA.16816.F32 R20, R4, R36, RZ ;  /* 0x000000240414723c */ /* 0x010fe200000018ff */
[----:B------:R-:W3:Y:S01]  /*2c40*/  LDL R105, [R1] ;  /* 0x0000000001697983 */ /* 0x000ee20000100800 */
[----:B------:R-:W-:-:S03]  /*2c50*/  IADD3 R0, R191, R194, R192 ;  /* 0x000000c2bf007210 */ /* 0x000fc60007ffe0c0 */
[----:B------:R-:W-:Y:S03]  /*2c60*/  LDSM.16.M88.4 R24, [R2+0x800] ;  /* 0x000800000218783b */ /* 0x000fe60000000200 */
[C---:B------:R-:W-:Y:S01]  /*2c70*/  HMMA.16816.F32 R36, R4.reuse, R38, RZ ;  /* 0x000000260424723c */ /* 0x040fe200000018ff */
[----:B------:R-:W-:Y:S04]  /*2c80*/  LDSM.16.M88.4 R72, [R2+0x1800] ;  /* 0x001800000248783b */ /* 0x000fe80000000200 */
[----:B------:R-:W-:Y:S03]  /*2c90*/  LDSM.16.M88.4 R76, [R0] ;  /* 0x00000000004c783b */ /* 0x000fe60000000200 */
[C---:B-1----:R-:W-:Y:S01]  /*2ca0*/  HMMA.16816.F32 R40, R4.reuse, R52, RZ ;  /* 0x000000340428723c */ /* 0x042fe200000018ff */
[----:B------:R-:W-:Y:S04]  /*2cb0*/  LDSM.16.M88.4 R80, [R0+0x800] ;  /* 0x000800000050783b */ /* 0x000fe80000000200 */
[----:B------:R-:W-:Y:S03]  /*2cc0*/  LDSM.16.M88.4 R92, [R0+0x2000] ;  /* 0x00200000005c783b */ /* 0x000fe60000000200 */
[C---:B------:R-:W-:Y:S01]  /*2cd0*/  HMMA.16816.F32 R60, R4.reuse, R56, RZ ;  /* 0x00000038043c723c */ /* 0x040fe200000018ff */
[----:B------:R-:W-:Y:S04]  /*2ce0*/  LDSM.16.M88.4 R100, [R194+0x4000] ;  /* 0x00400000c264783b */ /* 0x000fe80000000200 */
[----:B------:R-:W-:Y:S03]  /*2cf0*/  LDSM.16.M88.4 R96, [R28+0x4000] ;  /* 0x004000001c60783b */ /* 0x000fe60000000200 */
[C---:B------:R-:W-:Y:S01]  /*2d00*/  HMMA.16816.F32 R52, R4.reuse, R54, RZ ;  /* 0x000000360434723c */ /* 0x040fe200000018ff */
[----:B------:R-:W4:Y:S07]  /*2d10*/  LDL R116, [R1+0x2c] ;  /* 0x00002c0001747983 */ /* 0x000f2e0000100800 */
[----:B------:R-:W-:Y:S01]  /*2d20*/  HMMA.16816.F32 R56, R4, R58, RZ ;  /* 0x0000003a0438723c */ /* 0x000fe200000018ff */
[----:B------:R-:W1:Y:S07]  /*2d30*/  LDSM.16.M88.4 R4, [R190] ;  /* 0x00000000be04783b */ /* 0x000e6e0000000200 */
[C---:B------:R-:W-:Y:S01]  /*2d40*/  HMMA.16816.F32 R48, R8.reuse, R44, R12 ;  /* 0x0000002c0830723c */ /* 0x040fe2000000180c */
[----:B------:R-:W-:Y:S07]  /*2d50*/  LDSM.16.M88.4 R12, [R189] ;  /* 0x00000000bd0c783b */ /* 0x000fee0000000200 */
[C---:B------:R-:W-:Y:S08]  /*2d60*/  HMMA.16816.F32 R44, R8.reuse, R46, R16 ;  /* 0x0000002e082c723c */ /* 0x040ff00000001810 */
        /* <DEDUP_REMOVED lines=8> */
[----:B------:R-:W-:Y:S07]  /*2df0*/  LDSM.16.M88.4 R84, [R28+0x2000] ;  /* 0x002000001c54783b */ /* 0x000fee0000000200 */
[C---:B-1----:R-:W-:Y:S08]  /*2e00*/  HMMA.16816.F32 R48, R4.reuse, R32, R48 ;  /* 0x000000200430723c */ /* 0x042ff00000001830 */
[C---:B------:R-:W-:Y:S01]  /*2e10*/  HMMA.16816.F32 R8, R4.reuse, R34, R44 ;  /* 0x000000220408723c */ /* 0x040fe2000000182c */
[----:B------:R-:W1:Y:S04]  /*2e20*/  LDSM.16.M88.4 R32, [R0+0x1000] ;  /* 0x001000000020783b */ /* 0x000e680000000200 */
[----:B------:R-:W-:Y:S03]  /*2e30*/  LDSM.16.M88.4 R44, [R194+0x2000] ;  /* 0x00200000c22c783b */ /* 0x000fe60000000200 */
[C---:B------:R-:W-:Y:S08]  /*2e40*/  HMMA.16816.F32 R60, R4.reuse, R24, R20 ;  /* 0x00000018043c723c */ /* 0x040ff00000001814 */
[C---:B-----5:R-:W-:Y:S08]  /*2e50*/  HMMA.16816.F32 R20, R4.reuse, R64, R36 ;  /* 0x000000400414723c */ /* 0x060ff00000001824 */
[----:B------:R-:W-:Y:S08]  /*2e60*/  HMMA.16816.F32 R36, R4, R72, R52 ;  /* 0x000000480424723c */ /* 0x000ff00000001834 */
[----:B------:R-:W-:Y:S08]  /*2e70*/  HMMA.16816.F32 R52, R12, R76, R48 ;  /* 0x0000004c0c34723c */ /* 0x000ff00000001830 */
[----:B------:R-:W-:Y:S08]  /*2e80*/  HMMA.16816.F32 R24, R4, R26, R16 ;  /* 0x0000001a0418723c */ /* 0x000ff00000001810 */
[----:B------:R-:W-:Y:S01]  /*2e90*/  HMMA.16816.F32 R48, R12, R78, R8 ;  /* 0x0000004e0c30723c */ /* 0x000fe20000001808 */
[----:B------:R-:W5:Y:S04]  /*2ea0*/  LDSM.16.M88.4 R8, [R187+0x4000] ;  /* 0x00400000bb08783b */ /* 0x000f680000000200 */
[----:B------:R-:W-:Y:S03]  /*2eb0*/  LDSM.16.M88.4 R76, [R194+0x3000] ;  /* 0x00300000c24c783b */ /* 0x000fe60000000200 */
[C---:B------:R-:W-:Y:S08]  /*2ec0*/  HMMA.16816.F32 R16, R4.reuse, R66, R40 ;  /* 0x000000420410723c */ /* 0x040ff00000001828 */
[----:B------:R-:W-:Y:S01]  /*2ed0*/  HMMA.16816.F32 R56, R4, R74, R56 ;  /* 0x0000004a0438723c */ /* 0x000fe20000001838 */
[----:B------:R-:W5:Y:S04]  /*2ee0*/  LDSM.16.M88.4 R72, [R194+0x2800] ;  /* 0x00280000c248783b */ /* 0x000f680000000200 */
[----:B------:R-:W2:Y:S03]  /*2ef0*/  LDSM.16.M88.4 R4, [R188+0x4000] ;  /* 0x00400000bc04783b */ /* 0x000ea60000000200 */
[C---:B------:R-:W-:Y:S08]  /*2f00*/  HMMA.16816.F32 R64, R12.reuse, R80, R60 ;  /* 0x000000500c40723c */ /* 0x040ff0000000183c */
[C---:B------:R-:W-:Y:S08]  /*2f10*/  HMMA.16816.F32 R60, R12.reuse, R82, R24 ;  /* 0x000000520c3c723c */ /* 0x040ff00000001818 */
[C---:B-1----:R-:W-:Y:S08]  /*2f20*/  HMMA.16816.F32 R24, R12.reuse, R34, R16 ;  /* 0x000000220c18723c */ /* 0x042ff00000001810 */
[C---:B------:R-:W-:Y:S08]  /*2f30*/  HMMA.16816.F32 R16, R12.reuse, R68, R36 ;  /* 0x000000440c10723c */ /* 0x040ff00000001824 */
[C---:B------:R-:W-:Y:S08]  /*2f40*/  HMMA.16816.F32 R40, R12.reuse, R32, R20 ;  /* 0x000000200c28723c */ /* 0x040ff00000001814 */
[----:B------:R-:W-:Y:S01]  /*2f50*/  HMMA.16816.F32 R20, R12, R70, R56 ;  /* 0x000000460c14723c */ /* 0x000fe20000001838 */
[----:B------:R-:W-:Y:S07]  /*2f60*/  LDSM.16.M88.4 R68, [R2+0x2800] ;  /* 0x002800000244783b */ /* 0x000fee0000000200 */
[C---:B-----5:R-:W-:Y:S01]  /*2f70*/  HMMA.16816.F32 R12, R8.reuse, R44, R52 ;  /* 0x0000002c080c723c */ /* 0x060fe20000001834 */
[----:B------:R-:W1:Y:S07]  /*2f80*/  LDSM.16.M88.4 R52, [R28+0x2800] ;  /* 0x002800001c34783b */ /* 0x000e6e0000000200 */
[C---:B------:R-:W-:Y:S01]  /*2f90*/  HMMA.16816.F32 R32, R8.reuse, R46, R48 ;  /* 0x0000002e0820723c */ /* 0x040fe20000001830 */
[----:B------:R-:W-:Y:S07]  /*2fa0*/  LDSM.16.M88.4 R48, [R28+0x3000] ;  /* 0x003000001c30783b */ /* 0x000fee0000000200 */
[C---:B------:R-:W-:Y:S08]  /*2fb0*/  HMMA.16816.F32 R44, R8.reuse, R72, R64 ;  /* 0x00000048082c723c */ /* 0x040ff00000001840 */
[C---:B------:R-:W-:Y:S01]  /*2fc0*/  HMMA.16816.F32 R56, R8.reuse, R74, R60 ;  /* 0x0000004a0838723c */ /* 0x040fe2000000183c */
[----:B------:R-:W-:Y:S07]  /*2fd0*/  LDSM.16.M88.4 R60, [R2+0x2000] ;  /* 0x00200000023c783b */ /* 0x000fee0000000200 */
[C---:B------:R-:W-:Y:S01]  /*2fe0*/  HMMA.16816.F32 R64, R8.reuse, R88, R16 ;  /* 0x000000580840723c */ /* 0x040fe20000001810 */
[----:B------:R-:W5:Y:S07]  /*2ff0*/  LDSM.16.M88.4 R16, [R190+0x4000] ;  /* 0x00400000be10783b */ /* 0x000f6e0000000200 */
[C---:B------:R-:W-:Y:S08]  /*3000*/  HMMA.16816.F32 R80, R8.reuse, R76, R40 ;  /* 0x0000004c0850723c */ /* 0x040ff00000001828 */
[----:B------:R-:W-:Y:S01]  /*3010*/  HMMA.16816.F32 R72, R8, R78, R24 ;  /* 0x0000004e0848723c */ /* 0x000fe20000001818 */
[----:B------:R-:W-:Y:S01]  /*3020*/  LDSM.16.M88.4 R24, [R189+0x4000] ;  /* 0x00400000bd18783b */ /* 0x000fe20000000200 */
[----:B--2---:R-:W-:-:S03]  /*3030*/  IMAD.IADD R215, R106, 0x1, R107 ;  /* 0x000000016ad77824 */ /* 0x004fc600078e026b */
[----:B------:R-:W-:Y:S03]  /*3040*/  LDSM.16.M88.4 R76, [R2+0x3800] ;  /* 0x00380000024c783b */ /* 0x000fe60000000200 */
[----:B------:R-:W-:Y:S01]  /*3050*/  HMMA.16816.F32 R36, R8, R90, R20 ;  /* 0x0000005a0824723c */ /* 0x000fe20000001814 */
[----:B------:R-:W-:Y:S04]  /*3060*/  LDSM.16.M88.4 R20, [R187+0x8000] ;  /* 0x00800000bb14783b */ /* 0x000fe80000000200 */
[----:B------:R-:W-:Y:S03]  /*3070*/  LDSM.16.M88.4 R88, [R0+0x3800] ;  /* 0x003800000058783b */ /* 0x000fe60000000200 */
[C---:B------:R-:W-:Y:S01]  /*3080*/  HMMA.16816.F32 R8, R4.reuse, R84, R12 ;  /* 0x000000540408723c */ /* 0x040fe2000000180c */
[----:B------:R-:W2:Y:S07]  /*3090*/  LDSM.16.M88.4 R12, [R28+0x3800] ;  /* 0x003800001c0c783b */ /* 0x000eae0000000200 */
[C---:B------:R-:W-:Y:S01]  /*30a0*/  HMMA.16816.F32 R32, R4.reuse, R86, R32 ;  /* 0x000000560420723c */ /* 0x040fe20000001820 */
[----:B------:R-:W3:Y:S07]  /*30b0*/  LDSM.16.M88.4 R84, [R2+0x3000] ;  /* 0x003000000254783b */ /* 0x000eee0000000200 */
[----:B-1----:R-:W-:Y:S08]  /*30c0*/  HMMA.16816.F32 R44, R4, R52, R44 ;  /* 0x00000034042c723c */ /* 0x002ff0000000182c */
[----:B-----5:R-:W-:Y:S08]  /*30d0*/  HMMA.16816.F32 R40, R16, R60, R8 ;  /* 0x0000003c1028723c */ /* 0x020ff00000001808 */
[C---:B------:R-:W-:Y:S08]  /*30e0*/  HMMA.16816.F32 R52, R4.reuse, R54, R56 ;  /* 0x000000360434723c */ /* 0x040ff00000001838 */
[C---:B------:R-:W-:Y:S01]  /*30f0*/  HMMA.16816.F32 R56, R4.reuse, R48, R80 ;  /* 0x000000300438723c */ /* 0x040fe20000001850 */
[----:B------:R-:W1:Y:S07]  /*3100*/  LDSM.16.M88.4 R80, [R0+0x2800] ;  /* 0x002800000050783b */ /* 0x000e6e0000000200 */
[C---:B--2---:R-:W-:Y:S08]  /*3110*/  HMMA.16816.F32 R64, R4.reuse, R12, R64 ;  /* 0x0000000c0440723c */ /* 0x044ff00000001840 */
[C---:B------:R-:W-:Y:S08]  /*3120*/  HMMA.16816.F32 R48, R4.reuse, R50, R72 ;  /* 0x000000320430723c */ /* 0x040ff00000001848 */
[----:B------:R-:W-:Y:S01]  /*3130*/  HMMA.16816.F32 R8, R4, R14, R36 ;  /* 0x0000000e0408723c */ /* 0x000fe20000001824 */
[----:B------:R-:W-:Y:S07]  /*3140*/  LDSM.16.M88.4 R12, [R188+0x8000] ;  /* 0x00800000bc0c783b */ /* 0x000fee0000000200 */
[----:B------:R-:W-:Y:S01]  /*3150*/  HMMA.16816.F32 R4, R16, R62, R32 ;  /* 0x0000003e1004723c */ /* 0x000fe20000001820 */
[----:B------:R-:W-:Y:S07]  /*3160*/  LDSM.16.M88.4 R60, [R194+0x4800] ;  /* 0x00480000c23c783b */ /* 0x000fee0000000200 */
[----:B------:R-:W-:Y:S08]  /*3170*/  HMMA.16816.F32 R32, R24, R92, R40 ;  /* 0x0000005c1820723c */ /* 0x000ff00000001828 */
[C---:B------:R-:W-:Y:S08]  /*3180*/  HMMA.16816.F32 R36, R16.reuse, R68, R44 ;  /* 0x000000441024723c */ /* 0x040ff0000000182c */
[C---:B------:R-:W-:Y:S01]  /*3190*/  HMMA.16816.F32 R40, R16.reuse, R70, R52 ;  /* 0x000000461028723c */ /* 0x040fe20000001834 */
[----:B------:R-:W2:Y:S07]  /*31a0*/  LDSM.16.M88.4 R68, [R0+0x3000] ;  /* 0x003000000044783b */ /* 0x000eae0000000200 */
[C---:B---3--:R-:W-:Y:S08]  /*31b0*/  HMMA.16816.F32 R52, R16.reuse, R84, R56 ;  /* 0x000000541034723c */ /* 0x048ff00000001838 */
[C---:B------:R-:W-:Y:S08]  /*31c0*/  HMMA.16816.F32 R56, R16.reuse, R76, R64 ;  /* 0x0000004c1038723c */ /* 0x040ff00000001840 */
[C---:B------:R-:W-:Y:S01]  /*31d0*/  HMMA.16816.F32 R48, R16.reuse, R86, R48 ;  /* 0x000000561030723c */ /* 0x040fe20000001830 */
[----:B------:R-:W-:Y:S07]  /*31e0*/  LDSM.16.M88.4 R84, [R0+0x4000] ;  /* 0x004000000054783b */ /* 0x000fee0000000200 */
[----:B------:R-:W-:Y:S01]  /*31f0*/  HMMA.16816.F32 R64, R16, R78, R8 ;  /* 0x0000004e1040723c */ /* 0x000fe20000001808 */
[----:B------:R-:W-:Y:S07]  /*3200*/  LDSM.16.M88.4 R8, [R190+0x8000] ;  /* 0x00800000be08783b */ /* 0x000fee0000000200 */
[----:B------:R-:W-:Y:S01]  /*3210*/  HMMA.16816.F32 R16, R24, R94, R4 ;  /* 0x0000005e1810723c */ /* 0x000fe20000001804 */
[----:B------:R-:W3:Y:S07]  /*3220*/  LDSM.16.M88.4 R92, [R2+0x4000] ;  /* 0x00400000025c783b */ /* 0x000eee0000000200 */
[----:B------:R-:W-:Y:S08]  /*3230*/  HMMA.16816.F32 R4, R20, R100, R32 ;  /* 0x000000641404723c */ /* 0x000ff00000001820 */
[C---:B-1----:R-:W-:Y:S08]  /*3240*/  HMMA.16816.F32 R44, R24.reuse, R80, R36 ;  /* 0x00000050182c723c */ /* 0x042ff00000001824 */
[----:B------:R-:W-:Y:S01]  /*3250*/  HMMA.16816.F32 R40, R24, R82, R40 ;  /* 0x000000521828723c */ /* 0x000fe20000001828 */
[----:B------:R-:W1:Y:S07]  /*3260*/  LDSM.16.M88.4 R80, [R194+0x5000] ;  /* 0x00500000c250783b */ /* 0x000e6e0000000200 */
[----:B------:R-:W-:Y:S08]  /*3270*/  HMMA.16816.F32 R16, R20, R102, R16 ;  /* 0x000000661410723c */ /* 0x000ff00000001810 */
[C---:B--2---:R-:W-:Y:S08]  /*3280*/  HMMA.16816.F32 R72, R24.reuse, R68, R52 ;  /* 0x000000441848723c */ /* 0x044ff00000001834 */
[C---:B------:R-:W-:Y:S01]  /*3290*/  HMMA.16816.F32 R52, R24.reuse, R88, R56 ;  /* 0x000000581834723c */ /* 0x040fe20000001838 */
[----:B------:R-:W2:Y:S07]  /*32a0*/  LDSM.16.M88.4 R56, [R194+0x5800] ;  /* 0x00580000c238783b */ /* 0x000eae0000000200 */
[----:B------:R-:W-:Y:S01]  /*32b0*/  HMMA.16816.F32 R76, R24, R70, R48 ;  /* 0x00000046184c723c */ /* 0x000fe20000001830 */
[----:B------:R-:W5:Y:S07]  /*32c0*/  LDSM.16.M88.4 R68, [R28+0x4800] ;  /* 0x004800001c44783b */ /* 0x000f6e0000000200 */
[----:B------:R-:W-:Y:S01]  /*32d0*/  HMMA.16816.F32 R32, R12, R96, R4 ;  /* 0x000000600c20723c */ /* 0x000fe20000001804 */
[----:B------:R-:W1:Y:S07]  /*32e0*/  LDSM.16.M88.4 R4, [R189+0x8000] ;  /* 0x00800000bd04783b */ /* 0x000e6e0000000200 */
[----:B------:R-:W-:Y:S01]  /*32f0*/  HMMA.16816.F32 R36, R24, R90, R64 ;  /* 0x0000005a1824723c */ /* 0x000fe20000001840 */
[----:B------:R-:W2:Y:S07]  /*3300*/  LDSM.16.M88.4 R64, [R28+0x5000] ;  /* 0x005000001c40783b */ /* 0x000eae0000000200 */
[----:B------:R-:W-:Y:S08]  /*3310*/  HMMA.16816.F32 R48, R20, R60, R44 ;  /* 0x0000003c1430723c */ /* 0x000ff0000000182c */
[----:B------:R-:W-:Y:S08]  /*3320*/  HMMA.16816.F32 R16, R12, R98, R16 ;  /* 0x000000620c10723c */ /* 0x000ff00000001810 */
[----:B------:R-:W-:Y:S08]  /*3330*/  HMMA.16816.F32 R44, R20, R62, R40 ;  /* 0x0000003e142c723c */ /* 0x000ff00000001828 */
[----:B---3--:R-:W-:Y:S08]  /*3340*/  HMMA.16816.F32 R24, R8, R92, R32 ;  /* 0x0000005c0818723c */ /* 0x008ff00000001820 */
[C---:B-1----:R-:W-:Y:S01]  /*3350*/  HMMA.16816.F32 R40, R20.reuse, R80, R72 ;  /* 0x000000501428723c */ /* 0x042fe20000001848 */
[----:B------:R-:W1:Y:S07]  /*3360*/  LDSM.16.M88.4 R72, [R2+0x4800] ;  /* 0x004800000248783b */ /* 0x000e6e0000000200 */
[C---:B------:R-:W-:Y:S08]  /*3370*/  HMMA.16816.F32 R76, R20.reuse, R82, R76 ;  /* 0x00000052144c723c */ /* 0x040ff0000000184c */
[C---:B--2---:R-:W-:Y:S08]  /*3380*/  HMMA.16816.F32 R52, R20.reuse, R56, R52 ;  /* 0x000000381434723c */ /* 0x044ff00000001834 */
[----:B------:R-:W-:Y:S01]  /*3390*/  HMMA.16816.F32 R80, R20, R58, R36 ;  /* 0x0000003a1450723c */ /* 0x000fe20000001824 */
[----:B------:R-:W2:Y:S07]  /*33a0*/  LDSM.16.M88.4 R56, [R0+0x4800] ;  /* 0x004800000038783b */ /* 0x000eae0000000200 */
[----:B------:R-:W-:Y:S08]  /*33b0*/  HMMA.16816.F32 R16, R8, R94, R16 ;  /* 0x0000005e0810723c */ /* 0x000ff00000001810 */
[----:B-----5:R-:W-:Y:S01]  /*33c0*/  HMMA.16816.F32 R20, R12, R68, R48 ;  /* 0x000000440c14723c */ /* 0x020fe20000001830 */
[----:B------:R-:W-:Y:S07]  /*33d0*/  LDSM.16.M88.4 R48, [R28+0x5800] ;  /* 0x005800001c30783b */ /* 0x000fee0000000200 */
[----:B------:R-:W-:Y:S08]  /*33e0*/  HMMA.16816.F32 R24, R4, R84, R24 ;  /* 0x000000540418723c */ /* 0x000ff00000001818 */
[----:B------:R-:W-:Y:S01]  /*33f0*/  HMMA.16816.F32 R60, R12, R64, R40 ;  /* 0x000000400c3c723c */ /* 0x000fe20000001828 */
[----:B------:R-:W3:Y:S07]  /*3400*/  LDSM.16.M88.4 R40, [R2+0x5000] ;  /* 0x005000000228783b */ /* 0x000eee0000000200 */
[----:B------:R-:W-:Y:S08]  /*3410*/  HMMA.16816.F32 R36, R4, R86, R16 ;  /* 0x000000560424723c */ /* 0x000ff00000001810 */
[----:B-1----:R-:W-:Y:S01]  /*3420*/  HMMA.16816.F32 R20, R8, R72, R20 ;  /* 0x000000480814723c */ /* 0x002fe20000001814 */
[----:B------:R-:W-:-:S04]  /*3430*/  FMUL.FTZ R3, R24, c[0x0][0x320] ;  /* 0x0000c80018037a20 */ /* 0x000fc80000410000 */
[----:B------:R1:W-:Y:S03]  /*3440*/  MUFU.TANH R69, R3 ;  /* 0x0000000300457308 */ /* 0x0003e60000002400 */
[C---:B------:R-:W-:Y:S08]  /*3450*/  HMMA.16816.F32 R32, R12.reuse, R70, R44 ;  /* 0x000000460c20723c */ /* 0x040ff0000000182c */
[----:B------:R-:W-:Y:S01]  /*3460*/  HMMA.16816.F32 R44, R12, R66, R76 ;  /* 0x000000420c2c723c */ /* 0x000fe2000000184c */
[----:B------:R5:W4:Y:S01]  /*3470*/  LDSM.16.M88.4 R64, [R2+0x5800] ;  /* 0x005800000240783b */ /* 0x000b220000000200 */
[----:B-1----:R-:W-:-:S06]  /*3480*/  FMUL.FTZ R3, R25, c[0x0][0x320] ;  /* 0x0000c80019037a20 */ /* 0x002fcc0000410000 */
[----:B--2---:R-:W-:Y:S01]  /*3490*/  HMMA.16816.F32 R20, R4, R56, R20 ;  /* 0x000000380414723c */ /* 0x004fe20000001814 */
[----:B------:R1:W2:Y:S07]  /*34a0*/  MUFU.TANH R68, R3 ;  /* 0x0000000300447308 */ /* 0x0002ae0000002400 */
[----:B------:R-:W-:Y:S01]  /*34b0*/  HMMA.16816.F32 R16, R8, R74, R32 ;  /* 0x0000004a0810723c */ /* 0x000fe20000001820 */
[----:B-----5:R-:W-:-:S07]  /*34c0*/  FMUL.FTZ R2, R37, c[0x0][0x320] ;  /* 0x0000c80025027a20 */ /* 0x020fce0000410000 */
[----:B---3--:R-:W-:Y:S01]  /*34d0*/  HMMA.16816.F32 R32, R8, R40, R60 ;  /* 0x000000280820723c */ /* 0x008fe2000000183c */
[----:B-1----:R-:W-:Y:S01]  /*34e0*/  FMUL.FTZ R3, R26, c[0x0][0x320] ;  /* 0x0000c8001a037a20 */ /* 0x002fe20000410000 */
[----:B------:R1:W-:Y:S06]  /*34f0*/  MUFU.TANH R56, R2 ;  /* 0x0000000200387308 */ /* 0x0003ec0000002400 */
[----:B------:R-:W-:Y:S02]  /*3500*/  FMUL.FTZ R22, R22, c[0x0][0x320] ;  /* 0x0000c80016167a20 */ /* 0x000fe40000410000 */
[----:B------:R-:W-:Y:S01]  /*3510*/  FMUL.FTZ R23, R23, c[0x0][0x320] ;  /* 0x0000c80017177a20 */ /* 0x000fe20000410000 */
[----:B------:R3:W-:Y:S05]  /*3520*/  MUFU.TANH R71, R3 ;  /* 0x0000000300477308 */ /* 0x0007ea0000002400 */
[----:B------:R-:W-:Y:S01]  /*3530*/  HMMA.16816.F32 R28, R4, R58, R16 ;  /* 0x0000003a041c723c */ /* 0x000fe20000001810 */
[----:B-1----:R-:W-:-:S02]  /*3540*/  FMUL.FTZ R2, R38, c[0x0][0x320] ;  /* 0x0000c80026027a20 */ /* 0x002fc40000410000 */
[----:B------:R-:W-:Y:S05]  /*3550*/  MUFU.TANH R41, R22 ;  /* 0x0000001600297308 */ /* 0x000fea0000002400 */
[----:B------:R-:W-:Y:S01]  /*3560*/  HMMA.16816.F32 R16, R8, R42, R44 ;  /* 0x0000002a0810723c */ /* 0x000fe2000000182c */
[----:B---3--:R-:W-:Y:S02]  /*3570*/  FMUL.FTZ R3, R27, c[0x0][0x320] ;  /* 0x0000c8001b037a20 */ /* 0x008fe40000410000 */
[----:B------:R-:W-:Y:S05]  /*3580*/  MUFU.TANH R44, R23 ;  /* 0x00000017002c7308 */ /* 0x000fea0000002400 */
[C---:B------:R-:W-:Y:S01]  /*3590*/  HMMA.16816.F32 R24, R12.reuse, R48, R52 ;  /* 0x000000300c18723c */ /* 0x040fe20000001834 */
[----:B------:R-:W1:Y:S02]  /*35a0*/  LDSM.16.M88.4 R52, [R0+0x5000] ;  /* 0x005000000034783b */ /* 0x000e640000000200 */
[----:B------:R3:W-:Y:S05]  /*35b0*/  MUFU.TANH R70, R3 ;  /* 0x0000000300467308 */ /* 0x0007ea0000002400 */
[----:B------:R-:W-:Y:S01]  /*35c0*/  HMMA.16816.F32 R12, R12, R50, R80 ;  /* 0x000000320c0c723c */ /* 0x000fe20000001850 */
[----:B------:R-:W-:-:S02]  /*35d0*/  FMUL.FTZ R28, R28, c[0x0][0x320] ;  /* 0x0000c8001c1c7a20 */ /* 0x000fc40000410000 */
[----:B------:R-:W-:Y:S01]  /*35e0*/  FMUL.FTZ R29, R29, c[0x0][0x320] ;  /* 0x0000c8001d1d7a20 */ /* 0x000fe20000410000 */
[----:B------:R5:W-:Y:S01]  /*35f0*/  MUFU.TANH R49, R2 ;  /* 0x0000000200317308 */ /* 0x000be20000002400 */
[----:B------:R-:W-:Y:S02]  /*3600*/  FMUL.FTZ R30, R30, c[0x0][0x320] ;  /* 0x0000c8001e1e7a20 */ /* 0x000fe40000410000 */
[----:B---3--:R-:W-:-:S05]  /*3610*/  FMUL.FTZ R3, R36, c[0x0][0x320] ;  /* 0x0000c80024037a20 */ /* 0x008fca0000410000 */
[----:B------:R-:W-:Y:S04]  /*3620*/  MUFU.TANH R28, R28 ;  /* 0x0000001c001c7308 */ /* 0x000fe80000002400 */
[----:B----4-:R-:W-:Y:S01]  /*3630*/  HMMA.16816.F32 R24, R8, R64, R24 ;  /* 0x000000400818723c */ /* 0x010fe20000001818 */
[----:B-----5:R-:W-:-:S03]  /*3640*/  FMUL.FTZ R2, R39, c[0x0][0x320] ;  /* 0x0000c80027027a20 */ /* 0x020fc60000410000 */
[----:B------:R3:W4:Y:S01]  /*3650*/  MUFU.TANH R57, R3 ;  /* 0x0000000300397308 */ /* 0x0007220000002400 */
[----:B------:R5:W2:Y:S03]  /*3660*/  LDSM.16.M88.4 R36, [R0+0x5800] ;  /* 0x005800000024783b */ /* 0x000aa60000000200 */
[----:B------:R-:W-:Y:S01]  /*3670*/  HMMA.16816.F32 R12, R8, R66, R12 ;  /* 0x00000042080c723c */ /* 0x000fe2000000180c */
[----:B------:R-:W-:-:S04]  /*3680*/  DEPBAR.LE SB0, 0x2 ;  /* 0x000080800000791a */ /* 0x000fc80000000000 */
[----:B------:R4:W-:Y:S02]  /*3690*/  MUFU.TANH R48, R2 ;  /* 0x0000000200307308 */ /* 0x0009e40000002400 */
[----:B------:R-:W-:Y:S01]  /*36a0*/  IMAD.MOV.U32 R9, RZ, RZ, c[0x0][0x2ac] ;  /* 0x0000ab00ff097624 */ /* 0x000fe200078e00ff */
[----:B-1----:R-:W-:Y:S01]  /*36b0*/  HMMA.16816.F32 R32, R4, R52, R32 ;  /* 0x000000340420723c */ /* 0x002fe20000001820 */
[----:B---3--:R-:W-:-:S04]  /*36c0*/  FMUL.FTZ R3, R31, c[0x0][0x320] ;  /* 0x0000c8001f037a20 */ /* 0x008fc80000410000 */
[----:B------:R-:W-:Y:S01]  /*36d0*/  MUFU.TANH R29, R29 ;  /* 0x0000001d001d7308 */ /* 0x000fe20000002400 */
[----:B----4-:R-:W-:-:S07]  /*36e0*/  FMUL.FTZ R2, R20, c[0x0][0x320] ;  /* 0x0000c80014027a20 */ /* 0x010fce0000410000 */
[----:B------:R1:W-:Y:S01]  /*36f0*/  MUFU.TANH R45, R3 ;  /* 0x00000003002d7308 */ /* 0x0003e20000002400 */
[----:B-----5:R-:W-:-:S07]  /*3700*/  IMAD.MOV.U32 R0, RZ, RZ, R215 ;  /* 0x000000ffff007224 */ /* 0x020fce00078e00d7 */
[----:B------:R3:W4:Y:S03]  /*3710*/  MUFU.TANH R40, R2 ;  /* 0x0000000200287308 */ /* 0x0007260000002400 */
[----:B------:R-:W-:Y:S02]  /*3720*/  FMUL.FTZ R32, R32, c[0x0][0x320] ;  /* 0x0000c80020207a20 */ /* 0x000fe40000410000 */
[----:B-1----:R-:W-:-:S04]  /*3730*/  FMUL.FTZ R3, R33, c[0x0][0x320] ;  /* 0x0000c80021037a20 */ /* 0x002fc80000410000 */
[----:B------:R-:W-:Y:S01]  /*3740*/  MUFU.TANH R32, R32 ;  /* 0x0000002000207308 */ /* 0x000fe20000002400 */
[----:B---3--:R-:W-:-:S07]  /*3750*/  FMUL.FTZ R2, R21, c[0x0][0x320] ;  /* 0x0000c80015027a20 */ /* 0x008fce0000410000 */
[----:B------:R-:W-:Y:S01]  /*3760*/  MUFU.TANH R30, R30 ;  /* 0x0000001e001e7308 */ /* 0x000fe20000002400 */
[C---:B------:R-:W-:Y:S07]  /*3770*/  HMMA.16816.F32 R20, R4.reuse, R54, R16 ;  /* 0x000000360414723c */ /* 0x040fee0000001810 */
[----:B------:R1:W3:Y:S01]  /*3780*/  MUFU.TANH R42, R2 ;  /* 0x00000002002a7308 */ /* 0x0002e20000002400 */
[----:B--2---:R-:W-:Y:S07]  /*3790*/  HMMA.16816.F32 R16, R4, R36, R24 ;  /* 0x000000240410723c */ /* 0x004fee0000001818 */
[----:B------:R2:W5:Y:S01]  /*37a0*/  MUFU.TANH R24, R3 ;  /* 0x0000000300187308 */ /* 0x0005620000002400 */
[----:B-1----:R-:W-:-:S05]  /*37b0*/  @P4 IMAD.HI.U32 R2, R215, c[0x0][0x2c8], RZ ;  /* 0x0000b200d7024a27 */ /* 0x002fca00078e00ff */
[----:B------:R-:W-:Y:S01]  /*37c0*/  @P4 SHF.R.U32.HI R0, RZ, c[0x0][0x2cc], R2 ;  /* 0x0000b300ff004a19 */ /* 0x000fe20000011602 */
[----:B------:R-:W-:Y:S01]  /*37d0*/  HMMA.16816.F32 R4, R4, R38, R12 ;  /* 0x000000260404723c */ /* 0x000fe2000000180c */
[----:B--2---:R-:W-:-:S03]  /*37e0*/  IMAD.IADD R3, R104, 0x1, -R105 ;  /* 0x0000000168037824 */ /* 0x004fc600078e0a69 */
[----:B------:R-:W1:Y:S04]  /*37f0*/  SHFL.IDX PT, R8, R0, RZ, 0x1c1f ;  /* 0x001c1fff00087589 */ /* 0x000e6800000e0000 */
[----:B------:R2:W1:Y:S02]  /*3800*/  SHFL.IDX PT, R2, R0, 0x1, 0x1c1f ;  /* 0x003c1f0000027f89 */ /* 0x00046400000e0000 */
[----:B--2---:R-:W-:-:S04]  /*3810*/  IMAD.MOV.U32 R0, RZ, RZ, -0x40 ;  /* 0xffffffc0ff007424 */ /* 0x004fc800078e00ff */
[----:B------:R-:W-:-:S04]  /*3820*/  IMAD R0, R197, R0, 0x41 ;  /* 0x00000041c5007424 */ /* 0x000fc800078e0200 */
[----:B------:R-:W-:Y:S02]  /*3830*/  IMAD R0, R9, c[0x0][0x1d0], R0 ;  /* 0x0000740009007a24 */ /* 0x000fe400078e0200 */
[----:B------:R-:W-:-:S03]  /*3840*/  FMUL.FTZ R9, R20, c[0x0][0x320] ;  /* 0x0000c80014097a20 */ /* 0x000fc60000410000 */
[----:B------:R-:W-:-:S05]  /*3850*/  IADD3 R0, R0, -c[0x0][0x168], -R105 ;  /* 0x80005a0000007a10 */ /* 0x000fca0007ffe869 */
[C---:B-1----:R-:W-:Y:S02]  /*3860*/  IMAD.IADD R8, R0.reuse, 0x1, R8 ;  /* 0x0000000100087824 */ /* 0x042fe400078e0208 */
[----:B------:R-:W-:-:S03]  /*3870*/  IMAD.IADD R0, R0, 0x1, R2 ;  /* 0x0000000100007824 */ /* 0x000fc600078e0202 */
[C---:B------:R-:W-:Y:S02]  /*3880*/  IMNMX R2, R3.reuse, R8, PT ;  /* 0x0000000803027217 */ /* 0x040fe40003800200 */
[----:B------:R-:W-:Y:S01]  /*3890*/  IMNMX R0, R3, R0, PT ;  /* 0x0000000003007217 */ /* 0x000fe20003800200 */
[----:B------:R-:W-:Y:S01]  /*38a0*/  FMUL.FTZ R3, R16, c[0x0][0x320] ;  /* 0x0000c80010037a20 */ /* 0x000fe20000410000 */
[----:B------:R1:W2:Y:S01]  /*38b0*/  MUFU.TANH R20, R9 ;  /* 0x0000000900147308 */ /* 0x0002a20000002400 */
[C---:B------:R-:W-:Y:S01]  /*38c0*/  ISETP.GT.AND P6, PT, R2.reuse, RZ, PT ;  /* 0x000000ff0200720c */ /* 0x040fe20003fc4270 */
[----:B------:R-:W-:Y:S01]  /*38d0*/  FMUL.FTZ R5, R5, c[0x0][0x320] ;  /* 0x0000c80005057a20 */ /* 0x000fe20000410000 */
[----:B------:R-:W-:-:S05]  /*38e0*/  ISETP.GT.AND P5, PT, R2, 0x1, PT ;  /* 0x000000010200780c */ /* 0x000fca0003fa4270 */
[----:B------:R2:W-:Y:S01]  /*38f0*/  MUFU.TANH R14, R3 ;  /* 0x00000003000e7308 */ /* 0x0005e20000002400 */
[----:B------:R-:W-:Y:S01]  /*3900*/  FMUL.FTZ R4, R4, c[0x0][0x320] ;  /* 0x0000c80004047a20 */ /* 0x000fe20000410000 */
[C---:B------:R-:W-:Y:S01]  /*3910*/  ISETP.GT.AND P1, PT, R2.reuse, 0x8, PT ;  /* 0x000000080200780c */ /* 0x040fe20003f24270 */
[----:B-1----:R-:W-:Y:S01]  /*3920*/  FMUL.FTZ R9, R21, c[0x0][0x320] ;  /* 0x0000c80015097a20 */ /* 0x002fe20000410000 */
[----:B------:R-:W-:-:S04]  /*3930*/  ISETP.GT.AND P0, PT, R2, 0x9, PT ;  /* 0x000000090200780c */ /* 0x000fc80003f04270 */
[----:B------:R1:W1:Y:S01]  /*3940*/  MUFU.TANH R15, R9 ;  /* 0x00000009000f7308 */ /* 0x0002620000002400 */
[----:B--2---:R-:W-:Y:S01]  /*3950*/  FMUL.FTZ R3, R17, c[0x0][0x320] ;  /* 0x0000c80011037a20 */ /* 0x004fe20000410000 */
[----:B------:R-:W-:-:S06]  /*3960*/  FSEL R10, R68, -INF , P5 ;  /* 0xff800000440a7808 */ /* 0x000fcc0002800000 */
[----:B------:R-:W2:Y:S01]  /*3970*/  MUFU.TANH R12, R3 ;  /* 0x00000003000c7308 */ /* 0x000ea20000002400 */
[C---:B------:R-:W-:Y:S02]  /*3980*/  ISETP.GT.AND P5, PT, R2.reuse, 0x11, PT ;  /* 0x000000110200780c */ /* 0x040fe40003fa4270 */
[----:B------:R-:W-:Y:S02]  /*3990*/  FSEL R11, R57, -INF , P1 ;  /* 0xff800000390b7808 */ /* 0x000fe40000800000 */
[----:B-1----:R-:W-:Y:S02]  /*39a0*/  FSEL R9, R69, -INF , P6 ;  /* 0xff80000045097808 */ /* 0x002fe40003000000 */
[----:B------:R-:W-:Y:S01]  /*39b0*/  ISETP.GT.AND P6, PT, R2, 0x10, PT ;  /* 0x000000100200780c */ /* 0x000fe20003fc4270 */
[----:B------:R1:W1:Y:S01]  /*39c0*/  MUFU.TANH R8, R4 ;  /* 0x0000000400087308 */ /* 0x0002620000002400 */
[----:B------:R-:W-:Y:S02]  /*39d0*/  FSEL R13, R56, -INF , P0 ;  /* 0xff800000380d7808 */ /* 0x000fe40000000000 */
[----:B------:R-:W-:-:S02]  /*39e0*/  ISETP.GT.AND P1, PT, R2, 0x18, PT ;  /* 0x000000180200780c */ /* 0x000fc40003f24270 */
[----:B------:R-:W-:-:S03]  /*39f0*/  ISETP.GT.AND P0, PT, R2, 0x19, PT ;  /* 0x000000190200780c */ /* 0x000fc60003f04270 */
[----:B------:R-:W1:Y:S01]  /*3a00*/  MUFU.TANH R5, R5 ;  /* 0x0000000500057308 */ /* 0x000e620000002400 */
[----:B----4-:R-:W-:Y:S02]  /*3a10*/  FSEL R43, R40, -INF , P6 ;  /* 0xff800000282b7808 */ /* 0x010fe40003000000 */
[----:B---3--:R-:W-:Y:S02]  /*3a20*/  FSEL R42, R42, -INF , P5 ;  /* 0xff8000002a2a7808 */ /* 0x008fe40002800000 */
[C---:B------:R-:W-:Y:S02]  /*3a30*/  ISETP.GT.AND P6, PT, R2.reuse, 0x20, PT ;  /* 0x000000200200780c */ /* 0x040fe40003fc4270 */
[----:B------:R-:W-:Y:S02]  /*3a40*/  ISETP.GT.AND P5, PT, R2, 0x21, PT ;  /* 0x000000210200780c */ /* 0x000fe40003fa4270 */
[----:B------:R-:W-:Y:S02]  /*3a50*/  FSEL R46, R28, -INF , P1 ;  /* 0xff8000001c2e7808 */ /* 0x000fe40000800000 */
[----:B------:R-:W-:-:S02]  /*3a60*/  FSEL R47, R29, -INF , P0 ;  /* 0xff8000001d2f7808 */ /* 0x000fc40000000000 */
[C---:B------:R-:W-:Y:S02]  /*3a70*/  ISETP.GT.AND P1, PT, R2.reuse, 0x28, PT ;  /* 0x000000280200780c */ /* 0x040fe40003f24270 */
[----:B------:R-:W-:Y:S02]  /*3a80*/  ISETP.GT.AND P0, PT, R2, 0x29, PT ;  /* 0x000000290200780c */ /* 0x000fe40003f04270 */
[----:B------:R-:W-:Y:S02]  /*3a90*/  FSEL R131, R32, -INF , P6 ;  /* 0xff80000020837808 */ /* 0x000fe40003000000 */
[----:B-----5:R-:W-:Y:S01]  /*3aa0*/  FSEL R130, R24, -INF , P5 ;  /* 0xff80000018827808 */ /* 0x020fe20002800000 */
[----:B------:R-:W-:Y:S01]  /*3ab0*/  BAR.SYNC.DEFER_BLOCKING 0x0 ;  /* 0x0000000000007b1d */ /* 0x000fe20000010000 */
[----:B------:R-:W-:Y:S02]  /*3ac0*/  FMNMX.FTZ R101, R9, R10, !PT ;  /* 0x0000000a09657209 */ /* 0x000fe40007810000 */
[----:B------:R-:W-:-:S02]  /*3ad0*/  ISETP.GT.AND P6, PT, R2, 0x30, PT ;  /* 0x000000300200780c */ /* 0x000fc40003fc4270 */
[----:B------:R-:W-:Y:S01]  /*3ae0*/  ISETP.GT.AND P5, PT, R2, 0x31, PT ;  /* 0x000000310200780c */ /* 0x000fe20003fa4270 */
[----:B-1----:R-:W-:Y:S01]  /*3af0*/  FMUL.FTZ R4, R22, c[0x0][0x320] ;  /* 0x0000c80016047a20 */ /* 0x002fe20000410000 */
[----:B------:R-:W-:Y:S02]  /*3b00*/  FSEL R136, R20, -INF , P1 ;  /* 0xff80000014887808 */ /* 0x000fe40000800000 */
[----:B------:R-:W-:Y:S02]  /*3b10*/  FSEL R137, R15, -INF , P0 ;  /* 0xff8000000f897808 */ /* 0x000fe40000000000 */
[----:B------:R-:W-:Y:S02]  /*3b20*/  FMNMX.FTZ R101, R11, R101, !PT ;  /* 0x000000650b657209 */ /* 0x000fe40007810000 */
[C---:B------:R-:W-:Y:S02]  /*3b30*/  ISETP.GT.AND P1, PT, R2.reuse, 0x38, PT ;  /* 0x000000380200780c */ /* 0x040fe40003f24270 */
[----:B------:R-:W-:-:S02]  /*3b40*/  ISETP.GT.AND P0, PT, R2, 0x39, PT ;  /* 0x000000390200780c */ /* 0x000fc40003f04270 */
[----:B------:R-:W-:Y:S02]  /*3b50*/  FSEL R202, R14, -INF , P6 ;  /* 0xff8000000eca7808 */ /* 0x000fe40003000000 */
[----:B--2---:R-:W-:Y:S02]  /*3b60*/  FSEL R212, R12, -INF , P5 ;  /* 0xff8000000cd47808 */ /* 0x004fe40002800000 */
[C---:B------:R-:W-:Y:S02]  /*3b70*/  ISETP.GT.AND P6, PT, R0.reuse, RZ, PT ;  /* 0x000000ff0000720c */ /* 0x040fe40003fc4270 */
[----:B------:R-:W-:Y:S01]  /*3b80*/  ISETP.GT.AND P5, PT, R0, 0x1, PT ;  /* 0x000000010000780c */ /* 0x000fe20003fa4270 */
[----:B------:R-:W-:Y:S01]  /*3b90*/  FMUL.FTZ R20, R6, c[0x0][0x320] ;  /* 0x0000c80006147a20 */ /* 0x000fe20000410000 */
[----:B------:R-:W-:Y:S01]  /*3ba0*/  FMNMX.FTZ R101, R13, R101, !PT ;  /* 0x000000650d657209 */ /* 0x000fe20007810000 */
[----:B------:R-:W-:Y:S01]  /*3bb0*/  FMUL.FTZ R2, R35, c[0x0][0x320] ;  /* 0x0000c80023027a20 */ /* 0x000fe20000410000 */
[----:B------:R-:W-:Y:S01]  /*3bc0*/  FSEL R217, R8, -INF , P1 ;  /* 0xff80000008d97808 */ /* 0x000fe20000800000 */
[----:B------:R1:W-:Y:S01]  /*3bd0*/  MUFU.TANH R6, R4 ;  /* 0x0000000400067308 */ /* 0x0003e20000002400 */
[----:B------:R-:W-:Y:S01]  /*3be0*/  FSEL R220, R5, -INF , P0 ;  /* 0xff80000005dc7808 */ /* 0x000fe20000000000 */
[----:B------:R-:W-:Y:S01]  /*3bf0*/  FMUL.FTZ R21, R7, c[0x0][0x320] ;  /* 0x0000c80007157a20 */ /* 0x000fe20000410000 */
[----:B------:R-:W-:Y:S01]  /*3c00*/  ISETP.GT.AND P1, PT, R0, 0x8, PT ;  /* 0x000000080000780c */ /* 0x000fe20003f24270 */
[----:B------:R-:W-:Y:S01]  /*3c10*/  FMUL.FTZ R3, R34, c[0x0][0x320] ;  /* 0x0000c80022037a20 */ /* 0x000fe20000410000 */
[----:B------:R-:W-:Y:S01]  /*3c20*/  FSEL R5, R70, -INF , P5 ;  /* 0xff80000046057808 */ /* 0x000fe20002800000 */
[----:B------:R-:W-:Y:S01]  /*3c30*/  FMUL.FTZ R18, R18, c[0x0][0x320] ;  /* 0x0000c80012127a20 */ /* 0x000fe20000410000 */
[----:B------:R-:W-:Y:S01]  /*3c40*/  FMNMX.FTZ R101, R43, R101, !PT ;  /* 0x000000652b657209 */ /* 0x000fe20007810000 */
[----:B------:R2:W-:Y:S01]  /*3c50*/  MUFU.TANH R16, R2 ;  /* 0x0000000200107308 */ /* 0x0005e20000002400 */
[----:B------:R-:W-:Y:S01]  /*3c60*/  ISETP.GT.AND P0, PT, R0, 0x9, PT ;  /* 0x000000090000780c */ /* 0x000fe20003f04270 */
[----:B------:R-:W-:Y:S01]  /*3c70*/  FMUL.FTZ R19, R19, c[0x0][0x320] ;  /* 0x0000c80013137a20 */ /* 0x000fe20000410000 */
[----:B------:R-:W-:Y:S01]  /*3c80*/  FSEL R7, R49, -INF , P1 ;  /* 0xff80000031077808 */ /* 0x000fe20000800000 */
[----:B------:R-:W-:Y:S01]  /*3c90*/  IMAD.IADD R139, R193, 0x1, R195 ;  /* 0x00000001c18b7824 */ /* 0x000fe200078e02c3 */
[----:B------:R-:W-:Y:S01]  /*3ca0*/  LDSM.16.MT88.4 R24, [R196+0x2000] ;  /* 0x00200000c418783b */ /* 0x000fe20000004200 */
[----:B-1----:R-:W-:-:S02]  /*3cb0*/  FSEL R4, R71, -INF , P6 ;  /* 0xff80000047047808 */ /* 0x002fc40003000000 */
[----:B------:R-:W-:Y:S01]  /*3cc0*/  MUFU.TANH R12, R20 ;  /* 0x00000014000c7308 */ /* 0x000fe20000002400 */
[----:B------:R-:W-:Y:S01]  /*3cd0*/  FMNMX.FTZ R101, R42, R101, !PT ;  /* 0x000000652a657209 */ /* 0x000fe20007810000 */
[----:B------:R-:W-:Y:S01]  /*3ce0*/  IMAD.IADD R138, R193, 0x1, R196 ;  /* 0x00000001c18a7824 */ /* 0x000fe200078e02c4 */
[----:B------:R-:W-:Y:S01]  /*3cf0*/  ISETP.GT.AND P6, PT, R0, 0x10, PT ;  /* 0x000000100000780c */ /* 0x000fe20003fc4270 */
[----:B------:R-:W-:Y:S01]  /*3d00*/  LDSM.16.MT88.4 R32, [R195] ;  /* 0x00000000c320783b */ /* 0x000fe20000004200 */
[----:B--2---:R-:W-:Y:S02]  /*3d10*/  FMNMX.FTZ R2, R4, R5, !PT ;  /* 0x0000000504027209 */ /* 0x004fe40007810000 */
[----:B------:R-:W-:Y:S01]  /*3d20*/  FSEL R8, R48, -INF , P0 ;  /* 0xff80000030087808 */ /* 0x000fe20000000000 */
[----:B------:R1:W2:Y:S01]  /*3d30*/  MUFU.TANH R17, R3 ;  /* 0x0000000300117308 */ /* 0x0002a20000002400 */
[----:B------:R-:W-:Y:S01]  /*3d40*/  FMNMX.FTZ R2, R7, R2, !PT ;  /* 0x0000000207027209 */ /* 0x000fe20007810000 */
[----:B------:R-:W-:Y:S01]  /*3d50*/  LDSM.16.MT88.4 R36, [R138+0x2000] ;  /* 0x002000008a24783b */ /* 0x000fe20000004200 */
        /* <DEDUP_REMOVED lines=8> */
[----:B------:R-:W-:Y:S01]  /*3de0*/  FMNMX.FTZ R101, R131, R101, !PT ;  /* 0x0000006583657209 */ /* 0x000fe20007810000 */
[----:B-1----:R-:W-:Y:S01]  /*3df0*/  FMUL.FTZ R3, R23, c[0x0][0x320] ;  /* 0x0000c80017037a20 */ /* 0x002fe20000410000 */
[----:B------:R-:W-:Y:S02]  /*3e00*/  ISETP.GT.AND P0, PT, R0, 0x19, PT ;  /* 0x000000190000780c */ /* 0x000fe40003f04270 */
[----:B------:R-:W-:Y:S02]  /*3e10*/  FSEL R44, R30, -INF , P1 ;  /* 0xff8000001e2c7808 */ /* 0x000fe40000800000 */
[----:B------:R-:W-:Y:S02]  /*3e20*/  FMNMX.FTZ R2, R40, R2, !PT ;  /* 0x0000000228027209 */ /* 0x000fe40007810000 */
[----:B------:R-:W-:Y:S01]  /*3e30*/  FMNMX.FTZ R101, R130, R101, !PT ;  /* 0x0000006582657209 */ /* 0x000fe20007810000 */
[----:B------:R-:W1:Y:S01]  /*3e40*/  MUFU.TANH R15, R3 ;  /* 0x00000003000f7308 */ /* 0x000e620000002400 */
[----:B------:R-:W-:Y:S01]  /*3e50*/  ISETP.GT.AND P6, PT, R0, 0x20, PT ;  /* 0x000000200000780c */ /* 0x000fe20003fc4270 */
[----:B------:R-:W-:Y:S01]  /*3e60*/  LDSM.16.MT88.4 R28, [R139] ;  /* 0x000000008b1c783b */ /* 0x000fe20000004200 */
[----:B------:R-:W-:-:S02]  /*3e70*/  FSEL R45, R45, -INF , P0 ;  /* 0xff8000002d2d7808 */ /* 0x000fc40000000000 */
[----:B------:R-:W-:Y:S02]  /*3e80*/  FMNMX.FTZ R2, R44, R2, !PT ;  /* 0x000000022c027209 */ /* 0x000fe40007810000 */
[----:B------:R-:W-:Y:S01]  /*3e90*/  FMNMX.FTZ R101, R136, R101, !PT ;  /* 0x0000006588657209 */ /* 0x000fe20007810000 */
[----:B------:R-:W3:Y:S01]  /*3ea0*/  MUFU.TANH R3, R18 ;  /* 0x0000001200037308 */ /* 0x000ee20000002400 */
[C---:B------:R-:W-:Y:S02]  /*3eb0*/  ISETP.GT.AND P5, PT, R0.reuse, 0x21, PT ;  /* 0x000000210000780c */ /* 0x040fe40003fa4270 */
[----:B--2---:R-:W-:Y:S02]  /*3ec0*/  FSEL R102, R17, -INF , P6 ;  /* 0xff80000011667808 */ /* 0x004fe40003000000 */
[----:B------:R-:W-:Y:S02]  /*3ed0*/  FMNMX.FTZ R2, R45, R2, !PT ;  /* 0x000000022d027209 */ /* 0x000fe40007810000 */
[----:B------:R-:W-:Y:S01]  /*3ee0*/  FMNMX.FTZ R101, R137, R101, !PT ;  /* 0x0000006589657209 */ /* 0x000fe20007810000 */
[----:B------:R2:W4:Y:S01]  /*3ef0*/  MUFU.TANH R14, R19 ;  /* 0x00000013000e7308 */ /* 0x0005220000002400 */
[----:B------:R-:W-:-:S02]  /*3f00*/  ISETP.GT.AND P1, PT, R0, 0x28, PT ;  /* 0x000000280000780c */ /* 0x000fc40003f24270 */
[----:B------:R-:W-:Y:S02]  /*3f10*/  FSEL R103, R16, -INF , P5 ;  /* 0xff80000010677808 */ /* 0x000fe40002800000 */
[----:B------:R-:W-:Y:S02]  /*3f20*/  FMNMX.FTZ R2, R102, R2, !PT ;  /* 0x0000000266027209 */ /* 0x000fe40007810000 */
[----:B------:R-:W-:Y:S02]  /*3f30*/  FMNMX.FTZ R101, R202, R101, !PT ;  /* 0x00000065ca657209 */ /* 0x000fe40007810000 */
[----:B------:R-:W-:Y:S02]  /*3f40*/  ISETP.GT.AND P0, PT, R0, 0x29, PT ;  /* 0x000000290000780c */ /* 0x000fe40003f04270 */
[----:B------:R-:W-:Y:S02]  /*3f50*/  FSEL R128, R6, -INF , P1 ;  /* 0xff80000006807808 */ /* 0x000fe40000800000 */
[----:B------:R-:W-:-:S02]  /*3f60*/  FMNMX.FTZ R2, R103, R2, !PT ;  /* 0x0000000267027209 */ /* 0x000fc40007810000 */
[----:B------:R-:W-:Y:S01]  /*3f70*/  FMNMX.FTZ R101, R212, R101, !PT ;  /* 0x00000065d4657209 */ /* 0x000fe20007810000 */
[----:B------:R5:W4:Y:S01]  /*3f80*/  MUFU.TANH R6, R21 ;  /* 0x0000001500067308 */ /* 0x000b220000002400 */
[----:B------:R-:W-:Y:S01]  /*3f90*/  ISETP.GT.AND P5, PT, R0, 0x30, PT ;  /* 0x000000300000780c */ /* 0x000fe20003fa4270 */
[----:B--2---:R-:W-:Y:S01]  /*3fa0*/  LDSM.16.MT88.4 R16, [R116] ;  /* 0x000000007410783b */ /* 0x004fe20000004200 */
[----:B-1----:R-:W-:Y:S02]  /*3fb0*/  FSEL R129, R15, -INF , P0 ;  /* 0xff8000000f817808 */ /* 0x002fe40000000000 */
[----:B------:R-:W-:Y:S02]  /*3fc0*/  FMNMX.FTZ R2, R128, R2, !PT ;  /* 0x0000000280027209 */ /* 0x000fe40007810000 */
[----:B------:R-:W-:Y:S02]  /*3fd0*/  FMNMX.FTZ R101, R217, R101, !PT ;  /* 0x00000065d9657209 */ /* 0x000fe40007810000 */
[----:B------:R-:W-:-:S02]  /*3fe0*/  ISETP.GT.AND P0, PT, R0, 0x31, PT ;  /* 0x000000310000780c */ /* 0x000fc40003f04270 */
[----:B---3--:R-:W-:Y:S02]  /*3ff0*/  FSEL R185, R3, -INF , P5 ;  /* 0xff80000003b97808 */ /* 0x008fe40002800000 */
[----:B------:R-:W-:Y:S02]  /*4000*/  FMNMX.FTZ R2, R129, R2, !PT ;  /* 0x0000000281027209 */ /* 0x000fe40007810000 */
[----:B------:R-:W-:Y:S01]  /*4010*/  FMNMX.FTZ R101, R220, R101, !PT ;  /* 0x00000065dc657209 */ /* 0x000fe20007810000 */
[----:B-----5:R-:W-:Y:S01]  /*4020*/  LDSM.16.MT88.4 R20, [R196] ;  /* 0x00000000c414783b */ /* 0x020fe20000004200 */
[----:B------:R-:W-:Y:S02]  /*4030*/  ISETP.GT.AND P1, PT, R0, 0x38, PT ;  /* 0x000000380000780c */ /* 0x000fe40003f24270 */
[----:B----4-:R-:W-:Y:S02]  /*4040*/  FSEL R201, R14, -INF , P0 ;  /* 0xff8000000ec97808 */ /* 0x010fe40000000000 */
[----:B------:R-:W-:Y:S01]  /*4050*/  FMNMX.FTZ R2, R185, R2, !PT ;  /* 0x00000002b9027209 */ /* 0x000fe20007810000 */
[----:B------:R-:W1:Y:S01]  /*4060*/  SHFL.BFLY PT, R3, R101, 0x2, 0x1f ;  /* 0x0c401f0065037f89 */ /* 0x000e6200000e0000 */
[----:B------:R-:W-:-:S02]  /*4070*/  ISETP.GT.AND P0, PT, R0, 0x39, PT ;  /* 0x000000390000780c */ /* 0x000fc40003f04270 */
[----:B------:R-:W-:Y:S02]  /*4080*/  FSEL R186, R12, -INF , P1 ;  /* 0xff8000000cba7808 */ /* 0x000fe40000800000 */
[----:B------:R-:W-:Y:S02]  /*4090*/  FMNMX.FTZ R0, R201, R2, !PT ;  /* 0x00000002c9007209 */ /* 0x000fe40007810000 */
[----:B------:R-:W-:Y:S02]  /*40a0*/  FSEL R203, R6, -INF , P0 ;  /* 0xff80000006cb7808 */ /* 0x000fe40000000000 */
        /* <DEDUP_REMOVED lines=11> */
[--C-:B------:R-:W-:Y:S01]  /*4160*/  FFMA.FTZ R3, R9, c[0x0][0x2d0], -R2.reuse ;  /* 0x0000b40009037a23 */ /* 0x100fe20000010802 */
[----:B--2---:R-:W-:Y:S01]  /*4170*/  FMNMX.FTZ R100, R0, R100, !PT ;  /* 0x0000006400647209 */ /* 0x004fe20007810000 */
[----:B------:R-:W-:Y:S02]  /*4180*/  FFMA.FTZ R0, R10, c[0x0][0x2d0], -R2 ;  /* 0x0000b4000a007a23 */ /* 0x000fe40000010802 */
[----:B------:R1:W-:Y:S01]  /*4190*/  MUFU.EX2 R249, R3 ;  /* 0x0000000300f97308 */ /* 0x0003e20000000800 */
[----:B------:R-:W-:-:S07]  /*41a0*/  FSETP.NEU.FTZ.AND P0, PT, R100, -INF , PT ;  /* 0xff8000006400780b */ /* 0x000fce0003f1d000 */
[----:B------:R2:W3:Y:S01]  /*41b0*/  MUFU.EX2 R247, R0 ;  /* 0x0000000000f77308 */ /* 0x0004e20000000800 */
[----:B-1----:R-:W-:-:S07]  /*41c0*/  FFMA.FTZ R3, R11, c[0x0][0x2d0], -R2 ;  /* 0x0000b4000b037a23 */ /* 0x002fce0000010802 */
[----:B------:R1:W-:Y:S01]  /*41d0*/  MUFU.EX2 R246, R3 ;  /* 0x0000000300f67308 */ /* 0x0003e20000000800 */
[----:B--2---:R-:W-:-:S05]  /*41e0*/  FMUL.FTZ R0, R100, c[0x0][0x2d0] ;  /* 0x0000b40064007a20 */ /* 0x004fca0000410000 */
[----:B------:R-:W-:Y:S01]  /*41f0*/  FSEL R0, R0, RZ, P0 ;  /* 0x000000ff00007208 */ /* 0x000fe20000000000 */
[----:B-1----:R-:W-:Y:S02]  /*4200*/  FFMA.FTZ R3, R13, c[0x0][0x2d0], -R2 ;  /* 0x0000b4000d037a23 */ /* 0x002fe40000010802 */
[----:B------:R-:W1:Y:S02]  /*4210*/  LDSM.16.MT88.4 R12, [R195+0x2000] ;  /* 0x00200000c30c783b */ /* 0x000e640000004200 */
[----:B------:R2:W4:Y:S02]  /*4220*/  MUFU.EX2 R248, R3 ;  /* 0x0000000300f87308 */ /* 0x0005240000000800 */
[----:B--2---:R-:W-:-:S06]  /*4230*/  FFMA.FTZ R3, R4, c[0x0][0x2d0], -R0 ;  /* 0x0000b40004037a23 */ /* 0x004fcc0000010800 */
[----:B------:R2:W-:Y:S02]  /*4240*/  MUFU.EX2 R244, R3 ;  /* 0x0000000300f47308 */ /* 0x0005e40000000800 */
[----:B--2---:R-:W-:-:S06]  /*4250*/  FFMA.FTZ R3, R5, c[0x0][0x2d0], -R0 ;  /* 0x0000b40005037a23 */ /* 0x004fcc0000010800 */
[----:B------:R2:W5:Y:S02]  /*4260*/  MUFU.EX2 R243, R3 ;  /* 0x0000000300f37308 */ /* 0x0005640000000800 */
[----:B--2---:R-:W-:-:S06]  /*4270*/  FFMA.FTZ R3, R7, c[0x0][0x2d0], -R0 ;  /* 0x0000b40007037a23 */ /* 0x004fcc0000010800 */
[----:B------:R2:W-:Y:S02]  /*4280*/  MUFU.EX2 R242, R3 ;  /* 0x0000000300f27308 */ /* 0x0005e40000000800 */
[----:B--2---:R-:W-:Y:S02]  /*4290*/  FFMA.FTZ R3, R8, c[0x0][0x2d0], -R0 ;  /* 0x0000b40008037a23 */ /* 0x004fe40000010800 */
[----:B------:R-:W2:Y:S04]  /*42a0*/  LDSM.16.MT88.4 R8, [R139+0x2000] ;  /* 0x002000008b08783b */ /* 0x000ea80000004200 */
[----:B------:R-:W1:Y:S01]  /*42b0*/  MUFU.EX2 R245, R3 ;  /* 0x0000000300f57308 */ /* 0x000e620000000800 */
[----:B---3--:R-:W-:Y:S02]  /*42c0*/  F2FP.PACK_AB R4, R247, R249 ;  /* 0x000000f9f704723e */ /* 0x008fe400000000ff */
[----:B----4-:R-:W-:-:S02]  /*42d0*/  F2FP.PACK_AB R6, R248, R246 ;  /* 0x000000f6f806723e */ /* 0x010fc400000000ff */
[----:B-----5:R-:W-:Y:S02]  /*42e0*/  F2FP.PACK_AB R5, R243, R244 ;  /* 0x000000f4f305723e */ /* 0x020fe400000000ff */
[----:B-1----:R-:W-:Y:S01]  /*42f0*/  F2FP.PACK_AB R7, R245, R242 ;  /* 0x000000f2f507723e */ /* 0x002fe200000000ff */
[----:B------:R-:W-:-:S06]  /*4300*/  FFMA.FTZ R3, R43, c[0x0][0x2d0], -R2 ;  /* 0x0000b4002b037a23 */ /* 0x000fcc0000010802 */
[C---:B------:R-:W-:Y:S08]  /*4310*/  HMMA.16816.F32 R92, R4.reuse, R20, RZ ;  /* 0x00000014045c723c */ /* 0x040ff000000018ff */
[C---:B------:R-:W-:Y:S01]  /*4320*/  HMMA.16816.F32 R88, R4.reuse, R22, RZ ;  /* 0x000000160458723c */ /* 0x040fe200000018ff */
[----:B------:R-:W1:Y:S07]  /*4330*/  LDSM.16.MT88.4 R20, [R195+0x4000] ;  /* 0x00400000c314783b */ /* 0x000e6e0000004200 */
[C---:B------:R-:W-:Y:S08]  /*4340*/  HMMA.16816.F32 R76, R4.reuse, R12, RZ ;  /* 0x0000000c044c723c */ /* 0x040ff000000018ff */
[C---:B------:R-:W-:Y:S01]  /*4350*/  HMMA.16816.F32 R72, R4.reuse, R14, RZ ;  /* 0x0000000e0448723c */ /* 0x040fe200000018ff */
[----:B------:R-:W3:Y:S07]  /*4360*/  LDSM.16.MT88.4 R12, [R196+0x4000] ;  /* 0x00400000c40c783b */ /* 0x000eee0000004200 */
[C---:B--2---:R-:W-:Y:S08]  /*4370*/  HMMA.16816.F32 R64, R4.reuse, R8, RZ ;  /* 0x000000080440723c */ /* 0x044ff000000018ff */
[----:B------:R-:W-:Y:S01]  /*4380*/  HMMA.16816.F32 R68, R4, R10, RZ ;  /* 0x0000000a0444723c */ /* 0x000fe200000018ff */
[----:B------:R1:W2:Y:S01]  /*4390*/  LDSM.16.MT88.4 R8, [R116+0x4000] ;  /* 0x004000007408783b */ /* 0x0002a20000004200 */
[----:B------:R4:W-:Y:S02]  /*43a0*/  MUFU.EX2 R239, R3 ;  /* 0x0000000300ef7308 */ /* 0x0009e40000000800 */
[----:B----4-:R-:W-:-:S06]  /*43b0*/  FFMA.FTZ R3, R42, c[0x0][0x2d0], -R2 ;  /* 0x0000b4002a037a23 */ /* 0x010fcc0000010802 */
[----:B------:R4:W5:Y:S01]  /*43c0*/  MUFU.EX2 R241, R3 ;  /* 0x0000000300f17308 */ /* 0x0009620000000800 */
[----:B------:R-:W-:Y:S01]  /*43d0*/  HMMA.16816.F32 R84, R4, R16, RZ ;  /* 0x000000100454723c */ /* 0x000fe200000018ff */
[----:B----4-:R-:W-:-:S06]  /*43e0*/  FFMA.FTZ R3, R46, c[0x0][0x2d0], -R2 ;  /* 0x0000b4002e037a23 */ /* 0x010fcc0000010802 */
[----:B------:R4:W-:Y:S01]  /*43f0*/  MUFU.EX2 R238, R3 ;  /* 0x0000000300ee7308 */ /* 0x0009e20000000800 */
[----:B------:R-:W-:Y:S01]  /*4400*/  HMMA.16816.F32 R80, R4, R18, RZ ;  /* 0x000000120450723c */ /* 0x000fe200000018ff */
[----:B------:R-:W1:Y:S01]  /*4410*/  LDSM.16.MT88.4 R16, [R139+0x4000] ;  /* 0x004000008b10783b */ /* 0x000e620000004200 */
[----:B----4-:R-:W-:-:S05]  /*4420*/  FFMA.FTZ R3, R47, c[0x0][0x2d0], -R2 ;  /* 0x0000b4002f037a23 */ /* 0x010fca0000010802 */
[----:B------:R4:W-:Y:S01]  /*4430*/  MUFU.EX2 R240, R3 ;  /* 0x0000000300f07308 */ /* 0x0009e20000000800 */
[----:B------:R-:W-:Y:S01]  /*4440*/  HMMA.16816.F32 R48, R4, R36, RZ ;  /* 0x000000240430723c */ /* 0x000fe200000018ff */
[----:B----4-:R-:W-:-:S06]  /*4450*/  FFMA.FTZ R3, R41, c[0x0][0x2d0], -R0 ;  /* 0x0000b40029037a23 */ /* 0x010fcc0000010800 */
[----:B------:R4:W-:Y:S01]  /*4460*/  MUFU.EX2 R235, R3 ;  /* 0x0000000300eb7308 */ /* 0x0009e20000000800 */
[----:B------:R-:W-:Y:S01]  /*4470*/  HMMA.16816.F32 R52, R4, R38, RZ ;  /* 0x000000260434723c */ /* 0x000fe200000018ff */
[----:B------:R-:W1:Y:S01]  /*4480*/  LDSM.16.MT88.4 R36, [R195+0x800] ;  /* 0x00080000c324783b */ /* 0x000e620000004200 */
[----:B----4-:R-:W-:-:S06]  /*4490*/  FFMA.FTZ R3, R40, c[0x0][0x2d0], -R0 ;  /* 0x0000b40028037a23 */ /* 0x010fcc0000010800 */
[C---:B------:R-:W-:Y:S01]  /*44a0*/  HMMA.16816.F32 R112, R4.reuse, R32, RZ ;  /* 0x000000200470723c */ /* 0x040fe200000018ff */
[----:B------:R-:W4:Y:S01]  /*44b0*/  LDSM.16.MT88.4 R40, [R139+0x800] ;  /* 0x000800008b28783b */ /* 0x000f220000004200 */
[----:B------:R2:W1:Y:S06]  /*44c0*/  MUFU.EX2 R237, R3 ;  /* 0x0000000300ed7308 */ /* 0x00046c0000000800 */
[----:B------:R-:W-:Y:S01]  /*44d0*/  HMMA.16816.F32 R108, R4, R34, RZ ;  /* 0x00000022046c723c */ /* 0x000fe200000018ff */
[----:B------:R-:W1:Y:S01]  /*44e0*/  LDSM.16.MT88.4 R32, [R196+0x800] ;  /* 0x00080000c420783b */ /* 0x000e620000004200 */
[----:B--2---:R-:W-:-:S06]  /*44f0*/  FFMA.FTZ R3, R44, c[0x0][0x2d0], -R0 ;  /* 0x0000b4002c037a23 */ /* 0x004fcc0000010800 */
[C---:B------:R-:W-:Y:S01]  /*4500*/  HMMA.16816.F32 R96, R4.reuse, R28, RZ ;  /* 0x0000001c0460723c */ /* 0x040fe200000018ff */
[----:B------:R2:W-:Y:S07]  /*4510*/  MUFU.EX2 R234, R3 ;  /* 0x0000000300ea7308 */ /* 0x0005ee0000000800 */
[C---:B------:R-:W-:Y:S01]  /*4520*/  HMMA.16816.F32 R104, R4.reuse, R30, RZ ;  /* 0x0000001e0468723c */ /* 0x040fe200000018ff */
[----:B------:R-:W4:Y:S07]  /*4530*/  LDSM.16.MT88.4 R28, [R138+0x800] ;  /* 0x000800008a1c783b */ /* 0x000f2e0000004200 */
[----:B------:R-:W-:Y:S01]  /*4540*/  HMMA.16816.F32 R60, R4, R24, RZ ;  /* 0x00000018043c723c */ /* 0x000fe200000018ff */
[----:B--2---:R-:W-:-:S07]  /*4550*/  FFMA.FTZ R3, R45, c[0x0][0x2d0], -R0 ;  /* 0x0000b4002d037a23 */ /* 0x004fce0000010800 */
[C---:B------:R-:W-:Y:S01]  /*4560*/  HMMA.16816.F32 R56, R4.reuse, R26, RZ ;  /* 0x0000001a0438723c */ /* 0x040fe200000018ff */
[----:B------:R-:W2:Y:S07]  /*4570*/  LDSM.16.MT88.4 R24, [R195+0x2800] ;  /* 0x00280000c318783b */ /* 0x000eae0000004200 */
[C---:B-1----:R-:W-:Y:S08]  /*4580*/  HMMA.16816.F32 R116, R4.reuse, R20, RZ ;  /* 0x000000140474723c */ /* 0x042ff000000018ff */
[C---:B------:R-:W-:Y:S01]  /*4590*/  HMMA.16816.F32 R120, R4.reuse, R22, RZ ;  /* 0x000000160478723c */ /* 0x040fe200000018ff */
[----:B------:R-:W1:Y:S07]  /*45a0*/  LDSM.16.MT88.4 R20, [R139+0x2800] ;  /* 0x002800008b14783b */ /* 0x000e6e0000004200 */
[C---:B---3--:R-:W-:Y:S08]  /*45b0*/  HMMA.16816.F32 R44, R4.reuse, R12, RZ ;  /* 0x0000000c042c723c */ /* 0x048ff000000018ff */
[C---:B------:R-:W-:Y:S01]  /*45c0*/  HMMA.16816.F32 R140, R4.reuse, R14, RZ ;  /* 0x0000000e048c723c */ /* 0x040fe200000018ff */
[----:B------:R-:W3:Y:S07]  /*45d0*/  LDSM.16.MT88.4 R12, [R196+0x2800] ;  /* 0x00280000c40c783b */ /* 0x000eee0000004200 */
[C---:B------:R-:W-:Y:S08]  /*45e0*/  HMMA.16816.F32 R148, R4.reuse, R8, RZ ;  /* 0x000000080494723c */ /* 0x040ff000000018ff */
[C---:B------:R-:W-:Y:S01]  /*45f0*/  HMMA.16816.F32 R156, R4.reuse, R10, RZ ;  /* 0x0000000a049c723c */ /* 0x040fe200000018ff */
[----:B------:R-:W1:Y:S01]  /*4600*/  LDSM.16.MT88.4 R8, [R138+0x2800] ;  /* 0x002800008a08783b */ /* 0x000e620000004200 */
[----:B------:R-:W2:Y:S06]  /*4610*/  MUFU.EX2 R236, R3 ;  /* 0x0000000300ec7308 */ /* 0x000eac0000000800 */
[C---:B------:R-:W-:Y:S08]  /*4620*/  HMMA.16816.F32 R124, R4.reuse, R16, RZ ;  /* 0x00000010047c723c */ /* 0x040ff000000018ff */
[----:B------:R-:W-:Y:S01]  /*4630*/  HMMA.16816.F32 R132, R4, R18, RZ ;  /* 0x000000120484723c */ /* 0x000fe200000018ff */
[----:B------:R-:W1:Y:S06]  /*4640*/  LDSM.16.MT88.4 R16, [R195+0x4800] ;  /* 0x00480000c310783b */ /* 0x000e6c0000004200 */
[----:B-----5:R-:W-:-:S02]  /*4650*/  F2FP.PACK_AB R4, R241, R239 ;  /* 0x000000eff104723e */ /* 0x020fc400000000ff */
[----:B------:R-:W-:Y:S02]  /*4660*/  F2FP.PACK_AB R5, R237, R235 ;  /* 0x000000ebed05723e */ /* 0x000fe400000000ff */
[----:B------:R-:W-:Y:S02]  /*4670*/  F2FP.PACK_AB R6, R240, R238 ;  /* 0x000000eef006723e */ /* 0x000fe400000000ff */
[----:B--2---:R-:W-:Y:S01]  /*4680*/  F2FP.PACK_AB R7, R236, R234 ;  /* 0x000000eaec07723e */ /* 0x004fe200000000ff */
[----:B------:R-:W-:-:S06]  /*4690*/  FFMA.FTZ R3, R131, c[0x0][0x2d0], -R2 ;  /* 0x0000b40083037a23 */ /* 0x000fcc0000010802 */
[C---:B------:R-:W-:Y:S08]  /*46a0*/  HMMA.16816.F32 R164, R4.reuse, R38, R108 ;  /* 0x0000002604a4723c */ /* 0x040ff0000000186c */
[C---:B----4-:R-:W-:Y:S01]  /*46b0*/  HMMA.16816.F32 R152, R4.reuse, R42, R104 ;  /* 0x0000002a0498723c */ /* 0x050fe20000001868 */
[----:B------:R2:W-:Y:S07]  /*46c0*/  MUFU.EX2 R184, R3 ;  /* 0x0000000300b87308 */ /* 0x0005ee0000000800 */
[C---:B------:R-:W-:Y:S08]  /*46d0*/  HMMA.16816.F32 R160, R4.reuse, R40, R96 ;  /* 0x0000002804a0723c */ /* 0x040ff00000001860 */
[C---:B------:R-:W-:Y:S08]  /*46e0*/  HMMA.16816.F32 R144, R4.reuse, R32, R92 ;  /* 0x000000200490723c */ /* 0x040ff0000000185c */
[C---:B------:R-:W-:Y:S08]  /*46f0*/  HMMA.16816.F32 R108, R4.reuse, R28, R84 ;  /* 0x0000001c046c723c */ /* 0x040ff00000001854 */
[C---:B------:R-:W-:Y:S01]  /*4700*/  HMMA.16816.F32 R104, R4.reuse, R30, R80 ;  /* 0x0000001e0468723c */ /* 0x040fe20000001850 */
[--C-:B--2---:R-:W-:Y:S01]  /*4710*/  FFMA.FTZ R3, R130, c[0x0][0x2d0], -R2.reuse ;  /* 0x0000b40082037a23 */ /* 0x104fe20000010802 */
[----:B------:R-:W-:Y:S06]  /*4720*/  LDSM.16.MT88.4 R28, [R195+0x5000] ;  /* 0x00500000c31c783b */ /* 0x000fec0000004200 */
[C---:B------:R-:W-:Y:S08]  /*4730*/  HMMA.16816.F32 R96, R4.reuse, R24, R76 ;  /* 0x000000180460723c */ /* 0x040ff0000000184c */
[C---:B------:R-:W-:Y:S01]  /*4740*/  HMMA.16816.F32 R92, R4.reuse, R26, R72 ;  /* 0x0000001a045c723c */ /* 0x040fe20000001848 */
[----:B------:R-:W2:Y:S07]  /*4750*/  LDSM.16.MT88.4 R24, [R139+0x4800] ;  /* 0x004800008b18783b */ /* 0x000eae0000004200 */
[C---:B-1----:R-:W-:Y:S08]  /*4760*/  HMMA.16816.F32 R84, R4.reuse, R22, R68 ;  /* 0x000000160454723c */ /* 0x042ff00000001844 */
[C---:B---3--:R-:W-:Y:S08]  /*4770*/  HMMA.16816.F32 R80, R4.reuse, R12, R60 ;  /* 0x0000000c0450723c */ /* 0x048ff0000000183c */
[C---:B------:R-:W-:Y:S08]  /*4780*/  HMMA.16816.F32 R68, R4.reuse, R8, R48 ;  /* 0x000000080444723c */ /* 0x040ff00000001830 */
[C---:B------:R-:W-:Y:S01]  /*4790*/  HMMA.16816.F32 R60, R4.reuse, R10, R52 ;  /* 0x0000000a043c723c */ /* 0x040fe20000001834 */
[----:B------:R-:W1:Y:S01]  /*47a0*/  LDSM.16.MT88.4 R8, [R138+0x4800] ;  /* 0x004800008a08783b */ /* 0x000e620000004200 */
[----:B------:R3:W4:Y:S06]  /*47b0*/  MUFU.EX2 R183, R3 ;  /* 0x0000000300b77308 */ /* 0x00072c0000000800 */
[----:B------:R-:W-:Y:S01]  /*47c0*/  HMMA.16816.F32 R76, R4, R14, R56 ;  /* 0x0000000e044c723c */ /* 0x000fe20000001838 */
[----:B------:R-:W5:Y:S01]  /*47d0*/  LDSM.16.MT88.4 R12, [R196+0x4800] ;  /* 0x00480000c40c783b */ /* 0x000f620000004200 */
[----:B---3--:R-:W-:-:S04]  /*47e0*/  FFMA.FTZ R3, R136, c[0x0][0x2d0], -R2 ;  /* 0x0000b40088037a23 */ /* 0x008fc80000010802 */
[----:B------:R3:W-:Y:S02]  /*47f0*/  MUFU.EX2 R182, R3 ;  /* 0x0000000300b67308 */ /* 0x0007e40000000800 */
[C---:B------:R-:W-:Y:S08]  /*4800*/  HMMA.16816.F32 R52, R4.reuse, R16, R116 ;  /* 0x000000100434723c */ /* 0x040ff00000001874 */
[----:B------:R-:W-:Y:S01]  /*4810*/  HMMA.16816.F32 R56, R4, R18, R120 ;  /* 0x000000120438723c */ /* 0x000fe20000001878 */
[----:B------:R-:W1:Y:S01]  /*4820*/  LDSM.16.MT88.4 R16, [R195+0x1000] ;  /* 0x00100000c310783b */ /* 0x000e620000004200 */
[----:B---3--:R-:W-:-:S04]  /*4830*/  FFMA.FTZ R3, R137, c[0x0][0x2d0], -R2 ;  /* 0x0000b40089037a23 */ /* 0x008fc80000010802 */
[----:B------:R3:W-:Y:S02]  /*4840*/  MUFU.EX2 R216, R3 ;  /* 0x0000000300d87308 */ /* 0x0007e40000000800 */
[----:B------:R-:W-:Y:S01]  /*4850*/  HMMA.16816.F32 R168, R4, R36, R112 ;  /* 0x0000002404a8723c */ /* 0x000fe20000001870 */
[----:B---3--:R-:W-:-:S05]  /*4860*/  FFMA.FTZ R3, R102, c[0x0][0x2d0], -R0 ;  /* 0x0000b40066037a23 */ /* 0x008fca0000010800 */
[----:B------:R3:W-:Y:S02]  /*4870*/  MUFU.EX2 R181, R3 ;  /* 0x0000000300b57308 */ /* 0x0007e40000000800 */
[----:B------:R-:W-:Y:S01]  /*4880*/  HMMA.16816.F32 R112, R4, R34, R88 ;  /* 0x000000220470723c */ /* 0x000fe20000001858 */
[----:B------:R-:W1:Y:S01]  /*4890*/  LDSM.16.MT88.4 R32, [R196+0x1000] ;  /* 0x00100000c420783b */ /* 0x000e620000004200 */
[----:B---3--:R-:W-:-:S04]  /*48a0*/  FFMA.FTZ R3, R103, c[0x0][0x2d0], -R0 ;  /* 0x0000b40067037a23 */ /* 0x008fc80000010800 */
[----:B------:R3:W1:Y:S02]  /*48b0*/  MUFU.EX2 R180, R3 ;  /* 0x0000000300b47308 */ /* 0x0006640000000800 */
[----:B------:R-:W-:Y:S01]  /*48c0*/  HMMA.16816.F32 R88, R4, R20, R64 ;  /* 0x000000140458723c */ /* 0x000fe20000001840 */
[----:B------:R-:W-:Y:S01]  /*48d0*/  LDSM.16.MT88.4 R20, [R139+0x3000] ;  /* 0x003000008b14783b */ /* 0x000fe20000004200 */
[----:B---3--:R-:W-:-:S04]  /*48e0*/  FFMA.FTZ R3, R128, c[0x0][0x2d0], -R0 ;  /* 0x0000b40080037a23 */ /* 0x008fc80000010800 */
[----:B------:R3:W-:Y:S02]  /*48f0*/  MUFU.EX2 R103, R3 ;  /* 0x0000000300677308 */ /* 0x0007e40000000800 */
[C---:B--2---:R-:W-:Y:S01]  /*4900*/  HMMA.16816.F32 R48, R4.reuse, R24, R124 ;  /* 0x000000180430723c */ /* 0x044fe2000000187c */
[----:B------:R-:W-:Y:S07]  /*4910*/  LDSM.16.MT88.4 R124, [R196+0x1800] ;  /* 0x00180000c47c783b */ /* 0x000fee0000004200 */
[----:B------:R-:W-:Y:S01]  /*4920*/  HMMA.16816.F32 R40, R4, R26, R132 ;  /* 0x0000001a0428723c */ /* 0x000fe20000001884 */
[----:B------:R-:W2:Y:S01]  /*4930*/  LDSM.16.MT88.4 R24, [R139+0x1000] ;  /* 0x001000008b18783b */ /* 0x000ea20000004200 */
[----:B---3--:R-:W-:-:S06]  /*4940*/  FFMA.FTZ R3, R129, c[0x0][0x2d0], -R0 ;  /* 0x0000b40081037a23 */ /* 0x008fcc0000010800 */
[C---:B-1----:R-:W-:Y:S01]  /*4950*/  HMMA.16816.F32 R72, R4.reuse, R8, R148 ;  /* 0x000000080448723c */ /* 0x042fe20000001894 */
[----:B------:R-:W1:Y:S07]  /*4960*/  MUFU.EX2 R102, R3 ;  /* 0x0000000300667308 */ /* 0x000e6e0000000800 */
[C---:B------:R-:W-:Y:S01]  /*4970*/  HMMA.16816.F32 R64, R4.reuse, R10, R156 ;  /* 0x0000000a0440723c */ /* 0x040fe2000000189c */
[----:B------:R-:W3:Y:S07]  /*4980*/  LDSM.16.MT88.4 R8, [R195+0x3000] ;  /* 0x00300000c308783b */ /* 0x000eee0000004200 */
[C---:B-----5:R-:W-:Y:S08]  /*4990*/  HMMA.16816.F32 R36, R4.reuse, R12, R44 ;  /* 0x0000000c0424723c */ /* 0x060ff0000000182c */
[----:B------:R-:W-:Y:S01]  /*49a0*/  HMMA.16816.F32 R44, R4, R14, R140 ;  /* 0x0000000e042c723c */ /* 0x000fe2000000188c */
[----:B------:R-:W-:Y:S06]  /*49b0*/  LDSM.16.MT88.4 R12, [R138+0x1000] ;  /* 0x001000008a0c783b */ /* 0x000fec0000004200 */
[----:B----4-:R-:W-:-:S02]  /*49c0*/  F2FP.PACK_AB R4, R183, R184 ;  /* 0x000000b8b704723e */ /* 0x010fc400000000ff */
[----:B------:R-:W-:Y:S02]  /*49d0*/  F2FP.PACK_AB R5, R180, R181 ;  /* 0x000000b5b405723e */ /* 0x000fe400000000ff */
[----:B------:R-:W-:Y:S02]  /*49e0*/  F2FP.PACK_AB R6, R216, R182 ;  /* 0x000000b6d806723e */ /* 0x000fe400000000ff */
[----:B-1----:R-:W-:-:S07]  /*49f0*/  F2FP.PACK_AB R7, R102, R103 ;  /* 0x000000676607723e */ /* 0x002fce00000000ff */
[C---:B------:R-:W-:Y:S08]  /*4a00*/  HMMA.16816.F32 R208, R4.reuse, R16, R168 ;  /* 0x0000001004d0723c */ /* 0x040ff000000018a8 */
[C---:B------:R-:W-:Y:S01]  /*4a10*/  HMMA.16816.F32 R176, R4.reuse, R18, R164 ;  /* 0x0000001204b0723c */ /* 0x040fe200000018a4 */
[----:B------:R-:W1:Y:S07]  /*4a20*/  LDSM.16.MT88.4 R16, [R196+0x3000] ;  /* 0x00300000c410783b */ /* 0x000e6e0000004200 */
[C---:B------:R-:W-:Y:S07]  /*4a30*/  HMMA.16816.F32 R168, R4.reuse, R34, R112 ;  /* 0x0000002204a8723c */ /* 0x040fee0000001870 */
[----:B------:R-:W-:Y:S01]  /*4a40*/  IMAD.IADD R115, R193, 0x1, R195 ;  /* 0x00000001c1737824 */ /* 0x000fe200078e02c3 */
[----:B--2---:R-:W-:Y:S01]  /*4a50*/  HMMA.16816.F32 R204, R4, R24, R160 ;  /* 0x0000001804cc723c */ /* 0x004fe200000018a0 */
[----:B------:R-:W-:-:S03]  /*4a60*/  FFMA.FTZ R3, R202, c[0x0][0x2d0], -R2 ;  /* 0x0000b400ca037a23 */ /* 0x000fc60000010802 */
[----:B------:R-:W-:Y:S04]  /*4a70*/  LDSM.16.MT88.4 R116, [R115+0x1800] ;  /* 0x001800007374783b */ /* 0x000fe80000004200 */
[C---:B------:R-:W-:Y:S01]  /*4a80*/  HMMA.16816.F32 R172, R4.reuse, R26, R152 ;  /* 0x0000001a04ac723c */ /* 0x040fe20000001898 */
[----:B------:R-:W2:Y:S07]  /*4a90*/  LDSM.16.MT88.4 R24, [R138+0x3000] ;  /* 0x003000008a18783b */ /* 0x000eae0000004200 */
[C---:B---3--:R-:W-:Y:S08]  /*4aa0*/  HMMA.16816.F32 R160, R4.reuse, R8, R96 ;  /* 0x0000000804a0723c */ /* 0x048ff00000001860 */
[----:B------:R-:W-:Y:S01]  /*4ab0*/  HMMA.16816.F32 R152, R4, R10, R92 ;  /* 0x0000000a0498723c */ /* 0x000fe2000000185c */
[----:B------:R-:W3:Y:S01]  /*4ac0*/  LDSM.16.MT88.4 R8, [R115+0x5000] ;  /* 0x005000007308783b */ /* 0x000ee20000004200 */
[----:B------:R-:W-:-:S05]  /*4ad0*/  IMAD.IADD R202, R193, 0x1, R196 ;  /* 0x00000001c1ca7824 */ /* 0x000fca00078e02c4 */
[----:B------:R-:W-:Y:S01]  /*4ae0*/  LDSM.16.MT88.4 R132, [R202+0x1800] ;  /* 0x00180000ca84783b */ /* 0x000fe20000004200 */
[C---:B------:R-:W-:Y:S08]  /*4af0*/  HMMA.16816.F32 R120, R4.reuse, R32, R144 ;  /* 0x000000200478723c */ /* 0x040ff00000001890 */
[C---:B-1----:R-:W-:Y:S01]  /*4b00*/  HMMA.16816.F32 R144, R4.reuse, R16, R80 ;  /* 0x000000100490723c */ /* 0x042fe20000001850 */
[----:B------:R-:W-:Y:S07]  /*4b10*/  LDSM.16.MT88.4 R80, [R115+0x5800] ;  /* 0x005800007350783b */ /* 0x000fee0000004200 */
[C---:B------:R-:W-:Y:S01]  /*4b20*/  HMMA.16816.F32 R140, R4.reuse, R18, R76 ;  /* 0x00000012048c723c */ /* 0x040fe2000000184c */
[----:B------:R-:W1:Y:S07]  /*4b30*/  LDSM.16.MT88.4 R16, [R202+0x5000] ;  /* 0x00500000ca10783b */ /* 0x000e6e0000004200 */
[C---:B------:R-:W-:Y:S01]  /*4b40*/  HMMA.16816.F32 R128, R4.reuse, R12, R108 ;  /* 0x0000000c0480723c */ /* 0x040fe2000000186c */
[----:B------:R-:W-:Y:S07]  /*4b50*/  LDSM.16.MT88.4 R108, [R195+0x1800] ;  /* 0x00180000c36c783b */ /* 0x000fee0000004200 */
[C---:B------:R-:W-:Y:S01]  /*4b60*/  HMMA.16816.F32 R164, R4.reuse, R14, R104 ;  /* 0x0000000e04a4723c */ /* 0x040fe20000001868 */
[----:B------:R-:W4:Y:S07]  /*4b70*/  LDSM.16.MT88.4 R12, [R196+0x5000] ;  /* 0x00500000c40c783b */ /* 0x000f2e0000004200 */
[C---:B------:R-:W-:Y:S01]  /*4b80*/  HMMA.16816.F32 R148, R4.reuse, R22, R84 ;  /* 0x000000160494723c */ /* 0x040fe20000001854 */
[----:B------:R5:W-:Y:S07]  /*4b90*/  MUFU.EX2 R23, R3 ;  /* 0x0000000300177308 */ /* 0x000bee0000000800 */
[----:B------:R-:W-:Y:S01]  /*4ba0*/  HMMA.16816.F32 R156, R4, R20, R88 ;  /* 0x00000014049c723c */ /* 0x000fe20000001858 */
[----:B------:R-:W-:Y:S01]  /*4bb0*/  LDSM.16.MT88.4 R88, [R196+0x5800] ;  /* 0x00580000c458783b */ /* 0x000fe20000004200 */
[----:B-----5:R-:W-:-:S04]  /*4bc0*/  FFMA.FTZ R3, R212, c[0x0][0x2d0], -R2 ;  /* 0x0000b400d4037a23 */ /* 0x020fc80000010802 */
[----:B------:R5:W1:Y:S02]  /*4bd0*/  MUFU.EX2 R22, R3 ;  /* 0x0000000300167308 */ /* 0x000a640000000800 */
[----:B--2---:R-:W-:Y:S01]  /*4be0*/  HMMA.16816.F32 R136, R4, R24, R68 ;  /* 0x000000180488723c */ /* 0x004fe20000001844 */
[--C-:B-----5:R-:W-:Y:S02]  /*4bf0*/  FFMA.FTZ R3, R217, c[0x0][0x2d0], -R2.reuse ;  /* 0x0000b400d9037a23 */ /* 0x120fe40000010802 */
[----:B------:R-:W-:-:S05]  /*4c00*/  FFMA.FTZ R2, R220, c[0x0][0x2d0], -R2 ;  /* 0x0000b400dc027a23 */ /* 0x000fca0000010802 */
[C---:B------:R-:W-:Y:S01]  /*4c10*/  HMMA.16816.F32 R32, R4.reuse, R26, R60 ;  /* 0x0000001a0420723c */ /* 0x040fe2000000183c */
[----:B------:R2:W-:Y:S07]  /*4c20*/  MUFU.EX2 R20, R2 ;  /* 0x0000000200147308 */ /* 0x0005ee0000000800 */
[----:B---3--:R-:W-:Y:S01]  /*4c30*/  HMMA.16816.F32 R24, R4, R10, R40 ;  /* 0x0000000a0418723c */ /* 0x008fe20000001828 */
[----:B------:R-:W3:Y:S01]  /*4c40*/  LDSM.16.MT88.4 R40, [R195+0x3800] ;  /* 0x00380000c328783b */ /* 0x000ee20000004200 */
[----:B--2---:R-:W-:-:S04]  /*4c50*/  FFMA.FTZ R2, R185, c[0x0][0x2d0], -R0 ;  /* 0x0000b400b9027a23 */ /* 0x004fc80000010800 */
[----:B------:R2:W-:Y:S02]  /*4c60*/  MUFU.EX2 R10, R2 ;  /* 0x00000002000a7308 */ /* 0x0005e40000000800 */
[----:B------:R-:W-:Y:S01]  /*4c70*/  HMMA.16816.F32 R76, R4, R8, R48 ;  /* 0x00000008044c723c */ /* 0x000fe20000001830 */
[----:B------:R5:W1:Y:S01]  /*4c80*/  LDSM.16.MT88.4 R48, [R115+0x3800] ;  /* 0x003800007330783b */ /* 0x000a620000004200 */
[----:B--2---:R-:W-:-:S04]  /*4c90*/  FFMA.FTZ R2, R201, c[0x0][0x2d0], -R0 ;  /* 0x0000b400c9027a23 */ /* 0x004fc80000010800 */
[----:B------:R2:W1:Y:S08]  /*4ca0*/  MUFU.EX2 R9, R2 ;  /* 0x0000000200097308 */ /* 0x0004700000000800 */
[----:B------:R-:W1:Y:S01]  /*4cb0*/  MUFU.EX2 R21, R3 ;  /* 0x0000000300157308 */ /* 0x000e620000000800 */
[--C-:B--2---:R-:W-:Y:S02]  /*4cc0*/  FFMA.FTZ R2, R186, c[0x0][0x2d0], -R0.reuse ;  /* 0x0000b400ba027a23 */ /* 0x104fe40000010800 */
[----:B------:R-:W-:-:S05]  /*4cd0*/  FFMA.FTZ R0, R203, c[0x0][0x2d0], -R0 ;  /* 0x0000b400cb007a23 */ /* 0x000fca0000010800 */
[----:B------:R2:W-:Y:S08]  /*4ce0*/  MUFU.EX2 R8, R2 ;  /* 0x0000000200087308 */ /* 0x0005f00000000800 */
[----:B------:R1:W1:Y:S01]  /*4cf0*/  MUFU.EX2 R3, R0 ;  /* 0x0000000000037308 */ /* 0x0002620000000800 */
[----:B--2---:R-:W-:-:S04]  /*4d00*/  FADD.FTZ R2, R249, R247 ;  /* 0x000000f7f9027221 */ /* 0x004fc80000010000 */
[----:B------:R-:W-:Y:S02]  /*4d10*/  FADD.FTZ R2, R246, R2 ;  /* 0x00000002f6027221 */ /* 0x000fe40000010000 */
[----:B-1----:R-:W-:-:S04]  /*4d20*/  FADD.FTZ R0, R244, R243 ;  /* 0x000000f3f4007221 */ /* 0x002fc80000010000 */
[----:B------:R-:W-:Y:S01]  /*4d30*/  FADD.FTZ R0, R242, R0 ;  /* 0x00000000f2007221 */ /* 0x000fe20000010000 */
[----:B------:R-:W-:Y:S01]  /*4d40*/  HMMA.16816.F32 R68, R4, R28, R52 ;  /* 0x0000001c0444723c */ /* 0x000fe20000001834 */
[----:B------:R-:W-:Y:S02]  /*4d50*/  FADD.FTZ R2, R248, R2 ;  /* 0x00000002f8027221 */ /* 0x000fe40000010000 */
[----:B------:R-:W-:Y:S02]  /*4d60*/  FADD.FTZ R0, R245, R0 ;  /* 0x00000000f5007221 */ /* 0x000fe40000010000 */
[----:B------:R-:W-:-:S03]  /*4d70*/  FADD.FTZ R2, R239, R2 ;  /* 0x00000002ef027221 */ /* 0x000fc60000010000 */
[----:B------:R-:W-:Y:S01]  /*4d80*/  HMMA.16816.F32 R92, R4, R16, R72 ;  /* 0x00000010045c723c */ /* 0x000fe20000001848 */
[----:B------:R-:W-:Y:S01]  /*4d90*/  LDSM.16.MT88.4 R72, [R195+0x5800] ;  /* 0x00580000c348783b */ /* 0x000fe20000004200 */
[----:B------:R-:W-:-:S06]  /*4da0*/  FADD.FTZ R0, R235, R0 ;  /* 0x00000000eb007221 */ /* 0x000fcc0000010000 */
[----:B------:R-:W-:Y:S01]  /*4db0*/  HMMA.16816.F32 R28, R4, R30, R56 ;  /* 0x0000001e041c723c */ /* 0x000fe20000001838 */
[----:B------:R-:W1:Y:S01]  /*4dc0*/  LDSM.16.MT88.4 R56, [R196+0x3800] ;  /* 0x00380000c438783b */ /* 0x000e620000004200 */
[----:B------:R-:W-:-:S06]  /*4dd0*/  FADD.FTZ R2, R241, R2 ;  /* 0x00000002f1027221 */ /* 0x000fcc0000010000 */
[----:B----4-:R-:W-:Y:S01]  /*4de0*/  HMMA.16816.F32 R84, R4, R12, R36 ;  /* 0x0000000c0454723c */ /* 0x010fe20000001824 */
[----:B------:R-:W-:-:S07]  /*4df0*/  FADD.FTZ R0, R237, R0 ;  /* 0x00000000ed007221 */ /* 0x000fce0000010000 */
[C---:B------:R-:W-:Y:S01]  /*4e00*/  HMMA.16816.F32 R16, R4.reuse, R18, R64 ;  /* 0x000000120410723c */ /* 0x040fe20000001840 */
[----:B------:R-:W2:Y:S07]  /*4e10*/  LDSM.16.MT88.4 R64, [R202+0x3800] ;  /* 0x00380000ca40783b */ /* 0x000eae0000004200 */
[----:B------:R-:W-:Y:S01]  /*4e20*/  HMMA.16816.F32 R12, R4, R14, R44 ;  /* 0x0000000e040c723c */ /* 0x000fe2000000182c */
[----:B------:R-:W4:Y:S01]  /*4e30*/  LDSM.16.MT88.4 R4, [R202+0x5800] ;  /* 0x00580000ca04783b */ /* 0x000f220000004200 */
[----:B------:R-:W-:-:S02]  /*4e40*/  FADD.FTZ R2, R238, R2 ;  /* 0x00000002ee027221 */ /* 0x000fc40000010000 */
[----:B------:R-:W-:Y:S02]  /*4e50*/  FADD.FTZ R0, R234, R0 ;  /* 0x00000000ea007221 */ /* 0x000fe40000010000 */
[----:B------:R-:W-:Y:S02]  /*4e60*/  FADD.FTZ R2, R240, R2 ;  /* 0x00000002f0027221 */ /* 0x000fe40000010000 */
[----:B------:R-:W-:Y:S02]  /*4e70*/  FADD.FTZ R0, R236, R0 ;  /* 0x00000000ec007221 */ /* 0x000fe40000010000 */
[----:B------:R-:W-:Y:S02]  /*4e80*/  FADD.FTZ R2, R184, R2 ;  /* 0x00000002b8027221 */ /* 0x000fe40000010000 */
[----:B------:R-:W-:Y:S02]  /*4e90*/  FADD.FTZ R0, R181, R0 ;  /* 0x00000000b5007221 */ /* 0x000fe40000010000 */
[----:B------:R-:W-:-:S02]  /*4ea0*/  FADD.FTZ R2, R183, R2 ;  /* 0x00000002b7027221 */ /* 0x000fc40000010000 */
[----:B------:R-:W-:Y:S02]  /*4eb0*/  FADD.FTZ R0, R180, R0 ;  /* 0x00000000b4007221 */ /* 0x000fe40000010000 */
[----:B------:R-:W-:Y:S02]  /*4ec0*/  FADD.FTZ R2, R182, R2 ;  /* 0x00000002b6027221 */ /* 0x000fe40000010000 */
[----:B------:R-:W-:Y:S01]  /*4ed0*/  FADD.FTZ R0, R103, R0 ;  /* 0x0000000067007221 */ /* 0x000fe20000010000 */
[----:B------:R-:W-:Y:S01]  /*4ee0*/  ISETP.GE.AND P0, PT, R197, 0x3, PT ;  /* 0x00000003c500780c */ /* 0x000fe20003f06270 */
[----:B------:R-:W-:Y:S02]  /*4ef0*/  FADD.FTZ R216, R216, R2 ;  /* 0x00000002d8d87221 */ /* 0x000fe40000010000 */
[----:B------:R-:W-:Y:S01]  /*4f00*/  FADD.FTZ R217, R102, R0 ;  /* 0x0000000066d97221 */ /* 0x000fe20000010000 */
[----:B------:R-:W-:Y:S01]  /*4f10*/  F2FP.PACK_AB R96, R22, R23 ;  /* 0x000000171660723e */ /* 0x000fe200000000ff */
[----:B------:R-:W-:Y:S01]  /*4f20*/  FADD.FTZ R216, R23, R216 ;  /* 0x000000d817d87221 */ /* 0x000fe20000010000 */
[----:B------:R-:W-:Y:S01]  /*4f30*/  F2FP.PACK_AB R97, R9, R10 ;  /* 0x0000000a0961723e */ /* 0x000fe200000000ff */
[----:B------:R-:W-:Y:S01]  /*4f40*/  FADD.FTZ R217, R10, R217 ;  /* 0x000000d90ad97221 */ /* 0x000fe20000010000 */
[----:B------:R-:W-:-:S02]  /*4f50*/  F2FP.PACK_AB R98, R20, R21 ;  /* 0x000000151462723e */ /* 0x000fc400000000ff */
[----:B------:R-:W-:Y:S01]  /*4f60*/  F2FP.PACK_AB R99, R3, R8 ;  /* 0x000000080363723e */ /* 0x000fe200000000ff */
[----:B------:R-:W-:Y:S02]  /*4f70*/  FADD.FTZ R216, R22, R216 ;  /* 0x000000d816d87221 */ /* 0x000fe40000010000 */
[----:B------:R-:W-:Y:S01]  /*4f80*/  FADD.FTZ R217, R9, R217 ;  /* 0x000000d909d97221 */ /* 0x000fe20000010000 */
[----:B------:R-:W-:Y:S01]  /*4f90*/  BSSY B0, `(.L_x_1242) ;  /* 0x000006e000007945 */ /* 0x000fe20003800000 */
[----:B------:R-:W-:Y:S02]  /*4fa0*/  FADD.FTZ R216, R21, R216 ;  /* 0x000000d815d87221 */ /* 0x000fe40000010000 */
[----:B------:R-:W-:Y:S01]  /*4fb0*/  HMMA.16816.F32 R104, R96, R108, R208 ;  /* 0x0000006c6068723c */ /* 0x000fe200000018d0 */
[----:B------:R-:W-:Y:S02]  /*4fc0*/  FADD.FTZ R217, R8, R217 ;  /* 0x000000d908d97221 */ /* 0x000fe40000010000 */
[----:B------:R-:W-:-:S05]  /*4fd0*/  FADD.FTZ R216, R20, R216 ;  /* 0x000000d814d87221 */ /* 0x000fca0000010000 */
[----:B-----5:R-:W-:Y:S01]  /*4fe0*/  HMMA.16816.F32 R112, R96, R116, R204 ;  /* 0x000000746070723c */ /* 0x020fe200000018cc */
[----:B------:R-:W-:-:S07]  /*4ff0*/  FADD.FTZ R217, R3, R217 ;  /* 0x000000d903d97221 */ /* 0x000fce0000010000 */
[C---:B------:R-:W-:Y:S08]  /*5000*/  HMMA.16816.F32 R120, R96.reuse, R124, R120 ;  /* 0x0000007c6078723c */ /* 0x040ff00000001878 */
[C---:B------:R-:W-:Y:S08]  /*5010*/  HMMA.16816.F32 R128, R96.reuse, R132, R128 ;  /* 0x000000846080723c */ /* 0x040ff00000001880 */
[C---:B---3--:R-:W-:Y:S08]  /*5020*/  HMMA.16816.F32 R36, R96.reuse, R40, R160 ;  /* 0x000000286024723c */ /* 0x048ff000000018a0 */
[C---:B------:R-:W-:Y:S08]  /*5030*/  HMMA.16816.F32 R44, R96.reuse, R48, R156 ;  /* 0x00000030602c723c */ /* 0x040ff0000000189c */
[C---:B-1----:R-:W-:Y:S08]  /*5040*/  HMMA.16816.F32 R52, R96.reuse, R56, R144 ;  /* 0x000000386034723c */ /* 0x042ff00000001890 */
[C---:B--2---:R-:W-:Y:S08]  /*5050*/  HMMA.16816.F32 R60, R96.reuse, R64, R136 ;  /* 0x00000040603c723c */ /* 0x044ff00000001888 */
        /* <DEDUP_REMOVED lines=16> */
[----:B------:R-:W-:Y:S07]  /*5160*/  @!UPT UIADD3 URZ, URZ, URZ, URZ ;  /* 0x0000003f3f3ff290 */ /* 0x000fee000fffe03f */
[----:B------:R-:W-:Y:S11]  /*5170*/  @!P0 BRA `(.L_x_1243) ;  /* 0x000004f000008947 */ /* 0x000ff60003800000 */
[----:B------:R-:W-:Y:S02]  /*5180*/  IMAD R199, R197, 0x40, R228 ;  /* 0x00000040c5c77824 */ /* 0x000fe400078e02e4 */
[----:B------:R-:W-:-:S03]  /*5190*/  IMAD.MOV.U32 R198, RZ, RZ, RZ ;  /* 0x000000ffffc67224 */ /* 0x000fc600078e00ff */
        /* <DEDUP_REMOVED lines=10> */
[----:B------:R-:W-:Y:S01]  /*5240*/  SHF.R.S32.HI R11, RZ, 0x1f, R214 ;  /* 0x0000001fff0b7819 */ /* 0x000fe200000114d6 */
[----:B------:R-:W-:Y:S01]  /*5250*/  IMAD.SHL.U32 R18, R214, 0x2, RZ ;  /* 0x00000002d6127824 */ /* 0x000fe200078e00ff */
[----:B------:R-:W-:Y:S01]  /*5260*/  SHF.R.S32.HI R28, RZ, 0x1f, R213 ;  /* 0x0000001fff1c7819 */ /* 0x000fe200000114d5 */
[----:B------:R-:W-:Y:S01]  /*5270*/  IMAD R199, R0, c[0x0][0x2b8], R199 ;  /* 0x0000ae0000c77a24 */ /* 0x000fe200078e02c7 */
[----:B------:R-:W-:Y:S01]  /*5280*/  SHF.L.U64.HI R15, R214, 0x1, R11 ;  /* 0x00000001d60f7819 */ /* 0x000fe2000001020b */
[----:B------:R-:W-:Y:S01]  /*5290*/  IMAD.SHL.U32 R17, R213, 0x2, RZ ;  /* 0x00000002d5117824 */ /* 0x000fe200078e00ff */
[----:B------:R-:W-:Y:S01]  /*52a0*/  SHF.R.S32.HI R11, RZ, 0x1f, R200 ;  /* 0x0000001fff0b7819 */ /* 0x000fe200000114c8 */
[----:B------:R-:W-:Y:S01]  /*52b0*/  IMAD.SHL.U32 R16, R200, 0x2, RZ ;  /* 0x00000002c8107824 */ /* 0x000fe200078e00ff */
[----:B------:R-:W-:-:S02]  /*52c0*/  SHF.R.S32.HI R0, RZ, 0x1f, R199 ;  /* 0x0000001fff007819 */ /* 0x000fc400000114c7 */
[----:B------:R-:W-:Y:S02]  /*52d0*/  SHF.L.U64.HI R14, R213, 0x1, R28 ;  /* 0x00000001d50e7819 */ /* 0x000fe4000001021c */
[----:B------:R-:W-:Y:S01]  /*52e0*/  SHF.L.U64.HI R13, R200, 0x1, R11 ;  /* 0x00000001c80d7819 */ /* 0x000fe2000001020b */
[----:B------:R-:W-:-:S04]  /*52f0*/  IMAD R0, R0, c[0x0][0x1e0], RZ ;  /* 0x0000780000007a24 */ /* 0x000fc800078e02ff */
[C---:B------:R-:W-:Y:S02]  /*5300*/  IMAD R0, R199.reuse, c[0x0][0x1e4], R0 ;  /* 0x00007900c7007a24 */ /* 0x040fe400078e0200 */
[----:B-1----:R-:W-:-:S04]  /*5310*/  IMAD.WIDE.U32 R2, R199, c[0x0][0x1e0], RZ ;  /* 0x00007800c7027a25 */ /* 0x002fc800078e00ff */
[----:B------:R-:W-:Y:S01]  /*5320*/  IMAD.IADD R3, R3, 0x1, R0 ;  /* 0x0000000103037824 */ /* 0x000fe200078e0200 */
[----:B--2---:R-:W-:-:S03]  /*5330*/  SHF.R.S32.HI R5, RZ, 0x1f, R198 ;  /* 0x0000001fff057819 */ /* 0x004fc600000114c6 */
[----:B------:R-:W-:-:S04]  /*5340*/  IMAD.WIDE.U32 R2, R198, c[0x0][0x1f0], R2 ;  /* 0x00007c00c6027a25 */ /* 0x000fc800078e0002 */
[----:B------:R-:W-:Y:S01]  /*5350*/  IMAD R5, R5, c[0x0][0x1f0], RZ ;  /* 0x00007c0005057a24 */ /* 0x000fe200078e02ff */
[----:B------:R-:W-:-:S03]  /*5360*/  IADD3 R0, P0, R222, R2, RZ ;  /* 0x00000002de007210 */ /* 0x000fc60007f1e0ff */
[----:B------:R-:W-:-:S05]  /*5370*/  IMAD R5, R198, c[0x0][0x1f4], R5 ;  /* 0x00007d00c6057a24 */ /* 0x000fca00078e0205 */
[----:B------:R-:W-:Y:S02]  /*5380*/  IADD3.X R5, R229, R3, R5, P0, !PT ;  /* 0x00000003e5057210 */ /* 0x000fe400007fe405 */
[----:B------:R-:W-:-:S04]  /*5390*/  LEA R12, P0, R0, c[0x0][0x1c8], 0x1 ;  /* 0x00007200000c7a11 */ /* 0x000fc800078008ff */
[----:B------:R-:W-:Y:S01]  /*53a0*/  LEA.HI.X R5, R0, c[0x0][0x1cc], R5, 0x1, P0 ;  /* 0x0000730000057a11 */ /* 0x000fe200000f0c05 */
[----:B------:R-:W-:Y:S06]  /*53b0*/  BRA.DIV ~URZ, `(.L_x_1244) ;  /* 0x00009da27f007947 */ /* 0x000fec000b800000 */
[----:B------:R1:W2:Y:S02]  /*53c0*/  SHFL.IDX PT, R4, R5, RZ, 0x181f ;  /* 0x00181fff05047589 */ /* 0x0002a400000e0000 */
.L_x_1309:
        /* <DEDUP_REMOVED lines=21> */
.L_x_1310:
        /* <DEDUP_REMOVED lines=21> */
.L_x_1243:
[----:B------:R-:W-:Y:S05]  /*5670*/  BSYNC B0 ;  /* 0x0000000000007941 */ /* 0x000fea0003800000 */
.L_x_1242:
[----:B------:R-:W2:Y:S01]  /*5680*/  LDL R0, [R1+0x4] ;  /* 0x0000040001007983 */ /* 0x000ea20000100800 */
[----:B-1----:R-:W-:Y:S01]  /*5690*/  IMAD.MOV.U32 R3, RZ, RZ, c[0x0][0x2ac] ;  /* 0x0000ab00ff037624 */ /* 0x002fe200078e00ff */
[----:B------:R-:W-:Y:S01]  /*56a0*/  IADD3 R197, R197, -0x2, RZ ;  /* 0xfffffffec5c57810 */ /* 0x000fe20007ffe0ff */
[----:B------:R-:W-:Y:S01]  /*56b0*/  IMAD.MOV.U32 R211, RZ, RZ, RZ ;  /* 0x000000ffffd37224 */ /* 0x000fe200078e00ff */
[----:B------:R-:W0:Y:S01]  /*56c0*/  LDGDEPBAR ;  /* 0x00000000000079af */ /* 0x000e220000000000 */
[----:B------:R-:W-:-:S02]  /*56d0*/  IMAD R3, R3, c[0x0][0x1d0], RZ ;  /* 0x0000740003037a24 */ /* 0x000fc400078e02ff */
[----:B------:R-:W-:Y:S02]  /*56e0*/  IMAD.MOV.U32 R186, RZ, RZ, 0x1 ;  /* 0x00000001ffba7424 */ /* 0x000fe400078e00ff */
[----:B--2---:R-:W-:-:S05]  /*56f0*/  @P4 IMAD.HI.U32 R2, R0, c[0x0][0x2c8], RZ ;  /* 0x0000b20000024a27 */ /* 0x004fca00078e00ff */
[----:B------:R-:W-:-:S04]  /*5700*/  @P4 SHF.R.U32.HI R0, RZ, c[0x0][0x2cc], R2 ;  /* 0x0000b300ff004a19 */ /* 0x000fc80000011602 */
[----:B------:R-:W-:-:S04]  /*5710*/  IADD3 R0, R0, -c[0x0][0x168], R3 ;  /* 0x80005a0000007a10 */ /* 0x000fc80007ffe003 */
[----:B------:R-:W-:-:S04]  /*5720*/  SHF.R.S32.HI R2, RZ, 0x1f, R0 ;  /* 0x0000001fff027819 */ /* 0x000fc80000011400 */
[----:B------:R-:W-:-:S04]  /*5730*/  LEA.HI R0, R2, R0, RZ, 0x6 ;  /* 0x0000000002007211 */ /* 0x000fc800078f30ff */
[----:B------:R-:W-:-:S04]  /*5740*/  SHF.R.S32.HI R0, RZ, 0x6, R0 ;  /* 0x00000006ff007819 */ /* 0x000fc80000011400 */
[----:B------:R-:W-:-:S04]  /*5750*/  IMNMX R220, RZ, R0, !PT ;  /* 0x00000000ffdc7217 */ /* 0x000fc80007800200 */
[----:B------:R-:W-:-:S13]  /*5760*/  ISETP.GE.AND P0, PT, R197, R220, PT ;  /* 0x000000dcc500720c */ /* 0x000fda0003f06270 */
[----:B------:R-:W-:Y:S05]  /*5770*/  @!P0 BRA `(.L_x_1246) ;  /* 0x000037d000008947 */ /* 0x000fea0003800000 */
[----:B------:R-:W-:Y:S01]  /*5780*/  IMAD.MOV.U32 R103, RZ, RZ, R100 ;  /* 0x000000ffff677224 */ /* 0x000fe200078e0064 */
[----:B------:R-:W-:Y:S01]  /*5790*/  MOV R211, RZ ;  /* 0x000000ff00d37202 */ /* 0x000fe20000000f00 */
[----:B------:R-:W-:Y:S01]  /*57a0*/  IMAD.MOV.U32 R102, RZ, RZ, R101 ;  /* 0x000000ffff667224 */ /* 0x000fe200078e0065 */
[----:B------:R-:W-:Y:S02]  /*57b0*/  MOV R186, 0x1 ;  /* 0x0000000100ba7802 */ /* 0x000fe40000000f00 */
.L_x_1255:
[----:B------:R-:W-:Y:S04]  /*57c0*/  DEPBAR.LE SB0, 0x2 ;  /* 0x000080800000791a */ /* 0x000fe80000000000 */
[----:B------:R-:W-:Y:S01]  /*57d0*/  WARPSYNC 0xffffffff ;  /* 0xffffffff00007948 */ /* 0x000fe20003800000 */
[----:B------:R-:W-:Y:S01]  /*57e0*/  BAR.SYNC.DEFER_BLOCKING 0x0 ;  /* 0x0000000000007b1d */ /* 0x000fe20000010000 */
[----:B------:R-:W-:Y:S01]  /*57f0*/  IMAD R185, R186, 0x6000, RZ ;  /* 0x00006000bab97824 */ /* 0x000fe200078e02ff */
[----:B------:R-:W-:Y:S04]  /*5800*/  ISETP.GE.AND P0, PT, R197, 0x1, PT ;  /* 0x00000001c500780c */ /* 0x000fe80003f06270 */
[----:B------:R-:W-:Y:S04]  /*5810*/  IADD3 R0, R194, R185, RZ ;  /* 0x000000b9c2007210 */ /* 0x000fe80007ffe0ff */
[----:B------:R-:W-:Y:S01]  /*5820*/  IADD3 R101, R192, R0, RZ ;  /* 0x00000000c0657210 */ /* 0x000fe20007ffe0ff */
        /* <DEDUP_REMOVED lines=12> */
[----:B------:R-:W-:Y:S01]  /*58f0*/  IMAD.SHL.U32 R31, R214, 0x2, RZ ;  /* 0x00000002d61f7824 */ /* 0x000fe200078e00ff */
[----:B------:R-:W-:Y:S01]  /*5900*/  SHF.R.S32.HI R2, RZ, 0x1f, R199 ;  /* 0x0000001fff027819 */ /* 0x000fe200000114c7 */
[----:B------:R-:W-:Y:S01]  /*5910*/  IMAD.SHL.U32 R30, R213, 0x2, RZ ;  /* 0x00000002d51e7824 */ /* 0x000fe200078e00ff */
[----:B------:R-:W-:Y:S01]  /*5920*/  SHF.R.S32.HI R20, RZ, 0x1f, R198 ;  /* 0x0000001fff147819 */ /* 0x000fe200000114c6 */
[----:B------:R-:W-:Y:S01]  /*5930*/  IMAD.SHL.U32 R29, R200, 0x2, RZ ;  /* 0x00000002c81d7824 */ /* 0x000fe200078e00ff */
[----:B------:R-:W-:Y:S01]  /*5940*/  SHF.R.S32.HI R5, RZ, 0x1f, R214 ;  /* 0x0000001fff057819 */ /* 0x000fe200000114d6 */
[----:B------:R-:W-:Y:S01]  /*5950*/  IMAD R4, R2, c[0x0][0x208], RZ ;  /* 0x0000820002047a24 */ /* 0x000fe200078e02ff */
[----:B------:R-:W-:Y:S01]  /*5960*/  SHF.R.S32.HI R6, RZ, 0x1f, R213 ;  /* 0x0000001fff067819 */ /* 0x000fe200000114d5 */
[C---:B------:R-:W-:Y:S01]  /*5970*/  IMAD.WIDE.U32 R2, R199.reuse, c[0x0][0x208], RZ ;  /* 0x00008200c7027a25 */ /* 0x040fe200078e00ff */
[----:B------:R-:W-:Y:S02]  /*5980*/  SHF.L.U64.HI R28, R214, 0x1, R5 ;  /* 0x00000001d61c7819 */ /* 0x000fe40000010205 */
[----:B------:R-:W-:Y:S01]  /*5990*/  SHF.R.S32.HI R5, RZ, 0x1f, R200 ;  /* 0x0000001fff057819 */ /* 0x000fe200000114c8 */
[----:B------:R-:W-:Y:S01]  /*59a0*/  IMAD R4, R199, c[0x0][0x20c], R4 ;  /* 0x00008300c7047a24 */ /* 0x000fe200078e0204 */
[----:B------:R-:W-:Y:S01]  /*59b0*/  SHF.L.U64.HI R23, R213, 0x1, R6 ;  /* 0x00000001d5177819 */ /* 0x000fe20000010206 */
[----:B------:R-:W-:Y:S01]  /*59c0*/  IMAD R20, R20, c[0x0][0x218], RZ ;  /* 0x0000860014147a24 */ /* 0x000fe200078e02ff */
[----:B------:R-:W-:Y:S01]  /*59d0*/  SHF.L.U64.HI R22, R200, 0x1, R5 ;  /* 0x00000001c8167819 */ /* 0x000fe20000010205 */
[----:B------:R-:W-:Y:S02]  /*59e0*/  IMAD.IADD R3, R3, 0x1, R4 ;  /* 0x0000000103037824 */ /* 0x000fe400078e0204 */
[C---:B------:R-:W-:Y:S02]  /*59f0*/  IMAD R20, R198.reuse, c[0x0][0x21c], R20 ;  /* 0x00008700c6147a24 */ /* 0x040fe400078e0214 */
[----:B------:R-:W-:Y:S05]  /*5a00*/  IMAD.WIDE.U32 R2, R198, c[0x0][0x218], R2 ;  /* 0x00008600c6027a25 */ /* 0x000fea00078e0002 */
[----:B------:R-:W-:Y:S04]  /*5a10*/  IADD3 R2, P0, R226, R2, RZ ;  /* 0x00000002e2027210 */ /* 0x000fe80007f1e0ff */
[----:B------:R-:W-:Y:S02]  /*5a20*/  IADD3.X R20, R231, R3, R20, P0, !PT ;  /* 0x00000003e7147210 */ /* 0x000fe400007fe414 */
[C---:B------:R-:W-:Y:S04]  /*5a30*/  LEA R21, P0, R2.reuse, c[0x0][0x1f8], 0x1 ;  /* 0x00007e0002157a11 */ /* 0x040fe800078008ff */
[----:B------:R-:W-:Y:S01]  /*5a40*/  LEA.HI.X R20, R2, c[0x0][0x1fc], R20, 0x1, P0 ;  /* 0x00007f0002147a11 */ /* 0x000fe200000f0c14 */
[----:B------:R-:W-:-:S06]  /*5a50*/  BRA.DIV ~URZ, `(.L_x_1249) ;  /* 0x000099b27f007947 */ /* 0x000fcc000b800000 */
[----:B------:R4:W3:Y:S02]  /*5a60*/  SHFL.IDX PT, R5, R20, RZ, 0x181f ;  /* 0x00181fff14057589 */ /* 0x0008e400000e0000 */
.L_x_1311:
[----:B------:R-:W-:-:S05]  /*5a70*/  BRA.DIV ~URZ, `(.L_x_1250) ;  /* 0x00009a027f007947 */ /* 0x000fca000b800000 */
[----:B------:R-:W5:Y:S01]  /*5a80*/  SHFL.IDX PT, R2, R21, RZ, 0x181f ;  /* 0x00181fff15027589 */ /* 0x000f6200000e0000 */
[----:B------:R-:W-:Y:S01]  /*5a90*/  ISETP.GE.AND P5, PT, R200, c[0x0][0x1d4], PT ;  /* 0x00007500c8007a0c */ /* 0x000fe20003fa6270 */
[----:B------:R-:W-:Y:S01]  /*5aa0*/  IMAD R4, R211, 0x6000, R232 ;  /* 0x00006000d3047824 */ /* 0x000fe200078e02e8 */
[----:B------:R-:W-:Y:S02]  /*5ab0*/  ISETP.GE.AND P1, PT, R213, c[0x0][0x1d4], PT ;  /* 0x00007500d5007a0c */ /* 0x000fe40003f26270 */
[C---:B-----5:R-:W-:Y:S02]  /*5ac0*/  IADD3 R12, P0, R2.reuse, R29, RZ ;  /* 0x0000001d020c7210 */ /* 0x060fe40007f1e0ff */
[----:B------:R-:W-:Y:S03]  /*5ad0*/  IADD3 R6, P6, R2, R30, RZ ;  /* 0x0000001e02067210 */ /* 0x000fe60007fde0ff */
[C---:B---3--:R-:W-:Y:S01]  /*5ae0*/  IMAD.X R13, R5.reuse, 0x1, R22, P0 ;  /* 0x00000001050d7824 */ /* 0x048fe200000e0616 */
[----:B------:R-:W-:Y:S01]  /*5af0*/  ISETP.GE.AND P0, PT, R214, c[0x0][0x1d4], PT ;  /* 0x00007500d6007a0c */ /* 0x000fe20003f06270 */
[C---:B------:R-:W-:Y:S01]  /*5b00*/  IMAD.X R7, R5.reuse, 0x1, R23, P6 ;  /* 0x0000000105077824 */ /* 0x040fe200030e0617 */
[----:B------:R-:W-:Y:S02]  /*5b10*/  IADD3 R14, P6, R2, R31, RZ ;  /* 0x0000001f020e7210 */ /* 0x000fe40007fde0ff */
[----:B------:R-:W-:Y:S01]  /*5b20*/  @!PT LDS RZ, [RZ] ;  /* 0x00000000fffff984 */ /* 0x000fe20000000800 */
[----:B------:R-:W-:Y:S01]  /*5b30*/  @!PT LDS RZ, [RZ] ;  /* 0x00000000fffff984 */ /* 0x000fe20000000800 */
[----:B------:R3:W-:Y:S03]  /*5b40*/  LDGSTS.E.BYPASS.LTC128B.128 [R4], [R12.64], !P5 ;  /* 0x000000000c047fae */ /* 0x0007e6000e901d46 */
[----:B------:R-:W-:Y:S01]  /*5b50*/  IMAD.X R15, R5, 0x1, R28, P6 ;  /* 0x00000001050f7824 */ /* 0x000fe200030e061c */
[----:B------:R3:W-:Y:S04]  /*5b60*/  LDGSTS.E.BYPASS.LTC128B.128 [R4+0x2000], [R6.64], !P1 ;  /* 0x0200000006047fae */ /* 0x0007e8000c901d46 */
[----:B------:R5:W4:Y:S04]  /*5b70*/  SHFL.IDX PT, R5, R20, 0x1, 0x181f ;  /* 0x00381f0014057f89 */ /* 0x000b2800000e0000 */
[----:B------:R2:W-:Y:S04]  /*5b80*/  LDGSTS.E.BYPASS.LTC128B.128 [R4+0x4000], [R14.64], !P0 ;  /* 0x040000000e047fae */ /* 0x0005e8000c101d46 */
[----:B------:R3:W1:Y:S01]  /*5b90*/  SHFL.IDX PT, R2, R21, 0x1, 0x181f ;  /* 0x00381f0015027f89 */ /* 0x00066200000e0000 */
[----:B----45:R-:W-:Y:S02]  /*5ba0*/  SEL R20, RZ, 0x10, P5 ;  /* 0x00000010ff147807 */ /* 0x030fe40002800000 */
[----:B--2---:R-:W-:Y:S02]  /*5bb0*/  SEL R15, RZ, 0x10, P1 ;  /* 0x00000010ff0f7807 */ /* 0x004fe40000800000 */
[----:B------:R-:W-:Y:S02]  /*5bc0*/  SEL R14, RZ, 0x10, P0 ;  /* 0x00000010ff0e7807 */ /* 0x000fe40000000000 */
.L_x_1312:
[----:B-1-3--:R-:W-:Y:S02]  /*5bd0*/  IADD3 R3, -R15, 0x10, RZ ;  /* 0x000000100f037810 */ /* 0x00afe40007ffe1ff */
[----:B------:R-:W-:Y:S02]  /*5be0*/  IADD3 R12, -R20, 0x10, RZ ;  /* 0x00000010140c7810 */ /* 0x000fe40007ffe1ff */
[----:B------:R-:W-:Y:S02]  /*5bf0*/  IADD3 R6, -R14, 0x10, RZ ;  /* 0x000000100e067810 */ /* 0x000fe40007ffe1ff */
[----:B------:R-:W-:Y:S02]  /*5c00*/  LOP3.LUT R7, R3, 0xf, RZ, 0xc0, !PT ;  /* 0x0000000f03077812 */ /* 0x000fe400078ec0ff */
[----:B------:R-:W-:Y:S02]  /*5c10*/  LOP3.LUT R12, R12, 0xf, RZ, 0xc0, !PT ;  /* 0x0000000f0c0c7812 */ /* 0x000fe400078ec0ff */
[----:B------:R-:W-:Y:S02]  /*5c20*/  LOP3.LUT R3, R6, 0xf, RZ, 0xc0, !PT ;  /* 0x0000000f06037812 */ /* 0x000fe400078ec0ff */
[-C--:B------:R-:W-:Y:S02]  /*5c30*/  IADD3 R6, P6, P5, R7, R2.reuse, R30 ;  /* 0x0000000207067210 */ /* 0x080fe40007dde01e */
[-C--:B------:R-:W-:Y:S02]  /*5c40*/  IADD3 R12, P1, P0, R12, R2.reuse, R29 ;  /* 0x000000020c0c7210 */ /* 0x080fe4000783e01d */
[-C--:B------:R-:W-:Y:S02]  /*5c50*/  IADD3.X R7, RZ, R5.reuse, R23, P6, P5 ;  /* 0x00000005ff077210 */ /* 0x080fe400037ea417 */
[----:B------:R-:W-:Y:S02]  /*5c60*/  ISETP.NE.U32.AND P6, PT, R20, RZ, PT ;  /* 0x000000ff1400720c */ /* 0x000fe40003fc5070 */
[-C--:B------:R-:W-:Y:S02]  /*5c70*/  IADD3.X R13, RZ, R5.reuse, R22, P1, P0 ;  /* 0x00000005ff0d7210 */ /* 0x080fe40000fe0416 */
        /* <DEDUP_REMOVED lines=10> */
.L_x_1248:
[----:B------:R-:W-:Y:S05]  /*5d20*/  BSYNC B0 ;  /* 0x0000000000007941 */ /* 0x000fea0003800000 */
.L_x_1247:
[----:B------:R-:W0:Y:S01]  /*5d30*/  LDGDEPBAR ;  /* 0x00000000000079af */ /* 0x000e220000000000 */
[----:B------:R-:W-:Y:S01]  /*5d40*/  WARPSYNC 0xffffffff ;  /* 0xffffffff00007948 */ /* 0x000fe20003800000 */
[C---:B-123--:R-:W-:Y:S01]  /*5d50*/  HMMA.16816.F32 R4, R32.reuse, R8, RZ ;  /* 0x000000082004723c */ /* 0x04efe200000018ff */
[----:B------:R-:W-:Y:S03]  /*5d60*/  BSSY B0, `(.L_x_1251) ;  /* 0x0000315000007945 */ /* 0x000fe60003800000 */
[CC--:B------:R-:W-:Y:S02]  /*5d70*/  IADD3 R2, R191.reuse, R0.reuse, RZ ;  /* 0x00000000bf027210 */ /* 0x0c0fe40007ffe0ff */
[----:B------:R-:W-:Y:S01]  /*5d80*/  LDSM.16.M88.4 R160, [R190] ;  /* 0x00000000bea0783b */ /* 0x000fe20000000200 */
[----:B------:R-:W-:Y:S01]  /*5d90*/  IADD3 R184, R191, R101, RZ ;  /* 0x00000065bfb87210 */ /* 0x000fe20007ffe0ff */
[C---:B------:R-:W-:Y:S01]  /*5da0*/  HMMA.16816.F32 R8, R32.reuse, R10, RZ ;  /* 0x0000000a2008723c */ /* 0x040fe200000018ff */
[CC--:B------:R-:W-:Y:S03]  /*5db0*/  IADD3 R3, R192.reuse, R0.reuse, RZ ;  /* 0x00000000c0037210 */ /* 0x0c0fe60007ffe0ff */
[----:B------:R-:W-:Y:S02]  /*5dc0*/  IADD3 R100, R192, R0, R191 ;  /* 0x00000000c0647210 */ /* 0x000fe40007ffe0bf */
[----:B------:R-:W1:Y:S01]  /*5dd0*/  LDSM.16.M88.4 R164, [R2] ;  /* 0x0000000002a4783b */ /* 0x000e620000000200 */
[----:B------:R-:W-:Y:S01]  /*5de0*/  SHF.L.U32 R212, R197, 0x6, RZ ;  /* 0x00000006c5d47819 */ /* 0x000fe200000006ff */
[C---:B----4-:R-:W-:Y:S06]  /*5df0*/  HMMA.16816.F32 R12, R32.reuse, R16, RZ ;  /* 0x00000010200c723c */ /* 0x050fec00000018ff */
[----:B------:R-:W-:Y:S02]  /*5e00*/  LDSM.16.M88.4 R168, [R184] ;  /* 0x00000000b8a8783b */ /* 0x000fe40000000200 */
[C---:B------:R-:W-:Y:S06]  /*5e10*/  HMMA.16816.F32 R16, R32.reuse, R18, RZ ;  /* 0x000000122010723c */ /* 0x040fec00000018ff */
[----:B------:R-:W-:Y:S02]  /*5e20*/  LDSM.16.M88.4 R172, [R3+0x2800] ;  /* 0x0028000003ac783b */ /* 0x000fe40000000200 */
[C---:B------:R-:W-:Y:S06]  /*5e30*/  HMMA.16816.F32 R20, R32.reuse, R24, RZ ;  /* 0x000000182014723c */ /* 0x040fec00000018ff */
[----:B------:R-:W-:Y:S02]  /*5e40*/  LDSM.16.M88.4 R176, [R2+0x2000] ;  /* 0x0020000002b0783b */ /* 0x000fe40000000200 */
[C---:B------:R-:W-:Y:S06]  /*5e50*/  HMMA.16816.F32 R24, R32.reuse, R26, RZ ;  /* 0x0000001a2018723c */ /* 0x040fec00000018ff */
[----:B------:R-:W-:Y:S02]  /*5e60*/  LDSM.16.M88.4 R180, [R0+0x4000] ;  /* 0x0040000000b4783b */ /* 0x000fe40000000200 */
[C---:B------:R-:W-:Y:S06]  /*5e70*/  HMMA.16816.F32 R28, R32.reuse, R136, RZ ;  /* 0x00000088201c723c */ /* 0x040fec00000018ff */
[----:B------:R-:W2:Y:S02]  /*5e80*/  LDL R201, [R1] ;  /* 0x0000000001c97983 */ /* 0x000ea40000100800 */
[----:B------:R-:W-:Y:S02]  /*5e90*/  HMMA.16816.F32 R32, R32, R138, RZ ;  /* 0x0000008a2020723c */ /* 0x000fe400000018ff */
[----:B------:R-:W3:Y:S06]  /*5ea0*/  LDSM.16.M88.4 R136, [R2+0x800] ;  /* 0x000800000288783b */ /* 0x000eec0000000200 */
        /* <DEDUP_REMOVED lines=8> */
[----:B------:R-:W4:Y:S07]  /*5f30*/  LDSM.16.M88.4 R152, [R189] ;  /* 0x00000000bd98783b */ /* 0x000f2e0000000200 */
        /* <DEDUP_REMOVED lines=15> */
[----:B------:R-:W4:Y:S07]  /*6030*/  LDSM.16.M88.4 R148, [R0+0x2000] ;  /* 0x002000000094783b */ /* 0x000f2e0000000200 */
[C---:B------:R-:W-:Y:S01]  /*6040*/  HMMA.16816.F32 R4, R152.reuse, R168, R4 ;  /* 0x000000a89804723c */ /* 0x040fe20000001804 */
[----:B------:R-:W5:Y:S07]  /*6050*/  LDSM.16.M88.4 R160, [R0+0x2800] ;  /* 0x0028000000a0783b */ /* 0x000f6e0000000200 */
[C---:B------:R-:W-:Y:S01]  /*6060*/  HMMA.16816.F32 R8, R152.reuse, R170, R8 ;  /* 0x000000aa9808723c */ /* 0x040fe20000001808 */
[----:B------:R-:W-:Y:S07]  /*6070*/  LDSM.16.M88.4 R168, [R101+0x2000] ;  /* 0x0020000065a8783b */ /* 0x000fee0000000200 */
[C---:B------:R-:W-:Y:S08]  /*6080*/  HMMA.16816.F32 R12, R152.reuse, R140, R12 ;  /* 0x0000008c980c723c */ /* 0x040ff0000000180c */
[C---:B------:R-:W-:Y:S01]  /*6090*/  HMMA.16816.F32 R16, R152.reuse, R142, R16 ;  /* 0x0000008e9810723c */ /* 0x040fe20000001810 */
[----:B------:R-:W5:Y:S07]  /*60a0*/  LDSM.16.M88.4 R140, [R0+0x3000] ;  /* 0x00300000008c783b */ /* 0x000f6e0000000200 */
        /* <DEDUP_REMOVED lines=13> */
[C---:B------:R-:W-:Y:S08]  /*6180*/  HMMA.16816.F32 R20, R144.reuse, R140, R20 ;  /* 0x0000008c9014723c */ /* 0x040ff00000001814 */
[C---:B------:R-:W-:Y:S01]  /*6190*/  HMMA.16816.F32 R24, R144.reuse, R142, R24 ;  /* 0x0000008e9018723c */ /* 0x040fe20000001818 */
[----:B------:R-:W5:Y:S07]  /*61a0*/  LDSM.16.M88.4 R140, [R2+0x2800] ;  /* 0x00280000028c783b */ /* 0x000f6e0000000200 */
        /* <DEDUP_REMOVED lines=17> */
[----:B------:R-:W1:Y:S07]  /*62c0*/  LDSM.16.M88.4 R156, [R100+0x3800] ;  /* 0x00380000649c783b */ /* 0x000e6e0000000200 */
[C---:B------:R-:W-:Y:S01]  /*62d0*/  HMMA.16816.F32 R8, R152.reuse, R178, R8 ;  /* 0x000000b29808723c */ /* 0x040fe20000001808 */
[----:B------:R-:W-:Y:S07]  /*62e0*/  LDSM.16.M88.4 R176, [R101+0x4000] ;  /* 0x0040000065b0783b */ /* 0x000fee0000000200 */
[C---:B-----5:R-:W-:Y:S08]  /*62f0*/  HMMA.16816.F32 R12, R152.reuse, R140, R12 ;  /* 0x0000008c980c723c */ /* 0x060ff0000000180c */
[C---:B------:R-:W-:Y:S01]  /*6300*/  HMMA.16816.F32 R16, R152.reuse, R142, R16 ;  /* 0x0000008e9810723c */ /* 0x040fe20000001810 */
[----:B------:R-:W5:Y:S07]  /*6310*/  LDSM.16.M88.4 R140, [R0+0x4800] ;  /* 0x00480000008c783b */ /* 0x000f6e0000000200 */
[C---:B--2---:R-:W-:Y:S08]  /*6320*/  HMMA.16816.F32 R20, R152.reuse, R144, R20 ;  /* 0x000000909814723c */ /* 0x044ff00000001814 */
[C---:B------:R-:W-:Y:S01]  /*6330*/  HMMA.16816.F32 R24, R152.reuse, R146, R24 ;  /* 0x000000929818723c */ /* 0x040fe20000001818 */
[----:B------:R-:W2:Y:S07]  /*6340*/  LDSM.16.M88.4 R144, [R0+0x5000] ;  /* 0x005000000090783b */ /* 0x000eae0000000200 */
[C---:B------:R-:W-:Y:S08]  /*6350*/  HMMA.16816.F32 R28, R152.reuse, R160, R28 ;  /* 0x000000a0981c723c */ /* 0x040ff0000000181c */
[----:B------:R-:W-:Y:S01]  /*6360*/  HMMA.16816.F32 R32, R152, R162, R32 ;  /* 0x000000a29820723c */ /* 0x000fe20000001820 */
[----:B------:R2:W5:Y:S07]  /*6370*/  LDSM.16.M88.4 R152, [R0+0x5800] ;  /* 0x005800000098783b */ /* 0x00056e0000000200 */
[C---:B-1----:R-:W-:Y:S01]  /*6380*/  HMMA.16816.F32 R4, R164.reuse, R168, R4 ;  /* 0x000000a8a404723c */ /* 0x042fe20000001804 */
[----:B------:R-:W1:Y:S07]  /*6390*/  LDSM.16.M88.4 R160, [R188+0x8000] ;  /* 0x00800000bca0783b */ /* 0x000e6e0000000200 */
[C---:B------:R-:W-:Y:S01]  /*63a0*/  HMMA.16816.F32 R8, R164.reuse, R170, R8 ;  /* 0x000000aaa408723c */ /* 0x040fe20000001808 */
[----:B------:R-:W-:Y:S07]  /*63b0*/  LDSM.16.M88.4 R168, [R2+0x4000] ;  /* 0x0040000002a8783b */ /* 0x000fee0000000200 */
[C---:B---3--:R-:W-:Y:S04]  /*63c0*/  HMMA.16816.F32 R12, R164.reuse, R136, R12 ;  /* 0x00000088a40c723c */ /* 0x048fe8000000180c */
[----:B--2---:R-:W-:Y:S04]  /*63d0*/  MOV R0, R215 ;  /* 0x000000d700007202 */ /* 0x004fe80000000f00 */
[C---:B------:R-:W-:Y:S01]  /*63e0*/  HMMA.16816.F32 R16, R164.reuse, R138, R16 ;  /* 0x0000008aa410723c */ /* 0x040fe20000001810 */
[----:B------:R-:W2:Y:S07]  /*63f0*/  LDSM.16.M88.4 R136, [R3+0x4800] ;  /* 0x004800000388783b */ /* 0x000eae0000000200 */
[C---:B----4-:R-:W-:Y:S08]  /*6400*/  HMMA.16816.F32 R20, R164.reuse, R148, R20 ;  /* 0x00000094a414723c */ /* 0x050ff00000001814 */
[C---:B------:R-:W-:Y:S01]  /*6410*/  HMMA.16816.F32 R24, R164.reuse, R150, R24 ;  /* 0x00000096a418723c */ /* 0x040fe20000001818 */
[----:B------:R-:W3:Y:S07]  /*6420*/  LDSM.16.M88.4 R148, [R3+0x5000] ;  /* 0x005000000394783b */ /* 0x000eee0000000200 */
[C---:B------:R-:W-:Y:S08]  /*6430*/  HMMA.16816.F32 R28, R164.reuse, R156, R28 ;  /* 0x0000009ca41c723c */ /* 0x040ff0000000181c */
        /* <DEDUP_REMOVED lines=14> */
[----:B------:R2:W4:Y:S07]  /*6520*/  LDSM.16.M88.4 R152, [R2+0x5800] ;  /* 0x005800000298783b */ /* 0x00052e0000000200 */
[C---:B-1----:R-:W-:Y:S01]  /*6530*/  HMMA.16816.F32 R4, R160.reuse, R176, R4 ;  /* 0x000000b0a004723c */ /* 0x042fe20000001804 */
[----:B------:R-:W1:Y:S07]  /*6540*/  LDSM.16.M88.4 R172, [R189+0x8000] ;  /* 0x00800000bdac783b */ /* 0x000e6e0000000200 */
[C---:B------:R-:W-:Y:S08]  /*6550*/  HMMA.16816.F32 R8, R160.reuse, R178, R8 ;  /* 0x000000b2a008723c */ /* 0x040ff00000001808 */
[C---:B--2---:R-:W-:Y:S04]  /*6560*/  HMMA.16816.F32 R12, R160.reuse, R136, R12 ;  /* 0x00000088a00c723c */ /* 0x044fe8000000180c */
[----:B------:R-:W-:Y:S04]  /*6570*/  @P4 IMAD.HI.U32 R2, R215, c[0x0][0x2c8], RZ ;  /* 0x0000b200d7024a27 */ /* 0x000fe800078e00ff */
[C---:B------:R-:W-:Y:S01]  /*6580*/  HMMA.16816.F32 R16, R160.reuse, R138, R16 ;  /* 0x0000008aa010723c */ /* 0x040fe20000001810 */
[----:B------:R-:W2:Y:S03]  /*6590*/  LDSM.16.M88.4 R136, [R100+0x4800] ;  /* 0x004800006488783b */ /* 0x000ea60000000200 */
[----:B------:R-:W-:Y:S04]  /*65a0*/  @P4 SHF.R.U32.HI R0, RZ, c[0x0][0x2cc], R2 ;  /* 0x0000b300ff004a19 */ /* 0x000fe80000011602 */
[C---:B---3--:R-:W-:Y:S01]  /*65b0*/  HMMA.16816.F32 R20, R160.reuse, R148, R20 ;  /* 0x00000094a014723c */ /* 0x048fe20000001814 */
[----:B------:R-:W-:Y:S07]  /*65c0*/  SHFL.IDX PT, R2, R0, RZ, 0x1c1f ;  /* 0x001c1fff00027589 */ /* 0x000fee00000e0000 */
[C---:B------:R-:W-:Y:S01]  /*65d0*/  HMMA.16816.F32 R24, R160.reuse, R150, R24 ;  /* 0x00000096a018723c */ /* 0x040fe20000001818 */
[----:B------:R3:W-:Y:S07]  /*65e0*/  SHFL.IDX PT, R3, R0, 0x1, 0x1c1f ;  /* 0x003c1f0000037f89 */ /* 0x0007ee00000e0000 */
[C---:B----4-:R-:W-:Y:S07]  /*65f0*/  HMMA.16816.F32 R28, R160.reuse, R156, R28 ;  /* 0x0000009ca01c723c */ /* 0x050fee000000181c */
[----:B------:R-:W-:Y:S01]  /*6600*/  IADD3 R156, R195, R185, RZ ;  /* 0x000000b9c39c7210 */ /* 0x000fe20007ffe0ff */
[----:B------:R-:W-:Y:S08]  /*6610*/  HMMA.16816.F32 R32, R160, R158, R32 ;  /* 0x0000009ea020723c */ /* 0x000ff00000001820 */
[C---:B------:R-:W-:Y:S05]  /*6620*/  HMMA.16816.F32 R4, R164.reuse, R168, R4 ;  /* 0x000000a8a404723c */ /* 0x040fea0000001804 */
[----:B---3--:R-:W-:Y:S03]  /*6630*/  IADD3 R0, -R201, 0x1, -R212 ;  /* 0x00000001c9007810 */ /* 0x008fe60007ffe9d4 */
        /* <DEDUP_REMOVED lines=13> */
[----:B------:R-:W-:Y:S01]  /*6710*/  FMUL.FTZ R6, R6, c[0x0][0x320] ;  /* 0x0000c80006067a20 */ /* 0x000fe20000410000 */
[----:B------:R-:W1:Y:S03]  /*6720*/  MUFU.TANH R145, R4 ;  /* 0x0000000400917308 */ /* 0x000e660000002400 */
        /* <DEDUP_REMOVED lines=14> */
[----:B------:R-:W-:Y:S03]  /*6810*/  FMUL.FTZ R19, R19, c[0x0][0x320] ;  /* 0x0000c80013137a20 */ /* 0x000fe60000410000 */
[----:B------:R4:W5:Y:S10]  /*6820*/  MUFU.TANH R142, R7 ;  /* 0x00000007008e7308 */ /* 0x0009740000002400 */
[----:B------:R-:W1:Y:S10]  /*6830*/  MUFU.TANH R140, R8 ;  /* 0x00000008008c7308 */ /* 0x000e740000002400 */
[----:B------:R-:W-:Y:S01]  /*6840*/  MUFU.TANH R137, R9 ;  /* 0x0000000900897308 */ /* 0x000fe20000002400 */
[----:B----4-:R-:W4:Y:S09]  /*6850*/  LDSM.16.M88.4 R4, [R100+0x5000] ;  /* 0x005000006404783b */ /* 0x010f320000000200 */
[----:B------:R-:W-:Y:S10]  /*6860*/  MUFU.TANH R136, R10 ;  /* 0x0000000a00887308 */ /* 0x000ff40000002400 */
[----:B------:R1:W-:Y:S10]  /*6870*/  MUFU.TANH R101, R11 ;  /* 0x0000000b00657308 */ /* 0x0003f40000002400 */
[----:B------:R-:W-:Y:S10]  /*6880*/  MUFU.TANH R14, R14 ;  /* 0x0000000e000e7308 */ /* 0x000ff40000002400 */
[----:B------:R-:W-:Y:S01]  /*6890*/  MUFU.TANH R15, R15 ;  /* 0x0000000f000f7308 */ /* 0x000fe20000002400 */
[C---:B----4-:R-:W-:Y:S01]  /*68a0*/  HMMA.16816.F32 R20, R172.reuse, R4, R20 ;  /* 0x00000004ac14723c */ /* 0x050fe20000001814 */
[----:B-1----:R-:W1:Y:S01]  /*68b0*/  LDSM.16.M88.4 R8, [R100+0x5800] ;  /* 0x005800006408783b */ /* 0x002e620000000200 */
[----:B------:R-:W-:Y:S07]  /*68c0*/  DEPBAR.LE SB0, 0x2 ;  /* 0x000080800000791a */ /* 0x000fee0000000000 */
[----:B------:R-:W4:Y:S03]  /*68d0*/  MUFU.TANH R12, R12 ;  /* 0x0000000c000c7308 */ /* 0x000f260000002400 */
[----:B------:R-:W-:Y:S01]  /*68e0*/  MOV R4, c[0x0][0x2ac] ;  /* 0x0000ab0000047a02 */ /* 0x000fe20000000f00 */
[C---:B------:R-:W-:Y:S01]  /*68f0*/  HMMA.16816.F32 R24, R172.reuse, R6, R24 ;  /* 0x00000006ac18723c */ /* 0x040fe20000001818 */
[----:B------:R-:W-:Y:S04]  /*6900*/  BAR.SYNC.DEFER_BLOCKING 0x0 ;  /* 0x0000000000007b1d */ /* 0x000fe80000010000 */
[----:B------:R-:W-:Y:S07]  /*6910*/  IMAD R0, R4, c[0x0][0x1d0], R0 ;  /* 0x0000740004007a24 */ /* 0x000fee00078e0200 */
[----:B------:R-:W-:Y:S01]  /*6920*/  IADD3 R0, R0, -c[0x0][0x168], RZ ;  /* 0x80005a0000007a10 */ /* 0x000fe20007ffe0ff */
[----:B------:R-:W-:Y:S03]  /*6930*/  FMUL.FTZ R20, R20, c[0x0][0x320] ;  /* 0x0000c80014147a20 */ /* 0x000fe60000410000 */
[C---:B------:R-:W-:Y:S01]  /*6940*/  IADD3 R2, R0.reuse, R2, RZ ;  /* 0x0000000200027210 */ /* 0x040fe20007ffe0ff */
[----:B------:R-:W-:Y:S01]  /*6950*/  FMUL.FTZ R21, R21, c[0x0][0x320] ;  /* 0x0000c80015157a20 */ /* 0x000fe20000410000 */
[----:B------:R-:W-:Y:S01]  /*6960*/  IADD3 R0, R0, R3, RZ ;  /* 0x0000000300007210 */ /* 0x000fe20007ffe0ff */
[----:B------:R-:W-:Y:S01]  /*6970*/  FMUL.FTZ R22, R22, c[0x0][0x320] ;  /* 0x0000c80016167a20 */ /* 0x000fe20000410000 */
[C---:B------:R-:W-:Y:S01]  /*6980*/  ISETP.GT.AND P5, PT, R2.reuse, RZ, PT ;  /* 0x000000ff0200720c */ /* 0x040fe20003fa4270 */
[----:B------:R-:W-:Y:S01]  /*6990*/  FMUL.FTZ R23, R23, c[0x0][0x320] ;  /* 0x0000c80017177a20 */ /* 0x000fe20000410000 */
[----:B------:R-:W-:Y:S02]  /*69a0*/  ISETP.GT.AND P1, PT, R2, 0x1, PT ;  /* 0x000000010200780c */ /* 0x000fe40003f24270 */
[----:B------:R-:W-:Y:S01]  /*69b0*/  FMUL.FTZ R24, R24, c[0x0][0x320] ;  /* 0x0000c80018187a20 */ /* 0x000fe20000410000 */
[----:B------:R-:W-:Y:S01]  /*69c0*/  MUFU.TANH R20, R20 ;  /* 0x0000001400147308 */ /* 0x000fe20000002400 */
[----:B------:R-:W-:Y:S01]  /*69d0*/  FMUL.FTZ R25, R25, c[0x0][0x320] ;  /* 0x0000c80019197a20 */ /* 0x000fe20000410000 */
[----:B------:R-:W-:Y:S01]  /*69e0*/  ISETP.GT.AND P0, PT, R0, RZ, PT ;  /* 0x000000ff0000720c */ /* 0x000fe20003f04270 */
[----:B------:R-:W-:Y:S01]  /*69f0*/  FMUL.FTZ R26, R26, c[0x0][0x320] ;  /* 0x0000c8001a1a7a20 */ /* 0x000fe20000410000 */
[----:B------:R-:W-:Y:S01]  /*6a00*/  ISETP.GT.AND P6, PT, R0, 0x1, PT ;  /* 0x000000010000780c */ /* 0x000fe20003fc4270 */
[----:B------:R-:W-:Y:S01]  /*6a10*/  FMUL.FTZ R27, R27, c[0x0][0x320] ;  /* 0x0000c8001b1b7a20 */ /* 0x000fe20000410000 */
[----:B------:R-:W-:Y:S01]  /*6a20*/  FSEL R4, R145, -INF , P5 ;  /* 0xff80000091047808 */ /* 0x000fe20002800000 */
[C---:B-1----:R-:W-:Y:S03]  /*6a30*/  HMMA.16816.F32 R28, R172.reuse, R8, R28 ;  /* 0x00000008ac1c723c */ /* 0x042fe6000000181c */
[----:B------:R1:W1:Y:S01]  /*6a40*/  MUFU.TANH R141, R13 ;  /* 0x0000000d008d7308 */ /* 0x0002620000002400 */
[----:B------:R-:W-:Y:S02]  /*6a50*/  ISETP.GT.AND P5, PT, R2, 0x8, PT ;  /* 0x000000080200780c */ /* 0x000fe40003fa4270 */
[----:B--2---:R-:W-:Y:S02]  /*6a60*/  FSEL R3, R144, -INF , P1 ;  /* 0xff80000090037808 */ /* 0x004fe40000800000 */
[----:B---3--:R-:W-:Y:S01]  /*6a70*/  FSEL R9, R143, -INF , P0 ;  /* 0xff8000008f097808 */ /* 0x008fe20000000000 */
[----:B------:R-:W-:Y:S03]  /*6a80*/  HMMA.16816.F32 R32, R172, R10, R32 ;  /* 0x0000000aac20723c */ /* 0x000fe60000001820 */
[----:B------:R-:W-:Y:S01]  /*6a90*/  ISETP.GT.AND P1, PT, R2, 0x9, PT ;  /* 0x000000090200780c */ /* 0x000fe20003f24270 */
[----:B------:R-:W2:Y:S01]  /*6aa0*/  MUFU.TANH R16, R16 ;  /* 0x0000001000107308 */ /* 0x000ea20000002400 */
[----:B-----5:R-:W-:Y:S02]  /*6ab0*/  FSEL R8, R142, -INF , P6 ;  /* 0xff8000008e087808 */ /* 0x020fe40003000000 */
[----:B------:R-:W-:Y:S02]  /*6ac0*/  FSEL R6, R140, -INF , P5 ;  /* 0xff8000008c067808 */ /* 0x000fe40002800000 */
[----:B------:R-:W-:Y:S02]  /*6ad0*/  ISETP.GT.AND P5, PT, R2, 0x10, PT ;  /* 0x000000100200780c */ /* 0x000fe40003fa4270 */
[C---:B------:R-:W-:Y:S02]  /*6ae0*/  ISETP.GT.AND P0, PT, R0.reuse, 0x8, PT ;  /* 0x000000080000780c */ /* 0x040fe40003f04270 */
[----:B------:R-:W-:Y:S01]  /*6af0*/  ISETP.GT.AND P6, PT, R0, 0x9, PT ;  /* 0x000000090000780c */ /* 0x000fe20003fc4270 */
[----:B------:R-:W3:Y:S01]  /*6b00*/  MUFU.TANH R17, R17 ;  /* 0x0000001100117308 */ /* 0x000ee20000002400 */
[----:B----4-:R-:W-:Y:S01]  /*6b10*/  FSEL R140, R12, -INF , P5 ;  /* 0xff8000000c8c7808 */ /* 0x010fe20002800000 */
[----:B------:R-:W-:Y:S01]  /*6b20*/  FMUL.FTZ R28, R28, c[0x0][0x320] ;  /* 0x0000c8001c1c7a20 */ /* 0x000fe20000410000 */
[----:B------:R-:W-:Y:S01]  /*6b30*/  ISETP.GT.AND P5, PT, R2, 0x18, PT ;  /* 0x000000180200780c */ /* 0x000fe20003fa4270 */
[----:B------:R-:W-:Y:S01]  /*6b40*/  FMUL.FTZ R29, R29, c[0x0][0x320] ;  /* 0x0000c8001d1d7a20 */ /* 0x000fe20000410000 */
[----:B------:R-:W-:Y:S01]  /*6b50*/  FMNMX.FTZ R11, R9, R103, !PT ;  /* 0x00000067090b7209 */ /* 0x000fe20007810000 */
[----:B------:R-:W-:Y:S01]  /*6b60*/  FMUL.FTZ R30, R30, c[0x0][0x320] ;  /* 0x0000c8001e1e7a20 */ /* 0x000fe20000410000 */
[----:B------:R-:W-:Y:S01]  /*6b70*/  FSEL R5, R137, -INF , P1 ;  /* 0xff80000089057808 */ /* 0x000fe20000800000 */
[----:B-1----:R-:W-:Y:S01]  /*6b80*/  FMUL.FTZ R13, R31, c[0x0][0x320] ;  /* 0x0000c8001f0d7a20 */ /* 0x002fe20000410000 */
[----:B------:R-:W-:Y:S01]  /*6b90*/  ISETP.GT.AND P1, PT, R2, 0x11, PT ;  /* 0x000000110200780c */ /* 0x000fe20003f24270 */
[----:B------:R-:W1:Y:S01]  /*6ba0*/  MUFU.TANH R18, R18 ;  /* 0x0000001200127308 */ /* 0x000e620000002400 */
[----:B------:R-:W-:Y:S01]  /*6bb0*/  FSEL R7, R136, -INF , P0 ;  /* 0xff80000088077808 */ /* 0x000fe20000000000 */
[----:B------:R-:W-:Y:S01]  /*6bc0*/  FMUL.FTZ R32, R32, c[0x0][0x320] ;  /* 0x0000c80020207a20 */ /* 0x000fe20000410000 */
[----:B------:R-:W-:Y:S01]  /*6bd0*/  ISETP.GT.AND P0, PT, R0, 0x10, PT ;  /* 0x000000100000780c */ /* 0x000fe20003f04270 */
[----:B------:R-:W-:Y:S01]  /*6be0*/  FMUL.FTZ R34, R34, c[0x0][0x320] ;  /* 0x0000c80022227a20 */ /* 0x000fe20000410000 */
[----:B------:R-:W-:Y:S01]  /*6bf0*/  FSEL R10, R101, -INF , P6 ;  /* 0xff800000650a7808 */ /* 0x000fe20003000000 */
[----:B------:R-:W-:Y:S01]  /*6c00*/  FMUL.FTZ R12, R35, c[0x0][0x320] ;  /* 0x0000c800230c7a20 */ /* 0x000fe20000410000 */
[----:B------:R-:W-:Y:S01]  /*6c10*/  ISETP.GT.AND P6, PT, R0, 0x11, PT ;  /* 0x000000110000780c */ /* 0x000fe20003fc4270 */
[----:B------:R-:W-:Y:S01]  /*6c20*/  FMUL.FTZ R33, R33, c[0x0][0x320] ;  /* 0x0000c80021217a20 */ /* 0x000fe20000410000 */
[----:B------:R-:W-:Y:S01]  /*6c30*/  FMNMX.FTZ R101, R4, R102, !PT ;  /* 0x0000006604657209 */ /* 0x000fe20007810000 */
[----:B------:R-:W4:Y:S01]  /*6c40*/  MUFU.TANH R19, R19 ;  /* 0x0000001300137308 */ /* 0x000f220000002400 */
[----:B------:R-:W-:Y:S02]  /*6c50*/  FSEL R141, R141, -INF , P1 ;  /* 0xff8000008d8d7808 */ /* 0x000fe40000800000 */
[----:B------:R-:W-:Y:S02]  /*6c60*/  FSEL R142, R14, -INF , P0 ;  /* 0xff8000000e8e7808 */ /* 0x000fe40000000000 */
[----:B------:R-:W-:Y:S02]  /*6c70*/  FSEL R143, R15, -INF , P6 ;  /* 0xff8000000f8f7808 */ /* 0x000fe40003000000 */
[----:B--2---:R-:W-:Y:S02]  /*6c80*/  FSEL R146, R16, -INF , P5 ;  /* 0xff80000010927808 */ /* 0x004fe40002800000 */
[----:B------:R-:W-:Y:S01]  /*6c90*/  ISETP.GT.AND P1, PT, R2, 0x19, PT ;  /* 0x000000190200780c */ /* 0x000fe20003f24270 */
[----:B------:R-:W2:Y:S01]  /*6ca0*/  MUFU.TANH R21, R21 ;  /* 0x0000001500157308 */ /* 0x000ea20000002400 */
[C---:B------:R-:W-:Y:S02]  /*6cb0*/  ISETP.GT.AND P0, PT, R0.reuse, 0x18, PT ;  /* 0x000000180000780c */ /* 0x040fe40003f04270 */
[----:B------:R-:W-:Y:S02]  /*6cc0*/  ISETP.GT.AND P6, PT, R0, 0x19, PT ;  /* 0x000000190000780c */ /* 0x000fe40003fc4270 */
[----:B------:R-:W-:Y:S02]  /*6cd0*/  ISETP.GT.AND P5, PT, R2, 0x20, PT ;  /* 0x000000200200780c */ /* 0x000fe40003fa4270 */
[----:B------:R-:W-:Y:S02]  /*6ce0*/  FMNMX.FTZ R101, R3, R101, !PT ;  /* 0x0000006503657209 */ /* 0x000fe40007810000 */
[----:B------:R-:W-:Y:S01]  /*6cf0*/  FMNMX.FTZ R11, R8, R11, !PT ;  /* 0x0000000b080b7209 */ /* 0x000fe20007810000 */
[----:B------:R-:W5:Y:S01]  /*6d00*/  MUFU.TANH R22, R22 ;  /* 0x0000001600167308 */ /* 0x000f620000002400 */
[----:B---3--:R-:W-:Y:S02]  /*6d10*/  FSEL R147, R17, -INF , P1 ;  /* 0xff80000011937808 */ /* 0x008fe40000800000 */
[----:B-1----:R-:W-:Y:S02]  /*6d20*/  FSEL R148, R18, -INF , P0 ;  /* 0xff80000012947808 */ /* 0x002fe40000000000 */
[----:B----4-:R-:W-:Y:S02]  /*6d30*/  FSEL R149, R19, -INF , P6 ;  /* 0xff80000013957808 */ /* 0x010fe40003000000 */
[----:B------:R-:W-:Y:S02]  /*6d40*/  FSEL R151, R20, -INF , P5 ;  /* 0xff80000014977808 */ /* 0x000fe40002800000 */
[----:B------:R-:W-:Y:S01]  /*6d50*/  ISETP.GT.AND P1, PT, R2, 0x21, PT ;  /* 0x000000210200780c */ /* 0x000fe20003f24270 */
[----:B------:R-:W1:Y:S01]  /*6d60*/  MUFU.TANH R24, R24 ;  /* 0x0000001800187308 */ /* 0x000e620000002400 */
[----:B------:R-:W-:Y:S02]  /*6d70*/  ISETP.GT.AND P0, PT, R0, 0x20, PT ;  /* 0x000000200000780c */ /* 0x000fe40003f04270 */
[C---:B------:R-:W-:Y:S02]  /*6d80*/  ISETP.GT.AND P6, PT, R2.reuse, 0x28, PT ;  /* 0x000000280200780c */ /* 0x040fe40003fc4270 */
[----:B------:R-:W-:Y:S02]  /*6d90*/  ISETP.GT.AND P5, PT, R2, 0x29, PT ;  /* 0x000000290200780c */ /* 0x000fe40003fa4270 */
[----:B------:R-:W-:Y:S02]  /*6da0*/  FMNMX.FTZ R101, R6, R101, !PT ;  /* 0x0000006506657209 */ /* 0x000fe40007810000 */
[----:B------:R-:W-:Y:S01]  /*6db0*/  FMNMX.FTZ R11, R7, R11, !PT ;  /* 0x0000000b070b7209 */ /* 0x000fe20007810000 */
[----:B------:R-:W3:Y:S01]  /*6dc0*/  MUFU.TANH R25, R25 ;  /* 0x0000001900197308 */ /* 0x000ee20000002400 */
[----:B--2---:R-:W-:Y:S02]  /*6dd0*/  FSEL R152, R21, -INF , P1 ;  /* 0xff80000015987808 */ /* 0x004fe40000800000 */
[----:B------:R-:W-:Y:S02]  /*6de0*/  FMNMX.FTZ R101, R5, R101, !PT ;  /* 0x0000006505657209 */ /* 0x000fe40007810000 */
[----:B-----5:R-:W-:Y:S02]  /*6df0*/  FSEL R154, R22, -INF , P0 ;  /* 0xff800000169a7808 */ /* 0x020fe40000000000 */
[C---:B------:R-:W-:Y:S02]  /*6e00*/  ISETP.GT.AND P1, PT, R2.reuse, 0x30, PT ;  /* 0x000000300200780c */ /* 0x040fe40003f24270 */
[----:B------:R-:W-:Y:S01]  /*6e10*/  ISETP.GT.AND P0, PT, R2, 0x31, PT ;  /* 0x000000310200780c */ /* 0x000fe20003f04270 */
[----:B------:R-:W2:Y:S01]  /*6e20*/  MUFU.TANH R28, R28 ;  /* 0x0000001c001c7308 */ /* 0x000ea20000002400 */
[----:B------:R-:W-:Y:S02]  /*6e30*/  FMNMX.FTZ R101, R140, R101, !PT ;  /* 0x000000658c657209 */ /* 0x000fe40007810000 */
[----:B-1----:R-:W-:Y:S02]  /*6e40*/  FSEL R157, R24, -INF , P6 ;  /* 0xff800000189d7808 */ /* 0x002fe40003000000 */
[----:B------:R-:W-:Y:S02]  /*6e50*/  ISETP.GT.AND P6, PT, R2, 0x38, PT ;  /* 0x000000380200780c */ /* 0x000fe40003fc4270 */
[----:B------:R-:W-:Y:S03]  /*6e60*/  FMNMX.FTZ R101, R141, R101, !PT ;  /* 0x000000658d657209 */ /* 0x000fe60007810000 */
[----:B------:R-:W1:Y:S01]  /*6e70*/  MUFU.TANH R23, R23 ;  /* 0x0000001700177308 */ /* 0x000e620000002400 */
[----:B------:R-:W-:Y:S02]  /*6e80*/  FMNMX.FTZ R101, R146, R101, !PT ;  /* 0x0000006592657209 */ /* 0x000fe40007810000 */
[----:B---3--:R-:W-:Y:S02]  /*6e90*/  FSEL R158, R25, -INF , P5 ;  /* 0xff800000199e7808 */ /* 0x008fe40002800000 */
[----:B------:R-:W-:Y:S02]  /*6ea0*/  ISETP.GT.AND P5, PT, R2, 0x39, PT ;  /* 0x000000390200780c */ /* 0x000fe40003fa4270 */
[----:B------:R-:W-:Y:S03]  /*6eb0*/  FMNMX.FTZ R2, R10, R11, !PT ;  /* 0x0000000b0a027209 */ /* 0x000fe60007810000 */
[----:B------:R-:W3:Y:S01]  /*6ec0*/  MUFU.TANH R29, R29 ;  /* 0x0000001d001d7308 */ /* 0x000ee20000002400 */
[----:B------:R-:W-:Y:S02]  /*6ed0*/  FMNMX.FTZ R101, R147, R101, !PT ;  /* 0x0000006593657209 */ /* 0x000fe40007810000 */
[----:B------:R-:W-:Y:S02]  /*6ee0*/  FMNMX.FTZ R2, R142, R2, !PT ;  /* 0x000000028e027209 */ /* 0x000fe40007810000 */
[----:B--2---:R-:W-:Y:S02]  /*6ef0*/  FSEL R160, R28, -INF , P1 ;  /* 0xff8000001ca07808 */ /* 0x004fe40000800000 */
[----:B------:R-:W-:Y:S02]  /*6f00*/  FMNMX.FTZ R2, R143, R2, !PT ;  /* 0x000000028f027209 */ /* 0x000fe40007810000 */
[----:B------:R-:W-:Y:S01]  /*6f10*/  ISETP.GT.AND P1, PT, R0, 0x21, PT ;  /* 0x000000210000780c */ /* 0x000fe20003f24270 */
[----:B------:R-:W2:Y:S01]  /*6f20*/  MUFU.TANH R26, R26 ;  /* 0x0000001a001a7308 */ /* 0x000ea20000002400 */
[----:B------:R-:W-:Y:S02]  /*6f30*/  FMNMX.FTZ R2, R148, R2, !PT ;  /* 0x0000000294027209 */ /* 0x000fe40007810000 */
[----:B------:R-:W-:Y:S02]  /*6f40*/  FMNMX.FTZ R101, R151, R101, !PT ;  /* 0x0000006597657209 */ /* 0x000fe40007810000 */
[----:B------:R-:W-:Y:S02]  /*6f50*/  FMNMX.FTZ R2, R149, R2, !PT ;  /* 0x0000000295027209 */ /* 0x000fe40007810000 */
[----:B-1----:R-:W-:Y:S02]  /*6f60*/  FSEL R150, R23, -INF , P1 ;  /* 0xff80000017967808 */ /* 0x002fe40000800000 */
[----:B------:R-:W-:Y:S01]  /*6f70*/  FMNMX.FTZ R2, R154, R2, !PT ;  /* 0x000000029a027209 */ /* 0x000fe20007810000 */
[----:B------:R-:W1:Y:S01]  /*6f80*/  MUFU.TANH R27, R27 ;  /* 0x0000001b001b7308 */ /* 0x000e620000002400 */
[----:B------:R-:W-:Y:S02]  /*6f90*/  FMNMX.FTZ R101, R152, R101, !PT ;  /* 0x0000006598657209 */ /* 0x000fe40007810000 */
[----:B------:R-:W-:Y:S02]  /*6fa0*/  FMNMX.FTZ R2, R150, R2, !PT ;  /* 0x0000000296027209 */ /* 0x000fe40007810000 */
[----:B---3--:R-:W-:Y:S02]  /*6fb0*/  FSEL R161, R29, -INF , P0 ;  /* 0xff8000001da17808 */ /* 0x008fe40000000000 */
[C---:B------:R-:W-:Y:S02]  /*6fc0*/  ISETP.GT.AND P0, PT, R0.reuse, 0x28, PT ;  /* 0x000000280000780c */ /* 0x040fe40003f04270 */
[----:B------:R-:W-:Y:S01]  /*6fd0*/  ISETP.GT.AND P1, PT, R0, 0x29, PT ;  /* 0x000000290000780c */ /* 0x000fe20003f24270 */
[----:B------:R-:W3:Y:S01]  /*6fe0*/  MUFU.TANH R30, R30 ;  /* 0x0000001e001e7308 */ /* 0x000ee20000002400 */
[----:B------:R-:W-:Y:S02]  /*6ff0*/  FMNMX.FTZ R101, R157, R101, !PT ;  /* 0x000000659d657209 */ /* 0x000fe40007810000 */
[----:B--2---:R-:W-:Y:S02]  /*7000*/  FSEL R153, R26, -INF , P0 ;  /* 0xff8000001a997808 */ /* 0x004fe40000000000 */
[----:B------:R-:W-:Y:S02]  /*7010*/  ISETP.GT.AND P0, PT, R0, 0x30, PT ;  /* 0x000000300000780c */ /* 0x000fe40003f04270 */
[----:B------:R-:W-:Y:S03]  /*7020*/  FMNMX.FTZ R2, R153, R2, !PT ;  /* 0x0000000299027209 */ /* 0x000fe60007810000 */
        /* <DEDUP_REMOVED lines=8> */
[C---:B------:R-:W-:Y:S02]  /*70b0*/  ISETP.GT.AND P0, PT, R0.reuse, 0x38, PT ;  /* 0x000000380000780c */ /* 0x040fe40003f04270 */
[----:B------:R-:W-:Y:S03]  /*70c0*/  FMNMX.FTZ R2, R159, R2, !PT ;  /* 0x000000029f027209 */ /* 0x000fe60007810000 */
[----:B------:R-:W3:Y:S01]  /*70d0*/  MUFU.TANH R34, R34 ;  /* 0x0000002200227308 */ /* 0x000ee20000002400 */
[----:B------:R-:W-:Y:S02]  /*70e0*/  FMNMX.FTZ R101, R161, R101, !PT ;  /* 0x00000065a1657209 */ /* 0x000fe40007810000 */
[----:B--2---:R-:W-:Y:S02]  /*70f0*/  FSEL R162, R13, -INF , P1 ;  /* 0xff8000000da27808 */ /* 0x004fe40000800000 */
[----:B------:R-:W-:Y:S02]  /*7100*/  ISETP.GT.AND P1, PT, R0, 0x39, PT ;  /* 0x000000390000780c */ /* 0x000fe40003f24270 */
[----:B------:R-:W-:Y:S03]  /*7110*/  FMNMX.FTZ R0, R162, R2, !PT ;  /* 0x00000002a2007209 */ /* 0x000fe60007810000 */
[----:B------:R-:W2:Y:S01]  /*7120*/  MUFU.TANH R12, R12 ;  /* 0x0000000c000c7308 */ /* 0x000ea20000002400 */
[----:B-1----:R-:W-:Y:S04]  /*7130*/  FSEL R163, R32, -INF , P6 ;  /* 0xff80000020a37808 */ /* 0x002fe80003000000 */
[----:B------:R-:W-:Y:S05]  /*7140*/  FMNMX.FTZ R101, R163, R101, !PT ;  /* 0x00000065a3657209 */ /* 0x000fea0007810000 */
[----:B------:R-:W1:Y:S01]  /*7150*/  MUFU.TANH R33, R33 ;  /* 0x0000002100217308 */ /* 0x000e620000002400 */
[----:B---3--:R-:W-:Y:S04]  /*7160*/  FSEL R184, R34, -INF , P0 ;  /* 0xff80000022b87808 */ /* 0x008fe80000000000 */
[----:B------:R-:W-:Y:S02]  /*7170*/  FMNMX.FTZ R0, R184, R0, !PT ;  /* 0x00000000b8007209 */ /* 0x000fe40007810000 */
[----:B--2---:R-:W-:Y:S02]  /*7180*/  FSEL R202, R12, -INF , P1 ;  /* 0xff8000000cca7808 */ /* 0x004fe40000800000 */
[----:B------:R-:W-:Y:S02]  /*7190*/  LDSM.16.MT88.4 R12, [R156] ;  /* 0x000000009c0c783b */ /* 0x000fe40000004200 */
[----:B------:R-:W-:Y:S02]  /*71a0*/  FMNMX.FTZ R0, R202, R0, !PT ;  /* 0x00000000ca007209 */ /* 0x000fe40007810000 */
[----:B-1----:R-:W-:Y:S04]  /*71b0*/  FSEL R201, R33, -INF , P5 ;  /* 0xff80000021c97808 */ /* 0x002fe80002800000 */
[----:B------:R-:W1:Y:S01]  /*71c0*/  SHFL.BFLY PT, R2, R0, 0x2, 0x1f ;  /* 0x0c401f0000027f89 */ /* 0x000e6200000e0000 */
[----:B------:R-:W-:Y:S07]  /*71d0*/  FMNMX.FTZ R101, R201, R101, !PT ;  /* 0x00000065c9657209 */ /* 0x000fee0007810000 */
[----:B------:R-:W2:Y:S01]  /*71e0*/  SHFL.BFLY PT, R11, R101, 0x2, 0x1f ;  /* 0x0c401f00650b7f89 */ /* 0x000ea200000e0000 */
[----:B-1----:R-:W-:Y:S07]  /*71f0*/  FMNMX.FTZ R0, R0, R2, !PT ;  /* 0x0000000200007209 */ /* 0x002fee0007810000 */
[----:B------:R-:W1:Y:S01]  /*7200*/  SHFL.BFLY PT, R100, R0, 0x1, 0x1f ;  /* 0x0c201f0000647f89 */ /* 0x000e6200000e0000 */
[----:B--2---:R-:W-:Y:S07]  /*7210*/  FMNMX.FTZ R101, R101, R11, !PT ;  /* 0x0000000b65657209 */ /* 0x004fee0007810000 */
[----:B------:R-:W2:Y:S01]  /*7220*/  SHFL.BFLY PT, R11, R101, 0x1, 0x1f ;  /* 0x0c201f00650b7f89 */ /* 0x000ea200000e0000 */
[----:B-1----:R-:W-:Y:S04]  /*7230*/  FMNMX.FTZ R100, R0, R100, !PT ;  /* 0x0000006400647209 */ /* 0x002fe80007810000 */
[C---:B------:R-:W-:Y:S01]  /*7240*/  FSETP.NEU.FTZ.AND P0, PT, R100.reuse, -INF , PT ;  /* 0xff8000006400780b */ /* 0x040fe20003f1d000 */
[C---:B------:R-:W-:Y:S01]  /*7250*/  FMUL.FTZ R145, R100.reuse, c[0x0][0x2d0] ;  /* 0x0000b40064917a20 */ /* 0x040fe20000410000 */
[----:B--2---:R-:W-:Y:S02]  /*7260*/  FMNMX.FTZ R101, R101, R11, !PT ;  /* 0x0000000b65657209 */ /* 0x004fe40007810000 */
[----:B------:R-:W-:Y:S02]  /*7270*/  FSEL R0, R100, RZ, P0 ;  /* 0x000000ff64007208 */ /* 0x000fe40000000000 */
[C---:B------:R-:W-:Y:S01]  /*7280*/  FSETP.NEU.FTZ.AND P1, PT, R101.reuse, -INF , PT ;  /* 0xff8000006500780b */ /* 0x040fe20003f3d000 */
[----:B------:R-:W-:Y:S01]  /*7290*/  FMUL.FTZ R144, R101, c[0x0][0x2d0] ;  /* 0x0000b40065907a20 */ /* 0x000fe20000410000 */
[----:B------:R-:W-:Y:S01]  /*72a0*/  FSEL R145, R145, RZ, P0 ;  /* 0x000000ff91917208 */ /* 0x000fe20000000000 */
[----:B------:R-:W-:Y:S01]  /*72b0*/  FADD.FTZ R0, -R0, R103 ;  /* 0x0000006700007221 */ /* 0x000fe20000010100 */
[----:B------:R-:W-:Y:S02]  /*72c0*/  FSEL R2, R101, RZ, P1 ;  /* 0x000000ff65027208 */ /* 0x000fe40000800000 */
[----:B------:R-:W-:Y:S01]  /*72d0*/  FSEL R144, R144, RZ, P1 ;  /* 0x000000ff90907208 */ /* 0x000fe20000800000 */
[----:B------:R-:W-:Y:S01]  /*72e0*/  FMUL.FTZ R0, R0, c[0x0][0x2d0] ;  /* 0x0000b40000007a20 */ /* 0x000fe20000410000 */
[----:B------:R-:W-:Y:S01]  /*72f0*/  IADD3 R103, R193, R156, RZ ;  /* 0x0000009cc1677210 */ /* 0x000fe20007ffe0ff */
[----:B------:R-:W-:Y:S01]  /*7300*/  FADD.FTZ R2, -R2, R102 ;  /* 0x0000006602027221 */ /* 0x000fe20000010100 */
[----:B------:R-:W-:Y:S01]  /*7310*/  ISETP.GE.AND P0, PT, R197, 0x2, PT ;  /* 0x00000002c500780c */ /* 0x000fe20003f06270 */
[--C-:B------:R-:W-:Y:S01]  /*7320*/  FFMA.FTZ R4, R4, c[0x0][0x2d0], -R144.reuse ;  /* 0x0000b40004047a23 */ /* 0x100fe20000010890 */
[----:B------:R-:W-:Y:S01]  /*7330*/  ISETP.GE.AND P1, PT, R211, 0x1, PT ;  /* 0x00000001d300780c */ /* 0x000fe20003f26270 */
[----:B------:R-:W-:Y:S01]  /*7340*/  FMUL.FTZ R2, R2, c[0x0][0x2d0] ;  /* 0x0000b40002027a20 */ /* 0x000fe20000410000 */
[----:B------:R-:W1:Y:S01]  /*7350*/  MUFU.EX2 R0, R0 ;  /* 0x0000000000007308 */ /* 0x000e620000000800 */
[--C-:B------:R-:W-:Y:S01]  /*7360*/  FFMA.FTZ R3, R3, c[0x0][0x2d0], -R144.reuse ;  /* 0x0000b40003037a23 */ /* 0x100fe20000010890 */
[----:B------:R-:W2:Y:S01]  /*7370*/  LDSM.16.MT88.4 R20, [R103] ;  /* 0x000000006714783b */ /* 0x000ea20000004200 */
[--C-:B------:R-:W-:Y:S02]  /*7380*/  FFMA.FTZ R6, R6, c[0x0][0x2d0], -R144.reuse ;  /* 0x0000b40006067a23 */ /* 0x100fe40000010890 */
[--C-:B------:R-:W-:Y:S02]  /*7390*/  FFMA.FTZ R5, R5, c[0x0][0x2d0], -R144.reuse ;  /* 0x0000b40005057a23 */ /* 0x100fe40000010890 */
[--C-:B------:R-:W-:Y:S02]  /*73a0*/  FFMA.FTZ R9, R9, c[0x0][0x2d0], -R145.reuse ;  /* 0x0000b40009097a23 */ /* 0x100fe40000010891 */
[--C-:B------:R-:W-:Y:S01]  /*73b0*/  FFMA.FTZ R8, R8, c[0x0][0x2d0], -R145.reuse ;  /* 0x0000b40008087a23 */ /* 0x100fe20000010891 */
[----:B------:R-:W-:Y:S01]  /*73c0*/  MUFU.EX2 R210, R4 ;  /* 0x0000000400d27308 */ /* 0x000fe20000000800 */
[--C-:B------:R-:W-:Y:S02]  /*73d0*/  FFMA.FTZ R7, R7, c[0x0][0x2d0], -R145.reuse ;  /* 0x0000b40007077a23 */ /* 0x100fe40000010891 */
[--C-:B------:R-:W-:Y:S07]  /*73e0*/  FFMA.FTZ R10, R10, c[0x0][0x2d0], -R145.reuse ;  /* 0x0000b4000a0a7a23 */ /* 0x100fee0000010891 */
[----:B------:R-:W3:Y:S01]  /*73f0*/  MUFU.EX2 R209, R3 ;  /* 0x0000000300d17308 */ /* 0x000ee20000000800 */
[C---:B-1----:R-:W-:Y:S02]  /*7400*/  FMUL.FTZ R11, R0.reuse, R111 ;  /* 0x0000006f000b7220 */ /* 0x042fe40000410000 */
[C---:B------:R-:W-:Y:S02]  /*7410*/  FMUL.FTZ R18, R0.reuse, R118 ;  /* 0x0000007600127220 */ /* 0x040fe40000410000 */
[C---:B------:R-:W-:Y:S05]  /*7420*/  FMUL.FTZ R19, R0.reuse, R119 ;  /* 0x0000007700137220 */ /* 0x040fea0000410000 */
[----:B------:R1:W-:Y:S01]  /*7430*/  MUFU.EX2 R208, R6 ;  /* 0x0000000600d07308 */ /* 0x0003e20000000800 */
[C---:B------:R-:W-:Y:S02]  /*7440*/  FMUL.FTZ R26, R0.reuse, R126 ;  /* 0x0000007e001a7220 */ /* 0x040fe40000410000 */
[C---:B------:R-:W-:Y:S02]  /*7450*/  FMUL.FTZ R27, R0.reuse, R127 ;  /* 0x0000007f001b7220 */ /* 0x040fe40000410000 */
[C---:B------:R-:W-:Y:S02]  /*7460*/  FMUL.FTZ R34, R0.reuse, R134 ;  /* 0x0000008600227220 */ /* 0x040fe40000410000 */
[C---:B------:R-:W-:Y:S02]  /*7470*/  FMUL.FTZ R35, R0.reuse, R135 ;  /* 0x0000008700237220 */ /* 0x040fe40000410000 */
[C---:B------:R-:W-:Y:S01]  /*7480*/  FMUL.FTZ R38, R0.reuse, R38 ;  /* 0x0000002600267220 */ /* 0x040fe20000410000 */
[----:B------:R-:W4:Y:S01]  /*7490*/  MUFU.EX2 R207, R5 ;  /* 0x0000000500cf7308 */ /* 0x000f220000000800 */
[C---:B------:R-:W-:Y:S02]  /*74a0*/  FMUL.FTZ R39, R0.reuse, R39 ;  /* 0x0000002700277220 */ /* 0x040fe40000410000 */
[C---:B------:R-:W-:Y:S01]  /*74b0*/  FMUL.FTZ R42, R0.reuse, R42 ;  /* 0x0000002a002a7220 */ /* 0x040fe20000410000 */
[----:B---3--:R-:W-:Y:S01]  /*74c0*/  F2FP.PACK_AB R136, R209, R210 ;  /* 0x000000d2d188723e */ /* 0x008fe200000000ff */
[----:B------:R-:W-:Y:S01]  /*74d0*/  FMUL.FTZ R43, R0, R43 ;  /* 0x0000002b002b7220 */ /* 0x000fe20000410000 */
[----:B------:R-:W-:Y:S01]  /*74e0*/  IADD3 R3, R196, R185, RZ ;  /* 0x000000b9c4037210 */ /* 0x000fe20007ffe0ff */
[C---:B------:R-:W-:Y:S02]  /*74f0*/  FMUL.FTZ R46, R0.reuse, R46 ;  /* 0x0000002e002e7220 */ /* 0x040fe40000410000 */
[C---:B------:R-:W-:Y:S01]  /*7500*/  FMUL.FTZ R47, R0.reuse, R47 ;  /* 0x0000002f002f7220 */ /* 0x040fe20000410000 */
[----:B------:R-:W-:Y:S01]  /*7510*/  MUFU.EX2 R206, R9 ;  /* 0x0000000900ce7308 */ /* 0x000fe20000000800 */
[----:B------:R-:W3:Y:S01]  /*7520*/  LDSM.16.MT88.4 R28, [R3] ;  /* 0x00000000031c783b */ /* 0x000ee20000004200 */
[----:B------:R-:W-:Y:S01]  /*7530*/  IADD3 R102, R193, R3, RZ ;  /* 0x00000003c1667210 */ /* 0x000fe20007ffe0ff */
[C---:B------:R-:W-:Y:S02]  /*7540*/  FMUL.FTZ R50, R0.reuse, R50 ;  /* 0x0000003200327220 */ /* 0x040fe40000410000 */
[C---:B-1----:R-:W-:Y:S02]  /*7550*/  FMUL.FTZ R6, R0.reuse, R106 ;  /* 0x0000006a00067220 */ /* 0x042fe40000410000 */
[C---:B------:R-:W-:Y:S02]  /*7560*/  FMUL.FTZ R51, R0.reuse, R51 ;  /* 0x0000003300337220 */ /* 0x040fe40000410000 */
[C---:B------:R-:W-:Y:S01]  /*7570*/  FMUL.FTZ R54, R0.reuse, R54 ;  /* 0x0000003600367220 */ /* 0x040fe20000410000 */
[----:B------:R-:W1:Y:S01]  /*7580*/  MUFU.EX2 R205, R8 ;  /* 0x0000000800cd7308 */ /* 0x000e620000000800 */
[C---:B------:R-:W-:Y:S02]  /*7590*/  FMUL.FTZ R55, R0.reuse, R55 ;  /* 0x0000003700377220 */ /* 0x040fe40000410000 */
[C---:B------:R-:W-:Y:S01]  /*75a0*/  FMUL.FTZ R58, R0.reuse, R58 ;  /* 0x0000003a003a7220 */ /* 0x040fe20000410000 */
[----:B----4-:R-:W-:Y:S01]  /*75b0*/  F2FP.PACK_AB R138, R207, R208 ;  /* 0x000000d0cf8a723e */ /* 0x010fe200000000ff */
[C---:B------:R-:W-:Y:S02]  /*75c0*/  FMUL.FTZ R59, R0.reuse, R59 ;  /* 0x0000003b003b7220 */ /* 0x040fe40000410000 */
[C---:B------:R-:W-:Y:S02]  /*75d0*/  FMUL.FTZ R62, R0.reuse, R62 ;  /* 0x0000003e003e7220 */ /* 0x040fe40000410000 */
[C---:B------:R-:W-:Y:S01]  /*75e0*/  FMUL.FTZ R63, R0.reuse, R63 ;  /* 0x0000003f003f7220 */ /* 0x040fe20000410000 */
[----:B------:R4:W-:Y:S01]  /*75f0*/  MUFU.EX2 R204, R7 ;  /* 0x0000000700cc7308 */ /* 0x0009e20000000800 */
        /* <DEDUP_REMOVED lines=8> */
[----:B-1----:R-:W-:Y:S01]  /*7680*/  F2FP.PACK_AB R137, R205, R206 ;  /* 0x000000cecd89723e */ /* 0x002fe200000000ff */
[C---:B------:R-:W-:Y:S02]  /*7690*/  FMUL.FTZ R79, R0.reuse, R79 ;  /* 0x0000004f004f7220 */ /* 0x040fe40000410000 */
[C---:B------:R-:W-:Y:S02]  /*76a0*/  FMUL.FTZ R86, R0.reuse, R86 ;  /* 0x0000005600567220 */ /* 0x040fe40000410000 */
[C---:B------:R-:W-:Y:S01]  /*76b0*/  FMUL.FTZ R87, R0.reuse, R87 ;  /* 0x0000005700577220 */ /* 0x040fe20000410000 */
[----:B------:R-:W1:Y:S01]  /*76c0*/  MUFU.EX2 R2, R2 ;  /* 0x0000000200027308 */ /* 0x000e620000000800 */
[C---:B------:R-:W-:Y:S02]  /*76d0*/  FMUL.FTZ R90, R0.reuse, R90 ;  /* 0x0000005a005a7220 */ /* 0x040fe40000410000 */
[C---:B------:R-:W-:Y:S02]  /*76e0*/  FMUL.FTZ R91, R0.reuse, R91 ;  /* 0x0000005b005b7220 */ /* 0x040fe40000410000 */
[C---:B----4-:R-:W-:Y:S02]  /*76f0*/  FMUL.FTZ R7, R0.reuse, R107 ;  /* 0x0000006b00077220 */ /* 0x050fe40000410000 */
[C---:B------:R-:W-:Y:S02]  /*7700*/  FMUL.FTZ R94, R0.reuse, R94 ;  /* 0x0000005e005e7220 */ /* 0x040fe40000410000 */
[C---:B------:R-:W-:Y:S02]  /*7710*/  FMUL.FTZ R95, R0.reuse, R95 ;  /* 0x0000005f005f7220 */ /* 0x040fe40000410000 */
[C---:B------:R-:W-:Y:S02]  /*7720*/  FMUL.FTZ R98, R0.reuse, R98 ;  /* 0x0000006200627220 */ /* 0x040fe40000410000 */
[C---:B------:R-:W-:Y:S01]  /*7730*/  FMUL.FTZ R99, R0.reuse, R99 ;  /* 0x0000006300637220 */ /* 0x040fe20000410000 */
[----:B-----5:R-:W-:Y:S01]  /*7740*/  F2FP.PACK_AB R139, R203, R204 ;  /* 0x000000cccb8b723e */ /* 0x020fe200000000ff */
[C---:B------:R-:W-:Y:S02]  /*7750*/  FMUL.FTZ R10, R0.reuse, R110 ;  /* 0x0000006e000a7220 */ /* 0x040fe40000410000 */
[C---:B------:R-:W-:Y:S02]  /*7760*/  FMUL.FTZ R82, R0.reuse, R82 ;  /* 0x0000005200527220 */ /* 0x040fe40000410000 */
[----:B------:R-:W-:Y:S02]  /*7770*/  FMUL.FTZ R83, R0, R83 ;  /* 0x0000005300537220 */ /* 0x000fe40000410000 */
[C---:B-1----:R-:W-:Y:S02]  /*7780*/  FMUL.FTZ R4, R2.reuse, R104 ;  /* 0x0000006802047220 */ /* 0x042fe40000410000 */
[C---:B------:R-:W-:Y:S02]  /*7790*/  FMUL.FTZ R5, R2.reuse, R105 ;  /* 0x0000006902057220 */ /* 0x040fe40000410000 */
[----:B------:R-:W1:Y:S01]  /*77a0*/  LDSM.16.MT88.4 R104, [R102] ;  /* 0x000000006668783b */ /* 0x000e620000004200 */
[C---:B------:R-:W-:Y:S02]  /*77b0*/  FMUL.FTZ R8, R2.reuse, R108 ;  /* 0x0000006c02087220 */ /* 0x040fe40000410000 */
[C---:B------:R-:W-:Y:S02]  /*77c0*/  FMUL.FTZ R9, R2.reuse, R109 ;  /* 0x0000006d02097220 */ /* 0x040fe40000410000 */
[C---:B------:R-:W-:Y:S03]  /*77d0*/  HMMA.16816.F32 R4, R136.reuse, R12, R4 ;  /* 0x0000000c8804723c */ /* 0x040fe60000001804 */
[----:B------:R-:W4:Y:S02]  /*77e0*/  LDSM.16.MT88.4 R108, [R156+0x2000] ;  /* 0x002000009c6c783b */ /* 0x000f240000004200 */
[C---:B------:R-:W-:Y:S02]  /*77f0*/  FMUL.FTZ R16, R2.reuse, R116 ;  /* 0x0000007402107220 */ /* 0x040fe40000410000 */
[C---:B------:R-:W-:Y:S01]  /*7800*/  FMUL.FTZ R12, R2.reuse, R112 ;  /* 0x00000070020c7220 */ /* 0x040fe20000410000 */
[C---:B------:R-:W-:Y:S04]  /*7810*/  HMMA.16816.F32 R8, R136.reuse, R14, R8 ;  /* 0x0000000e8808723c */ /* 0x040fe80000001808 */
[C---:B------:R-:W-:Y:S02]  /*7820*/  FMUL.FTZ R13, R2.reuse, R113 ;  /* 0x00000071020d7220 */ /* 0x040fe40000410000 */
[----:B------:R-:W-:Y:S02]  /*7830*/  FMUL.FTZ R17, R2, R117 ;  /* 0x0000007502117220 */ /* 0x000fe40000410000 */
[C---:B------:R-:W-:Y:S01]  /*7840*/  FMUL.FTZ R14, R0.reuse, R114 ;  /* 0x00000072000e7220 */ /* 0x040fe20000410000 */
[----:B------:R-:W-:Y:S03]  /*7850*/  LDSM.16.MT88.4 R116, [R156+0x800] ;  /* 0x000800009c74783b */ /* 0x000fe60000004200 */
[----:B------:R-:W-:Y:S02]  /*7860*/  FMUL.FTZ R15, R0, R115 ;  /* 0x00000073000f7220 */ /* 0x000fe40000410000 */
[C---:B------:R-:W-:Y:S02]  /*7870*/  FMUL.FTZ R24, R2.reuse, R124 ;  /* 0x0000007c02187220 */ /* 0x040fe40000410000 */
[C---:B------:R-:W-:Y:S01]  /*7880*/  FMUL.FTZ R25, R2.reuse, R125 ;  /* 0x0000007d02197220 */ /* 0x040fe20000410000 */
[----:B------:R-:W5:Y:S01]  /*7890*/  LDSM.16.MT88.4 R112, [R103+0x2000] ;  /* 0x002000006770783b */ /* 0x000f620000004200 */
[C---:B------:R-:W-:Y:S01]  /*78a0*/  FMUL.FTZ R32, R2.reuse, R132 ;  /* 0x0000008402207220 */ /* 0x040fe20000410000 */
[C---:B--2---:R-:W-:Y:S03]  /*78b0*/  HMMA.16816.F32 R12, R136.reuse, R20, R12 ;  /* 0x00000014880c723c */ /* 0x044fe6000000180c */
[C---:B------:R-:W-:Y:S02]  /*78c0*/  FMUL.FTZ R33, R2.reuse, R133 ;  /* 0x0000008502217220 */ /* 0x040fe40000410000 */
[C---:B------:R-:W-:Y:S01]  /*78d0*/  FMUL.FTZ R36, R2.reuse, R36 ;  /* 0x0000002402247220 */ /* 0x040fe20000410000 */
[----:B------:R-:W-:Y:S01]  /*78e0*/  LDSM.16.MT88.4 R124, [R102+0x800] ;  /* 0x00080000667c783b */ /* 0x000fe20000004200 */
[C---:B------:R-:W-:Y:S01]  /*78f0*/  FMUL.FTZ R20, R2.reuse, R120 ;  /* 0x0000007802147220 */ /* 0x040fe20000410000 */
[C---:B------:R-:W-:Y:S04]  /*7900*/  HMMA.16816.F32 R16, R136.reuse, R22, R16 ;  /* 0x000000168810723c */ /* 0x040fe80000001810 */
[C---:B------:R-:W-:Y:S02]  /*7910*/  FMUL.FTZ R21, R2.reuse, R121 ;  /* 0x0000007902157220 */ /* 0x040fe40000410000 */
[----:B------:R-:W-:Y:S01]  /*7920*/  FMUL.FTZ R37, R2, R37 ;  /* 0x0000002502257220 */ /* 0x000fe20000410000 */
[----:B------:R-:W-:Y:S01]  /*7930*/  LDSM.16.MT88.4 R132, [R103+0x2800] ;  /* 0x002800006784783b */ /* 0x000fe20000004200 */
[C---:B------:R-:W-:Y:S04]  /*7940*/  FMUL.FTZ R22, R0.reuse, R122 ;  /* 0x0000007a00167220 */ /* 0x040fe80000410000 */
[----:B------:R-:W-:Y:S02]  /*7950*/  FMUL.FTZ R23, R0, R123 ;  /* 0x0000007b00177220 */ /* 0x000fe40000410000 */
[C---:B------:R-:W-:Y:S01]  /*7960*/  FMUL.FTZ R40, R2.reuse, R40 ;  /* 0x0000002802287220 */ /* 0x040fe20000410000 */
[----:B------:R-:W-:Y:S01]  /*7970*/  LDSM.16.MT88.4 R120, [R3+0x800] ;  /* 0x000800000378783b */ /* 0x000fe20000004200 */
[C---:B------:R-:W-:Y:S02]  /*7980*/  FMUL.FTZ R41, R2.reuse, R41 ;  /* 0x0000002902297220 */ /* 0x040fe40000410000 */
[C---:B------:R-:W-:Y:S01]  /*7990*/  FMUL.FTZ R44, R2.reuse, R44 ;  /* 0x0000002c022c7220 */ /* 0x040fe20000410000 */
[C---:B---3--:R-:W-:Y:S03]  /*79a0*/  HMMA.16816.F32 R20, R136.reuse, R28, R20 ;  /* 0x0000001c8814723c */ /* 0x048fe60000001814 */
[C---:B------:R-:W-:Y:S02]  /*79b0*/  FMUL.FTZ R45, R2.reuse, R45 ;  /* 0x0000002d022d7220 */ /* 0x040fe40000410000 */
[C---:B------:R-:W-:Y:S02]  /*79c0*/  FMUL.FTZ R48, R2.reuse, R48 ;  /* 0x0000003002307220 */ /* 0x040fe40000410000 */
[C---:B------:R-:W-:Y:S01]  /*79d0*/  FMUL.FTZ R28, R2.reuse, R128 ;  /* 0x00000080021c7220 */ /* 0x040fe20000410000 */
[C---:B------:R-:W-:Y:S04]  /*79e0*/  HMMA.16816.F32 R24, R136.reuse, R30, R24 ;  /* 0x0000001e8818723c */ /* 0x040fe80000001818 */
[C---:B------:R-:W-:Y:S02]  /*79f0*/  FMUL.FTZ R29, R2.reuse, R129 ;  /* 0x00000081021d7220 */ /* 0x040fe40000410000 */
[----:B------:R-:W-:Y:S02]  /*7a00*/  FMUL.FTZ R49, R2, R49 ;  /* 0x0000003102317220 */ /* 0x000fe40000410000 */
[C---:B------:R-:W-:Y:S04]  /*7a10*/  FMUL.FTZ R30, R0.reuse, R130 ;  /* 0x00000082001e7220 */ /* 0x040fe80000410000 */
[----:B------:R-:W-:Y:S02]  /*7a20*/  FMUL.FTZ R31, R0, R131 ;  /* 0x00000083001f7220 */ /* 0x000fe40000410000 */
[----:B------:R-:W-:Y:S01]  /*7a30*/  LDSM.16.MT88.4 R128, [R156+0x2800] ;  /* 0x002800009c80783b */ /* 0x000fe20000004200 */
[C---:B------:R-:W-:Y:S02]  /*7a40*/  FMUL.FTZ R52, R2.reuse, R52 ;  /* 0x0000003402347220 */ /* 0x040fe40000410000 */
[C---:B------:R-:W-:Y:S02]  /*7a50*/  FMUL.FTZ R53, R2.reuse, R53 ;  /* 0x0000003502357220 */ /* 0x040fe40000410000 */
[C---:B-1----:R-:W-:Y:S03]  /*7a60*/  HMMA.16816.F32 R28, R136.reuse, R104, R28 ;  /* 0x00000068881c723c */ /* 0x042fe6000000181c */
[C---:B------:R-:W-:Y:S02]  /*7a70*/  FMUL.FTZ R56, R2.reuse, R56 ;  /* 0x0000003802387220 */ /* 0x040fe40000410000 */
[C---:B------:R-:W-:Y:S02]  /*7a80*/  FMUL.FTZ R57, R2.reuse, R57 ;  /* 0x0000003902397220 */ /* 0x040fe40000410000 */
[C---:B------:R-:W-:Y:S01]  /*7a90*/  FMUL.FTZ R60, R2.reuse, R60 ;  /* 0x0000003c023c7220 */ /* 0x040fe20000410000 */
[C---:B------:R-:W-:Y:S01]  /*7aa0*/  HMMA.16816.F32 R32, R136.reuse, R106, R32 ;  /* 0x0000006a8820723c */ /* 0x040fe20000001820 */
[----:B------:R-:W1:Y:S03]  /*7ab0*/  LDSM.16.MT88.4 R104, [R3+0x2000] ;  /* 0x002000000368783b */ /* 0x000e660000004200 */
[C---:B------:R-:W-:Y:S02]  /*7ac0*/  FMUL.FTZ R61, R2.reuse, R61 ;  /* 0x0000003d023d7220 */ /* 0x040fe40000410000 */
[C---:B------:R-:W-:Y:S02]  /*7ad0*/  FMUL.FTZ R64, R2.reuse, R64 ;  /* 0x0000004002407220 */ /* 0x040fe40000410000 */
[C---:B----4-:R-:W-:Y:S04]  /*7ae0*/  HMMA.16816.F32 R36, R136.reuse, R108, R36 ;  /* 0x0000006c8824723c */ /* 0x050fe80000001824 */
[C---:B------:R-:W-:Y:S02]  /*7af0*/  FMUL.FTZ R65, R2.reuse, R65 ;  /* 0x0000004102417220 */ /* 0x040fe40000410000 */
[C---:B------:R-:W-:Y:S02]  /*7b00*/  FMUL.FTZ R68, R2.reuse, R68 ;  /* 0x0000004402447220 */ /* 0x040fe40000410000 */
[C---:B------:R-:W-:Y:S01]  /*7b10*/  HMMA.16816.F32 R40, R136.reuse, R110, R40 ;  /* 0x0000006e8828723c */ /* 0x040fe20000001828 */
[----:B------:R-:W2:Y:S03]  /*7b20*/  LDSM.16.MT88.4 R108, [R102+0x2000] ;  /* 0x00200000666c783b */ /* 0x000ea60000004200 */
[C---:B------:R-:W-:Y:S02]  /*7b30*/  FMUL.FTZ R69, R2.reuse, R69 ;  /* 0x0000004502457220 */ /* 0x040fe40000410000 */
[C---:B------:R-:W-:Y:S02]  /*7b40*/  FMUL.FTZ R72, R2.reuse, R72 ;  /* 0x0000004802487220 */ /* 0x040fe40000410000 */
[C---:B-----5:R-:W-:Y:S04]  /*7b50*/  HMMA.16816.F32 R44, R136.reuse, R112, R44 ;  /* 0x00000070882c723c */ /* 0x060fe8000000182c */
[C---:B------:R-:W-:Y:S02]  /*7b60*/  FMUL.FTZ R73, R2.reuse, R73 ;  /* 0x0000004902497220 */ /* 0x040fe40000410000 */
[C---:B------:R-:W-:Y:S02]  /*7b70*/  FMUL.FTZ R84, R2.reuse, R84 ;  /* 0x0000005402547220 */ /* 0x040fe40000410000 */
[C---:B------:R-:W-:Y:S01]  /*7b80*/  HMMA.16816.F32 R48, R136.reuse, R114, R48 ;  /* 0x000000728830723c */ /* 0x040fe20000001830 */
[----:B------:R-:W3:Y:S03]  /*7b90*/  LDSM.16.MT88.4 R112, [R156+0x4000] ;  /* 0x004000009c70783b */ /* 0x000ee60000004200 */
[C---:B------:R-:W-:Y:S02]  /*7ba0*/  FMUL.FTZ R85, R2.reuse, R85 ;  /* 0x0000005502557220 */ /* 0x040fe40000410000 */
[C---:B------:R-:W-:Y:S02]  /*7bb0*/  FMUL.FTZ R88, R2.reuse, R88 ;  /* 0x0000005802587220 */ /* 0x040fe40000410000 */
[C---:B------:R-:W-:Y:S01]  /*7bc0*/  FMUL.FTZ R89, R2.reuse, R89 ;  /* 0x0000005902597220 */ /* 0x040fe20000410000 */
[C---:B-1----:R-:W-:Y:S03]  /*7bd0*/  HMMA.16816.F32 R52, R136.reuse, R104, R52 ;  /* 0x000000688834723c */ /* 0x042fe60000001834 */
[C---:B------:R-:W-:Y:S02]  /*7be0*/  FMUL.FTZ R92, R2.reuse, R92 ;  /* 0x0000005c025c7220 */ /* 0x040fe40000410000 */
[----:B------:R-:W-:Y:S02]  /*7bf0*/  FMUL.FTZ R93, R2, R93 ;  /* 0x0000005d025d7220 */ /* 0x000fe40000410000 */
[--C-:B------:R-:W-:Y:S01]  /*7c00*/  FFMA.FTZ R104, R140, c[0x0][0x2d0], -R144.reuse ;  /* 0x0000b4008c687a23 */ /* 0x100fe20000010890 */
[C---:B------:R-:W-:Y:S03]  /*7c10*/  HMMA.16816.F32 R56, R136.reuse, R106, R56 ;  /* 0x0000006a8838723c */ /* 0x040fe60000001838 */
[----:B------:R1:W4:Y:S01]  /*7c20*/  MUFU.EX2 R183, R104 ;  /* 0x0000006800b77308 */ /* 0x0003220000000800 */
[C---:B------:R-:W-:Y:S02]  /*7c30*/  FMUL.FTZ R96, R2.reuse, R96 ;  /* 0x0000006002607220 */ /* 0x040fe40000410000 */
[C---:B------:R-:W-:Y:S02]  /*7c40*/  FMUL.FTZ R97, R2.reuse, R97 ;  /* 0x0000006102617220 */ /* 0x040fe40000410000 */
[C---:B--2---:R-:W-:Y:S04]  /*7c50*/  HMMA.16816.F32 R60, R136.reuse, R108, R60 ;  /* 0x0000006c883c723c */ /* 0x044fe8000000183c */
[C---:B------:R-:W-:Y:S02]  /*7c60*/  FMUL.FTZ R76, R2.reuse, R76 ;  /* 0x0000004c024c7220 */ /* 0x040fe40000410000 */
[C---:B------:R-:W-:Y:S02]  /*7c70*/  FMUL.FTZ R77, R2.reuse, R77 ;  /* 0x0000004d024d7220 */ /* 0x040fe40000410000 */
[C---:B------:R-:W-:Y:S04]  /*7c80*/  HMMA.16816.F32 R64, R136.reuse, R110, R64 ;  /* 0x0000006e8840723c */ /* 0x040fe80000001840 */
[----:B------:R-:W-:Y:S02]  /*7c90*/  FFMA.FTZ R108, R141, c[0x0][0x2d0], -R144 ;  /* 0x0000b4008d6c7a23 */ /* 0x000fe40000010890 */
[C---:B------:R-:W-:Y:S02]  /*7ca0*/  FMUL.FTZ R80, R2.reuse, R80 ;  /* 0x0000005002507220 */ /* 0x040fe40000410000 */
[C---:B---3--:R-:W-:Y:S01]  /*7cb0*/  HMMA.16816.F32 R68, R136.reuse, R112, R68 ;  /* 0x000000708844723c */ /* 0x048fe20000001844 */
[----:B------:R2:W3:Y:S01]  /*7cc0*/  MUFU.EX2 R182, R108 ;  /* 0x0000006c00b67308 */ /* 0x0004e20000000800 */
[----:B-1----:R-:W1:Y:S02]  /*7cd0*/  LDSM.16.MT88.4 R104, [R103+0x4000] ;  /* 0x004000006768783b */ /* 0x002e640000004200 */
[C---:B------:R-:W-:Y:S02]  /*7ce0*/  FMUL.FTZ R81, R2.reuse, R81 ;  /* 0x0000005102517220 */ /* 0x040fe40000410000 */
[----:B------:R-:W-:Y:S02]  /*7cf0*/  FFMA.FTZ R2, R2, R216, R210 ;  /* 0x000000d802027223 */ /* 0x000fe400000100d2 */
[C---:B------:R-:W-:Y:S04]  /*7d00*/  HMMA.16816.F32 R72, R136.reuse, R114, R72 ;  /* 0x000000728848723c */ /* 0x040fe80000001848 */
[--C-:B------:R-:W-:Y:S02]  /*7d10*/  FFMA.FTZ R112, R143, c[0x0][0x2d0], -R145.reuse ;  /* 0x0000b4008f707a23 */ /* 0x100fe40000010891 */
[----:B------:R-:W-:Y:S02]  /*7d20*/  FFMA.FTZ R0, R0, R217, R206 ;  /* 0x000000d900007223 */ /* 0x000fe400000100ce */
[----:B------:R5:W-:Y:S01]  /*7d30*/  MUFU.EX2 R180, R112 ;  /* 0x0000007000b47308 */ /* 0x000be20000000800 */
[----:B------:R-:W-:Y:S03]  /*7d40*/  FADD.FTZ R2, R209, R2 ;  /* 0x00000002d1027221 */ /* 0x000fe60000010000 */
[----:B------:R-:W-:Y:S02]  /*7d50*/  FADD.FTZ R0, R205, R0 ;  /* 0x00000000cd007221 */ /* 0x000fe40000010000 */
[----:B------:R-:W-:Y:S02]  /*7d60*/  FADD.FTZ R2, R208, R2 ;  /* 0x00000002d0027221 */ /* 0x000fe40000010000 */
[----:B------:R-:W-:Y:S02]  /*7d70*/  FADD.FTZ R0, R204, R0 ;  /* 0x00000000cc007221 */ /* 0x000fe40000010000 */
[--C-:B--2---:R-:W-:Y:S02]  /*7d80*/  FFMA.FTZ R108, R142, c[0x0][0x2d0], -R145.reuse ;  /* 0x0000b4008e6c7a23 */ /* 0x104fe40000010891 */
[----:B------:R-:W-:Y:S01]  /*7d90*/  LDSM.16.MT88.4 R140, [R3+0x2800] ;  /* 0x00280000038c783b */ /* 0x000fe20000004200 */
[----:B------:R-:W-:Y:S01]  /*7da0*/  FADD.FTZ R2, R207, R2 ;  /* 0x00000002cf027221 */ /* 0x000fe20000010000 */
[----:B------:R2:W2:Y:S01]  /*7db0*/  MUFU.EX2 R181, R108 ;  /* 0x0000006c00b57308 */ /* 0x0004a20000000800 */
[----:B------:R-:W-:Y:S02]  /*7dc0*/  FADD.FTZ R0, R203, R0 ;  /* 0x00000000cb007221 */ /* 0x000fe40000010000 */
[----:B----4-:R-:W-:Y:S04]  /*7dd0*/  FADD.FTZ R2, R183, R2 ;  /* 0x00000002b7027221 */ /* 0x010fe80000010000 */
[----:B---3--:R-:W-:Y:S02]  /*7de0*/  FADD.FTZ R2, R182, R2 ;  /* 0x00000002b6027221 */ /* 0x008fe40000010000 */
[--C-:B-----5:R-:W-:Y:S01]  /*7df0*/  FFMA.FTZ R112, R146, c[0x0][0x2d0], -R144.reuse ;  /* 0x0000b40092707a23 */ /* 0x120fe20000010890 */
[C---:B-1----:R-:W-:Y:S03]  /*7e00*/  HMMA.16816.F32 R76, R136.reuse, R104, R76 ;  /* 0x00000068884c723c */ /* 0x042fe6000000184c */
[----:B------:R1:W3:Y:S04]  /*7e10*/  MUFU.EX2 R179, R112 ;  /* 0x0000007000b37308 */ /* 0x0002e80000000800 */
[----:B------:R-:W-:Y:S01]  /*7e20*/  FFMA.FTZ R104, R147, c[0x0][0x2d0], -R144 ;  /* 0x0000b40093687a23 */ /* 0x000fe20000010890 */
[C---:B------:R-:W-:Y:S05]  /*7e30*/  HMMA.16816.F32 R80, R136.reuse, R106, R80 ;  /* 0x0000006a8850723c */ /* 0x040fea0000001850 */
[----:B------:R4:W5:Y:S01]  /*7e40*/  MUFU.EX2 R178, R104 ;  /* 0x0000006800b27308 */ /* 0x0009620000000800 */
[----:B--2---:R-:W2:Y:S01]  /*7e50*/  LDSM.16.MT88.4 R108, [R3+0x4000] ;  /* 0x00400000036c783b */ /* 0x004ea20000004200 */
[C---:B------:R-:W-:Y:S01]  /*7e60*/  F2FP.PACK_AB R105, R180.reuse, R181 ;  /* 0x000000b5b469723e */ /* 0x040fe200000000ff */
[----:B------:R-:W-:Y:S04]  /*7e70*/  FADD.FTZ R0, R181, R0 ;  /* 0x00000000b5007221 */ /* 0x000fe80000010000 */
[----:B------:R-:W-:Y:S02]  /*7e80*/  FADD.FTZ R0, R180, R0 ;  /* 0x00000000b4007221 */ /* 0x000fe40000010000 */
[----:B-1----:R-:W1:Y:S01]  /*7e90*/  LDSM.16.MT88.4 R112, [R102+0x4000] ;  /* 0x004000006670783b */ /* 0x002e620000004200 */
[----:B---3--:R-:W-:Y:S02]  /*7ea0*/  FADD.FTZ R2, R179, R2 ;  /* 0x00000002b3027221 */ /* 0x008fe40000010000 */
[--C-:B----4-:R-:W-:Y:S01]  /*7eb0*/  FFMA.FTZ R104, R148, c[0x0][0x2d0], -R145.reuse ;  /* 0x0000b40094687a23 */ /* 0x110fe20000010891 */
[C---:B-----5:R-:W-:Y:S01]  /*7ec0*/  F2FP.PACK_AB R106, R178.reuse, R179 ;  /* 0x000000b3b26a723e */ /* 0x060fe200000000ff */
[----:B------:R-:W-:Y:S02]  /*7ed0*/  FADD.FTZ R2, R178, R2 ;  /* 0x00000002b2027221 */ /* 0x000fe40000010000 */
[----:B------:R3:W4:Y:S01]  /*7ee0*/  MUFU.EX2 R177, R104 ;  /* 0x0000006800b17308 */ /* 0x0007220000000800 */
[C---:B--2---:R-:W-:Y:S08]  /*7ef0*/  HMMA.16816.F32 R84, R136.reuse, R108, R84 ;  /* 0x0000006c8854723c */ /* 0x044ff00000001854 */
[C---:B------:R-:W-:Y:S01]  /*7f00*/  HMMA.16816.F32 R88, R136.reuse, R110, R88 ;  /* 0x0000006e8858723c */ /* 0x040fe20000001858 */
[----:B------:R-:W2:Y:S03]  /*7f10*/  LDSM.16.MT88.4 R108, [R103+0x800] ;  /* 0x00080000676c783b */ /* 0x000ea60000004200 */
[--C-:B---3--:R-:W-:Y:S02]  /*7f20*/  FFMA.FTZ R104, R149, c[0x0][0x2d0], -R145.reuse ;  /* 0x0000b40095687a23 */ /* 0x108fe40000010891 */
[----:B----4-:R-:W-:Y:S02]  /*7f30*/  FADD.FTZ R0, R177, R0 ;  /* 0x00000000b1007221 */ /* 0x010fe40000010000 */
[C---:B-1----:R-:W-:Y:S01]  /*7f40*/  HMMA.16816.F32 R92, R136.reuse, R112, R92 ;  /* 0x00000070885c723c */ /* 0x042fe2000000185c */
[----:B------:R1:W3:Y:S07]  /*7f50*/  MUFU.EX2 R176, R104 ;  /* 0x0000006800b07308 */ /* 0x0002ee0000000800 */
[----:B------:R-:W-:Y:S01]  /*7f60*/  HMMA.16816.F32 R96, R136, R114, R96 ;  /* 0x000000728860723c */ /* 0x000fe20000001860 */
[----:B------:R-:W4:Y:S03]  /*7f70*/  LDSM.16.MT88.4 R112, [R102+0x2800] ;  /* 0x002800006670783b */ /* 0x000f260000004200 */
[----:B-1----:R-:W-:Y:S01]  /*7f80*/  F2FP.PACK_AB R104, R182, R183 ;  /* 0x000000b7b668723e */ /* 0x002fe200000000ff */
[C---:B---3--:R-:W-:Y:S01]  /*7f90*/  FADD.FTZ R0, R176.reuse, R0 ;  /* 0x00000000b0007221 */ /* 0x048fe20000010000 */
[----:B------:R-:W-:Y:S07]  /*7fa0*/  F2FP.PACK_AB R107, R176, R177 ;  /* 0x000000b1b06b723e */ /* 0x000fee00000000ff */
[C---:B------:R-:W-:Y:S08]  /*7fb0*/  HMMA.16816.F32 R4, R104.reuse, R116, R4 ;  /* 0x000000746804723c */ /* 0x040ff00000001804 */
[C---:B------:R-:W-:Y:S01]  /*7fc0*/  HMMA.16816.F32 R8, R104.reuse, R118, R8 ;  /* 0x000000766808723c */ /* 0x040fe20000001808 */
[----:B------:R-:W-:Y:S07]  /*7fd0*/  LDSM.16.MT88.4 R116, [R103+0x4800] ;  /* 0x004800006774783b */ /* 0x000fee0000004200 */
[C---:B--2---:R-:W-:Y:S08]  /*7fe0*/  HMMA.16816.F32 R12, R104.reuse, R108, R12 ;  /* 0x0000006c680c723c */ /* 0x044ff0000000180c */
[C---:B------:R-:W-:Y:S01]  /*7ff0*/  HMMA.16816.F32 R16, R104.reuse, R110, R16 ;  /* 0x0000006e6810723c */ /* 0x040fe20000001810 */
[----:B------:R-:W1:Y:S07]  /*8000*/  LDSM.16.MT88.4 R108, [R156+0x4800] ;  /* 0x004800009c6c783b */ /* 0x000e6e0000004200 */
[C---:B------:R-:W-:Y:S07]  /*8010*/  HMMA.16816.F32 R20, R104.reuse, R120, R20 ;  /* 0x000000786814723c */ /* 0x040fee0000001814 */
[--C-:B------:R-:W-:Y:S01]  /*8020*/  FFMA.FTZ R120, R151, c[0x0][0x2d0], -R144.reuse ;  /* 0x0000b40097787a23 */ /* 0x100fe20000010890 */
[C---:B------:R-:W-:Y:S03]  /*8030*/  HMMA.16816.F32 R24, R104.reuse, R122, R24 ;  /* 0x0000007a6818723c */ /* 0x040fe60000001818 */
[----:B------:R2:W3:Y:S05]  /*8040*/  MUFU.EX2 R175, R120 ;  /* 0x0000007800af7308 */ /* 0x0004ea0000000800 */
[C---:B------:R-:W-:Y:S08]  /*8050*/  HMMA.16816.F32 R28, R104.reuse, R124, R28 ;  /* 0x0000007c681c723c */ /* 0x040ff0000000181c */
[C---:B------:R-:W-:Y:S01]  /*8060*/  HMMA.16816.F32 R32, R104.reuse, R126, R32 ;  /* 0x0000007e6820723c */ /* 0x040fe20000001820 */
[----:B------:R-:W-:Y:S07]  /*8070*/  LDSM.16.MT88.4 R124, [R103+0x1000] ;  /* 0x00100000677c783b */ /* 0x000fee0000004200 */
[C---:B------:R-:W-:Y:S04]  /*8080*/  HMMA.16816.F32 R36, R104.reuse, R128, R36 ;  /* 0x000000806824723c */ /* 0x040fe80000001824 */
[----:B--2---:R-:W-:Y:S02]  /*8090*/  FFMA.FTZ R120, R152, c[0x0][0x2d0], -R144 ;  /* 0x0000b40098787a23 */ /* 0x004fe40000010890 */
[----:B---3--:R-:W-:Y:S02]  /*80a0*/  FADD.FTZ R2, R175, R2 ;  /* 0x00000002af027221 */ /* 0x008fe40000010000 */
[C---:B------:R-:W-:Y:S01]  /*80b0*/  HMMA.16816.F32 R40, R104.reuse, R130, R40 ;  /* 0x000000826828723c */ /* 0x040fe20000001828 */
[----:B------:R2:W3:Y:S03]  /*80c0*/  MUFU.EX2 R174, R120 ;  /* 0x0000007800ae7308 */ /* 0x0004e60000000800 */
[--C-:B------:R-:W-:Y:S04]  /*80d0*/  FFMA.FTZ R128, R155, c[0x0][0x2d0], -R145.reuse ;  /* 0x0000b4009b807a23 */ /* 0x100fe80000010891 */
[C---:B------:R-:W-:Y:S03]  /*80e0*/  HMMA.16816.F32 R44, R104.reuse, R132, R44 ;  /* 0x00000084682c723c */ /* 0x040fe6000000182c */
[----:B------:R5:W-:Y:S05]  /*80f0*/  MUFU.EX2 R168, R128 ;  /* 0x0000008000a87308 */ /* 0x000bea0000000800 */
[C---:B------:R-:W-:Y:S01]  /*8100*/  HMMA.16816.F32 R48, R104.reuse, R134, R48 ;  /* 0x000000866830723c */ /* 0x040fe20000001830 */
[----:B------:R-:W-:Y:S07]  /*8110*/  LDSM.16.MT88.4 R132, [R102+0x1800] ;  /* 0x001800006684783b */ /* 0x000fee0000004200 */
[C---:B------:R-:W-:Y:S04]  /*8120*/  HMMA.16816.F32 R52, R104.reuse, R140, R52 ;  /* 0x0000008c6834723c */ /* 0x040fe80000001834 */
[--C-:B--2---:R-:W-:Y:S02]  /*8130*/  FFMA.FTZ R120, R150, c[0x0][0x2d0], -R145.reuse ;  /* 0x0000b40096787a23 */ /* 0x104fe40000010891 */
[----:B------:R-:W-:Y:S01]  /*8140*/  LDSM.16.MT88.4 R148, [R3+0x3800] ;  /* 0x003800000394783b */ /* 0x000fe20000004200 */
[----:B---3--:R-:W-:Y:S01]  /*8150*/  FADD.FTZ R2, R174, R2 ;  /* 0x00000002ae027221 */ /* 0x008fe20000010000 */
[C---:B------:R-:W-:Y:S01]  /*8160*/  HMMA.16816.F32 R56, R104.reuse, R142, R56 ;  /* 0x0000008e6838723c */ /* 0x040fe20000001838 */
[----:B------:R2:W-:Y:S05]  /*8170*/  MUFU.EX2 R172, R120 ;  /* 0x0000007800ac7308 */ /* 0x0005ea0000000800 */
[----:B-----5:R-:W-:Y:S02]  /*8180*/  LDSM.16.MT88.4 R128, [R102+0x1000] ;  /* 0x001000006680783b */ /* 0x020fe40000004200 */
[C---:B----4-:R-:W-:Y:S06]  /*8190*/  HMMA.16816.F32 R60, R104.reuse, R112, R60 ;  /* 0x00000070683c723c */ /* 0x050fec000000183c */
[----:B------:R-:W-:Y:S01]  /*81a0*/  LDSM.16.MT88.4 R140, [R156+0x3800] ;  /* 0x003800009c8c783b */ /* 0x000fe20000004200 */
[--C-:B------:R-:W-:Y:S01]  /*81b0*/  FFMA.FTZ R112, R154, c[0x0][0x2d0], -R145.reuse ;  /* 0x0000b4009a707a23 */ /* 0x100fe20000010891 */
[C---:B------:R-:W-:Y:S03]  /*81c0*/  HMMA.16816.F32 R64, R104.reuse, R114, R64 ;  /* 0x000000726840723c */ /* 0x040fe60000001840 */
[----:B------:R3:W4:Y:S05]  /*81d0*/  MUFU.EX2 R173, R112 ;  /* 0x0000007000ad7308 */ /* 0x00072a0000000800 */
[C---:B-1----:R-:W-:Y:S01]  /*81e0*/  HMMA.16816.F32 R68, R104.reuse, R108, R68 ;  /* 0x0000006c6844723c */ /* 0x042fe20000001844 */
[----:B--2---:R-:W-:Y:S06]  /*81f0*/  LDSM.16.MT88.4 R120, [R102+0x4800] ;  /* 0x004800006678783b */ /* 0x004fec0000004200 */
[----:B------:R-:W-:Y:S01]  /*8200*/  FFMA.FTZ R108, R157, c[0x0][0x2d0], -R144 ;  /* 0x0000b4009d6c7a23 */ /* 0x000fe20000010890 */
[C---:B------:R-:W-:Y:S03]  /*8210*/  HMMA.16816.F32 R72, R104.reuse, R110, R72 ;  /* 0x0000006e6848723c */ /* 0x040fe60000001848 */
[----:B------:R1:W2:Y:S05]  /*8220*/  MUFU.EX2 R171, R108 ;  /* 0x0000006c00ab7308 */ /* 0x0002aa0000000800 */
[C---:B------:R-:W-:Y:S01]  /*8230*/  HMMA.16816.F32 R76, R104.reuse, R116, R76 ;  /* 0x00000074684c723c */ /* 0x040fe2000000184c */
[----:B---3--:R-:W3:Y:S03]  /*8240*/  LDSM.16.MT88.4 R112, [R3+0x4800] ;  /* 0x004800000370783b */ /* 0x008ee60000004200 */
[----:B----4-:R-:W-:Y:S04]  /*8250*/  FADD.FTZ R0, R173, R0 ;  /* 0x00000000ad007221 */ /* 0x010fe80000010000 */
[C---:B------:R-:W-:Y:S01]  /*8260*/  HMMA.16816.F32 R80, R104.reuse, R118, R80 ;  /* 0x000000766850723c */ /* 0x040fe20000001850 */
[----:B------:R-:W-:Y:S03]  /*8270*/  LDSM.16.MT88.4 R116, [R3+0x1000] ;  /* 0x001000000374783b */ /* 0x000fe60000004200 */
[----:B------:R-:W-:Y:S02]  /*8280*/  FADD.FTZ R0, R172, R0 ;  /* 0x00000000ac007221 */ /* 0x000fe40000010000 */
[----:B-1----:R-:W-:Y:S02]  /*8290*/  FFMA.FTZ R108, R158, c[0x0][0x2d0], -R144 ;  /* 0x0000b4009e6c7a23 */ /* 0x002fe40000010890 */
[----:B--2---:R-:W-:Y:S02]  /*82a0*/  FADD.FTZ R2, R171, R2 ;  /* 0x00000002ab027221 */ /* 0x004fe40000010000 */
[----:B------:R1:W2:Y:S01]  /*82b0*/  MUFU.EX2 R170, R108 ;  /* 0x0000006c00aa7308 */ /* 0x0002a20000000800 */
[C---:B---3--:R-:W-:Y:S03]  /*82c0*/  HMMA.16816.F32 R84, R104.reuse, R112, R84 ;  /* 0x000000706854723c */ /* 0x048fe60000001854 */
[--C-:B-1----:R-:W-:Y:S02]  /*82d0*/  FFMA.FTZ R108, R153, c[0x0][0x2d0], -R145.reuse ;  /* 0x0000b400996c7a23 */ /* 0x102fe40000010891 */
[----:B------:R-:W-:Y:S03]  /*82e0*/  LDSM.16.MT88.4 R152, [R102+0x3800] ;  /* 0x003800006698783b */ /* 0x000fe60000004200 */
[C---:B------:R-:W-:Y:S01]  /*82f0*/  HMMA.16816.F32 R88, R104.reuse, R114, R88 ;  /* 0x000000726858723c */ /* 0x040fe20000001858 */
[----:B------:R1:W3:Y:S03]  /*8300*/  MUFU.EX2 R169, R108 ;  /* 0x0000006c00a97308 */ /* 0x0002e60000000800 */
[----:B--2---:R-:W-:Y:S01]  /*8310*/  FADD.FTZ R2, R170, R2 ;  /* 0x00000002aa027221 */ /* 0x004fe20000010000 */
[----:B------:R-:W-:Y:S03]  /*8320*/  LDSM.16.MT88.4 R112, [R156+0x3000] ;  /* 0x003000009c70783b */ /* 0x000fe60000004200 */
[C---:B------:R-:W-:Y:S08]  /*8330*/  HMMA.16816.F32 R92, R104.reuse, R120, R92 ;  /* 0x00000078685c723c */ /* 0x040ff0000000185c */
[----:B------:R-:W-:Y:S01]  /*8340*/  HMMA.16816.F32 R96, R104, R122, R96 ;  /* 0x0000007a6860723c */ /* 0x000fe20000001860 */
[----:B------:R-:W-:Y:S06]  /*8350*/  LDSM.16.MT88.4 R120, [R103+0x3000] ;  /* 0x003000006778783b */ /* 0x000fec0000004200 */
[----:B------:R-:W-:Y:S02]  /*8360*/  F2FP.PACK_AB R104, R174, R175 ;  /* 0x000000afae68723e */ /* 0x000fe400000000ff */
[----:B-1----:R-:W1:Y:S03]  /*8370*/  LDSM.16.MT88.4 R108, [R156+0x1000] ;  /* 0x001000009c6c783b */ /* 0x002e660000004200 */
[----:B------:R-:W-:Y:S01]  /*8380*/  F2FP.PACK_AB R105, R172, R173 ;  /* 0x000000adac69723e */ /* 0x000fe200000000ff */
[----:B---3--:R-:W-:Y:S01]  /*8390*/  FADD.FTZ R0, R169, R0 ;  /* 0x00000000a9007221 */ /* 0x008fe20000010000 */
[----:B------:R-:W-:Y:S02]  /*83a0*/  F2FP.PACK_AB R106, R170, R171 ;  /* 0x000000abaa6a723e */ /* 0x000fe400000000ff */
[----:B------:R-:W-:Y:S07]  /*83b0*/  F2FP.PACK_AB R107, R168, R169 ;  /* 0x000000a9a86b723e */ /* 0x000fee00000000ff */
[C---:B-1----:R-:W-:Y:S08]  /*83c0*/  HMMA.16816.F32 R4, R104.reuse, R108, R4 ;  /* 0x0000006c6804723c */ /* 0x042ff00000001804 */
[C---:B------:R-:W-:Y:S01]  /*83d0*/  HMMA.16816.F32 R8, R104.reuse, R110, R8 ;  /* 0x0000006e6808723c */ /* 0x040fe20000001808 */
[----:B------:R-:W1:Y:S07]  /*83e0*/  LDSM.16.MT88.4 R108, [R3+0x3000] ;  /* 0x00300000036c783b */ /* 0x000e6e0000004200 */
[C---:B------:R-:W-:Y:S07]  /*83f0*/  HMMA.16816.F32 R12, R104.reuse, R124, R12 ;  /* 0x0000007c680c723c */ /* 0x040fee000000180c */
[--C-:B------:R-:W-:Y:S01]  /*8400*/  FFMA.FTZ R124, R161, c[0x0][0x2d0], -R144.reuse ;  /* 0x0000b400a17c7a23 */ /* 0x100fe20000010890 */
[C---:B------:R-:W-:Y:S03]  /*8410*/  HMMA.16816.F32 R16, R104.reuse, R126, R16 ;  /* 0x0000007e6810723c */ /* 0x040fe60000001810 */
[----:B------:R2:W-:Y:S05]  /*8420*/  MUFU.EX2 R166, R124 ;  /* 0x0000007c00a67308 */ /* 0x0005ea0000000800 */
[C---:B------:R-:W-:Y:S08]  /*8430*/  HMMA.16816.F32 R20, R104.reuse, R116, R20 ;  /* 0x000000746814723c */ /* 0x040ff00000001814 */
[C---:B------:R-:W-:Y:S01]  /*8440*/  HMMA.16816.F32 R24, R104.reuse, R118, R24 ;  /* 0x000000766818723c */ /* 0x040fe20000001818 */
[----:B------:R-:W3:Y:S07]  /*8450*/  LDSM.16.MT88.4 R116, [R102+0x3000] ;  /* 0x003000006674783b */ /* 0x000eee0000004200 */
[C---:B------:R-:W-:Y:S01]  /*8460*/  HMMA.16816.F32 R28, R104.reuse, R128, R28 ;  /* 0x00000080681c723c */ /* 0x040fe2000000181c */
[----:B--2---:R-:W-:Y:S07]  /*8470*/  LDSM.16.MT88.4 R124, [R3+0x1800] ;  /* 0x00180000037c783b */ /* 0x004fee0000004200 */
[C---:B------:R-:W-:Y:S08]  /*8480*/  HMMA.16816.F32 R32, R104.reuse, R130, R32 ;  /* 0x000000826820723c */ /* 0x040ff00000001820 */
[C---:B------:R-:W-:Y:S08]  /*8490*/  HMMA.16816.F32 R36, R104.reuse, R112, R36 ;  /* 0x000000706824723c */ /* 0x040ff00000001824 */
[C---:B------:R-:W-:Y:S01]  /*84a0*/  HMMA.16816.F32 R40, R104.reuse, R114, R40 ;  /* 0x000000726828723c */ /* 0x040fe20000001828 */
[----:B------:R-:W2:Y:S07]  /*84b0*/  LDSM.16.MT88.4 R112, [R156+0x5000] ;  /* 0x005000009c70783b */ /* 0x000eae0000004200 */
[C---:B------:R-:W-:Y:S07]  /*84c0*/  HMMA.16816.F32 R44, R104.reuse, R120, R44 ;  /* 0x00000078682c723c */ /* 0x040fee000000182c */
[--C-:B------:R-:W-:Y:S01]  /*84d0*/  FFMA.FTZ R120, R160, c[0x0][0x2d0], -R144.reuse ;  /* 0x0000b400a0787a23 */ /* 0x100fe20000010890 */
[C---:B------:R-:W-:Y:S03]  /*84e0*/  HMMA.16816.F32 R48, R104.reuse, R122, R48 ;  /* 0x0000007a6830723c */ /* 0x040fe60000001830 */
[----:B------:R4:W5:Y:S05]  /*84f0*/  MUFU.EX2 R167, R120 ;  /* 0x0000007800a77308 */ /* 0x00096a0000000800 */
[C---:B-1----:R-:W-:Y:S07]  /*8500*/  HMMA.16816.F32 R52, R104.reuse, R108, R52 ;  /* 0x0000006c6834723c */ /* 0x042fee0000001834 */
[--C-:B------:R-:W-:Y:S01]  /*8510*/  FFMA.FTZ R108, R159, c[0x0][0x2d0], -R145.reuse ;  /* 0x0000b4009f6c7a23 */ /* 0x100fe20000010891 */
[C---:B------:R-:W-:Y:S03]  /*8520*/  HMMA.16816.F32 R56, R104.reuse, R110, R56 ;  /* 0x0000006e6838723c */ /* 0x040fe60000001838 */
[----:B------:R1:W-:Y:S05]  /*8530*/  MUFU.EX2 R165, R108 ;  /* 0x0000006c00a57308 */ /* 0x0003ea0000000800 */
[C---:B---3--:R-:W-:Y:S01]  /*8540*/  HMMA.16816.F32 R60, R104.reuse, R116, R60 ;  /* 0x00000074683c723c */ /* 0x048fe2000000183c */
[----:B----4-:R-:W3:Y:S03]  /*8550*/  LDSM.16.MT88.4 R120, [R103+0x5000] ;  /* 0x005000006778783b */ /* 0x010ee60000004200 */
[----:B-----5:R-:W-:Y:S03]  /*8560*/  F2FP.PACK_AB R136, R166, R167 ;  /* 0x000000a7a688723e */ /* 0x020fe600000000ff */
[--C-:B------:R-:W-:Y:S01]  /*8570*/  FFMA.FTZ R116, R162, c[0x0][0x2d0], -R145.reuse ;  /* 0x0000b400a2747a23 */ /* 0x100fe20000010891 */
[C---:B------:R-:W-:Y:S03]  /*8580*/  HMMA.16816.F32 R64, R104.reuse, R118, R64 ;  /* 0x000000766840723c */ /* 0x040fe60000001840 */
[----:B------:R4:W5:Y:S05]  /*8590*/  MUFU.EX2 R164, R116 ;  /* 0x0000007400a47308 */ /* 0x00096a0000000800 */
[C---:B--2---:R-:W-:Y:S01]  /*85a0*/  HMMA.16816.F32 R68, R104.reuse, R112, R68 ;  /* 0x000000706844723c */ /* 0x044fe20000001844 */
[----:B-1----:R-:W1:Y:S06]  /*85b0*/  LDSM.16.MT88.4 R108, [R3+0x5000] ;  /* 0x00500000036c783b */ /* 0x002e6c0000004200 */
[--C-:B------:R-:W-:Y:S01]  /*85c0*/  FFMA.FTZ R112, R184, c[0x0][0x2d0], -R145.reuse ;  /* 0x0000b400b8707a23 */ /* 0x100fe20000010891 */
[C---:B------:R-:W-:Y:S03]  /*85d0*/  HMMA.16816.F32 R72, R104.reuse, R114, R72 ;  /* 0x000000726848723c */ /* 0x040fe60000001848 */
[----:B------:R2:W-:Y:S01]  /*85e0*/  MUFU.EX2 R161, R112 ;  /* 0x0000007000a17308 */ /* 0x0005e20000000800 */
[----:B------:R-:W-:Y:S02]  /*85f0*/  FFMA.FTZ R145, R202, c[0x0][0x2d0], -R145 ;  /* 0x0000b400ca917a23 */ /* 0x000fe40000010891 */
[--C-:B----4-:R-:W-:Y:S07]  /*8600*/  FFMA.FTZ R116, R163, c[0x0][0x2d0], -R144.reuse ;  /* 0x0000b400a3747a23 */ /* 0x110fee0000010890 */
[----:B------:R-:W4:Y:S01]  /*8610*/  MUFU.EX2 R160, R145 ;  /* 0x0000009100a07308 */ /* 0x000f220000000800 */
[----:B------:R-:W-:Y:S01]  /*8620*/  FFMA.FTZ R144, R201, c[0x0][0x2d0], -R144 ;  /* 0x0000b400c9907a23 */ /* 0x000fe20000010890 */
[----:B-----5:R-:W-:Y:S01]  /*8630*/  F2FP.PACK_AB R137, R164, R165 ;  /* 0x000000a5a489723e */ /* 0x020fe200000000ff */
[C---:B---3--:R-:W-:Y:S07]  /*8640*/  HMMA.16816.F32 R76, R104.reuse, R120, R76 ;  /* 0x00000078684c723c */ /* 0x048fee000000184c */
[----:B------:R3:W-:Y:S01]  /*8650*/  MUFU.EX2 R163, R116 ;  /* 0x0000007400a37308 */ /* 0x0007e20000000800 */
[C---:B------:R-:W-:Y:S01]  /*8660*/  HMMA.16816.F32 R80, R104.reuse, R122, R80 ;  /* 0x0000007a6850723c */ /* 0x040fe20000001850 */
[----:B--2---:R-:W-:Y:S08]  /*8670*/  LDSM.16.MT88.4 R112, [R156+0x1800] ;  /* 0x001800009c70783b */ /* 0x004ff00000004200 */
[----:B------:R-:W2:Y:S01]  /*8680*/  MUFU.EX2 R162, R144 ;  /* 0x0000009000a27308 */ /* 0x000ea20000000800 */
[C---:B-1----:R-:W-:Y:S01]  /*8690*/  HMMA.16816.F32 R84, R104.reuse, R108, R84 ;  /* 0x0000006c6854723c */ /* 0x042fe20000001854 */
[----:B------:R-:W-:Y:S02]  /*86a0*/  LDSM.16.MT88.4 R120, [R103+0x1800] ;  /* 0x001800006778783b */ /* 0x000fe40000004200 */
[----:B----4-:R-:W-:Y:S05]  /*86b0*/  F2FP.PACK_AB R139, R160, R161 ;  /* 0x000000a1a08b723e */ /* 0x010fea00000000ff */
[C---:B------:R-:W-:Y:S01]  /*86c0*/  HMMA.16816.F32 R88, R104.reuse, R110, R88 ;  /* 0x0000006e6858723c */ /* 0x040fe20000001858 */
[----:B------:R-:W-:Y:S08]  /*86d0*/  LDSM.16.MT88.4 R156, [R156+0x5800] ;  /* 0x005800009c9c783b */ /* 0x000ff00000004200 */
[----:B---3--:R-:W1:Y:S03]  /*86e0*/  LDSM.16.MT88.4 R116, [R102+0x5000] ;  /* 0x005000006674783b */ /* 0x008e660000004200 */
[----:B--2---:R-:W-:Y:S05]  /*86f0*/  F2FP.PACK_AB R138, R162, R163 ;  /* 0x000000a3a28a723e */ /* 0x004fea00000000ff */
[----:B------:R-:W2:Y:S01]  /*8700*/  LDSM.16.MT88.4 R144, [R103+0x3800] ;  /* 0x003800006790783b */ /* 0x000ea20000004200 */
[C---:B-1----:R-:W-:Y:S08]  /*8710*/  HMMA.16816.F32 R92, R104.reuse, R116, R92 ;  /* 0x00000074685c723c */ /* 0x042ff0000000185c */
[----:B------:R-:W-:Y:S08]  /*8720*/  HMMA.16816.F32 R96, R104, R118, R96 ;  /* 0x000000766860723c */ /* 0x000ff00000001860 */
[C---:B------:R-:W-:Y:S01]  /*8730*/  HMMA.16816.F32 R104, R136.reuse, R112, R4 ;  /* 0x000000708868723c */ /* 0x040fe20000001804 */
[----:B------:R-:W1:Y:S07]  /*8740*/  LDSM.16.MT88.4 R4, [R103+0x5800] ;  /* 0x005800006704783b */ /* 0x000e6e0000004200 */
[C---:B------:R-:W-:Y:S01]  /*8750*/  HMMA.16816.F32 R108, R136.reuse, R114, R8 ;  /* 0x00000072886c723c */ /* 0x040fe20000001808 */
[----:B------:R3:W4:Y:S07]  /*8760*/  LDSM.16.MT88.4 R8, [R3+0x5800] ;  /* 0x005800000308783b */ /* 0x00072e0000004200 */
[C---:B------:R-:W-:Y:S01]  /*8770*/  HMMA.16816.F32 R112, R136.reuse, R120, R12 ;  /* 0x000000788870723c */ /* 0x040fe2000000180c */
[----:B------:R-:W5:Y:S07]  /*8780*/  LDSM.16.MT88.4 R12, [R102+0x5800] ;  /* 0x00580000660c783b */ /* 0x000f6e0000004200 */
[C---:B------:R-:W-:Y:S08]  /*8790*/  HMMA.16816.F32 R116, R136.reuse, R122, R16 ;  /* 0x0000007a8874723c */ /* 0x040ff00000001810 */
[C---:B------:R-:W-:Y:S04]  /*87a0*/  HMMA.16816.F32 R120, R136.reuse, R124, R20 ;  /* 0x0000007c8878723c */ /* 0x040fe80000001814 */
[----:B---3--:R-:W-:Y:S02]  /*87b0*/  FADD.FTZ R3, R168, R0 ;  /* 0x00000000a8037221 */ /* 0x008fe40000010000 */
[----:B------:R-:W-:Y:S02]  /*87c0*/  FADD.FTZ R0, R167, R2 ;  /* 0x00000002a7007221 */ /* 0x000fe40000010000 */
[C---:B------:R-:W-:Y:S04]  /*87d0*/  HMMA.16816.F32 R124, R136.reuse, R126, R24 ;  /* 0x0000007e887c723c */ /* 0x040fe80000001818 */
[----:B------:R-:W-:Y:S02]  /*87e0*/  FADD.FTZ R3, R165, R3 ;  /* 0x00000003a5037221 */ /* 0x000fe40000010000 */
[----:B------:R-:W-:Y:S02]  /*87f0*/  FADD.FTZ R2, R166, R0 ;  /* 0x00000000a6027221 */ /* 0x000fe40000010000 */
[C---:B------:R-:W-:Y:S04]  /*8800*/  HMMA.16816.F32 R128, R136.reuse, R132, R28 ;  /* 0x000000848880723c */ /* 0x040fe8000000181c */
[----:B------:R-:W-:Y:S02]  /*8810*/  FADD.FTZ R0, R164, R3 ;  /* 0x00000003a4007221 */ /* 0x000fe40000010000 */
[----:B------:R-:W-:Y:S01]  /*8820*/  FADD.FTZ R3, R163, R2 ;  /* 0x00000002a3037221 */ /* 0x000fe20000010000 */
[----:B------:R-:W-:Y:S01]  /*8830*/  IADD3 R2, R211, 0x1, RZ ;  /* 0x00000001d3027810 */ /* 0x000fe20007ffe0ff */
[C---:B------:R-:W-:Y:S04]  /*8840*/  HMMA.16816.F32 R132, R136.reuse, R134, R32 ;  /* 0x000000868884723c */ /* 0x040fe80000001820 */
[----:B------:R-:W-:Y:S01]  /*8850*/  FADD.FTZ R0, R161, R0 ;  /* 0x00000000a1007221 */ /* 0x000fe20000010000 */
[----:B------:R-:W-:Y:S01]  /*8860*/  SEL R211, R2, RZ, !P1 ;  /* 0x000000ff02d37207 */ /* 0x000fe20004800000 */
[----:B------:R-:W-:Y:S02]  /*8870*/  FADD.FTZ R216, R162, R3 ;  /* 0x00000003a2d87221 */ /* 0x000fe40000010000 */
[C---:B------:R-:W-:Y:S04]  /*8880*/  HMMA.16816.F32 R36, R136.reuse, R140, R36 ;  /* 0x0000008c8824723c */ /* 0x040fe80000001824 */
[----:B------:R-:W-:Y:S04]  /*8890*/  FADD.FTZ R217, R160, R0 ;  /* 0x00000000a0d97221 */ /* 0x000fe80000010000 */
[C---:B------:R-:W-:Y:S08]  /*88a0*/  HMMA.16816.F32 R40, R136.reuse, R142, R40 ;  /* 0x0000008e8828723c */ /* 0x040ff00000001828 */
        /* <DEDUP_REMOVED lines=10> */
[C---:B----4-:R-:W-:Y:S08]  /*8950*/  HMMA.16816.F32 R84, R136.reuse, R8, R84 ;  /* 0x000000088854723c */ /* 0x050ff00000001854 */
[C---:B------:R-:W-:Y:S08]  /*8960*/  HMMA.16816.F32 R88, R136.reuse, R10, R88 ;  /* 0x0000000a8858723c */ /* 0x040ff00000001858 */
[C---:B-----5:R-:W-:Y:S08]  /*8970*/  HMMA.16816.F32 R92, R136.reuse, R12, R92 ;  /* 0x0000000c885c723c */ /* 0x060ff0000000185c */
[----:B------:R-:W-:Y:S01]  /*8980*/  HMMA.16816.F32 R96, R136, R14, R96 ;  /* 0x0000000e8860723c */ /* 0x000fe20000001860 */
[----:B------:R-:W-:Y:S07]  /*8990*/  @!UPT UIADD3 URZ, URZ, URZ, URZ ;  /* 0x0000003f3f3ff290 */ /* 0x000fee000fffe03f */
[----:B------:R-:W-:-:S11]  /*89a0*/  @!P0 BRA `(.L_x_1252) ;  /* 0x0000050000008947 */ /* 0x000fd60003800000 */
[----:B------:R-:W-:Y:S01]  /*89b0*/  IADD3 R2, R219, R212, R228 ;  /* 0x000000d4db027210 */ /* 0x000fe20007ffe0e4 */
[----:B------:R-:W-:Y:S01]  /*89c0*/  IMAD.MOV.U32 R198, RZ, RZ, RZ ;  /* 0x000000ffffc67224 */ /* 0x000fe200078e00ff */
[----:B------:R-:W-:Y:S01]  /*89d0*/  SHF.R.S32.HI R234, RZ, 0x1f, R214 ;  /* 0x0000001fffea7819 */ /* 0x000fe200000114d6 */
[----:B------:R-:W-:Y:S01]  /*89e0*/  IMAD.SHL.U32 R18, R214, 0x2, RZ ;  /* 0x00000002d6127824 */ /* 0x000fe200078e00ff */
[----:B------:R-:W-:Y:S01]  /*89f0*/  IADD3 R2, R2, -0x80, RZ ;  /* 0xffffff8002027810 */ /* 0x000fe20007ffe0ff */
[C---:B------:R-:W-:Y:S01]  /*8a00*/  IMAD.SHL.U32 R17, R213.reuse, 0x2, RZ ;  /* 0x00000002d5117824 */ /* 0x040fe200078e00ff */
[----:B------:R-:W-:Y:S01]  /*8a10*/  SHF.L.U64.HI R15, R214, 0x1, R234 ;  /* 0x00000001d60f7819 */ /* 0x000fe200000102ea */
[----:B------:R-:W-:Y:S01]  /*8a20*/  IMAD.SHL.U32 R16, R200, 0x2, RZ ;  /* 0x00000002c8107824 */ /* 0x000fe200078e00ff */
[----:B------:R-:W-:Y:S01]  /*8a30*/  SHF.R.S32.HI R235, RZ, 0x1f, R213 ;  /* 0x0000001fffeb7819 */ /* 0x000fe200000114d5 */
[----:B------:R-:W-:Y:S01]  /*8a40*/  @P3 IMAD.HI.U32 R3, R2, c[0x0][0x2bc], RZ ;  /* 0x0000af0002033a27 */ /* 0x000fe200078e00ff */
[----:B------:R-:W-:Y:S02]  /*8a50*/  SHF.R.S32.HI R234, RZ, 0x1f, R200 ;  /* 0x0000001fffea7819 */ /* 0x000fe400000114c8 */
[----:B------:R-:W-:Y:S01]  /*8a60*/  SHF.L.U64.HI R14, R213, 0x1, R235 ;  /* 0x00000001d50e7819 */ /* 0x000fe200000102eb */
[----:B------:R-:W-:Y:S01]  /*8a70*/  IMAD.MOV.U32 R0, RZ, RZ, R2 ;  /* 0x000000ffff007224 */ /* 0x000fe200078e0002 */
[----:B------:R-:W-:Y:S02]  /*8a80*/  @P3 SHF.R.U32.HI R0, RZ, c[0x0][0x2c0], R3 ;  /* 0x0000b000ff003a19 */ /* 0x000fe40000011603 */
[----:B------:R-:W-:Y:S02]  /*8a90*/  SHF.L.U64.HI R13, R200, 0x1, R234 ;  /* 0x00000001c80d7819 */ /* 0x000fe400000102ea */
        /* <DEDUP_REMOVED lines=22> */
.L_x_1313:
[----:B------:R-:W-:-:S05]  /*8c00*/  BRA.DIV ~URZ, `(.L_x_1254) ;  /* 0x00006b327f007947 */ /* 0x000fca000b800000 */
[----:B------:R-:W3:Y:S01]  /*8c10*/  SHFL.IDX PT, R2, R12, RZ, 0x181f ;  /* 0x00181fff0c027589 */ /* 0x000ee200000e0000 */
[----:B------:R-:W-:Y:S01]  /*8c20*/  ISETP.GE.AND P5, PT, R200, c[0x0][0x1d4], PT ;  /* 0x00007500c8007a0c */ /* 0x000fe20003fa6270 */
[----:B------:R-:W-:Y:S01]  /*8c30*/  IMAD R0, R211, 0x6000, R233 ;  /* 0x00006000d3007824 */ /* 0x000fe200078e02e9 */
[----:B------:R-:W-:Y:S02]  /*8c40*/  ISETP.GE.AND P1, PT, R213, c[0x0][0x1d4], PT ;  /* 0x00007500d5007a0c */ /* 0x000fe40003f26270 */
        /* <DEDUP_REMOVED lines=13> */
[----:B------:R2:W1:Y:S02]  /*8d20*/  SHFL.IDX PT, R2, R12, 0x1, 0x181f ;  /* 0x00381f000c027f89 */ /* 0x00046400000e0000 */
[----:B-1-3--:R-:W-:Y:S02]  /*8d30*/  SEL R5, RZ, 0x10, P0 ;  /* 0x00000010ff057807 */ /* 0x00afe40000000000 */
[----:B-----5:R-:W-:Y:S02]  /*8d40*/  SEL R11, RZ, 0x10, P5 ;  /* 0x00000010ff0b7807 */ /* 0x020fe40002800000 */
[----:B------:R-:W-:Y:S04]  /*8d50*/  SEL R10, RZ, 0x10, P1 ;  /* 0x00000010ff0a7807 */ /* 0x000fe80000800000 */
.L_x_1314:
[----:B--2-4-:R-:W-:Y:S02]  /*8d60*/  IADD3 R3, -R10, 0x10, RZ ;  /* 0x000000100a037810 */ /* 0x014fe40007ffe1ff */
[----:B------:R-:W-:Y:S02]  /*8d70*/  IADD3 R8, -R11, 0x10, RZ ;  /* 0x000000100b087810 */ /* 0x000fe40007ffe1ff */
[----:B------:R-:W-:Y:S02]  /*8d80*/  IADD3 R6, -R5, 0x10, RZ ;  /* 0x0000001005067810 */ /* 0x000fe40007ffe1ff */
[----:B------:R-:W-:Y:S02]  /*8d90*/  LOP3.LUT R7, R3, 0xf, RZ, 0xc0, !PT ;  /* 0x0000000f03077812 */ /* 0x000fe400078ec0ff */
[----:B------:R-:W-:Y:S02]  /*8da0*/  LOP3.LUT R8, R8, 0xf, RZ, 0xc0, !PT ;  /* 0x0000000f08087812 */ /* 0x000fe400078ec0ff */
[----:B------:R-:W-:Y:S02]  /*8db0*/  LOP3.LUT R3, R6, 0xf, RZ, 0xc0, !PT ;  /* 0x0000000f06037812 */ /* 0x000fe400078ec0ff */
[-C--:B------:R-:W-:Y:S02]  /*8dc0*/  IADD3 R6, P6, P5, R7, R2.reuse, R17 ;  /* 0x0000000207067210 */ /* 0x080fe40007dde011 */
[----:B------:R-:W-:Y:S02]  /*8dd0*/  IADD3 R8, P1, P0, R8, R2, R16 ;  /* 0x0000000208087210 */ /* 0x000fe4000783e010 */
        /* <DEDUP_REMOVED lines=13> */
.L_x_1252:
[----:B------:R-:W-:Y:S05]  /*8eb0*/  BSYNC B0 ;  /* 0x0000000000007941 */ /* 0x000fea0003800000 */
.L_x_1251:
[C---:B------:R-:W-:Y:S01]  /*8ec0*/  ISETP.GT.AND P0, PT, R197.reuse, R220, PT ;  /* 0x000000dcc500720c */ /* 0x040fe20003f04270 */
[----:B------:R-:W0:Y:S01]  /*8ed0*/  LDGDEPBAR ;  /* 0x00000000000079af */ /* 0x000e220000000000 */
[C---:B------:R-:W-:Y:S01]  /*8ee0*/  ISETP.GE.AND P1, PT, R186.reuse, 0x1, PT ;  /* 0x00000001ba00780c */ /* 0x040fe20003f26270 */
[----:B------:R-:W-:Y:S01]  /*8ef0*/  IMAD.MOV.U32 R103, RZ, RZ, R100 ;  /* 0x000000ffff677224 */ /* 0x000fe200078e0064 */
[----:B------:R-:W-:Y:S01]  /*8f00*/  IADD3 R186, R186, 0x1, RZ ;  /* 0x00000001baba7810 */ /* 0x000fe20007ffe0ff */
[----:B------:R-:W-:Y:S01]  /*8f10*/  IMAD.MOV.U32 R102, RZ, RZ, R101 ;  /* 0x000000ffff667224 */ /* 0x000fe200078e0065 */
[----:B------:R-:W-:Y:S02]  /*8f20*/  IADD3 R197, R197, -0x1, RZ ;  /* 0xffffffffc5c57810 */ /* 0x000fe40007ffe0ff */
[----:B------:R-:W-:Y:S05]  /*8f30*/  SEL R186, R186, RZ, !P1 ;  /* 0x000000ffbaba7207 */ /* 0x000fea0004800000 */
[----:B-1----:R-:W-:-:S05]  /*8f40*/  @P0 BRA `(.L_x_1255) ;  /* 0xffffc87000000947 */ /* 0x002fca000383ffff */
.L_x_1246:
[----:B------:R-:W-:Y:S01]  /*8f50*/  ISETP.GE.AND P0, PT, R197, RZ, PT ;  /* 0x000000ffc500720c */ /* 0x000fe20003f06270 */
[----:B------:R-:W-:Y:S01]  /*8f60*/  IMAD.MOV.U32 R234, RZ, RZ, 0x1f ;  /* 0x0000001fffea7424 */ /* 0x000fe200078e00ff */
[----:B------:R-:W-:-:S11]  /*8f70*/  MOV R220, 0xffffffff ;  /* 0xffffffff00dc7802 */ /* 0x000fd60000000f00 */
[----:B------:R-:W-:Y:S05]  /*8f80*/  @!P0 BRA `(.L_x_1256) ;  /* 0x0000328000008947 */ /* 0x000fea0003800000 */
[----:B------:R-:W-:Y:S02]  /*8f90*/  MOV R102, R100 ;  /* 0x0000006400667202 */ /* 0x000fe40000000f00 */
[----:B------:R-:W-:Y:S02]  /*8fa0*/  MOV R0, R101 ;  /* 0x0000006500007202 */ /* 0x000fe40000000f00 */
.L_x_1266:
[----:B------:R-:W-:Y:S04]  /*8fb0*/  DEPBAR.LE SB0, 0x2 ;  /* 0x000080800000791a */ /* 0x000fe80000000000 */
[----:B------:R-:W-:Y:S01]  /*8fc0*/  WARPSYNC 0xffffffff ;  /* 0xffffffff00007948 */ /* 0x000fe20003800000 */
[----:B------:R-:W-:Y:S01]  /*8fd0*/  BAR.SYNC.DEFER_BLOCKING 0x0 ;  /* 0x0000000000007b1d */ /* 0x000fe20000010000 */
[----:B------:R-:W-:Y:S01]  /*8fe0*/  IMAD R185, R186, 0x6000, RZ ;  /* 0x00006000bab97824 */ /* 0x000fe200078e02ff */
[----:B------:R-:W-:Y:S04]  /*8ff0*/  ISETP.NE.AND P0, PT, R197, RZ, PT ;  /* 0x000000ffc500720c */ /* 0x000fe80003f05270 */
        /* <DEDUP_REMOVED lines=38> */
.L_x_1315:
[----:B------:R-:W-:-:S05]  /*9260*/  BRA.DIV ~URZ, `(.L_x_1260) ;  /* 0x000067927f007947 */ /* 0x000fca000b800000 */
[----:B------:R-:W5:Y:S01]  /*9270*/  SHFL.IDX PT, R2, R21, RZ, 0x181f ;  /* 0x00181fff15027589 */ /* 0x000f6200000e0000 */
[----:B------:R-:W-:Y:S01]  /*9280*/  ISETP.GE.AND P4, PT, R200, c[0x0][0x1d4], PT ;  /* 0x00007500c8007a0c */ /* 0x000fe20003f86270 */
[----:B------:R-:W-:Y:S01]  /*9290*/  IMAD R4, R211, 0x6000, R232 ;  /* 0x00006000d3047824 */ /* 0x000fe200078e02e8 */
[----:B------:R-:W-:Y:S02]  /*92a0*/  ISETP.GE.AND P1, PT, R213, c[0x0][0x1d4], PT ;  /* 0x00007500d5007a0c */ /* 0x000fe40003f26270 */
[----:B------:R-:W-:Y:S02]  /*92b0*/  ISETP.GE.AND P0, PT, R214, c[0x0][0x1d4], PT ;  /* 0x00007500d6007a0c */ /* 0x000fe40003f06270 */
[C---:B-----5:R-:W-:Y:S02]  /*92c0*/  IADD3 R12, P5, R2.reuse, R29, RZ ;  /* 0x0000001d020c7210 */ /* 0x060fe40007fbe0ff */
[C---:B------:R-:W-:Y:S03]  /*92d0*/  IADD3 R6, P6, R2.reuse, R30, RZ ;  /* 0x0000001e02067210 */ /* 0x040fe60007fde0ff */
[C---:B---3--:R-:W-:Y:S01]  /*92e0*/  IMAD.X R13, R5.reuse, 0x1, R22, P5 ;  /* 0x00000001050d7824 */ /* 0x048fe200028e0616 */
[----:B------:R-:W-:Y:S01]  /*92f0*/  IADD3 R14, P5, R2, R31, RZ ;  /* 0x0000001f020e7210 */ /* 0x000fe20007fbe0ff */
[C---:B------:R-:W-:Y:S01]  /*9300*/  IMAD.X R7, R5.reuse, 0x1, R23, P6 ;  /* 0x0000000105077824 */ /* 0x040fe200030e0617 */
[----:B------:R3:W4:Y:S03]  /*9310*/  SHFL.IDX PT, R2, R21, 0x1, 0x181f ;  /* 0x00381f0015027f89 */ /* 0x00072600000e0000 */
[----:B------:R-:W-:Y:S01]  /*9320*/  IMAD.X R15, R5, 0x1, R28, P5 ;  /* 0x00000001050f7824 */ /* 0x000fe200028e061c */
[----:B------:R-:W-:Y:S01]  /*9330*/  @!PT LDS RZ, [RZ] ;  /* 0x00000000fffff984 */ /* 0x000fe20000000800 */
[----:B------:R5:W-:Y:S04]  /*9340*/  LDGSTS.E.BYPASS.LTC128B.128 [R4], [R12.64], !P4 ;  /* 0x000000000c047fae */ /* 0x000be8000e101d46 */
[----:B------:R2:W-:Y:S04]  /*9350*/  LDGSTS.E.BYPASS.LTC128B.128 [R4+0x2000], [R6.64], !P1 ;  /* 0x0200000006047fae */ /* 0x0005e8000c901d46 */
[----:B------:R3:W1:Y:S04]  /*9360*/  SHFL.IDX PT, R5, R20, 0x1, 0x181f ;  /* 0x00381f0014057f89 */ /* 0x00066800000e0000 */
[----:B------:R3:W-:Y:S01]  /*9370*/  LDGSTS.E.BYPASS.LTC128B.128 [R4+0x4000], [R14.64], !P0 ;  /* 0x040000000e047fae */ /* 0x0007e2000c101d46 */
[----:B-----5:R-:W-:Y:S02]  /*9380*/  SEL R12, RZ, 0x10, P4 ;  /* 0x00000010ff0c7807 */ /* 0x020fe40002000000 */
[----:B--2---:R-:W-:Y:S02]  /*9390*/  SEL R7, RZ, 0x10, P1 ;  /* 0x00000010ff077807 */ /* 0x004fe40000800000 */
[----:B------:R-:W-:Y:S02]  /*93a0*/  SEL R6, RZ, 0x10, P0 ;  /* 0x00000010ff067807 */ /* 0x000fe40000000000 */
.L_x_1316:
[----:B-1-34-:R-:W-:Y:S02]  /*93b0*/  IADD3 R14, -R12, 0x10, RZ ;  /* 0x000000100c0e7810 */ /* 0x01afe40007ffe1ff */
[----:B------:R-:W-:Y:S02]  /*93c0*/  IADD3 R3, -R7, 0x10, RZ ;  /* 0x0000001007037810 */ /* 0x000fe40007ffe1ff */
[----:B------:R-:W-:Y:S02]  /*93d0*/  LOP3.LUT R14, R14, 0xf, RZ, 0xc0, !PT ;  /* 0x0000000f0e0e7812 */ /* 0x000fe400078ec0ff */
[----:B------:R-:W-:Y:S02]  /*93e0*/  ISETP.NE.U32.AND P6, PT, R12, RZ, PT ;  /* 0x000000ff0c00720c */ /* 0x000fe40003fc5070 */
[-C--:B------:R-:W-:Y:S02]  /*93f0*/  IADD3 R14, P5, P4, R14, R2.reuse, R29 ;  /* 0x000000020e0e7210 */ /* 0x080fe40007cbe01d */
[----:B------:R-:W-:Y:S02]  /*9400*/  LOP3.LUT R3, R3, 0xf, RZ, 0xc0, !PT ;  /* 0x0000000f03037812 */ /* 0x000fe400078ec0ff */
[C---:B------:R-:W-:Y:S02]  /*9410*/  IADD3 R13, -R6.reuse, 0x10, RZ ;  /* 0x00000010060d7810 */ /* 0x040fe40007ffe1ff */
[-C--:B------:R-:W-:Y:S02]  /*9420*/  IADD3.X R15, RZ, R5.reuse, R22, P5, P4 ;  /* 0x00000005ff0f7210 */ /* 0x080fe40002fe8416 */
[----:B------:R-:W-:Y:S02]  /*9430*/  ISETP.NE.U32.AND P5, PT, R7, RZ, PT ;  /* 0x000000ff0700720c */ /* 0x000fe40003fa5070 */
[-C--:B------:R-:W-:Y:S01]  /*9440*/  IADD3 R12, P1, P0, R3, R2.reuse, R30 ;  /* 0x00000002030c7210 */ /* 0x080fe2000783e01e */
[----:B------:R-:W-:Y:S01]  /*9450*/  @!PT LDS RZ, [RZ] ;  /* 0x00000000fffff984 */ /* 0x000fe20000000800 */
[----:B------:R-:W-:Y:S01]  /*9460*/  @!PT LDS RZ, [RZ] ;  /* 0x00000000fffff984 */ /* 0x000fe20000000800 */
[----:B------:R-:W-:Y:S01]  /*9470*/  @!PT LDS RZ, [RZ] ;  /* 0x00000000fffff984 */ /* 0x000fe20000000800 */
[----:B------:R1:W-:Y:S01]  /*9480*/  LDGSTS.E.BYPASS.LTC128B.128.ZFILL [R4+0x1000], [R14.64], P6 ;  /* 0x010000000e047fae */ /* 0x0003e2000b141d46 */
[----:B------:R-:W-:Y:S02]  /*9490*/  LOP3.LUT R3, R13, 0xf, RZ, 0xc0, !PT ;  /* 0x0000000f0d037812 */ /* 0x000fe400078ec0ff */
[----:B------:R-:W-:Y:S02]  /*94a0*/  ISETP.NE.U32.AND P4, PT, R6, RZ, PT ;  /* 0x000000ff0600720c */ /* 0x000fe40003f85070 */
[-C--:B------:R-:W-:Y:S02]  /*94b0*/  IADD3.X R13, RZ, R5.reuse, R23, P1, P0 ;  /* 0x00000005ff0d7210 */ /* 0x080fe40000fe0417 */
[----:B------:R-:W-:Y:S03]  /*94c0*/  IADD3 R2, P1, P0, R3, R2, R31 ;  /* 0x0000000203027210 */ /* 0x000fe6000783e01f */
[----:B------:R1:W-:Y:S01]  /*94d0*/  LDGSTS.E.BYPASS.LTC128B.128.ZFILL [R4+0x3000], [R12.64], P5 ;  /* 0x030000000c047fae */ /* 0x0003e2000a941d46 */
[----:B------:R-:W-:Y:S05]  /*94e0*/  IADD3.X R3, RZ, R5, R28, P1, P0 ;  /* 0x00000005ff037210 */ /* 0x000fea0000fe041c */
[----:B------:R1:W-:Y:S04]  /*94f0*/  LDGSTS.E.BYPASS.LTC128B.128.ZFILL [R4+0x5000], [R2.64], P4 ;  /* 0x0500000002047fae */ /* 0x0003e8000a141d46 */
.L_x_1258:
[----:B------:R-:W-:Y:S05]  /*9500*/  BSYNC B0 ;  /* 0x0000000000007941 */ /* 0x000fea0003800000 */
.L_x_1257:
[----:B------:R-:W0:Y:S01]  /*9510*/  LDGDEPBAR ;  /* 0x00000000000079af */ /* 0x000e220000000000 */
[----:B------:R-:W-:Y:S01]  /*9520*/  WARPSYNC 0xffffffff ;  /* 0xffffffff00007948 */ /* 0x000fe20003800000 */
[C---:B-123--:R-:W-:Y:S03]  /*9530*/  HMMA.16816.F32 R4, R32.reuse, R8, RZ ;  /* 0x000000082004723c */ /* 0x04efe600000018ff */
[----:B------:R-:W-:Y:S01]  /*9540*/  ISETP.GE.AND P0, PT, R211, 0x1, PT ;  /* 0x00000001d300780c */ /* 0x000fe20003f06270 */
[C-C-:B------:R-:W-:Y:S01]  /*9550*/  IMAD.IADD R2, R191.reuse, 0x1, R100.reuse ;  /* 0x00000001bf027824 */ /* 0x140fe200078e0264 */
[C---:B------:R-:W-:Y:S01]  /*9560*/  IADD3 R101, R192.reuse, R100, R191 ;  /* 0x00000064c0657210 */ /* 0x040fe20007ffe0bf */
[----:B------:R-:W-:Y:S01]  /*9570*/  LDSM.16.M88.4 R160, [R190] ;  /* 0x00000000bea0783b */ /* 0x000fe20000000200 */
[----:B------:R-:W-:Y:S01]  /*9580*/  IMAD.IADD R184, R191, 0x1, R103 ;  /* 0x00000001bfb87824 */ /* 0x000fe200078e0267 */
[C---:B------:R-:W-:Y:S01]  /*9590*/  HMMA.16816.F32 R8, R32.reuse, R10, RZ ;  /* 0x0000000a2008723c */ /* 0x040fe200000018ff */
[----:B------:R-:W-:Y:S05]  /*95a0*/  IMAD.IADD R3, R192, 0x1, R100 ;  /* 0x00000001c0037824 */ /* 0x000fea00078e0264 */
[----:B------:R-:W1:Y:S02]  /*95b0*/  LDSM.16.M88.4 R164, [R2] ;  /* 0x0000000002a4783b */ /* 0x000e640000000200 */
        /* <DEDUP_REMOVED lines=8> */
[C---:B------:R-:W-:Y:S08]  /*9640*/  HMMA.16816.F32 R28, R32.reuse, R136, RZ ;  /* 0x00000088201c723c */ /* 0x040ff000000018ff */
        /* <DEDUP_REMOVED lines=24> */
[C---:B----4-:R-:W-:Y:S08]  /*97d0*/  HMMA.16816.F32 R28, R160.reuse, R148, R28 ;  /* 0x00000094a01c723c */ /* 0x050ff0000000181c */
[----:B------:R-:W-:Y:S01]  /*97e0*/  HMMA.16816.F32 R32, R160, R150, R32 ;  /* 0x00000096a020723c */ /* 0x000fe20000001820 */
[----:B------:R-:W3:Y:S07]  /*97f0*/  LDSM.16.M88.4 R148, [R100+0x2000] ;  /* 0x002000006494783b */ /* 0x000eee0000000200 */
[C---:B-----5:R-:W-:Y:S01]  /*9800*/  HMMA.16816.F32 R4, R152.reuse, R168, R4 ;  /* 0x000000a89804723c */ /* 0x060fe20000001804 */
[----:B------:R-:W4:Y:S07]  /*9810*/  LDSM.16.M88.4 R160, [R100+0x2800] ;  /* 0x0028000064a0783b */ /* 0x000f2e0000000200 */
        /* <DEDUP_REMOVED lines=20> */
[----:B------:R-:W4:Y:S07]  /*9960*/  LDSM.16.M88.4 R140, [R2+0x2800] ;  /* 0x00280000028c783b */ /* 0x000f2e0000000200 */
[C---:B------:R-:W-:Y:S08]  /*9970*/  HMMA.16816.F32 R28, R144.reuse, R164, R28 ;  /* 0x000000a4901c723c */ /* 0x040ff0000000181c */
[----:B------:R-:W-:Y:S01]  /*9980*/  HMMA.16816.F32 R32, R144, R166, R32 ;  /* 0x000000a69020723c */ /* 0x000fe20000001820 */
[----:B------:R-:W5:Y:S07]  /*9990*/  LDSM.16.M88.4 R144, [R2+0x3000] ;  /* 0x003000000290783b */ /* 0x000f6e0000000200 */
        /* <DEDUP_REMOVED lines=14> */
[----:B------:R-:W1:Y:S07]  /*9a80*/  LDSM.16.M88.4 R156, [R101+0x3800] ;  /* 0x00380000659c783b */ /* 0x000e6e0000000200 */
[C---:B------:R-:W-:Y:S01]  /*9a90*/  HMMA.16816.F32 R8, R152.reuse, R178, R8 ;  /* 0x000000b29808723c */ /* 0x040fe20000001808 */
[----:B------:R-:W-:Y:S07]  /*9aa0*/  LDSM.16.M88.4 R176, [R103+0x4000] ;  /* 0x0040000067b0783b */ /* 0x000fee0000000200 */
[C---:B----4-:R-:W-:Y:S08]  /*9ab0*/  HMMA.16816.F32 R12, R152.reuse, R140, R12 ;  /* 0x0000008c980c723c */ /* 0x050ff0000000180c */
[C---:B------:R-:W-:Y:S01]  /*9ac0*/  HMMA.16816.F32 R16, R152.reuse, R142, R16 ;  /* 0x0000008e9810723c */ /* 0x040fe20000001810 */
[----:B------:R-:W4:Y:S07]  /*9ad0*/  LDSM.16.M88.4 R140, [R100+0x4800] ;  /* 0x00480000648c783b */ /* 0x000f2e0000000200 */
[C---:B-----5:R-:W-:Y:S08]  /*9ae0*/  HMMA.16816.F32 R20, R152.reuse, R144, R20 ;  /* 0x000000909814723c */ /* 0x060ff00000001814 */
[C---:B------:R-:W-:Y:S01]  /*9af0*/  HMMA.16816.F32 R24, R152.reuse, R146, R24 ;  /* 0x000000929818723c */ /* 0x040fe20000001818 */
[----:B------:R-:W5:Y:S07]  /*9b00*/  LDSM.16.M88.4 R144, [R100+0x5000] ;  /* 0x005000006490783b */ /* 0x000f6e0000000200 */
        /* <DEDUP_REMOVED lines=28> */
[----:B------:R2:W4:Y:S07]  /*9cd0*/  LDSM.16.M88.4 R152, [R2+0x5800] ;  /* 0x005800000298783b */ /* 0x00052e0000000200 */
[C---:B-1----:R-:W-:Y:S01]  /*9ce0*/  HMMA.16816.F32 R4, R160.reuse, R176, R4 ;  /* 0x000000b0a004723c */ /* 0x042fe20000001804 */
[----:B------:R-:W1:Y:S07]  /*9cf0*/  LDSM.16.M88.4 R172, [R189+0x8000] ;  /* 0x00800000bdac783b */ /* 0x000e6e0000000200 */
[C---:B------:R-:W-:Y:S08]  /*9d00*/  HMMA.16816.F32 R8, R160.reuse, R178, R8 ;  /* 0x000000b2a008723c */ /* 0x040ff00000001808 */
[C---:B--2---:R-:W-:Y:S04]  /*9d10*/  HMMA.16816.F32 R12, R160.reuse, R136, R12 ;  /* 0x00000088a00c723c */ /* 0x044fe8000000180c */
[----:B------:R-:W-:Y:S04]  /*9d20*/  IADD3 R2, R211, 0x1, RZ ;  /* 0x00000001d3027810 */ /* 0x000fe80007ffe0ff */
[C---:B------:R-:W-:Y:S01]  /*9d30*/  HMMA.16816.F32 R16, R160.reuse, R138, R16 ;  /* 0x0000008aa010723c */ /* 0x040fe20000001810 */
[----:B------:R-:W2:Y:S03]  /*9d40*/  LDSM.16.M88.4 R136, [R101+0x4800] ;  /* 0x004800006588783b */ /* 0x000ea60000000200 */
[----:B------:R-:W-:Y:S04]  /*9d50*/  SEL R211, R2, RZ, !P0 ;  /* 0x000000ff02d37207 */ /* 0x000fe80004000000 */
[C---:B---3--:R-:W-:Y:S08]  /*9d60*/  HMMA.16816.F32 R20, R160.reuse, R148, R20 ;  /* 0x00000094a014723c */ /* 0x048ff00000001814 */
[C---:B------:R-:W-:Y:S08]  /*9d70*/  HMMA.16816.F32 R24, R160.reuse, R150, R24 ;  /* 0x00000096a018723c */ /* 0x040ff00000001818 */
[C---:B------:R-:W-:Y:S08]  /*9d80*/  HMMA.16816.F32 R28, R160.reuse, R156, R28 ;  /* 0x0000009ca01c723c */ /* 0x040ff0000000181c */
[----:B------:R-:W-:Y:S08]  /*9d90*/  HMMA.16816.F32 R32, R160, R158, R32 ;  /* 0x0000009ea020723c */ /* 0x000ff00000001820 */
[C---:B------:R-:W-:Y:S08]  /*9da0*/  HMMA.16816.F32 R4, R164.reuse, R168, R4 ;  /* 0x000000a8a404723c */ /* 0x040ff00000001804 */
[C---:B------:R-:W-:Y:S08]  /*9db0*/  HMMA.16816.F32 R8, R164.reuse, R170, R8 ;  /* 0x000000aaa408723c */ /* 0x040ff00000001808 */
[C---:B----4-:R-:W-:Y:S08]  /*9dc0*/  HMMA.16816.F32 R12, R164.reuse, R140, R12 ;  /* 0x0000008ca40c723c */ /* 0x050ff0000000180c */
[C---:B------:R-:W-:Y:S08]  /*9dd0*/  HMMA.16816.F32 R16, R164.reuse, R142, R16 ;  /* 0x0000008ea410723c */ /* 0x040ff00000001810 */
[C---:B-----5:R-:W-:Y:S08]  /*9de0*/  HMMA.16816.F32 R20, R164.reuse, R144, R20 ;  /* 0x00000090a414723c */ /* 0x060ff00000001814 */
[C---:B------:R-:W-:Y:S08]  /*9df0*/  HMMA.16816.F32 R24, R164.reuse, R146, R24 ;  /* 0x00000092a418723c */ /* 0x040ff00000001818 */
[C---:B------:R-:W-:Y:S08]  /*9e00*/  HMMA.16816.F32 R28, R164.reuse, R152, R28 ;  /* 0x00000098a41c723c */ /* 0x040ff0000000181c */
[----:B------:R-:W-:Y:S08]  /*9e10*/  HMMA.16816.F32 R32, R164, R154, R32 ;  /* 0x0000009aa420723c */ /* 0x000ff00000001820 */
[C---:B-1----:R-:W-:Y:S08]  /*9e20*/  HMMA.16816.F32 R4, R172.reuse, R180, R4 ;  /* 0x000000b4ac04723c */ /* 0x042ff00000001804 */
[C---:B------:R-:W-:Y:S08]  /*9e30*/  HMMA.16816.F32 R8, R172.reuse, R182, R8 ;  /* 0x000000b6ac08723c */ /* 0x040ff00000001808 */
[C---:B--2---:R-:W-:Y:S08]  /*9e40*/  HMMA.16816.F32 R12, R172.reuse, R136, R12 ;  /* 0x00000088ac0c723c */ /* 0x044ff0000000180c */
[----:B------:R-:W-:Y:S01]  /*9e50*/  FMUL.FTZ R4, R4, c[0x0][0x320] ;  /* 0x0000c80004047a20 */ /* 0x000fe20000410000 */
[C---:B------:R-:W-:Y:S03]  /*9e60*/  HMMA.16816.F32 R16, R172.reuse, R138, R16 ;  /* 0x0000008aac10723c */ /* 0x040fe60000001810 */
[----:B------:R-:W-:Y:S01]  /*9e70*/  MUFU.TANH R140, R4 ;  /* 0x00000004008c7308 */ /* 0x000fe20000002400 */
[----:B------:R-:W-:Y:S02]  /*9e80*/  FMUL.FTZ R6, R6, c[0x0][0x320] ;  /* 0x0000c80006067a20 */ /* 0x000fe40000410000 */
[----:B------:R-:W-:Y:S02]  /*9e90*/  FMUL.FTZ R5, R5, c[0x0][0x320] ;  /* 0x0000c80005057a20 */ /* 0x000fe40000410000 */
[----:B------:R-:W-:Y:S04]  /*9ea0*/  FMUL.FTZ R7, R7, c[0x0][0x320] ;  /* 0x0000c80007077a20 */ /* 0x000fe80000410000 */
[----:B------:R-:W-:Y:S01]  /*9eb0*/  FMUL.FTZ R8, R8, c[0x0][0x320] ;  /* 0x0000c80008087a20 */ /* 0x000fe20000410000 */
[----:B------:R-:W1:Y:S01]  /*9ec0*/  MUFU.TANH R143, R6 ;  /* 0x00000006008f7308 */ /* 0x000e620000002400 */
        /* <DEDUP_REMOVED lines=11> */
[----:B------:R2:W3:Y:S01]  /*9f80*/  MUFU.TANH R144, R7 ;  /* 0x0000000700907308 */ /* 0x0004e20000002400 */
[----:B------:R-:W-:Y:S01]  /*9f90*/  FMUL.FTZ R19, R19, c[0x0][0x320] ;  /* 0x0000c80013137a20 */ /* 0x000fe20000410000 */
[----:B-1----:R-:W-:Y:S08]  /*9fa0*/  FMNMX.FTZ R100, R143, R102, !PT ;  /* 0x000000668f647209 */ /* 0x002ff00007810000 */
[----:B------:R-:W-:Y:S10]  /*9fb0*/  MUFU.TANH R141, R8 ;  /* 0x00000008008d7308 */ /* 0x000ff40000002400 */
[----:B------:R-:W1:Y:S01]  /*9fc0*/  MUFU.TANH R136, R10 ;  /* 0x0000000a00887308 */ /* 0x000e620000002400 */
[----:B--2---:R-:W2:Y:S01]  /*9fd0*/  LDSM.16.M88.4 R4, [R101+0x5000] ;  /* 0x005000006504783b */ /* 0x004ea20000000200 */
[----:B---3--:R-:W-:Y:S08]  /*9fe0*/  FMNMX.FTZ R100, R144, R100, !PT ;  /* 0x0000006490647209 */ /* 0x008ff00007810000 */
[----:B------:R-:W-:Y:S10]  /*9ff0*/  MUFU.TANH R103, R9 ;  /* 0x0000000900677308 */ /* 0x000ff40000002400 */
[----:B------:R3:W4:Y:S01]  /*a000*/  MUFU.TANH R137, R11 ;  /* 0x0000000b00897308 */ /* 0x0007220000002400 */
[----:B-1----:R-:W-:Y:S09]  /*a010*/  FMNMX.FTZ R100, R136, R100, !PT ;  /* 0x0000006488647209 */ /* 0x002ff20007810000 */
[----:B------:R-:W-:Y:S10]  /*a020*/  MUFU.TANH R145, R12 ;  /* 0x0000000c00917308 */ /* 0x000ff40000002400 */
[----:B------:R-:W1:Y:S01]  /*a030*/  MUFU.TANH R149, R14 ;  /* 0x0000000e00957308 */ /* 0x000e620000002400 */
[----:B---3--:R3:W5:Y:S01]  /*a040*/  LDSM.16.M88.4 R8, [R101+0x5800] ;  /* 0x005800006508783b */ /* 0x0087620000000200 */
[C---:B--2---:R-:W-:Y:S03]  /*a050*/  HMMA.16816.F32 R20, R172.reuse, R4, R20 ;  /* 0x00000004ac14723c */ /* 0x044fe60000001814 */
[----:B----4-:R-:W-:Y:S05]  /*a060*/  FMNMX.FTZ R100, R137, R100, !PT ;  /* 0x0000006489647209 */ /* 0x010fea0007810000 */
[----:B------:R-:W-:Y:S01]  /*a070*/  MUFU.TANH R146, R13 ;  /* 0x0000000d00927308 */ /* 0x000fe20000002400 */
[C---:B------:R-:W-:Y:S09]  /*a080*/  HMMA.16816.F32 R24, R172.reuse, R6, R24 ;  /* 0x00000006ac18723c */ /* 0x040ff20000001818 */
[----:B------:R-:W2:Y:S03]  /*a090*/  MUFU.TANH R151, R15 ;  /* 0x0000000f00977308 */ /* 0x000ea60000002400 */
[----:B-1----:R-:W-:Y:S02]  /*a0a0*/  FMNMX.FTZ R100, R149, R100, !PT ;  /* 0x0000006495647209 */ /* 0x002fe40007810000 */
[----:B---3--:R-:W-:Y:S01]  /*a0b0*/  FMNMX.FTZ R101, R140, R0, !PT ;  /* 0x000000008c657209 */ /* 0x008fe20007810000 */
[----:B------:R-:W-:Y:S04]  /*a0c0*/  FMUL.FTZ R20, R20, c[0x0][0x320] ;  /* 0x0000c80014147a20 */ /* 0x000fe80000410000 */
[----:B------:R-:W1:Y:S01]  /*a0d0*/  MUFU.TANH R147, R16 ;  /* 0x0000001000937308 */ /* 0x000e620000002400 */
[----:B------:R-:W-:Y:S01]  /*a0e0*/  FMUL.FTZ R22, R22, c[0x0][0x320] ;  /* 0x0000c80016167a20 */ /* 0x000fe20000410000 */
[----:B------:R-:W-:Y:S01]  /*a0f0*/  FMNMX.FTZ R101, R142, R101, !PT ;  /* 0x000000658e657209 */ /* 0x000fe20007810000 */
[----:B------:R-:W-:Y:S02]  /*a100*/  FMUL.FTZ R21, R21, c[0x0][0x320] ;  /* 0x0000c80015157a20 */ /* 0x000fe40000410000 */
[----:B------:R-:W-:Y:S01]  /*a110*/  FMUL.FTZ R23, R23, c[0x0][0x320] ;  /* 0x0000c80017177a20 */ /* 0x000fe20000410000 */
[----:B------:R-:W-:Y:S01]  /*a120*/  FMNMX.FTZ R101, R141, R101, !PT ;  /* 0x000000658d657209 */ /* 0x000fe20007810000 */
[----:B------:R-:W-:Y:S02]  /*a130*/  FMUL.FTZ R24, R24, c[0x0][0x320] ;  /* 0x0000c80018187a20 */ /* 0x000fe40000410000 */
[----:B------:R-:W-:Y:S01]  /*a140*/  FMUL.FTZ R26, R26, c[0x0][0x320] ;  /* 0x0000c8001a1a7a20 */ /* 0x000fe20000410000 */
[----:B------:R-:W3:Y:S01]  /*a150*/  MUFU.TANH R150, R18 ;  /* 0x0000001200967308 */ /* 0x000ee20000002400 */
[----:B------:R-:W-:Y:S01]  /*a160*/  FMNMX.FTZ R101, R103, R101, !PT ;  /* 0x0000006567657209 */ /* 0x000fe20007810000 */
[----:B------:R-:W-:Y:S01]  /*a170*/  FMUL.FTZ R25, R25, c[0x0][0x320] ;  /* 0x0000c80019197a20 */ /* 0x000fe20000410000 */
[C---:B-----5:R-:W-:Y:S03]  /*a180*/  HMMA.16816.F32 R28, R172.reuse, R8, R28 ;  /* 0x00000008ac1c723c */ /* 0x060fe6000000181c */
[----:B------:R-:W-:Y:S01]  /*a190*/  FMUL.FTZ R27, R27, c[0x0][0x320] ;  /* 0x0000c8001b1b7a20 */ /* 0x000fe20000410000 */
[----:B------:R-:W-:Y:S03]  /*a1a0*/  FMNMX.FTZ R101, R145, R101, !PT ;  /* 0x0000006591657209 */ /* 0x000fe60007810000 */
[----:B------:R-:W4:Y:S01]  /*a1b0*/  MUFU.TANH R148, R17 ;  /* 0x0000001100947308 */ /* 0x000f220000002400 */
[----:B--2---:R-:W-:Y:S01]  /*a1c0*/  FMNMX.FTZ R100, R151, R100, !PT ;  /* 0x0000006497647209 */ /* 0x004fe20007810000 */
[----:B------:R-:W-:Y:S03]  /*a1d0*/  HMMA.16816.F32 R32, R172, R10, R32 ;  /* 0x0000000aac20723c */ /* 0x000fe60000001820 */
[----:B------:R-:W-:Y:S05]  /*a1e0*/  FMNMX.FTZ R101, R146, R101, !PT ;  /* 0x0000006592657209 */ /* 0x000fea0007810000 */
[----:B------:R-:W2:Y:S01]  /*a1f0*/  MUFU.TANH R152, R19 ;  /* 0x0000001300987308 */ /* 0x000ea20000002400 */
[----:B-1----:R-:W-:Y:S03]  /*a200*/  FMNMX.FTZ R101, R147, R101, !PT ;  /* 0x0000006593657209 */ /* 0x002fe60007810000 */
[----:B---3--:R-:W-:Y:S03]  /*a210*/  FMNMX.FTZ R100, R150, R100, !PT ;  /* 0x0000006496647209 */ /* 0x008fe60007810000 */
[----:B------:R-:W-:Y:S03]  /*a220*/  FMUL.FTZ R28, R28, c[0x0][0x320] ;  /* 0x0000c8001c1c7a20 */ /* 0x000fe60000410000 */
[----:B------:R-:W1:Y:S01]  /*a230*/  MUFU.TANH R154, R20 ;  /* 0x00000014009a7308 */ /* 0x000e620000002400 */
[----:B------:R-:W-:Y:S02]  /*a240*/  FMUL.FTZ R30, R30, c[0x0][0x320] ;  /* 0x0000c8001e1e7a20 */ /* 0x000fe40000410000 */
[----:B------:R-:W-:Y:S01]  /*a250*/  FMUL.FTZ R29, R29, c[0x0][0x320] ;  /* 0x0000c8001d1d7a20 */ /* 0x000fe20000410000 */
[----:B----4-:R-:W-:Y:S01]  /*a260*/  FMNMX.FTZ R101, R148, R101, !PT ;  /* 0x0000006594657209 */ /* 0x010fe20007810000 */
[----:B------:R-:W-:Y:S02]  /*a270*/  FMUL.FTZ R31, R31, c[0x0][0x320] ;  /* 0x0000c8001f1f7a20 */ /* 0x000fe40000410000 */
[----:B------:R-:W-:Y:S02]  /*a280*/  FMUL.FTZ R32, R32, c[0x0][0x320] ;  /* 0x0000c80020207a20 */ /* 0x000fe40000410000 */
[----:B------:R-:W-:Y:S01]  /*a290*/  FMUL.FTZ R34, R34, c[0x0][0x320] ;  /* 0x0000c80022227a20 */ /* 0x000fe20000410000 */
[----:B------:R-:W3:Y:S01]  /*a2a0*/  MUFU.TANH R159, R22 ;  /* 0x00000016009f7308 */ /* 0x000ee20000002400 */
[----:B------:R-:W-:Y:S02]  /*a2b0*/  FMUL.FTZ R33, R33, c[0x0][0x320] ;  /* 0x0000c80021217a20 */ /* 0x000fe40000410000 */
[----:B------:R-:W-:Y:S01]  /*a2c0*/  FMUL.FTZ R35, R35, c[0x0][0x320] ;  /* 0x0000c80023237a20 */ /* 0x000fe20000410000 */
[----:B--2---:R-:W-:Y:S06]  /*a2d0*/  FMNMX.FTZ R100, R152, R100, !PT ;  /* 0x0000006498647209 */ /* 0x004fec0007810000 */
        /* <DEDUP_REMOVED lines=27> */
[----:B---3--:R-:W-:Y:S02]  /*a490*/  FMNMX.FTZ R100, R170, R100, !PT ;  /* 0x00000064aa647209 */ /* 0x008fe40007810000 */
[----:B--2---:R-:W-:Y:S02]  /*a4a0*/  FMNMX.FTZ R101, R166, R101, !PT ;  /* 0x00000065a6657209 */ /* 0x004fe40007810000 */
[----:B-1----:R-:W-:Y:S01]  /*a4b0*/  FMNMX.FTZ R100, R168, R100, !PT ;  /* 0x00000064a8647209 */ /* 0x002fe20007810000 */
[----:B------:R-:W-:-:S05]  /*a4c0*/  BRA.DIV ~URZ, `(.L_x_1261) ;  /* 0x000057827f007947 */ /* 0x000fca000b800000 */
[----:B------:R1:W2:Y:S02]  /*a4d0*/  SHFL.BFLY PT, R2, R101, 0x2, 0x1f ;  /* 0x0c401f0065027f89 */ /* 0x0002a400000e0000 */
.L_x_1317:
[----:B-12---:R-:W-:Y:S01]  /*a4e0*/  FMNMX.FTZ R101, R101, R2, !PT ;  /* 0x0000000265657209 */ /* 0x006fe20007810000 */
[----:B------:R-:W1:Y:S01]  /*a4f0*/  SHFL.BFLY PT, R3, R100, 0x2, 0x1f ;  /* 0x0c401f0064037f89 */ /* 0x000e6200000e0000 */
[----:B------:R-:W-:Y:S04]  /*a500*/  DEPBAR.LE SB0, 0x2 ;  /* 0x000080800000791a */ /* 0x000fe80000000000 */
[----:B------:R-:W-:Y:S01]  /*a510*/  IADD3 R156, R195, R185, RZ ;  /* 0x000000b9c39c7210 */ /* 0x000fe20007ffe0ff */
[----:B------:R-:W-:Y:S02]  /*a520*/  BSSY B0, `(.L_x_1262) ;  /* 0x00001c4000007945 */ /* 0x000fe40003800000 */
[----:B------:R-:W-:Y:S01]  /*a530*/  BAR.SYNC.DEFER_BLOCKING 0x0 ;  /* 0x0000000000007b1d */ /* 0x000fe20000010000 */
[----:B------:R-:W-:Y:S02]  /*a540*/  ISETP.GE.AND P0, PT, R197, 0x2, PT ;  /* 0x00000002c500780c */ /* 0x000fe40003f06270 */
[----:B-1----:R-:W-:Y:S05]  /*a550*/  FMNMX.FTZ R100, R100, R3, !PT ;  /* 0x0000000364647209 */ /* 0x002fea0007810000 */
[----:B------:R-:W-:Y:S08]  /*a560*/  LDSM.16.MT88.4 R12, [R156] ;  /* 0x000000009c0c783b */ /* 0x000ff00000004200 */
[----:B------:R-:W1:Y:S08]  /*a570*/  SHFL.BFLY PT, R2, R101, 0x1, 0x1f ;  /* 0x0c201f0065027f89 */ /* 0x000e7000000e0000 */
[----:B------:R-:W2:Y:S01]  /*a580*/  SHFL.BFLY PT, R5, R100, 0x1, 0x1f ;  /* 0x0c201f0064057f89 */ /* 0x000ea200000e0000 */
[----:B-1----:R-:W-:Y:S05]  /*a590*/  FMNMX.FTZ R101, R101, R2, !PT ;  /* 0x0000000265657209 */ /* 0x002fea0007810000 */
[C---:B------:R-:W-:Y:S02]  /*a5a0*/  FMUL.FTZ R162, R101.reuse, c[0x0][0x2d0] ;  /* 0x0000b40065a27a20 */ /* 0x040fe40000410000 */
[----:B------:R-:W-:Y:S01]  /*a5b0*/  FADD.FTZ R0, -R101, R0 ;  /* 0x0000000065007221 */ /* 0x000fe20000010100 */
[----:B--2---:R-:W-:Y:S01]  /*a5c0*/  FMNMX.FTZ R100, R100, R5, !PT ;  /* 0x0000000564647209 */ /* 0x004fe20007810000 */
[--C-:B------:R-:W-:Y:S02]  /*a5d0*/  FFMA.FTZ R3, R140, c[0x0][0x2d0], -R162.reuse ;  /* 0x0000b4008c037a23 */ /* 0x100fe400000108a2 */
[----:B------:R-:W-:Y:S02]  /*a5e0*/  FMUL.FTZ R0, R0, c[0x0][0x2d0] ;  /* 0x0000b40000007a20 */ /* 0x000fe40000410000 */
[----:B------:R1:W-:Y:S01]  /*a5f0*/  MUFU.EX2 R215, R3 ;  /* 0x0000000300d77308 */ /* 0x0003e20000000800 */
[----:B------:R-:W-:Y:S02]  /*a600*/  FMUL.FTZ R163, R100, c[0x0][0x2d0] ;  /* 0x0000b40064a37a20 */ /* 0x000fe40000410000 */
[--C-:B------:R-:W-:Y:S07]  /*a610*/  FFMA.FTZ R4, R142, c[0x0][0x2d0], -R162.reuse ;  /* 0x0000b4008e047a23 */ /* 0x100fee00000108a2 */
[----:B------:R2:W3:Y:S10]  /*a620*/  MUFU.EX2 R2, R0 ;  /* 0x0000000000027308 */ /* 0x0004f40000000800 */
[----:B------:R4:W5:Y:S01]  /*a630*/  MUFU.EX2 R212, R4 ;  /* 0x0000000400d47308 */ /* 0x0009620000000800 */
[--C-:B-1----:R-:W-:Y:S09]  /*a640*/  FFMA.FTZ R3, R143, c[0x0][0x2d0], -R163.reuse ;  /* 0x0000b4008f037a23 */ /* 0x102ff200000108a3 */
[----:B------:R1:W-:Y:S01]  /*a650*/  MUFU.EX2 R208, R3 ;  /* 0x0000000300d07308 */ /* 0x0003e20000000800 */
[--C-:B--2---:R-:W-:Y:S02]  /*a660*/  FFMA.FTZ R0, R141, c[0x0][0x2d0], -R162.reuse ;  /* 0x0000b4008d007a23 */ /* 0x104fe400000108a2 */
[C---:B---3--:R-:W-:Y:S02]  /*a670*/  FMUL.FTZ R5, R2.reuse, R105 ;  /* 0x0000006902057220 */ /* 0x048fe40000410000 */
[C---:B------:R-:W-:Y:S05]  /*a680*/  FMUL.FTZ R8, R2.reuse, R108 ;  /* 0x0000006c02087220 */ /* 0x040fea0000410000 */
[----:B------:R2:W-:Y:S01]  /*a690*/  MUFU.EX2 R210, R0 ;  /* 0x0000000000d27308 */ /* 0x0005e20000000800 */
[C---:B------:R-:W-:Y:S02]  /*a6a0*/  FMUL.FTZ R9, R2.reuse, R109 ;  /* 0x0000006d02097220 */ /* 0x040fe40000410000 */
[C---:B------:R-:W-:Y:S02]  /*a6b0*/  FMUL.FTZ R16, R2.reuse, R116 ;  /* 0x0000007402107220 */ /* 0x040fe40000410000 */
[C---:B----4-:R-:W-:Y:S02]  /*a6c0*/  FMUL.FTZ R4, R2.reuse, R104 ;  /* 0x0000006802047220 */ /* 0x050fe40000410000 */
[C---:B------:R-:W-:Y:S02]  /*a6d0*/  FMUL.FTZ R17, R2.reuse, R117 ;  /* 0x0000007502117220 */ /* 0x040fe40000410000 */
[C---:B------:R-:W-:Y:S02]  /*a6e0*/  FMUL.FTZ R24, R2.reuse, R124 ;  /* 0x0000007c02187220 */ /* 0x040fe40000410000 */
[C---:B------:R-:W-:Y:S02]  /*a6f0*/  FMUL.FTZ R25, R2.reuse, R125 ;  /* 0x0000007d02197220 */ /* 0x040fe40000410000 */
[----:B------:R-:W-:Y:S02]  /*a700*/  FMUL.FTZ R32, R2, R132 ;  /* 0x0000008402207220 */ /* 0x000fe40000410000 */
[--C-:B-1----:R-:W-:Y:S02]  /*a710*/  FFMA.FTZ R3, R144, c[0x0][0x2d0], -R163.reuse ;  /* 0x0000b40090037a23 */ /* 0x102fe400000108a3 */
[C---:B------:R-:W-:Y:S02]  /*a720*/  FMUL.FTZ R33, R2.reuse, R133 ;  /* 0x0000008502217220 */ /* 0x040fe40000410000 */
[----:B------:R1:W-:Y:S01]  /*a730*/  MUFU.EX2 R207, R3 ;  /* 0x0000000300cf7308 */ /* 0x0003e20000000800 */
[C---:B------:R-:W-:Y:S02]  /*a740*/  FMUL.FTZ R36, R2.reuse, R36 ;  /* 0x0000002402247220 */ /* 0x040fe40000410000 */
[C---:B------:R-:W-:Y:S02]  /*a750*/  FMUL.FTZ R37, R2.reuse, R37 ;  /* 0x0000002502257220 */ /* 0x040fe40000410000 */
[----:B--2---:R-:W-:Y:S01]  /*a760*/  FFMA.FTZ R0, R103, c[0x0][0x2d0], -R162 ;  /* 0x0000b40067007a23 */ /* 0x004fe200000108a2 */
[----:B------:R-:W-:Y:S01]  /*a770*/  IADD3 R103, R193, R156, RZ ;  /* 0x0000009cc1677210 */ /* 0x000fe20007ffe0ff */
[C---:B------:R-:W-:Y:S02]  /*a780*/  FMUL.FTZ R40, R2.reuse, R40 ;  /* 0x0000002802287220 */ /* 0x040fe40000410000 */
[C---:B------:R-:W-:Y:S01]  /*a790*/  FMUL.FTZ R41, R2.reuse, R41 ;  /* 0x0000002902297220 */ /* 0x040fe20000410000 */
[----:B------:R-:W2:Y:S01]  /*a7a0*/  MUFU.EX2 R209, R0 ;  /* 0x0000000000d17308 */ /* 0x000ea20000000800 */
[----:B------:R-:W3:Y:S01]  /*a7b0*/  LDSM.16.MT88.4 R20, [R103] ;  /* 0x000000006714783b */ /* 0x000ee20000004200 */
[C---:B------:R-:W-:Y:S02]  /*a7c0*/  FMUL.FTZ R44, R2.reuse, R44 ;  /* 0x0000002c022c7220 */ /* 0x040fe40000410000 */
[C---:B------:R-:W-:Y:S02]  /*a7d0*/  FMUL.FTZ R45, R2.reuse, R45 ;  /* 0x0000002d022d7220 */ /* 0x040fe40000410000 */
[C---:B------:R-:W-:Y:S02]  /*a7e0*/  FMUL.FTZ R48, R2.reuse, R48 ;  /* 0x0000003002307220 */ /* 0x040fe40000410000 */
[C---:B------:R-:W-:Y:S02]  /*a7f0*/  FMUL.FTZ R49, R2.reuse, R49 ;  /* 0x0000003102317220 */ /* 0x040fe40000410000 */
[C---:B------:R-:W-:Y:S02]  /*a800*/  FMUL.FTZ R52, R2.reuse, R52 ;  /* 0x0000003402347220 */ /* 0x040fe40000410000 */
[----:B------:R-:W-:Y:S02]  /*a810*/  FMUL.FTZ R53, R2, R53 ;  /* 0x0000003502357220 */ /* 0x000fe40000410000 */
[--C-:B-1----:R-:W-:Y:S01]  /*a820*/  FFMA.FTZ R3, R136, c[0x0][0x2d0], -R163.reuse ;  /* 0x0000b40088037a23 */ /* 0x102fe200000108a3 */
[----:B-----5:R-:W-:Y:S01]  /*a830*/  F2FP.PACK_AB R136, R212, R215 ;  /* 0x000000d7d488723e */ /* 0x020fe200000000ff */
[C---:B------:R-:W-:Y:S02]  /*a840*/  FMUL.FTZ R56, R2.reuse, R56 ;  /* 0x0000003802387220 */ /* 0x040fe40000410000 */
[----:B------:R1:W-:Y:S01]  /*a850*/  MUFU.EX2 R206, R3 ;  /* 0x0000000300ce7308 */ /* 0x0003e20000000800 */
[C---:B------:R-:W-:Y:S02]  /*a860*/  FMUL.FTZ R57, R2.reuse, R57 ;  /* 0x0000003902397220 */ /* 0x040fe40000410000 */
[C---:B------:R-:W-:Y:S02]  /*a870*/  FMUL.FTZ R60, R2.reuse, R60 ;  /* 0x0000003c023c7220 */ /* 0x040fe40000410000 */
[----:B------:R-:W-:Y:S01]  /*a880*/  FMUL.FTZ R61, R2, R61 ;  /* 0x0000003d023d7220 */ /* 0x000fe20000410000 */
[----:B--2---:R-:W-:Y:S01]  /*a890*/  F2FP.PACK_AB R138, R209, R210 ;  /* 0x000000d2d18a723e */ /* 0x004fe200000000ff */
[----:B------:R-:W-:Y:S02]  /*a8a0*/  FADD.FTZ R0, -R100, R102 ;  /* 0x0000006664007221 */ /* 0x000fe40000010100 */
[----:B------:R-:W-:Y:S02]  /*a8b0*/  FMUL.FTZ R64, R2, R64 ;  /* 0x0000004002407220 */ /* 0x000fe40000410000 */
[----:B------:R-:W-:Y:S02]  /*a8c0*/  FMUL.FTZ R0, R0, c[0x0][0x2d0] ;  /* 0x0000b40000007a20 */ /* 0x000fe40000410000 */
[C---:B------:R-:W-:Y:S02]  /*a8d0*/  FMUL.FTZ R65, R2.reuse, R65 ;  /* 0x0000004102417220 */ /* 0x040fe40000410000 */
[C---:B------:R-:W-:Y:S02]  /*a8e0*/  FMUL.FTZ R68, R2.reuse, R68 ;  /* 0x0000004402447220 */ /* 0x040fe40000410000 */
[----:B------:R-:W2:Y:S01]  /*a8f0*/  MUFU.EX2 R0, R0 ;  /* 0x0000000000007308 */ /* 0x000ea20000000800 */
[C---:B------:R-:W-:Y:S02]  /*a900*/  FMUL.FTZ R69, R2.reuse, R69 ;  /* 0x0000004502457220 */ /* 0x040fe40000410000 */
[C---:B------:R-:W-:Y:S02]  /*a910*/  FMUL.FTZ R72, R2.reuse, R72 ;  /* 0x0000004802487220 */ /* 0x040fe40000410000 */
[C---:B------:R-:W-:Y:S02]  /*a920*/  FMUL.FTZ R73, R2.reuse, R73 ;  /* 0x0000004902497220 */ /* 0x040fe40000410000 */
[----:B-1----:R-:W-:Y:S01]  /*a930*/  FFMA.FTZ R3, R137, c[0x0][0x2d0], -R163 ;  /* 0x0000b40089037a23 */ /* 0x002fe200000108a3 */
[----:B------:R-:W-:Y:S01]  /*a940*/  F2FP.PACK_AB R137, R207, R208 ;  /* 0x000000d0cf89723e */ /* 0x000fe200000000ff */
[C---:B------:R-:W-:Y:S02]  /*a950*/  FMUL.FTZ R76, R2.reuse, R76 ;  /* 0x0000004c024c7220 */ /* 0x040fe40000410000 */
[----:B------:R-:W1:Y:S01]  /*a960*/  MUFU.EX2 R205, R3 ;  /* 0x0000000300cd7308 */ /* 0x000e620000000800 */
[C---:B------:R-:W-:Y:S02]  /*a970*/  FMUL.FTZ R77, R2.reuse, R77 ;  /* 0x0000004d024d7220 */ /* 0x040fe40000410000 */
[C---:B------:R-:W-:Y:S02]  /*a980*/  FMUL.FTZ R84, R2.reuse, R84 ;  /* 0x0000005402547220 */ /* 0x040fe40000410000 */
[C---:B------:R-:W-:Y:S02]  /*a990*/  FMUL.FTZ R85, R2.reuse, R85 ;  /* 0x0000005502557220 */ /* 0x040fe40000410000 */
[C---:B------:R-:W-:Y:S02]  /*a9a0*/  FMUL.FTZ R88, R2.reuse, R88 ;  /* 0x0000005802587220 */ /* 0x040fe40000410000 */
[C---:B------:R-:W-:Y:S02]  /*a9b0*/  FMUL.FTZ R89, R2.reuse, R89 ;  /* 0x0000005902597220 */ /* 0x040fe40000410000 */
[----:B------:R-:W-:Y:S02]  /*a9c0*/  FMUL.FTZ R92, R2, R92 ;  /* 0x0000005c025c7220 */ /* 0x000fe40000410000 */
[C---:B--2---:R-:W-:Y:S02]  /*a9d0*/  FMUL.FTZ R6, R0.reuse, R106 ;  /* 0x0000006a00067220 */ /* 0x044fe40000410000 */
[C---:B------:R-:W-:Y:S02]  /*a9e0*/  FMUL.FTZ R7, R0.reuse, R107 ;  /* 0x0000006b00077220 */ /* 0x040fe40000410000 */
[C---:B------:R-:W-:Y:S02]  /*a9f0*/  FMUL.FTZ R10, R0.reuse, R110 ;  /* 0x0000006e000a7220 */ /* 0x040fe40000410000 */
[C---:B------:R-:W-:Y:S02]  /*aa00*/  FMUL.FTZ R11, R0.reuse, R111 ;  /* 0x0000006f000b7220 */ /* 0x040fe40000410000 */
[C---:B------:R-:W-:Y:S01]  /*aa10*/  FMUL.FTZ R18, R0.reuse, R118 ;  /* 0x0000007600127220 */ /* 0x040fe20000410000 */
[----:B------:R-:W-:Y:S01]  /*aa20*/  LDSM.16.MT88.4 R108, [R156+0x2000] ;  /* 0x002000009c6c783b */ /* 0x000fe20000004200 */
[C---:B------:R-:W-:Y:S01]  /*aa30*/  FMUL.FTZ R19, R0.reuse, R119 ;  /* 0x0000007700137220 */ /* 0x040fe20000410000 */
[----:B-1----:R-:W-:Y:S01]  /*aa40*/  F2FP.PACK_AB R139, R205, R206 ;  /* 0x000000cecd8b723e */ /* 0x002fe200000000ff */
[----:B------:R-:W-:Y:S01]  /*aa50*/  FMUL.FTZ R26, R0, R126 ;  /* 0x0000007e001a7220 */ /* 0x000fe20000410000 */
[----:B------:R-:W-:Y:S01]  /*aa60*/  IADD3 R3, R196, R185, RZ ;  /* 0x000000b9c4037210 */ /* 0x000fe20007ffe0ff */
[C---:B------:R-:W-:Y:S02]  /*aa70*/  FMUL.FTZ R27, R0.reuse, R127 ;  /* 0x0000007f001b7220 */ /* 0x040fe40000410000 */
[C---:B------:R-:W-:Y:S01]  /*aa80*/  FMUL.FTZ R34, R0.reuse, R134 ;  /* 0x0000008600227220 */ /* 0x040fe20000410000 */
[----:B------:R-:W-:Y:S01]  /*aa90*/  LDSM.16.MT88.4 R116, [R156+0x800] ;  /* 0x000800009c74783b */ /* 0x000fe20000004200 */
[C---:B------:R-:W-:Y:S05]  /*aaa0*/  HMMA.16816.F32 R4, R136.reuse, R12, R4 ;  /* 0x0000000c8804723c */ /* 0x040fea0000001804 */
[----:B------:R-:W-:Y:S01]  /*aab0*/  IADD3 R102, R193, R3, RZ ;  /* 0x00000003c1667210 */ /* 0x000fe20007ffe0ff */
[----:B------:R-:W-:Y:S01]  /*aac0*/  FMUL.FTZ R35, R0, R135 ;  /* 0x0000008700237220 */ /* 0x000fe20000410000 */
[----:B------:R-:W1:Y:S01]  /*aad0*/  LDSM.16.MT88.4 R28, [R3] ;  /* 0x00000000031c783b */ /* 0x000e620000004200 */
[C---:B------:R-:W-:Y:S04]  /*aae0*/  HMMA.16816.F32 R8, R136.reuse, R14, R8 ;  /* 0x0000000e8808723c */ /* 0x040fe80000001808 */
[C---:B------:R-:W-:Y:S02]  /*aaf0*/  FMUL.FTZ R12, R2.reuse, R112 ;  /* 0x00000070020c7220 */ /* 0x040fe40000410000 */
[----:B------:R-:W-:Y:S01]  /*ab00*/  FMUL.FTZ R13, R2, R113 ;  /* 0x00000071020d7220 */ /* 0x000fe20000410000 */
[----:B------:R-:W2:Y:S01]  /*ab10*/  LDSM.16.MT88.4 R104, [R102] ;  /* 0x000000006668783b */ /* 0x000ea20000004200 */
[C---:B------:R-:W-:Y:S04]  /*ab20*/  FMUL.FTZ R14, R0.reuse, R114 ;  /* 0x00000072000e7220 */ /* 0x040fe80000410000 */
[C---:B------:R-:W-:Y:S02]  /*ab30*/  FMUL.FTZ R15, R0.reuse, R115 ;  /* 0x00000073000f7220 */ /* 0x040fe40000410000 */
[C---:B------:R-:W-:Y:S01]  /*ab40*/  FMUL.FTZ R38, R0.reuse, R38 ;  /* 0x0000002600267220 */ /* 0x040fe20000410000 */
[----:B------:R-:W4:Y:S01]  /*ab50*/  LDSM.16.MT88.4 R112, [R103+0x2000] ;  /* 0x002000006770783b */ /* 0x000f220000004200 */
[C---:B------:R-:W-:Y:S02]  /*ab60*/  FMUL.FTZ R39, R0.reuse, R39 ;  /* 0x0000002700277220 */ /* 0x040fe40000410000 */
[C---:B------:R-:W-:Y:S01]  /*ab70*/  FMUL.FTZ R42, R0.reuse, R42 ;  /* 0x0000002a002a7220 */ /* 0x040fe20000410000 */
[C---:B---3--:R-:W-:Y:S03]  /*ab80*/  HMMA.16816.F32 R12, R136.reuse, R20, R12 ;  /* 0x00000014880c723c */ /* 0x048fe6000000180c */
[C---:B------:R-:W-:Y:S01]  /*ab90*/  FMUL.FTZ R43, R0.reuse, R43 ;  /* 0x0000002b002b7220 */ /* 0x040fe20000410000 */
[----:B------:R-:W-:Y:S01]  /*aba0*/  LDSM.16.MT88.4 R124, [R102+0x800] ;  /* 0x00080000667c783b */ /* 0x000fe20000004200 */
[----:B------:R-:W-:Y:S02]  /*abb0*/  FMUL.FTZ R46, R0, R46 ;  /* 0x0000002e002e7220 */ /* 0x000fe40000410000 */
[C---:B------:R-:W-:Y:S01]  /*abc0*/  FMUL.FTZ R20, R2.reuse, R120 ;  /* 0x0000007802147220 */ /* 0x040fe20000410000 */
[C---:B------:R-:W-:Y:S04]  /*abd0*/  HMMA.16816.F32 R16, R136.reuse, R22, R16 ;  /* 0x000000168810723c */ /* 0x040fe80000001810 */
[----:B------:R-:W-:Y:S01]  /*abe0*/  FMUL.FTZ R21, R2, R121 ;  /* 0x0000007902157220 */ /* 0x000fe20000410000 */
[----:B------:R-:W-:Y:S01]  /*abf0*/  LDSM.16.MT88.4 R132, [R103+0x2800] ;  /* 0x002800006784783b */ /* 0x000fe20000004200 */
[C---:B------:R-:W-:Y:S02]  /*ac00*/  FMUL.FTZ R47, R0.reuse, R47 ;  /* 0x0000002f002f7220 */ /* 0x040fe40000410000 */
[C---:B------:R-:W-:Y:S04]  /*ac10*/  FMUL.FTZ R22, R0.reuse, R122 ;  /* 0x0000007a00167220 */ /* 0x040fe80000410000 */
[C---:B------:R-:W-:Y:S01]  /*ac20*/  FMUL.FTZ R23, R0.reuse, R123 ;  /* 0x0000007b00177220 */ /* 0x040fe20000410000 */
[----:B------:R-:W-:Y:S01]  /*ac30*/  LDSM.16.MT88.4 R140, [R3+0x2800] ;  /* 0x00280000038c783b */ /* 0x000fe20000004200 */
[C---:B------:R-:W-:Y:S02]  /*ac40*/  FMUL.FTZ R50, R0.reuse, R50 ;  /* 0x0000003200327220 */ /* 0x040fe40000410000 */
[C---:B------:R-:W-:Y:S02]  /*ac50*/  FMUL.FTZ R51, R0.reuse, R51 ;  /* 0x0000003300337220 */ /* 0x040fe40000410000 */
[C---:B------:R-:W-:Y:S01]  /*ac60*/  FMUL.FTZ R54, R0.reuse, R54 ;  /* 0x0000003600367220 */ /* 0x040fe20000410000 */
[C---:B-1----:R-:W-:Y:S02]  /*ac70*/  HMMA.16816.F32 R20, R136.reuse, R28, R20 ;  /* 0x0000001c8814723c */ /* 0x042fe40000001814 */
[----:B------:R-:W-:Y:S01]  /*ac80*/  LDSM.16.MT88.4 R120, [R3+0x800] ;  /* 0x000800000378783b */ /* 0x000fe20000004200 */
[C---:B------:R-:W-:Y:S02]  /*ac90*/  FMUL.FTZ R55, R0.reuse, R55 ;  /* 0x0000003700377220 */ /* 0x040fe40000410000 */
[----:B------:R-:W-:Y:S02]  /*aca0*/  FMUL.FTZ R58, R0, R58 ;  /* 0x0000003a003a7220 */ /* 0x000fe40000410000 */
[C---:B------:R-:W-:Y:S01]  /*acb0*/  FMUL.FTZ R28, R2.reuse, R128 ;  /* 0x00000080021c7220 */ /* 0x040fe20000410000 */
[C---:B------:R-:W-:Y:S04]  /*acc0*/  HMMA.16816.F32 R24, R136.reuse, R30, R24 ;  /* 0x0000001e8818723c */ /* 0x040fe80000001818 */
[----:B------:R-:W-:Y:S02]  /*acd0*/  FMUL.FTZ R29, R2, R129 ;  /* 0x00000081021d7220 */ /* 0x000fe40000410000 */
[C---:B------:R-:W-:Y:S02]  /*ace0*/  FMUL.FTZ R59, R0.reuse, R59 ;  /* 0x0000003b003b7220 */ /* 0x040fe40000410000 */
[C---:B------:R-:W-:Y:S04]  /*acf0*/  FMUL.FTZ R30, R0.reuse, R130 ;  /* 0x00000082001e7220 */ /* 0x040fe80000410000 */
[C---:B------:R-:W-:Y:S02]  /*ad00*/  FMUL.FTZ R31, R0.reuse, R131 ;  /* 0x00000083001f7220 */ /* 0x040fe40000410000 */
[----:B------:R-:W-:Y:S01]  /*ad10*/  LDSM.16.MT88.4 R128, [R156+0x2800] ;  /* 0x002800009c80783b */ /* 0x000fe20000004200 */
[C---:B------:R-:W-:Y:S02]  /*ad20*/  FMUL.FTZ R62, R0.reuse, R62 ;  /* 0x0000003e003e7220 */ /* 0x040fe40000410000 */
[C---:B------:R-:W-:Y:S02]  /*ad30*/  FMUL.FTZ R63, R0.reuse, R63 ;  /* 0x0000003f003f7220 */ /* 0x040fe40000410000 */
[C---:B--2---:R-:W-:Y:S03]  /*ad40*/  HMMA.16816.F32 R28, R136.reuse, R104, R28 ;  /* 0x00000068881c723c */ /* 0x044fe6000000181c */
[C---:B------:R-:W-:Y:S02]  /*ad50*/  FMUL.FTZ R66, R0.reuse, R66 ;  /* 0x0000004200427220 */ /* 0x040fe40000410000 */
[C---:B------:R-:W-:Y:S02]  /*ad60*/  FMUL.FTZ R67, R0.reuse, R67 ;  /* 0x0000004300437220 */ /* 0x040fe40000410000 */
[C---:B------:R-:W-:Y:S01]  /*ad70*/  FMUL.FTZ R70, R0.reuse, R70 ;  /* 0x0000004600467220 */ /* 0x040fe20000410000 */
[C---:B------:R-:W-:Y:S01]  /*ad80*/  HMMA.16816.F32 R32, R136.reuse, R106, R32 ;  /* 0x0000006a8820723c */ /* 0x040fe20000001820 */
[----:B------:R-:W1:Y:S03]  /*ad90*/  LDSM.16.MT88.4 R104, [R3+0x2000] ;  /* 0x002000000368783b */ /* 0x000e660000004200 */
[C---:B------:R-:W-:Y:S02]  /*ada0*/  FMUL.FTZ R71, R0.reuse, R71 ;  /* 0x0000004700477220 */ /* 0x040fe40000410000 */
[C---:B------:R-:W-:Y:S02]  /*adb0*/  FMUL.FTZ R74, R0.reuse, R74 ;  /* 0x0000004a004a7220 */ /* 0x040fe40000410000 */
[C---:B------:R-:W-:Y:S04]  /*adc0*/  HMMA.16816.F32 R36, R136.reuse, R108, R36 ;  /* 0x0000006c8824723c */ /* 0x040fe80000001824 */
[C---:B------:R-:W-:Y:S02]  /*add0*/  FMUL.FTZ R75, R0.reuse, R75 ;  /* 0x0000004b004b7220 */ /* 0x040fe40000410000 */
[C---:B------:R-:W-:Y:S02]  /*ade0*/  FMUL.FTZ R86, R0.reuse, R86 ;  /* 0x0000005600567220 */ /* 0x040fe40000410000 */
[C---:B------:R-:W-:Y:S01]  /*adf0*/  HMMA.16816.F32 R40, R136.reuse, R110, R40 ;  /* 0x0000006e8828723c */ /* 0x040fe20000001828 */
[----:B------:R-:W2:Y:S03]  /*ae00*/  LDSM.16.MT88.4 R108, [R102+0x2000] ;  /* 0x00200000666c783b */ /* 0x000ea60000004200 */
[C---:B------:R-:W-:Y:S02]  /*ae10*/  FMUL.FTZ R87, R0.reuse, R87 ;  /* 0x0000005700577220 */ /* 0x040fe40000410000 */
[C---:B------:R-:W-:Y:S02]  /*ae20*/  FMUL.FTZ R90, R0.reuse, R90 ;  /* 0x0000005a005a7220 */ /* 0x040fe40000410000 */
[C---:B----4-:R-:W-:Y:S04]  /*ae30*/  HMMA.16816.F32 R44, R136.reuse, R112, R44 ;  /* 0x00000070882c723c */ /* 0x050fe8000000182c */
[----:B------:R-:W-:Y:S02]  /*ae40*/  FMUL.FTZ R91, R0, R91 ;  /* 0x0000005b005b7220 */ /* 0x000fe40000410000 */
        /* <DEDUP_REMOVED lines=9> */
[C---:B------:R-:W-:Y:S01]  /*aee0*/  FMUL.FTZ R99, R0.reuse, R99 ;  /* 0x0000006300637220 */ /* 0x040fe20000410000 */
[C---:B------:R-:W-:Y:S01]  /*aef0*/  HMMA.16816.F32 R56, R136.reuse, R106, R56 ;  /* 0x0000006a8838723c */ /* 0x040fe20000001838 */
[----:B------:R-:W1:Y:S03]  /*af00*/  LDSM.16.MT88.4 R104, [R103+0x4000] ;  /* 0x004000006768783b */ /* 0x000e660000004200 */
[C---:B------:R-:W-:Y:S02]  /*af10*/  FMUL.FTZ R78, R0.reuse, R78 ;  /* 0x0000004e004e7220 */ /* 0x040fe40000410000 */
[----:B------:R-:W-:Y:S02]  /*af20*/  FMUL.FTZ R79, R0, R79 ;  /* 0x0000004f004f7220 */ /* 0x000fe40000410000 */
[C---:B--2---:R-:W-:Y:S04]  /*af30*/  HMMA.16816.F32 R60, R136.reuse, R108, R60 ;  /* 0x0000006c883c723c */ /* 0x044fe8000000183c */
[C---:B------:R-:W-:Y:S02]  /*af40*/  FMUL.FTZ R80, R2.reuse, R80 ;  /* 0x0000005002507220 */ /* 0x040fe40000410000 */
[----:B------:R-:W-:Y:S02]  /*af50*/  FMUL.FTZ R81, R2, R81 ;  /* 0x0000005102517220 */ /* 0x000fe40000410000 */
[C---:B------:R-:W-:Y:S04]  /*af60*/  HMMA.16816.F32 R64, R136.reuse, R110, R64 ;  /* 0x0000006e8840723c */ /* 0x040fe80000001840 */
[--C-:B------:R-:W-:Y:S02]  /*af70*/  FFMA.FTZ R108, R145, c[0x0][0x2d0], -R162.reuse ;  /* 0x0000b400916c7a23 */ /* 0x100fe400000108a2 */
[C---:B------:R-:W-:Y:S02]  /*af80*/  FMUL.FTZ R82, R0.reuse, R82 ;  /* 0x0000005200527220 */ /* 0x040fe40000410000 */
[C---:B---3--:R-:W-:Y:S01]  /*af90*/  HMMA.16816.F32 R68, R136.reuse, R112, R68 ;  /* 0x000000708844723c */ /* 0x048fe20000001844 */
[----:B------:R2:W-:Y:S03]  /*afa0*/  MUFU.EX2 R204, R108 ;  /* 0x0000006c00cc7308 */ /* 0x0005e60000000800 */
[----:B------:R-:W-:Y:S02]  /*afb0*/  FMUL.FTZ R83, R0, R83 ;  /* 0x0000005300537220 */ /* 0x000fe40000410000 */
[----:B------:R-:W-:Y:S02]  /*afc0*/  FFMA.FTZ R2, R2, R216, R215 ;  /* 0x000000d802027223 */ /* 0x000fe400000100d7 */
[C---:B------:R-:W-:Y:S04]  /*afd0*/  HMMA.16816.F32 R72, R136.reuse, R114, R72 ;  /* 0x000000728848723c */ /* 0x040fe80000001848 */
[----:B------:R-:W-:Y:S02]  /*afe0*/  FFMA.FTZ R112, R147, c[0x0][0x2d0], -R162 ;  /* 0x0000b40093707a23 */ /* 0x000fe400000108a2 */
[----:B------:R-:W-:Y:S02]  /*aff0*/  FFMA.FTZ R0, R0, R217, R208 ;  /* 0x000000d900007223 */ /* 0x000fe400000100d0 */
[----:B------:R3:W-:Y:S01]  /*b000*/  MUFU.EX2 R202, R112 ;  /* 0x0000007000ca7308 */ /* 0x0007e20000000800 */
[C---:B-1----:R-:W-:Y:S07]  /*b010*/  HMMA.16816.F32 R76, R136.reuse, R104, R76 ;  /* 0x00000068884c723c */ /* 0x042fee000000184c */
[--C-:B------:R-:W-:Y:S01]  /*b020*/  FFMA.FTZ R104, R149, c[0x0][0x2d0], -R163.reuse ;  /* 0x0000b40095687a23 */ /* 0x100fe200000108a3 */
[C---:B------:R-:W-:Y:S03]  /*b030*/  HMMA.16816.F32 R80, R136.reuse, R106, R80 ;  /* 0x0000006a8850723c */ /* 0x040fe60000001850 */
[----:B------:R1:W-:Y:S01]  /*b040*/  MUFU.EX2 R185, R104 ;  /* 0x0000006800b97308 */ /* 0x0003e20000000800 */
[--C-:B--2---:R-:W-:Y:S02]  /*b050*/  FFMA.FTZ R108, R146, c[0x0][0x2d0], -R162.reuse ;  /* 0x0000b400926c7a23 */ /* 0x104fe400000108a2 */
[----:B------:R-:W-:Y:S07]  /*b060*/  LDSM.16.MT88.4 R144, [R103+0x3800] ;  /* 0x003800006790783b */ /* 0x000fee0000004200 */
[----:B------:R2:W-:Y:S01]  /*b070*/  MUFU.EX2 R203, R108 ;  /* 0x0000006c00cb7308 */ /* 0x0005e20000000800 */
[--C-:B---3--:R-:W-:Y:S09]  /*b080*/  FFMA.FTZ R112, R148, c[0x0][0x2d0], -R162.reuse ;  /* 0x0000b40094707a23 */ /* 0x108ff200000108a2 */
[----:B------:R3:W4:Y:S01]  /*b090*/  MUFU.EX2 R201, R112 ;  /* 0x0000007000c97308 */ /* 0x0007220000000800 */
[--C-:B-1----:R-:W-:Y:S09]  /*b0a0*/  FFMA.FTZ R104, R151, c[0x0][0x2d0], -R163.reuse ;  /* 0x0000b40097687a23 */ /* 0x102ff200000108a3 */
[----:B------:R1:W5:Y:S01]  /*b0b0*/  MUFU.EX2 R184, R104 ;  /* 0x0000006800b87308 */ /* 0x0003620000000800 */
[----:B--2---:R-:W2:Y:S08]  /*b0c0*/  LDSM.16.MT88.4 R108, [R3+0x4000] ;  /* 0x00400000036c783b */ /* 0x004eb00000004200 */
[----:B---3--:R-:W3:Y:S01]  /*b0d0*/  LDSM.16.MT88.4 R112, [R102+0x4000] ;  /* 0x004000006670783b */ /* 0x008ee20000004200 */
[----:B----4-:R-:W-:Y:S01]  /*b0e0*/  F2FP.PACK_AB R106, R201, R202 ;  /* 0x000000cac96a723e */ /* 0x010fe200000000ff */
[--C-:B-1----:R-:W-:Y:S01]  /*b0f0*/  FFMA.FTZ R104, R150, c[0x0][0x2d0], -R163.reuse ;  /* 0x0000b40096687a23 */ /* 0x102fe200000108a3 */
[----:B-----5:R-:W-:Y:S05]  /*b100*/  F2FP.PACK_AB R105, R184, R185 ;  /* 0x000000b9b869723e */ /* 0x020fea00000000ff */
[----:B------:R-:W-:Y:S01]  /*b110*/  LDSM.16.MT88.4 R148, [R3+0x3800] ;  /* 0x003800000394783b */ /* 0x000fe20000004200 */
[----:B------:R1:W-:Y:S01]  /*b120*/  MUFU.EX2 R183, R104 ;  /* 0x0000006800b77308 */ /* 0x0003e20000000800 */
[C---:B--2---:R-:W-:Y:S08]  /*b130*/  HMMA.16816.F32 R84, R136.reuse, R108, R84 ;  /* 0x0000006c8854723c */ /* 0x044ff00000001854 */
[C---:B------:R-:W-:Y:S01]  /*b140*/  HMMA.16816.F32 R88, R136.reuse, R110, R88 ;  /* 0x0000006e8858723c */ /* 0x040fe20000001858 */
[----:B------:R-:W2:Y:S03]  /*b150*/  LDSM.16.MT88.4 R108, [R103+0x800] ;  /* 0x00080000676c783b */ /* 0x000ea60000004200 */
[--C-:B-1----:R-:W-:Y:S04]  /*b160*/  FFMA.FTZ R104, R152, c[0x0][0x2d0], -R163.reuse ;  /* 0x0000b40098687a23 */ /* 0x102fe800000108a3 */
[C---:B---3--:R-:W-:Y:S01]  /*b170*/  HMMA.16816.F32 R92, R136.reuse, R112, R92 ;  /* 0x00000070885c723c */ /* 0x048fe2000000185c */
[----:B------:R1:W3:Y:S07]  /*b180*/  MUFU.EX2 R182, R104 ;  /* 0x0000006800b67308 */ /* 0x0002ee0000000800 */
[----:B------:R-:W-:Y:S01]  /*b190*/  HMMA.16816.F32 R96, R136, R114, R96 ;  /* 0x000000728860723c */ /* 0x000fe20000001860 */
[----:B------:R-:W4:Y:S03]  /*b1a0*/  LDSM.16.MT88.4 R112, [R102+0x2800] ;  /* 0x002800006670783b */ /* 0x000f260000004200 */
[----:B-1----:R-:W-:Y:S02]  /*b1b0*/  F2FP.PACK_AB R104, R203, R204 ;  /* 0x000000cccb68723e */ /* 0x002fe400000000ff */
[----:B---3--:R-:W-:Y:S07]  /*b1c0*/  F2FP.PACK_AB R107, R182, R183 ;  /* 0x000000b7b66b723e */ /* 0x008fee00000000ff */
        /* <DEDUP_REMOVED lines=12> */
[----:B------:R-:W-:Y:S07]  /*b290*/  LDSM.16.MT88.4 R124, [R103+0x1000] ;  /* 0x00100000677c783b */ /* 0x000fee0000004200 */
[C---:B------:R-:W-:Y:S04]  /*b2a0*/  HMMA.16816.F32 R36, R104.reuse, R128, R36 ;  /* 0x000000806824723c */ /* 0x040fe80000001824 */
[--C-:B--2---:R-:W-:Y:S03]  /*b2b0*/  FFMA.FTZ R120, R157, c[0x0][0x2d0], -R162.reuse ;  /* 0x0000b4009d787a23 */ /* 0x104fe600000108a2 */
[--C-:B------:R-:W-:Y:S01]  /*b2c0*/  FFMA.FTZ R128, R161, c[0x0][0x2d0], -R163.reuse ;  /* 0x0000b400a1807a23 */ /* 0x100fe200000108a3 */
[C---:B------:R-:W-:Y:S01]  /*b2d0*/  HMMA.16816.F32 R40, R104.reuse, R130, R40 ;  /* 0x000000826828723c */ /* 0x040fe20000001828 */
[----:B------:R2:W3:Y:S07]  /*b2e0*/  MUFU.EX2 R180, R120 ;  /* 0x0000007800b47308 */ /* 0x0004ee0000000800 */
[C---:B------:R-:W-:Y:S03]  /*b2f0*/  HMMA.16816.F32 R44, R104.reuse, R132, R44 ;  /* 0x00000084682c723c */ /* 0x040fe6000000182c */
[----:B------:R5:W-:Y:S05]  /*b300*/  MUFU.EX2 R174, R128 ;  /* 0x0000008000ae7308 */ /* 0x000bea0000000800 */
[C---:B------:R-:W-:Y:S01]  /*b310*/  HMMA.16816.F32 R48, R104.reuse, R134, R48 ;  /* 0x000000866830723c */ /* 0x040fe20000001830 */
[----:B------:R-:W-:Y:S07]  /*b320*/  LDSM.16.MT88.4 R132, [R102+0x1800] ;  /* 0x001800006684783b */ /* 0x000fee0000004200 */
[C---:B------:R-:W-:Y:S04]  /*b330*/  HMMA.16816.F32 R52, R104.reuse, R140, R52 ;  /* 0x0000008c6834723c */ /* 0x040fe80000001834 */
[--C-:B--2---:R-:W-:Y:S04]  /*b340*/  FFMA.FTZ R120, R155, c[0x0][0x2d0], -R162.reuse ;  /* 0x0000b4009b787a23 */ /* 0x104fe800000108a2 */
[C---:B------:R-:W-:Y:S01]  /*b350*/  HMMA.16816.F32 R56, R104.reuse, R142, R56 ;  /* 0x0000008e6838723c */ /* 0x040fe20000001838 */
[----:B------:R-:W-:Y:S01]  /*b360*/  LDSM.16.MT88.4 R140, [R156+0x3800] ;  /* 0x003800009c8c783b */ /* 0x000fe20000004200 */
[----:B------:R2:W-:Y:S06]  /*b370*/  MUFU.EX2 R178, R120 ;  /* 0x0000007800b27308 */ /* 0x0005ec0000000800 */
[C---:B----4-:R-:W-:Y:S01]  /*b380*/  HMMA.16816.F32 R60, R104.reuse, R112, R60 ;  /* 0x00000070683c723c */ /* 0x050fe2000000183c */
[----:B-----5:R-:W-:Y:S06]  /*b390*/  LDSM.16.MT88.4 R128, [R102+0x1000] ;  /* 0x001000006680783b */ /* 0x020fec0000004200 */
[--C-:B------:R-:W-:Y:S01]  /*b3a0*/  FFMA.FTZ R112, R153, c[0x0][0x2d0], -R162.reuse ;  /* 0x0000b40099707a23 */ /* 0x100fe200000108a2 */
[C---:B------:R-:W-:Y:S01]  /*b3b0*/  HMMA.16816.F32 R64, R104.reuse, R114, R64 ;  /* 0x000000726840723c */ /* 0x040fe20000001840 */
[----:B------:R-:W-:Y:S02]  /*b3c0*/  LDSM.16.MT88.4 R152, [R102+0x3800] ;  /* 0x003800006698783b */ /* 0x000fe40000004200 */
[----:B------:R4:W5:Y:S05]  /*b3d0*/  MUFU.EX2 R179, R112 ;  /* 0x0000007000b37308 */ /* 0x00096a0000000800 */
[C---:B-1----:R-:W-:Y:S01]  /*b3e0*/  HMMA.16816.F32 R68, R104.reuse, R108, R68 ;  /* 0x0000006c6844723c */ /* 0x042fe20000001844 */
[----:B--2---:R-:W-:Y:S06]  /*b3f0*/  LDSM.16.MT88.4 R120, [R102+0x4800] ;  /* 0x004800006678783b */ /* 0x004fec0000004200 */
[--C-:B------:R-:W-:Y:S01]  /*b400*/  FFMA.FTZ R108, R159, c[0x0][0x2d0], -R163.reuse ;  /* 0x0000b4009f6c7a23 */ /* 0x100fe200000108a3 */
[C---:B------:R-:W-:Y:S03]  /*b410*/  HMMA.16816.F32 R72, R104.reuse, R110, R72 ;  /* 0x0000006e6848723c */ /* 0x040fe60000001848 */
[----:B------:R1:W-:Y:S05]  /*b420*/  MUFU.EX2 R177, R108 ;  /* 0x0000006c00b17308 */ /* 0x0003ea0000000800 */
[C---:B------:R-:W-:Y:S01]  /*b430*/  HMMA.16816.F32 R76, R104.reuse, R116, R76 ;  /* 0x00000074684c723c */ /* 0x040fe2000000184c */
[----:B----4-:R-:W2:Y:S07]  /*b440*/  LDSM.16.MT88.4 R112, [R3+0x4800] ;  /* 0x004800000370783b */ /* 0x010eae0000004200 */
[C---:B------:R-:W-:Y:S01]  /*b450*/  HMMA.16816.F32 R80, R104.reuse, R118, R80 ;  /* 0x000000766850723c */ /* 0x040fe20000001850 */
[----:B------:R-:W-:Y:S03]  /*b460*/  LDSM.16.MT88.4 R116, [R3+0x1000] ;  /* 0x001000000374783b */ /* 0x000fe60000004200 */
[--C-:B-1----:R-:W-:Y:S04]  /*b470*/  FFMA.FTZ R108, R160, c[0x0][0x2d0], -R163.reuse ;  /* 0x0000b400a06c7a23 */ /* 0x102fe800000108a3 */
[----:B------:R1:W4:Y:S01]  /*b480*/  MUFU.EX2 R176, R108 ;  /* 0x0000006c00b07308 */ /* 0x0003220000000800 */
[C---:B--2---:R-:W-:Y:S03]  /*b490*/  HMMA.16816.F32 R84, R104.reuse, R112, R84 ;  /* 0x000000706854723c */ /* 0x044fe60000001854 */
[--C-:B-1----:R-:W-:Y:S05]  /*b4a0*/  FFMA.FTZ R108, R158, c[0x0][0x2d0], -R163.reuse ;  /* 0x0000b4009e6c7a23 */ /* 0x102fea00000108a3 */
[C---:B------:R-:W-:Y:S01]  /*b4b0*/  HMMA.16816.F32 R88, R104.reuse, R114, R88 ;  /* 0x000000726858723c */ /* 0x040fe20000001858 */
[----:B------:R1:W2:Y:S01]  /*b4c0*/  MUFU.EX2 R175, R108 ;  /* 0x0000006c00af7308 */ /* 0x0002a20000000800 */
[----:B------:R-:W-:Y:S06]  /*b4d0*/  LDSM.16.MT88.4 R112, [R156+0x3000] ;  /* 0x003000009c70783b */ /* 0x000fec0000004200 */
[C---:B------:R-:W-:Y:S08]  /*b4e0*/  HMMA.16816.F32 R92, R104.reuse, R120, R92 ;  /* 0x00000078685c723c */ /* 0x040ff0000000185c */
[----:B------:R-:W-:Y:S01]  /*b4f0*/  HMMA.16816.F32 R96, R104, R122, R96 ;  /* 0x0000007a6860723c */ /* 0x000fe20000001860 */
[----:B------:R-:W-:Y:S06]  /*b500*/  LDSM.16.MT88.4 R120, [R103+0x3000] ;  /* 0x003000006778783b */ /* 0x000fec0000004200 */
[----:B---3--:R-:W-:Y:S02]  /*b510*/  F2FP.PACK_AB R104, R180, R181 ;  /* 0x000000b5b468723e */ /* 0x008fe400000000ff */
[----:B-1----:R-:W1:Y:S03]  /*b520*/  LDSM.16.MT88.4 R108, [R156+0x1000] ;  /* 0x001000009c6c783b */ /* 0x002e660000004200 */
[----:B-----5:R-:W-:Y:S02]  /*b530*/  F2FP.PACK_AB R106, R178, R179 ;  /* 0x000000b3b26a723e */ /* 0x020fe400000000ff */
[----:B----4-:R-:W-:Y:S02]  /*b540*/  F2FP.PACK_AB R105, R176, R177 ;  /* 0x000000b1b069723e */ /* 0x010fe400000000ff */
[----:B--2---:R-:W-:Y:S07]  /*b550*/  F2FP.PACK_AB R107, R174, R175 ;  /* 0x000000afae6b723e */ /* 0x004fee00000000ff */
        /* <DEDUP_REMOVED lines=27> */
[----:B------:R-:W-:Y:S01]  /*b710*/  FFMA.FTZ R116, R166, c[0x0][0x2d0], -R162 ;  /* 0x0000b400a6747a23 */ /* 0x000fe200000108a2 */
[C---:B------:R-:W-:Y:S03]  /*b720*/  HMMA.16816.F32 R64, R104.reuse, R118, R64 ;  /* 0x000000766840723c */ /* 0x040fe60000001840 */
[----:B------:R4:W5:Y:S05]  /*b730*/  MUFU.EX2 R165, R116 ;  /* 0x0000007400a57308 */ /* 0x00096a0000000800 */
[C---:B--2---:R-:W-:Y:S01]  /*b740*/  HMMA.16816.F32 R68, R104.reuse, R112, R68 ;  /* 0x000000706844723c */ /* 0x044fe20000001844 */
[----:B-1----:R-:W1:Y:S06]  /*b750*/  LDSM.16.MT88.4 R108, [R3+0x5000] ;  /* 0x00500000036c783b */ /* 0x002e6c0000004200 */
[--C-:B------:R-:W-:Y:S01]  /*b760*/  FFMA.FTZ R112, R171, c[0x0][0x2d0], -R163.reuse ;  /* 0x0000b400ab707a23 */ /* 0x100fe200000108a3 */
[C---:B------:R-:W-:Y:S03]  /*b770*/  HMMA.16816.F32 R72, R104.reuse, R114, R72 ;  /* 0x000000726848723c */ /* 0x040fe60000001848 */
[----:B------:R2:W-:Y:S01]  /*b780*/  MUFU.EX2 R162, R112 ;  /* 0x0000007000a27308 */ /* 0x0005e20000000800 */
[--C-:B----4-:R-:W-:Y:S01]  /*b790*/  FFMA.FTZ R116, R169, c[0x0][0x2d0], -R163.reuse ;  /* 0x0000b400a9747a23 */ /* 0x110fe200000108a3 */
[----:B-----5:R-:W-:Y:S08]  /*b7a0*/  F2FP.PACK_AB R138, R165, R167 ;  /* 0x000000a7a58a723e */ /* 0x020ff000000000ff */
[----:B------:R4:W5:Y:S01]  /*b7b0*/  MUFU.EX2 R164, R116 ;  /* 0x0000007400a47308 */ /* 0x0009620000000800 */
[C---:B---3--:R-:W-:Y:S07]  /*b7c0*/  HMMA.16816.F32 R76, R104.reuse, R120, R76 ;  /* 0x00000078684c723c */ /* 0x048fee000000184c */
[--C-:B------:R-:W-:Y:S01]  /*b7d0*/  FFMA.FTZ R120, R168, c[0x0][0x2d0], -R163.reuse ;  /* 0x0000b400a8787a23 */ /* 0x100fe200000108a3 */
[C---:B------:R-:W-:Y:S03]  /*b7e0*/  HMMA.16816.F32 R80, R104.reuse, R122, R80 ;  /* 0x0000007a6850723c */ /* 0x040fe60000001850 */
[----:B------:R3:W-:Y:S01]  /*b7f0*/  MUFU.EX2 R160, R120 ;  /* 0x0000007800a07308 */ /* 0x0007e20000000800 */
[----:B--2---:R-:W-:Y:S04]  /*b800*/  FFMA.FTZ R112, R170, c[0x0][0x2d0], -R163 ;  /* 0x0000b400aa707a23 */ /* 0x004fe800000108a3 */
[C---:B-1----:R-:W-:Y:S05]  /*b810*/  HMMA.16816.F32 R84, R104.reuse, R108, R84 ;  /* 0x0000006c6854723c */ /* 0x042fea0000001854 */
[----:B------:R1:W2:Y:S01]  /*b820*/  MUFU.EX2 R161, R112 ;  /* 0x0000007000a17308 */ /* 0x0002a20000000800 */
[----:B----4-:R-:W4:Y:S01]  /*b830*/  LDSM.16.MT88.4 R116, [R102+0x5000] ;  /* 0x005000006674783b */ /* 0x010f220000004200 */
[----:B-----5:R-:W-:Y:S01]  /*b840*/  F2FP.PACK_AB R137, R162, R164 ;  /* 0x000000a4a289723e */ /* 0x020fe200000000ff */
[C---:B------:R-:W-:Y:S06]  /*b850*/  HMMA.16816.F32 R88, R104.reuse, R110, R88 ;  /* 0x0000006e6858723c */ /* 0x040fec0000001858 */
[----:B---3--:R-:W-:Y:S08]  /*b860*/  LDSM.16.MT88.4 R120, [R103+0x1800] ;  /* 0x001800006778783b */ /* 0x008ff00000004200 */
[----:B-1----:R-:W1:Y:S01]  /*b870*/  LDSM.16.MT88.4 R112, [R156+0x1800] ;  /* 0x001800009c70783b */ /* 0x002e620000004200 */
[----:B--2---:R-:W-:Y:S07]  /*b880*/  F2FP.PACK_AB R139, R160, R161 ;  /* 0x000000a1a08b723e */ /* 0x004fee00000000ff */
[----:B------:R-:W2:Y:S01]  /*b890*/  LDSM.16.MT88.4 R156, [R156+0x5800] ;  /* 0x005800009c9c783b */ /* 0x000ea20000004200 */
[C---:B----4-:R-:W-:Y:S08]  /*b8a0*/  HMMA.16816.F32 R92, R104.reuse, R116, R92 ;  /* 0x00000074685c723c */ /* 0x050ff0000000185c */
[----:B------:R-:W-:Y:S08]  /*b8b0*/  HMMA.16816.F32 R96, R104, R118, R96 ;  /* 0x000000766860723c */ /* 0x000ff00000001860 */
[C---:B-1----:R-:W-:Y:S01]  /*b8c0*/  HMMA.16816.F32 R104, R136.reuse, R112, R4 ;  /* 0x000000708868723c */ /* 0x042fe20000001804 */
        /* <DEDUP_REMOVED lines=42> */
[C---:B--2---:R-:W-:Y:S04]  /*bb70*/  HMMA.16816.F32 R68, R136.reuse, R156, R68 ;  /* 0x0000009c8844723c */ /* 0x044fe80000001844 */
[----:B------:R-:W-:Y:S02]  /*bb80*/  FADD.FTZ R2, R172, R2 ;  /* 0x00000002ac027221 */ /* 0x000fe40000010000 */
[----:B------:R-:W-:Y:S02]  /*bb90*/  FADD.FTZ R0, R162, R0 ;  /* 0x00000000a2007221 */ /* 0x000fe40000010000 */
[C---:B------:R-:W-:Y:S04]  /*bba0*/  HMMA.16816.F32 R72, R136.reuse, R158, R72 ;  /* 0x0000009e8848723c */ /* 0x040fe80000001848 */
[----:B------:R-:W-:Y:S02]  /*bbb0*/  FADD.FTZ R2, R167, R2 ;  /* 0x00000002a7027221 */ /* 0x000fe40000010000 */
[----:B------:R-:W-:Y:S02]  /*bbc0*/  FADD.FTZ R0, R161, R0 ;  /* 0x00000000a1007221 */ /* 0x000fe40000010000 */
[C---:B-1----:R-:W-:Y:S04]  /*bbd0*/  HMMA.16816.F32 R76, R136.reuse, R4, R76 ;  /* 0x00000004884c723c */ /* 0x042fe8000000184c */
[----:B------:R-:W-:Y:S02]  /*bbe0*/  FADD.FTZ R216, R165, R2 ;  /* 0x00000002a5d87221 */ /* 0x000fe40000010000 */
[----:B------:R-:W-:Y:S02]  /*bbf0*/  FADD.FTZ R217, R160, R0 ;  /* 0x00000000a0d97221 */ /* 0x000fe40000010000 */
[C---:B------:R-:W-:Y:S08]  /*bc00*/  HMMA.16816.F32 R80, R136.reuse, R6, R80 ;  /* 0x000000068850723c */ /* 0x040ff00000001850 */
[C---:B----4-:R-:W-:Y:S08]  /*bc10*/  HMMA.16816.F32 R84, R136.reuse, R8, R84 ;  /* 0x000000088854723c */ /* 0x050ff00000001854 */
[C---:B------:R-:W-:Y:S08]  /*bc20*/  HMMA.16816.F32 R88, R136.reuse, R10, R88 ;  /* 0x0000000a8858723c */ /* 0x040ff00000001858 */
[C---:B-----5:R-:W-:Y:S08]  /*bc30*/  HMMA.16816.F32 R92, R136.reuse, R12, R92 ;  /* 0x0000000c885c723c */ /* 0x060ff0000000185c */
[----:B------:R-:W-:Y:S01]  /*bc40*/  HMMA.16816.F32 R96, R136, R14, R96 ;  /* 0x0000000e8860723c */ /* 0x000fe20000001860 */
[----:B------:R-:W-:Y:S07]  /*bc50*/  @!UPT UIADD3 URZ, URZ, URZ, URZ ;  /* 0x0000003f3f3ff290 */ /* 0x000fee000fffe03f */
[----:B------:R-:W-:-:S11]  /*bc60*/  @!P0 BRA `(.L_x_1263) ;  /* 0x000004f000008947 */ /* 0x000fd60003800000 */
[----:B------:R-:W-:Y:S01]  /*bc70*/  IMAD R2, R197, 0x40, R228 ;  /* 0x00000040c5027824 */ /* 0x000fe200078e02e4 */
[----:B------:R-:W-:Y:S01]  /*bc80*/  SHF.R.S32.HI R235, RZ, 0x1f, R214 ;  /* 0x0000001fffeb7819 */ /* 0x000fe200000114d6 */
[----:B------:R-:W-:Y:S01]  /*bc90*/  IMAD.MOV.U32 R198, RZ, RZ, RZ ;  /* 0x000000ffffc67224 */ /* 0x000fe200078e00ff */
[----:B------:R-:W-:Y:S01]  /*bca0*/  SHF.R.S32.HI R236, RZ, 0x1f, R213 ;  /* 0x0000001fffec7819 */ /* 0x000fe200000114d5 */
[----:B------:R-:W-:Y:S01]  /*bcb0*/  IMAD.SHL.U32 R18, R214, 0x2, RZ ;  /* 0x00000002d6127824 */ /* 0x000fe200078e00ff */
[----:B------:R-:W-:Y:S01]  /*bcc0*/  IADD3 R2, R2, -0x80, R219 ;  /* 0xffffff8002027810 */ /* 0x000fe20007ffe0db */
[C---:B------:R-:W-:Y:S01]  /*bcd0*/  IMAD.SHL.U32 R17, R213.reuse, 0x2, RZ ;  /* 0x00000002d5117824 */ /* 0x040fe200078e00ff */
[----:B------:R-:W-:Y:S01]  /*bce0*/  SHF.L.U64.HI R15, R214, 0x1, R235 ;  /* 0x00000001d60f7819 */ /* 0x000fe200000102eb */
        /* <DEDUP_REMOVED lines=29> */
.L_x_1318:
[----:B------:R-:W-:-:S05]  /*bec0*/  BRA.DIV ~URZ, `(.L_x_1265) ;  /* 0x00003e527f007947 */ /* 0x000fca000b800000 */
[----:B------:R-:W3:Y:S01]  /*bed0*/  SHFL.IDX PT, R2, R12, RZ, 0x181f ;  /* 0x00181fff0c027589 */ /* 0x000ee200000e0000 */
[----:B------:R-:W-:Y:S01]  /*bee0*/  ISETP.GE.AND P4, PT, R200, c[0x0][0x1d4], PT ;  /* 0x00007500c8007a0c */ /* 0x000fe20003f86270 */
[----:B------:R-:W-:Y:S01]  /*bef0*/  IMAD R0, R211, 0x6000, R233 ;  /* 0x00006000d3007824 */ /* 0x000fe200078e02e9 */
[----:B------:R-:W-:Y:S02]  /*bf00*/  ISETP.GE.AND P1, PT, R213, c[0x0][0x1d4], PT ;  /* 0x00007500d5007a0c */ /* 0x000fe40003f26270 */
[----:B------:R-:W-:Y:S02]  /*bf10*/  ISETP.GE.AND P0, PT, R214, c[0x0][0x1d4], PT ;  /* 0x00007500d6007a0c */ /* 0x000fe40003f06270 */
[C---:B---3--:R-:W-:Y:S02]  /*bf20*/  IADD3 R8, P5, R2.reuse, R16, RZ ;  /* 0x0000001002087210 */ /* 0x048fe40007fbe0ff */
[----:B------:R-:W-:Y:S03]  /*bf30*/  IADD3 R6, P6, R2, R17, RZ ;  /* 0x0000001102067210 */ /* 0x000fe60007fde0ff */
[----:B--2---:R-:W-:Y:S01]  /*bf40*/  IMAD.X R9, R4, 0x1, R13, P5 ;  /* 0x0000000104097824 */ /* 0x004fe200028e060d */
[----:B------:R-:W-:Y:S01]  /*bf50*/  IADD3 R10, P5, R2, R18, RZ ;  /* 0x00000012020a7210 */ /* 0x000fe20007fbe0ff */
[C---:B------:R-:W-:Y:S01]  /*bf60*/  IMAD.X R7, R4.reuse, 0x1, R14, P6 ;  /* 0x0000000104077824 */ /* 0x040fe200030e060e */
[----:B------:R-:W2:Y:S03]  /*bf70*/  SHFL.IDX PT, R2, R12, 0x1, 0x181f ;  /* 0x00381f000c027f89 */ /* 0x000ea600000e0000 */
[----:B------:R-:W-:Y:S01]  /*bf80*/  IMAD.X R11, R4, 0x1, R15, P5 ;  /* 0x00000001040b7824 */ /* 0x000fe200028e060f */
[----:B------:R-:W-:Y:S01]  /*bf90*/  @!PT LDS RZ, [RZ] ;  /* 0x00000000fffff984 */ /* 0x000fe20000000800 */
[----:B------:R3:W-:Y:S04]  /*bfa0*/  LDGSTS.E.BYPASS.LTC128B.128 [R0], [R8.64], !P4 ;  /* 0x0000000008007fae */ /* 0x0007e8000e101d46 */
[----:B------:R4:W-:Y:S04]  /*bfb0*/  LDGSTS.E.BYPASS.LTC128B.128 [R0+0x2000], [R6.64], !P1 ;  /* 0x0200000006007fae */ /* 0x0009e8000c901d46 */
[----:B------:R5:W-:Y:S04]  /*bfc0*/  LDGSTS.E.BYPASS.LTC128B.128 [R0+0x4000], [R10.64], !P0 ;  /* 0x040000000a007fae */ /* 0x000be8000c101d46 */
[----:B------:R1:W2:Y:S01]  /*bfd0*/  SHFL.IDX PT, R4, R5, 0x1, 0x181f ;  /* 0x00381f0005047f89 */ /* 0x0002a200000e0000 */
[----:B----4-:R-:W-:Y:S02]  /*bfe0*/  SEL R7, RZ, 0x10, P0 ;  /* 0x00000010ff077807 */ /* 0x010fe40000000000 */
[----:B-1----:R-:W-:Y:S02]  /*bff0*/  SEL R5, RZ, 0x10, P4 ;  /* 0x00000010ff057807 */ /* 0x002fe40002000000 */
[----:B-----5:R-:W-:Y:S02]  /*c000*/  SEL R10, RZ, 0x10, P1 ;  /* 0x00000010ff0a7807 */ /* 0x020fe40000800000 */
.L_x_1319:
[----:B--23--:R-:W-:Y:S02]  /*c010*/  IADD3 R8, -R5, 0x10, RZ ;  /* 0x0000001005087810 */ /* 0x00cfe40007ffe1ff */
[----:B------:R-:W-:Y:S02]  /*c020*/  IADD3 R3, -R10, 0x10, RZ ;  /* 0x000000100a037810 */ /* 0x000fe40007ffe1ff */
[----:B------:R-:W-:Y:S02]  /*c030*/  LOP3.LUT R8, R8, 0xf, RZ, 0xc0, !PT ;  /* 0x0000000f08087812 */ /* 0x000fe400078ec0ff */
[----:B------:R-:W-:Y:S02]  /*c040*/  LOP3.LUT R3, R3, 0xf, RZ, 0xc0, !PT ;  /* 0x0000000f03037812 */ /* 0x000fe400078ec0ff */
[----:B------:R-:W-:Y:S02]  /*c050*/  IADD3 R9, -R7, 0x10, RZ ;  /* 0x0000001007097810 */ /* 0x000fe40007ffe1ff */
[-C--:B------:R-:W-:Y:S02]  /*c060*/  IADD3 R8, P5, P4, R8, R2.reuse, R16 ;  /* 0x0000000208087210 */ /* 0x080fe40007cbe010 */
[----:B------:R-:W-:Y:S02]  /*c070*/  ISETP.NE.U32.AND P6, PT, R5, RZ, PT ;  /* 0x000000ff0500720c */ /* 0x000fe40003fc5070 */
[----:B------:R-:W-:Y:S02]  /*c080*/  IADD3 R6, P1, P0, R3, R2, R17 ;  /* 0x0000000203067210 */ /* 0x000fe4000783e011 */
[----:B------:R-:W-:Y:S02]  /*c090*/  LOP3.LUT R3, R9, 0xf, RZ, 0xc0, !PT ;  /* 0x0000000f09037812 */ /* 0x000fe400078ec0ff */
[-C--:B------:R-:W-:Y:S02]  /*c0a0*/  IADD3.X R9, RZ, R4.reuse, R13, P5, P4 ;  /* 0x00000004ff097210 */ /* 0x080fe40002fe840d */
[----:B------:R-:W-:Y:S02]  /*c0b0*/  ISETP.NE.U32.AND P5, PT, R10, RZ, PT ;  /* 0x000000ff0a00720c */ /* 0x000fe40003fa5070 */
[----:B------:R-:W-:Y:S02]  /*c0c0*/  ISETP.NE.U32.AND P4, PT, R7, RZ, PT ;  /* 0x000000ff0700720c */ /* 0x000fe40003f85070 */
[----:B------:R-:W-:Y:S01]  /*c0d0*/  IADD3.X R7, RZ, R4, R14, P1, P0 ;  /* 0x00000004ff077210 */ /* 0x000fe20000fe040e */
[----:B------:R-:W-:Y:S01]  /*c0e0*/  @!PT LDS RZ, [RZ] ;  /* 0x00000000fffff984 */ /* 0x000fe20000000800 */
[----:B------:R-:W-:Y:S01]  /*c0f0*/  @!PT LDS RZ, [RZ] ;  /* 0x00000000fffff984 */ /* 0x000fe20000000800 */
[----:B------:R-:W-:Y:S01]  /*c100*/  @!PT LDS RZ, [RZ] ;  /* 0x00000000fffff984 */ /* 0x000fe20000000800 */
[----:B------:R1:W-:Y:S01]  /*c110*/  LDGSTS.E.BYPASS.LTC128B.128.ZFILL [R0+0x1000], [R8.64], P6 ;  /* 0x0100000008007fae */ /* 0x0003e2000b141d46 */
[----:B------:R-:W-:Y:S04]  /*c120*/  IADD3 R2, P1, P0, R3, R2, R18 ;  /* 0x0000000203027210 */ /* 0x000fe8000783e012 */
[----:B------:R-:W-:Y:S03]  /*c130*/  IADD3.X R3, RZ, R4, R15, P1, P0 ;  /* 0x00000004ff037210 */ /* 0x000fe60000fe040f */
[----:B------:R1:W-:Y:S04]  /*c140*/  LDGSTS.E.BYPASS.LTC128B.128.ZFILL [R0+0x3000], [R6.64], P5 ;  /* 0x0300000006007fae */ /* 0x0003e8000a941d46 */
[----:B------:R1:W-:Y:S02]  /*c150*/  LDGSTS.E.BYPASS.LTC128B.128.ZFILL [R0+0x5000], [R2.64], P4 ;  /* 0x0500000002007fae */ /* 0x0003e4000a141d46 */
.L_x_1263:
[----:B------:R-:W-:Y:S05]  /*c160*/  BSYNC B0 ;  /* 0x0000000000007941 */ /* 0x000fea0003800000 */
.L_x_1262:
[C---:B------:R-:W-:Y:S01]  /*c170*/  ISETP.GT.AND P0, PT, R197.reuse, RZ, PT ;  /* 0x000000ffc500720c */ /* 0x040fe20003f04270 */
[----:B------:R-:W0:Y:S01]  /*c180*/  LDGDEPBAR ;  /* 0x00000000000079af */ /* 0x000e220000000000 */
[----:B-1----:R-:W-:Y:S01]  /*c190*/  IADD3 R2, R197, -0x1, RZ ;  /* 0xffffffffc5027810 */ /* 0x002fe20007ffe0ff */
[----:B------:R-:W-:Y:S01]  /*c1a0*/  IMAD.MOV.U32 R102, RZ, RZ, R100 ;  /* 0x000000ffff667224 */ /* 0x000fe200078e0064 */
[C---:B------:R-:W-:Y:S01]  /*c1b0*/  ISETP.GE.AND P1, PT, R186.reuse, 0x1, PT ;  /* 0x00000001ba00780c */ /* 0x040fe20003f26270 */
[----:B------:R-:W-:Y:S01]  /*c1c0*/  IMAD.MOV.U32 R0, RZ, RZ, R101 ;  /* 0x000000ffff007224 */ /* 0x000fe200078e0065 */
[----:B------:R-:W-:Y:S01]  /*c1d0*/  IADD3 R186, R186, 0x1, RZ ;  /* 0x00000001baba7810 */ /* 0x000fe20007ffe0ff */
[----:B------:R-:W-:Y:S03]  /*c1e0*/  IMAD.MOV.U32 R197, RZ, RZ, R2 ;  /* 0x000000ffffc57224 */ /* 0x000fe600078e0002 */
[----:B------:R-:W-:Y:S03]  /*c1f0*/  SEL R186, R186, RZ, !P1 ;  /* 0x000000ffbaba7207 */ /* 0x000fe60004800000 */
[----:B------:R-:W-:-:S05]  /*c200*/  @P0 BRA `(.L_x_1266) ;  /* 0xffffcda000000947 */ /* 0x000fca000383ffff */
.L_x_1256:
[----:B------:R-:W-:Y:S05]  /*c210*/  BRA.DIV ~URZ, `(.L_x_1267) ;  /* 0x00003d527f007947 */ /* 0x000fea000b800000 */
[----:B------:R1:W2:Y:S02]  /*c220*/  SHFL.BFLY PT, R5, R216, 0x2, 0x1f ;  /* 0x0c401f00d8057f89 */ /* 0x0002a400000e0000 */
.L_x_1320:
[----:B--2---:R-:W-:Y:S01]  /*c230*/  FADD.FTZ R5, R5, R216 ;  /* 0x000000d805057221 */ /* 0x004fe20000010000 */
[----:B------:R-:W-:Y:S05]  /*c240*/  BRA.DIV ~URZ, `(.L_x_1268) ;  /* 0x00003d827f007947 */ /* 0x000fea000b800000 */
[----:B------:R-:W2:Y:S04]  /*c250*/  SHFL.BFLY PT, R0, R217, 0x2, 0x1f ;  /* 0x0c401f00d9007f89 */ /* 0x000ea800000e0000 */
[----:B------:R-:W3:Y:S01]  /*c260*/  SHFL.BFLY PT, R2, R5, 0x1, 0x1f ;  /* 0x0c201f0005027f89 */ /* 0x000ee200000e0000 */
[----:B--2---:R-:W-:-:S02]  /*c270*/  FADD.FTZ R0, R0, R217 ;  /* 0x000000d900007221 */ /* 0x004fc40000010000 */
[----:B---3--:R-:W-:-:S03]  /*c280*/  FADD.FTZ R5, R5, R2 ;  /* 0x0000000205057221 */ /* 0x008fc60000010000 */
[----:B------:R2:W3:Y:S04]  /*c290*/  SHFL.BFLY PT, R3, R0, 0x1, 0x1f ;  /* 0x0c201f0000037f89 */ /* 0x0004e800000e0000 */
.L_x_1321:
[----:B------:R-:W-:Y:S01]  /*c2a0*/  FSETP.NE.FTZ.AND P1, PT, R5, RZ, PT ;  /* 0x000000ff0500720b */ /* 0x000fe20003f35000 */
[----:B---3--:R-:W-:Y:S01]  /*c2b0*/  FADD.FTZ R3, R3, R0 ;  /* 0x0000000003037221 */ /* 0x008fe20000010000 */
[----:B------:R-:W-:Y:S02]  /*c2c0*/  MOV R2, RZ ;  /* 0x000000ff00027202 */ /* 0x000fe40000000f00 */
[----:B--2---:R-:W-:Y:S02]  /*c2d0*/  MOV R0, RZ ;  /* 0x000000ff00007202 */ /* 0x004fe40000000f00 */
[----:B------:R-:W-:Y:S02]  /*c2e0*/  FSETP.NE.FTZ.AND P0, PT, R3, RZ, PT ;  /* 0x000000ff0300720b */ /* 0x000fe40003f15000 */
[----:B------:R-:W-:-:S05]  /*c2f0*/  MOV R137, 0xff800000 ;  /* 0xff80000000897802 */ /* 0x000fca0000000f00 */
[----:B------:R-:W2:Y:S01]  /*c300*/  @P1 MUFU.RCP R2, R5 ;  /* 0x0000000500021308 */ /* 0x000ea20000001000 */
[----:B------:R-:W-:-:S05]  /*c310*/  @P1 MOV R4, 0x3f317218 ;  /* 0x3f31721800041802 */ /* 0x000fca0000000f00 */
[----:B------:R-:W-:Y:S02]  /*c320*/  @P1 FMUL.FTZ R4, R4, c[0x0][0x2d0] ;  /* 0x0000b40004041a20 */ /* 0x000fe40000410000 */
[----:B------:R-:W3:Y:S01]  /*c330*/  @P1 MUFU.LG2 R5, R5 ;  /* 0x0000000500051308 */ /* 0x000ee20000000c00 */
[----:B--2---:R-:W-:-:S07]  /*c340*/  FMUL.FTZ R34, R2, R133 ;  /* 0x0000008502227220 */ /* 0x004fce0000410000 */
[----:B------:R-:W2:Y:S01]  /*c350*/  @P0 MUFU.RCP R0, R3 ;  /* 0x0000000300000308 */ /* 0x000ea20000001000 */
        /* <DEDUP_REMOVED lines=50> */
[----:B---3--:R-:W-:-:S02]  /*c680*/  @P1 FMUL.FTZ R5, R5, 0.69314718246459960938 ;  /* 0x3f31721805051820 */ /* 0x008fc40000410000 */
[----:B--2---:R-:W-:Y:S02]  /*c690*/  FMUL.FTZ R106, R0, R106 ;  /* 0x0000006a006a7220 */ /* 0x004fe40000410000 */
        /* <DEDUP_REMOVED lines=53> */
.L_x_1221:
[----:B--2---:R2:W5:Y:S01]  /*c9f0*/  LDL R40, [R1+0x8] ;  /* 0x0000080001287983 */ /* 0x0045620000100800 */
        /* <DEDUP_REMOVED lines=17> */
[----:B------:R2:W-:Y:S02]  /*cb10*/  STL [R1+0x8], R40 ;  /* 0x0000082801007387 */ /* 0x0005e40000100800 */
.L_x_1270:
[----:B--2---:R-:W-:Y:S05]  /*cb20*/  BSYNC B0 ;  /* 0x0000000000007941 */ /* 0x004fea0003800000 */
.L_x_1269:
        /* <DEDUP_REMOVED lines=120> */
[----:B-1----:R-:W-:Y:S05]  /*d2b0*/  CALL.REL.NOINC `($__internal_3_$__cuda_sm70_shflsync_idx_p) ;  /* 0x0000323000007944 */ /* 0x002fea0003c00000 */
.L_x_1273:
[----:B--2---:R-:W2:Y:S04]  /*d2c0*/  LDL R2, [R1+0x30] ;  /* 0x0000300001027983 */ /* 0x004ea80000100800 */
[----:B------:R-:W2:Y:S01]  /*d2d0*/  LDL.LU R13, [R1+0x4] ;  /* 0x00000400010d7983 */ /* 0x000ea20000300800 */
[----:B------:R-:W-:Y:S01]  /*d2e0*/  IMAD.MOV.U32 R0, RZ, RZ, 0x1 ;  /* 0x00000001ff007424 */ /* 0x000fe200078e00ff */
[----:B------:R-:W-:Y:S02]  /*d2f0*/  SHF.R.S32.HI R8, RZ, 0x1f, R252 ;  /* 0x0000001fff087819 */ /* 0x000fe400000114fc */
[----:B------:R-:W3:Y:S02]  /*d300*/  LDL R14, [R1+0x38] ;  /* 0x00003800010e7983 */ /* 0x000ee40000100800 */
[----:B------:R-:W-:Y:S01]  /*d310*/  ISETP.NE.AND P1, PT, R0, c[0x0][0x4e8], PT ;  /* 0x00013a0000007a0c */ /* 0x000fe20003f25270 */
[----:B------:R-:W-:-:S04]  /*d320*/  IMAD R5, R8, c[0x0][0x490], RZ ;  /* 0x0001240008057a24 */ /* 0x000fc800078e02ff */
[----:B------:R-:W-:Y:S01]  /*d330*/  IMAD R5, R252, c[0x0][0x494], R5 ;  /* 0x00012500fc057a24 */ /* 0x000fe200078e0205 */
[----:B------:R-:W-:Y:S01]  /*d340*/  SHF.R.S32.HI R11, RZ, 0x1f, R251 ;  /* 0x0000001fff0b7819 */ /* 0x000fe200000114fb */
[----:B------:R-:W4:Y:S04]  /*d350*/  S2R R16, SR_TID.X ;  /* 0x0000000000107919 */ /* 0x000f280000002100 */
[----:B------:R-:W-:Y:S01]  /*d360*/  IMAD R9, R11, c[0x0][0x498], RZ ;  /* 0x000126000b097a24 */ /* 0x000fe200078e02ff */
[----:B------:R-:W-:Y:S02]  /*d370*/  ULDC UR5, c[0x0][0x4e8] ;  /* 0x00013a0000057ab9 */ /* 0x000fe40000000800 */
[----:B------:R-:W-:Y:S02]  /*d380*/  ULDC UR4, c[0x0][0x388] ;  /* 0x0000e20000047ab9 */ /* 0x000fe40000000800 */
[----:B------:R-:W-:Y:S01]  /*d390*/  UIMAD UR4, UR5, UR4, URZ ;  /* 0x00000004050472a4 */ /* 0x000fe2000f8e023f */
[----:B----4-:R-:W-:-:S04]  /*d3a0*/  SHF.R.S32.HI R15, RZ, 0x1f, R16 ;  /* 0x0000001fff0f7819 */ /* 0x010fc80000011410 */
[----:B------:R-:W-:-:S04]  /*d3b0*/  LEA.HI R15, R15, R16, RZ, 0x5 ;  /* 0x000000100f0f7211 */ /* 0x000fc800078f28ff */
[----:B------:R-:W-:-:S04]  /*d3c0*/  LOP3.LUT R15, R15, 0xffffffe0, RZ, 0xc0, !PT ;  /* 0xffffffe00f0f7812 */ /* 0x000fc800078ec0ff */
[----:B------:R-:W-:Y:S01]  /*d3d0*/  IADD3 R15, -R15, R16, RZ ;  /* 0x000000100f0f7210 */ /* 0x000fe20007ffe1ff */
[----:B------:R-:W-:Y:S01]  /*d3e0*/  BSSY B0, `(.L_x_1274) ;  /* 0x000005b000007945 */ /* 0x000fe20003800000 */
[----:B--2---:R-:W-:Y:S01]  /*d3f0*/  IADD3 R4, R2, R13, RZ ;  /* 0x0000000d02047210 */ /* 0x004fe20007ffe0ff */
[----:B------:R-:W-:-:S04]  /*d400*/  IMAD.WIDE.U32 R2, R252, c[0x0][0x490], RZ ;  /* 0x00012400fc027a25 */ /* 0x000fc800078e00ff */
[----:B------:R-:W-:-:S04]  /*d410*/  @P1 IMAD.HI.U32 R6, R4, c[0x0][0x4ec], RZ ;  /* 0x00013b0004061a27 */ /* 0x000fc800078e00ff */
[----:B------:R-:W-:Y:S01]  /*d420*/  IMAD.MOV.U32 R0, RZ, RZ, R4 ;  /* 0x000000ffff007224 */ /* 0x000fe200078e0004 */
[----:B------:R-:W-:Y:S02]  /*d430*/  @P1 SHF.R.U32.HI R0, RZ, c[0x0][0x4f0], R6 ;  /* 0x00013c00ff001a19 */ /* 0x000fe40000011606 */
[----:B------:R-:W-:-:S03]  /*d440*/  IADD3 R3, R3, R5, RZ ;  /* 0x0000000503037210 */ /* 0x000fc60007ffe0ff */
[----:B------:R-:W-:Y:S02]  /*d450*/  IMAD.MOV R5, RZ, RZ, -R0 ;  /* 0x000000ffff057224 */ /* 0x000fe400078e0a00 */
[----:B------:R-:W-:-:S04]  /*d460*/  IMAD.WIDE.U32 R6, R251, c[0x0][0x498], R2 ;  /* 0x00012600fb067a25 */ /* 0x000fc800078e0002 */
[----:B------:R-:W-:Y:S01]  /*d470*/  IMAD R2, R5, c[0x0][0x4e8], R4 ;  /* 0x00013a0005027a24 */ /* 0x000fe200078e0204 */
[----:B------:R-:W-:Y:S01]  /*d480*/  IADD3 R4, P0, R0, R6, RZ ;  /* 0x0000000600047210 */ /* 0x000fe20007f1e0ff */
[----:B------:R-:W-:Y:S01]  /*d490*/  IMAD R3, R251, c[0x0][0x49c], R9 ;  /* 0x00012700fb037a24 */ /* 0x000fe200078e0209 */
[----:B------:R-:W-:Y:S02]  /*d4a0*/  SHF.R.S32.HI R5, RZ, 0x1f, R0 ;  /* 0x0000001fff057819 */ /* 0x000fe40000011400 */
[----:B------:R-:W-:Y:S01]  /*d4b0*/  SHF.R.S32.HI R6, RZ, 0x1f, R2 ;  /* 0x0000001fff067819 */ /* 0x000fe20000011402 */
[----:B------:R-:W-:Y:S01]  /*d4c0*/  IMAD R0, R8, c[0x0][0x3e8], RZ ;  /* 0x0000fa0008007a24 */ /* 0x000fe200078e02ff */
[----:B------:R-:W-:Y:S02]  /*d4d0*/  IADD3.X R5, R5, R7, R3, P0, !PT ;  /* 0x0000000705057210 */ /* 0x000fe400007fe403 */
[----:B------:R-:W-:Y:S01]  /*d4e0*/  IADD3 R10, R219, R13, RZ ;  /* 0x0000000ddb0a7210 */ /* 0x000fe20007ffe0ff */
[----:B------:R-:W-:-:S02]  /*d4f0*/  IMAD R3, R6, c[0x0][0x488], RZ ;  /* 0x0001220006037a24 */ /* 0x000fc400078e02ff */
[C---:B------:R-:W-:Y:S02]  /*d500*/  IMAD R8, R252.reuse, c[0x0][0x3ec], R0 ;  /* 0x0000fb00fc087a24 */ /* 0x040fe400078e0200 */
[----:B------:R-:W-:-:S04]  /*d510*/  IMAD.WIDE.U32 R6, R252, c[0x0][0x3e8], RZ ;  /* 0x0000fa00fc067a25 */ /* 0x000fc800078e00ff */
[C---:B------:R-:W-:Y:S02]  /*d520*/  IMAD R9, R2.reuse, c[0x0][0x48c], R3 ;  /* 0x0001230002097a24 */ /* 0x040fe400078e0203 */
[----:B------:R-:W-:Y:S01]  /*d530*/  IMAD.WIDE.U32 R4, R2, c[0x0][0x488], R4 ;  /* 0x0001220002047a25 */ /* 0x000fe200078e0004 */
[----:B------:R-:W-:-:S03]  /*d540*/  IADD3 R3, R7, R8, RZ ;  /* 0x0000000807037210 */ /* 0x000fc60007ffe0ff */
[----:B------:R-:W-:Y:S01]  /*d550*/  @P1 IMAD.HI.U32 R2, R10, c[0x0][0x4ec], RZ ;  /* 0x00013b000a021a27 */ /* 0x000fe200078e00ff */
[----:B------:R-:W-:-:S03]  /*d560*/  LEA R8, P0, R4, c[0x0][0x450], 0x2 ;  /* 0x0001140004087a11 */ /* 0x000fc600078010ff */
[----:B------:R-:W-:Y:S02]  /*d570*/  IMAD.IADD R5, R5, 0x1, R9 ;  /* 0x0000000105057824 */ /* 0x000fe400078e0209 */
[----:B------:R-:W-:Y:S01]  /*d580*/  IMAD.MOV.U32 R0, RZ, RZ, R10 ;  /* 0x000000ffff007224 */ /* 0x000fe200078e000a */
[----:B------:R-:W-:Y:S02]  /*d590*/  @P1 SHF.R.U32.HI R0, RZ, c[0x0][0x4f0], R2 ;  /* 0x00013c00ff001a19 */ /* 0x000fe40000011602 */
[----:B------:R-:W-:Y:S01]  /*d5a0*/  MOV R2, R6 ;  /* 0x0000000600027202 */ /* 0x000fe20000000f00 */
[----:B------:R-:W-:Y:S01]  /*d5b0*/  IMAD R6, R11, c[0x0][0x3f0], RZ ;  /* 0x0000fc000b067a24 */ /* 0x000fe200078e02ff */
[----:B------:R-:W-:-:S03]  /*d5c0*/  LEA.HI.X R5, R4, c[0x0][0x454], R5, 0x2, P0 ;  /* 0x0001150004057a11 */ /* 0x000fc600000f1405 */
[C---:B------:R-:W-:Y:S02]  /*d5d0*/  IMAD R9, R251.reuse, c[0x0][0x3f4], R6 ;  /* 0x0000fd00fb097a24 */ /* 0x040fe400078e0206 */
[----:B------:R-:W-:Y:S01]  /*d5e0*/  IMAD.WIDE.U32 R2, R251, c[0x0][0x3f0], R2 ;  /* 0x0000fc00fb027a25 */ /* 0x000fe200078e0002 */
[----:B------:R-:W-:Y:S04]  /*d5f0*/  SHFL.IDX PT, R6, R8, RZ, 0x1c1f ;  /* 0x001c1fff08067589 */ /* 0x000fe800000e0000 */
[----:B------:R-:W2:Y:S01]  /*d600*/  SHFL.IDX PT, R7, R5, RZ, 0x1c1f ;  /* 0x001c1fff05077589 */ /* 0x000ea200000e0000 */
[----:B------:R-:W-:-:S03]  /*d610*/  IMAD.MOV R11, RZ, RZ, -R0 ;  /* 0x000000ffff0b7224 */ /* 0x000fc600078e0a00 */
[----:B------:R4:W-:Y:S01]  /*d620*/  SHFL.IDX PT, R4, R8, 0x1, 0x1c1f ;  /* 0x003c1f0008047f89 */ /* 0x0009e200000e0000 */
[----:B------:R-:W-:-:S03]  /*d630*/  IMAD.IADD R3, R3, 0x1, R9 ;  /* 0x0000000103037824 */ /* 0x000fc600078e0209 */
[----:B------:R-:W5:Y:S01]  /*d640*/  SHFL.IDX PT, R5, R5, 0x1, 0x1c1f ;  /* 0x003c1f0005057f89 */ /* 0x000f6200000e0000 */
[----:B---3--:R-:W-:Y:S02]  /*d650*/  IADD3 R9, R14, R13, RZ ;  /* 0x0000000d0e097210 */ /* 0x008fe40007ffe0ff */
[----:B------:R-:W-:-:S04]  /*d660*/  LOP3.LUT P0, RZ, R15, 0x3, RZ, 0xc0, !PT ;  /* 0x000000030fff7812 */ /* 0x000fc8000780c0ff */
[----:B------:R-:W-:Y:S01]  /*d670*/  ISETP.GE.OR P1, PT, R9, UR4, P0 ;  /* 0x0000000409007c0c */ /* 0x000fe20008726670 */
[----:B----4-:R-:W-:Y:S01]  /*d680*/  IMAD R8, R11, c[0x0][0x4e8], R10 ;  /* 0x00013a000b087a24 */ /* 0x010fe200078e020a */
[----:B------:R-:W-:-:S04]  /*d690*/  IADD3 R11, R9, 0x8, RZ ;  /* 0x00000008090b7810 */ /* 0x000fc80007ffe0ff */
[----:B------:R-:W-:Y:S02]  /*d6a0*/  ISETP.GE.OR P0, PT, R11, UR4, P0 ;  /* 0x000000040b007c0c */ /* 0x000fe40008706670 */
[----:B------:R-:W-:-:S05]  /*d6b0*/  SHF.R.S32.HI R12, RZ, 0x1f, R0 ;  /* 0x0000001fff0c7819 */ /* 0x000fca0000011400 */
[----:B--2---:R2:W-:Y:S01]  /*d6c0*/  @!P1 ST.E [R6.64], R137 ;  /* 0x0000008906009985 */ /* 0x0045e2000c101906 */
[----:B------:R-:W-:Y:S02]  /*d6d0*/  IMAD R10, R12, c[0x0][0x3e0], RZ ;  /* 0x0000f8000c0a7a24 */ /* 0x000fe400078e02ff */
[----:B------:R-:W-:-:S03]  /*d6e0*/  IMAD.WIDE.U32 R2, R0, c[0x0][0x3e0], R2 ;  /* 0x0000f80000027a25 */ /* 0x000fc600078e0002 */
[----:B-----5:R2:W-:Y:S01]  /*d6f0*/  @!P0 ST.E [R4.64], R49 ;  /* 0x0000003104008985 */ /* 0x0205e2000c101906 */
[----:B------:R-:W-:Y:S01]  /*d700*/  IMAD R9, R0, c[0x0][0x3e4], R10 ;  /* 0x0000f90000097a24 */ /* 0x000fe200078e020a */
[----:B------:R-:W-:Y:S02]  /*d710*/  SHF.R.S32.HI R0, RZ, 0x1f, R8 ;  /* 0x0000001fff007819 */ /* 0x000fe40000011408 */
        /* <DEDUP_REMOVED lines=8> */
[----:B------:R2:W1:Y:S01]  /*d7a0*/  LDS.128 R60, [R221+0xb080] ;  /* 0x00b08000dd3c7984 */ /* 0x0004620000000c00 */
[----:B------:R-:W-:-:S02]  /*d7b0*/  IMAD.IADD R3, R3, 0x1, R9 ;  /* 0x0000000103037824 */ /* 0x000fc400078e0209 */
[----:B------:R-:W-:Y:S02]  /*d7c0*/  IMAD R0, R0, c[0x0][0x3d8], RZ ;  /* 0x0000f60000007a24 */ /* 0x000fe400078e02ff */
[----:B------:R-:W-:-:S04]  /*d7d0*/  IMAD.WIDE.U32 R2, R8, c[0x0][0x3d8], R2 ;  /* 0x0000f60008027a25 */ /* 0x000fc800078e0002 */
[----:B------:R-:W-:Y:S01]  /*d7e0*/  IMAD R0, R8, c[0x0][0x3dc], R0 ;  /* 0x0000f70008007a24 */ /* 0x000fe200078e0200 */
[----:B------:R-:W-:Y:S01]  /*d7f0*/  LEA R12, P0, R2, c[0x0][0x380], 0x1 ;  /* 0x0000e000020c7a11 */ /* 0x000fe200078008ff */
[----:B------:R-:W-:-:S03]  /*d800*/  IMAD.IADD R11, R250, 0x1, R13 ;  /* 0x00000001fa0b7824 */ /* 0x000fc600078e020d */
[----:B------:R-:W-:-:S04]  /*d810*/  IADD3 R0, R3, R0, RZ ;  /* 0x0000000003007210 */ /* 0x000fc80007ffe0ff */
[----:B------:R-:W-:Y:S02]  /*d820*/  LEA.HI.X R10, R2, c[0x0][0x384], R0, 0x1, P0 ;  /* 0x0000e100020a7a11 */ /* 0x000fe400000f0c00 */
[----:B------:R-:W-:Y:S01]  /*d830*/  ISETP.GE.AND P0, PT, R11, UR4, PT ;  /* 0x000000040b007c0c */ /* 0x000fe2000bf06270 */
[----:B------:R2:W1:Y:S01]  /*d840*/  SHFL.IDX PT, R0, R12, RZ, 0x181f ;  /* 0x00181fff0c007589 */ /* 0x00046200000e0000 */
[----:B------:R-:W-:-:S03]  /*d850*/  SHF.R.S32.HI R13, RZ, 0x1f, R214 ;  /* 0x0000001fff0d7819 */ /* 0x000fc600000114d6 */
[----:B------:R2:W1:Y:S01]  /*d860*/  SHFL.IDX PT, R2, R10, RZ, 0x181f ;  /* 0x00181fff0a027589 */ /* 0x00046200000e0000 */
[----:B------:R-:W-:Y:S02]  /*d870*/  SHF.R.S32.HI R14, RZ, 0x1f, R213 ;  /* 0x0000001fff0e7819 */ /* 0x000fe400000114d5 */
[----:B------:R-:W-:-:S05]  /*d880*/  SHF.R.S32.HI R15, RZ, 0x1f, R200 ;  /* 0x0000001fff0f7819 */ /* 0x000fca00000114c8 */
[----:B------:R-:W-:Y:S05]  /*d890*/  @P0 BRA `(.L_x_1275) ;  /* 0x000000f000000947 */ /* 0x000fea0003800000 */
[----:B---34-:R-:W3:Y:S01]  /*d8a0*/  LDS.128 R24, [R221+0x80] ;  /* 0x00008000dd187984 */ /* 0x018ee20000000c00 */
[----:B------:R-:W-:Y:S02]  /*d8b0*/  ISETP.GE.AND P5, PT, R200, c[0x0][0x3c8], PT ;  /* 0x0000f200c8007a0c */ /* 0x000fe40003fa6270 */
[----:B------:R-:W-:Y:S01]  /*d8c0*/  ISETP.GE.AND P4, PT, R213, c[0x0][0x3c8], PT ;  /* 0x0000f200d5007a0c */ /* 0x000fe20003f86270 */
[----:B------:R-:W4:Y:S01]  /*d8d0*/  LDS.128 R20, [R221+0x4080] ;  /* 0x00408000dd147984 */ /* 0x000f220000000c00 */
[----:B------:R-:W-:-:S03]  /*d8e0*/  ISETP.GE.AND P3, PT, R214, c[0x0][0x3c8], PT ;  /* 0x0000f200d6007a0c */ /* 0x000fc60003f66270 */
[----:B------:R-:W5:Y:S06]  /*d8f0*/  LDS.128 R16, [R221+0x8080] ;  /* 0x00808000dd107984 */ /* 0x000f6c0000000c00 */
[-C--:B-1----:R-:W-:Y:S02]  /*d900*/  @!P5 LEA R8, P2, R200, R0.reuse, 0x1 ;  /* 0x00000000c808d211 */ /* 0x082fe400078408ff */
[-C--:B--2---:R-:W-:Y:S02]  /*d910*/  @!P4 LEA R6, P1, R213, R0.reuse, 0x1 ;  /* 0x00000000d506c211 */ /* 0x084fe400078208ff */
[----:B------:R-:W-:-:S02]  /*d920*/  @!P3 LEA R4, P0, R214, R0, 0x1 ;  /* 0x00000000d604b211 */ /* 0x000fc400078008ff */
[-C--:B------:R-:W-:Y:S02]  /*d930*/  @!P5 LEA.HI.X R9, R200, R2.reuse, R15, 0x1, P2 ;  /* 0x00000002c809d211 */ /* 0x080fe400010f0c0f */
[-C--:B------:R-:W-:Y:S02]  /*d940*/  @!P4 LEA.HI.X R7, R213, R2.reuse, R14, 0x1, P1 ;  /* 0x00000002d507c211 */ /* 0x080fe400008f0c0e */
[----:B------:R-:W-:Y:S01]  /*d950*/  @!P3 LEA.HI.X R5, R214, R2, R13, 0x1, P0 ;  /* 0x00000002d605b211 */ /* 0x000fe200000f0c0d */
[----:B---3--:R1:W-:Y:S04]  /*d960*/  @!P5 ST.E.128 [R8.64], R24 ;  /* 0x000000180800d985 */ /* 0x0083e8000c101d06 */
[----:B----4-:R1:W-:Y:S04]  /*d970*/  @!P4 ST.E.128 [R6.64], R20 ;  /* 0x000000140600c985 */ /* 0x0103e8000c101d06 */
[----:B-----5:R1:W-:Y:S02]  /*d980*/  @!P3 ST.E.128 [R4.64], R16 ;  /* 0x000000100400b985 */ /* 0x0203e4000c101d06 */
.L_x_1275:
[----:B---34-:R-:W-:Y:S05]  /*d990*/  BSYNC B0 ;  /* 0x0000000000007941 */ /* 0x018fea0003800000 */
.L_x_1274:
[----:B------:R-:W-:Y:S01]  /*d9a0*/  IADD3 R3, R11, 0x20, RZ ;  /* 0x000000200b037810 */ /* 0x000fe20007ffe0ff */
[----:B-1----:R1:W3:Y:S01]  /*d9b0*/  SHFL.IDX PT, R2, R10, 0x1, 0x181f ;  /* 0x00381f000a027f89 */ /* 0x0022e200000e0000 */
[----:B------:R-:W-:Y:S02]  /*d9c0*/  BSSY B0, `(.L_x_1276) ;  /* 0x0000010000007945 */ /* 0x000fe40003800000 */
[----:B------:R-:W-:Y:S01]  /*d9d0*/  ISETP.GE.AND P0, PT, R3, UR4, PT ;  /* 0x0000000403007c0c */ /* 0x000fe2000bf06270 */
[----:B------:R1:W4:-:S12]  /*d9e0*/  SHFL.IDX PT, R0, R12, 0x1, 0x181f ;  /* 0x00381f000c007f89 */ /* 0x00031800000e0000 */
[----:B------:R-:W-:Y:S05]  /*d9f0*/  @P0 BRA `(.L_x_1277) ;  /* 0x000000c000000947 */ /* 0x000fea0003800000 */
[----:B------:R-:W-:Y:S02]  /*da00*/  ISETP.GE.AND P2, PT, R200, c[0x0][0x3c8], PT ;  /* 0x0000f200c8007a0c */ /* 0x000fe40003f46270 */
[----:B------:R-:W-:Y:S02]  /*da10*/  ISETP.GE.AND P1, PT, R213, c[0x0][0x3c8], PT ;  /* 0x0000f200d5007a0c */ /* 0x000fe40003f26270 */
[----:B------:R-:W-:-:S09]  /*da20*/  ISETP.GE.AND P0, PT, R214, c[0x0][0x3c8], PT ;  /* 0x0000f200d6007a0c */ /* 0x000fd20003f06270 */
[-C--:B----4-:R-:W-:Y:S02]  /*da30*/  @!P2 LEA R8, P5, R200, R0.reuse, 0x1 ;  /* 0x00000000c808a211 */ /* 0x090fe400078a08ff */
[CC--:B--2---:R-:W-:Y:S02]  /*da40*/  @!P1 LEA R6, P4, R213.reuse, R0.reuse, 0x1 ;  /* 0x00000000d5069211 */ /* 0x0c4fe400078808ff */
[----:B------:R-:W-:Y:S02]  /*da50*/  @!P0 LEA R4, P3, R214, R0, 0x1 ;  /* 0x00000000d6048211 */ /* 0x000fe400078608ff */
[-C--:B---3--:R-:W-:Y:S02]  /*da60*/  @!P2 LEA.HI.X R9, R200, R2.reuse, R15, 0x1, P5 ;  /* 0x00000002c809a211 */ /* 0x088fe400028f0c0f */
[-C--:B------:R-:W-:Y:S02]  /*da70*/  @!P1 LEA.HI.X R7, R213, R2.reuse, R14, 0x1, P4 ;  /* 0x00000002d5079211 */ /* 0x080fe400020f0c0e */
[----:B------:R-:W-:Y:S01]  /*da80*/  @!P0 LEA.HI.X R5, R214, R2, R13, 0x1, P3 ;  /* 0x00000002d6058211 */ /* 0x000fe200018f0c0d */
[----:B------:R2:W-:Y:S04]  /*da90*/  @!P2 ST.E.128 [R8.64], R36 ;  /* 0x000000240800a985 */ /* 0x0005e8000c101d06 */
[----:B------:R2:W-:Y:S04]  /*daa0*/  @!P1 ST.E.128 [R6.64], R32 ;  /* 0x0000002006009985 */ /* 0x0005e8000c101d06 */
[----:B------:R2:W-:Y:S02]  /*dab0*/  @!P0 ST.E.128 [R4.64], R28 ;  /* 0x0000001c04008985 */ /* 0x0005e4000c101d06 */
.L_x_1277:
[----:B------:R-:W-:Y:S05]  /*dac0*/  BSYNC B0 ;  /* 0x0000000000007941 */ /* 0x000fea0003800000 */
.L_x_1276:
[----:B------:R-:W-:Y:S01]  /*dad0*/  IADD3 R3, R11, 0x40, RZ ;  /* 0x000000400b037810 */ /* 0x000fe20007ffe0ff */
[----:B---3--:R3:W1:Y:S01]  /*dae0*/  SHFL.IDX PT, R2, R10, 0x2, 0x181f ;  /* 0x00581f000a027f89 */ /* 0x00866200000e0000 */
[----:B------:R-:W-:Y:S02]  /*daf0*/  BSSY B0, `(.L_x_1278) ;  /* 0x0000010000007945 */ /* 0x000fe40003800000 */
[----:B------:R-:W-:Y:S01]  /*db00*/  ISETP.GE.AND P0, PT, R3, UR4, PT ;  /* 0x0000000403007c0c */ /* 0x000fe2000bf06270 */
[----:B----4-:R3:W4:-:S12]  /*db10*/  SHFL.IDX PT, R0, R12, 0x2, 0x181f ;  /* 0x00581f000c007f89 */ /* 0x01071800000e0000 */
[----:B------:R-:W-:Y:S05]  /*db20*/  @P0 BRA `(.L_x_1279) ;  /* 0x000000c000000947 */ /* 0x000fea0003800000 */
[----:B------:R-:W-:Y:S02]  /*db30*/  ISETP.GE.AND P2, PT, R200, c[0x0][0x3c8], PT ;  /* 0x0000f200c8007a0c */ /* 0x000fe40003f46270 */
[----:B------:R-:W-:Y:S02]  /*db40*/  ISETP.GE.AND P1, PT, R213, c[0x0][0x3c8], PT ;  /* 0x0000f200d5007a0c */ /* 0x000fe40003f26270 */
[----:B------:R-:W-:-:S09]  /*db50*/  ISETP.GE.AND P0, PT, R214, c[0x0][0x3c8], PT ;  /* 0x0000f200d6007a0c */ /* 0x000fd20003f06270 */
[-C--:B--2-4-:R-:W-:Y:S02]  /*db60*/  @!P2 LEA R8, P5, R200, R0.reuse, 0x1 ;  /* 0x00000000c808a211 */ /* 0x094fe400078a08ff */
[CC--:B------:R-:W-:Y:S02]  /*db70*/  @!P1 LEA R6, P4, R213.reuse, R0.reuse, 0x1 ;  /* 0x00000000d5069211 */ /* 0x0c0fe400078808ff */
[----:B------:R-:W-:Y:S02]  /*db80*/  @!P0 LEA R4, P3, R214, R0, 0x1 ;  /* 0x00000000d6048211 */ /* 0x000fe400078608ff */
[-C--:B-1----:R-:W-:Y:S02]  /*db90*/  @!P2 LEA.HI.X R9, R200, R2.reuse, R15, 0x1, P5 ;  /* 0x00000002c809a211 */ /* 0x082fe400028f0c0f */
[-C--:B------:R-:W-:Y:S02]  /*dba0*/  @!P1 LEA.HI.X R7, R213, R2.reuse, R14, 0x1, P4 ;  /* 0x00000002d5079211 */ /* 0x080fe400020f0c0e */
[----:B------:R-:W-:Y:S01]  /*dbb0*/  @!P0 LEA.HI.X R5, R214, R2, R13, 0x1, P3 ;  /* 0x00000002d6058211 */ /* 0x000fe200018f0c0d */
[----:B------:R1:W-:Y:S04]  /*dbc0*/  @!P2 ST.E.128 [R8.64], R48 ;  /* 0x000000300800a985 */ /* 0x0003e8000c101d06 */
[----:B------:R1:W-:Y:S04]  /*dbd0*/  @!P1 ST.E.128 [R6.64], R44 ;  /* 0x0000002c06009985 */ /* 0x0003e8000c101d06 */
[----:B------:R1:W-:Y:S02]  /*dbe0*/  @!P0 ST.E.128 [R4.64], R40 ;  /* 0x0000002804008985 */ /* 0x0003e4000c101d06 */
.L_x_1279:
[----:B------:R-:W-:Y:S05]  /*dbf0*/  BSYNC B0 ;  /* 0x0000000000007941 */ /* 0x000fea0003800000 */
.L_x_1278:
[----:B------:R-:W-:Y:S01]  /*dc00*/  IADD3 R3, R11, 0x60, RZ ;  /* 0x000000600b037810 */ /* 0x000fe20007ffe0ff */
[----:B-1----:R1:W2:Y:S03]  /*dc10*/  SHFL.IDX PT, R2, R10, 0x3, 0x181f ;  /* 0x00781f000a027f89 */ /* 0x0022a600000e0000 */
[----:B------:R-:W-:Y:S01]  /*dc20*/  ISETP.GE.AND P0, PT, R3, UR4, PT ;  /* 0x0000000403007c0c */ /* 0x000fe2000bf06270 */
[----:B----4-:R1:W4:-:S12]  /*dc30*/  SHFL.IDX PT, R0, R12, 0x3, 0x181f ;  /* 0x00781f000c007f89 */ /* 0x01031800000e0000 */
[----:B------:R-:W-:Y:S05]  /*dc40*/  @P0 BRA `(.L_x_1280) ;  /* 0x00000b0000000947 */ /* 0x000fea0003800000 */
[----:B------:R-:W-:Y:S02]  /*dc50*/  ISETP.GE.AND P1, PT, R200, c[0x0][0x3c8], PT ;  /* 0x0000f200c8007a0c */ /* 0x000fe40003f26270 */
[----:B------:R-:W-:-:S11]  /*dc60*/  ISETP.GE.AND P0, PT, R213, c[0x0][0x3c8], PT ;  /* 0x0000f200d5007a0c */ /* 0x000fd60003f06270 */
[CC--:B--2-4-:R-:W-:Y:S02]  /*dc70*/  @!P1 LEA R6, P3, R200.reuse, R0.reuse, 0x1 ;  /* 0x00000000c8069211 */ /* 0x0d4fe400078608ff */
[C---:B------:R-:W-:Y:S02]  /*dc80*/  @!P0 LEA R4, P2, R213.reuse, R0, 0x1 ;  /* 0x00000000d5048211 */ /* 0x040fe400078408ff */
[-C--:B------:R-:W-:Y:S02]  /*dc90*/  @!P1 LEA.HI.X R7, R200, R2.reuse, R15, 0x1, P3 ;  /* 0x00000002c8079211 */ /* 0x080fe400018f0c0f */
        /* <DEDUP_REMOVED lines=9> */
.L_x_1272:
[----:B------:R-:W2:Y:S01]  /*dd30*/  LDL R0, [R1+0x4] ;  /* 0x0000040001007983 */ /* 0x000ea20000100800 */
[----:B------:R-:W-:Y:S01]  /*dd40*/  BSSY B0, `(.L_x_1281) ;  /* 0x0000025000007945 */ /* 0x000fe20003800000 */
[----:B------:R-:W-:Y:S02]  /*dd50*/  SHF.R.S32.HI R9, RZ, 0x1f, R252 ;  /* 0x0000001fff097819 */ /* 0x000fe400000114fc */
[----:B------:R-:W3:Y:S01]  /*dd60*/  S2R R3, SR_TID.X ;  /* 0x0000000000037919 */ /* 0x000ee20000002100 */
[----:B------:R-:W-:Y:S02]  /*dd70*/  SHF.R.S32.HI R10, RZ, 0x1f, R251 ;  /* 0x0000001fff0a7819 */ /* 0x000fe400000114fb */
[----:B---3--:R-:W-:Y:S01]  /*dd80*/  ISETP.GE.AND P0, PT, R3, 0x80, PT ;  /* 0x000000800300780c */ /* 0x008fe20003f06270 */
[----:B--2---:R-:W-:-:S12]  /*dd90*/  IMAD.MOV.U32 R11, RZ, RZ, R0 ;  /* 0x000000ffff0b7224 */ /* 0x004fd800078e0000 */
        /* <DEDUP_REMOVED lines=16> */
[C---:B------:R-:W-:Y:S01]  /*dea0*/  IADD3 R7, -R0.reuse, RZ, RZ ;  /* 0x000000ff00077210 */ /* 0x040fe20007ffe1ff */
        /* <DEDUP_REMOVED lines=14> */
.L_x_1282:
[----:B------:R-:W-:Y:S05]  /*df90*/  BSYNC B0 ;  /* 0x0000000000007941 */ /* 0x000fea0003800000 */
.L_x_1281:
        /* <DEDUP_REMOVED lines=30> */
.L_x_1322:
[----:B------:R-:W-:Y:S05]  /*e180*/  BRA.DIV ~URZ, `(.L_x_1284) ;  /* 0x00001fb27f007947 */ /* 0x000fea000b800000 */
[----:B------:R4:W1:Y:S02]  /*e190*/  SHFL.IDX PT, R0, R11, RZ, 0x181f ;  /* 0x00181fff0b007589 */ /* 0x00086400000e0000 */
.L_x_1323:
[----:B------:R-:W5:Y:S01]  /*e1a0*/  LDL.LU R2, [R1+0x4] ;  /* 0x0000040001027983 */ /* 0x000f620000300800 */
[----:B------:R-:W-:Y:S01]  /*e1b0*/  MOV R12, c[0x0][0x4e8] ;  /* 0x00013a00000c7a02 */ /* 0x000fe20000000f00 */
[----:B------:R-:W-:Y:S04]  /*e1c0*/  BSSY B0, `(.L_x_1285) ;  /* 0x0000014000007945 */ /* 0x000fe80003800000 */
[----:B------:R-:W-:Y:S01]  /*e1d0*/  IMAD R12, R12, c[0x0][0x388], RZ ;  /* 0x0000e2000c0c7a24 */ /* 0x000fe200078e02ff */
[----:B-----5:R-:W-:-:S04]  /*e1e0*/  IADD3 R10, R250, R2, RZ ;  /* 0x00000002fa0a7210 */ /* 0x020fc80007ffe0ff */
        /* <DEDUP_REMOVED lines=17> */
.L_x_1286:
[----:B------:R-:W-:Y:S05]  /*e300*/  BSYNC B0 ;  /* 0x0000000000007941 */ /* 0x000fea0003800000 */
.L_x_1285:
[----:B------:R-:W-:Y:S05]  /*e310*/  BRA.DIV ~URZ, `(.L_x_1287) ;  /* 0x00001e927f007947 */ /* 0x000fea000b800000 */
[----:B---3--:R3:W2:Y:S04]  /*e320*/  SHFL.IDX PT, R8, R9, 0x1, 0x181f ;  /* 0x00381f0009087f89 */ /* 0x0086a800000e0000 */
[----:B-1----:R3:W1:Y:S02]  /*e330*/  SHFL.IDX PT, R0, R11, 0x1, 0x181f ;  /* 0x00381f000b007f89 */ /* 0x00266400000e0000 */
.L_x_1324:
        /* <DEDUP_REMOVED lines=19> */
.L_x_1289:
[----:B------:R-:W-:Y:S05]  /*e470*/  BSYNC B0 ;  /* 0x0000000000007941 */ /* 0x000fea0003800000 */
.L_x_1288:
[----:B------:R-:W-:Y:S05]  /*e480*/  BRA.DIV ~URZ, `(.L_x_1290) ;  /* 0x00001df27f007947 */ /* 0x000fea000b800000 */
[----:B--2---:R2:W3:Y:S02]  /*e490*/  SHFL.IDX PT, R8, R9, 0x2, 0x181f ;  /* 0x00581f0009087f89 */ /* 0x0044e400000e0000 */
.L_x_1325:
[----:B------:R-:W-:Y:S05]  /*e4a0*/  BRA.DIV ~URZ, `(.L_x_1291) ;  /* 0x00001e427f007947 */ /* 0x000fea000b800000 */
[----:B-1----:R1:W2:Y:S02]  /*e4b0*/  SHFL.IDX PT, R0, R11, 0x2, 0x181f ;  /* 0x00581f000b007f89 */ /* 0x0022a400000e0000 */
.L_x_1326:
        /* <DEDUP_REMOVED lines=19> */
.L_x_1293:
[----:B------:R-:W-:Y:S05]  /*e5f0*/  BSYNC B0 ;  /* 0x0000000000007941 */ /* 0x000fea0003800000 */
.L_x_1292:
[----:B------:R-:W-:Y:S05]  /*e600*/  BRA.DIV ~URZ, `(.L_x_1294) ;  /* 0x00001d527f007947 */ /* 0x000fea000b800000 */
[----:B---3--:R3:W1:Y:S04]  /*e610*/  SHFL.IDX PT, R8, R9, 0x3, 0x181f ;  /* 0x00781f0009087f89 */ /* 0x00866800000e0000 */
[----:B--2---:R3:W2:Y:S02]  /*e620*/  SHFL.IDX PT, R0, R11, 0x3, 0x181f ;  /* 0x00781f000b007f89 */ /* 0x0046a400000e0000 */
.L_x_1327:
        /* <DEDUP_REMOVED lines=18> */
.L_x_1280:
[----:B------:R-:W-:Y:S05]  /*e750*/  BSYNC B1 ;  /* 0x0000000000017941 */ /* 0x000fea0003800000 */
.L_x_1271:
[----:B--2-4-:R-:W2:Y:S02]  /*e760*/  LDL R0, [R1+0x34] ;  /* 0x0000340001007983 */ /* 0x014ea40000100800 */
[----:B--2---:R-:W-:-:S13]  /*e770*/  ISETP.NE.AND P0, PT, R0, RZ, PT ;  /* 0x000000ff0000720c */ /* 0x004fda0003f05270 */
[----:B------:R-:W-:Y:S01]  /*e780*/  @P0 WARPSYNC 0xffffffff ;  /* 0xffffffff00000948 */ /* 0x000fe20003800000 */
[----:B------:R-:W-:Y:S06]  /*e790*/  @P0 BAR.SYNC.DEFER_BLOCKING 0x5, 0x100 ;  /* 0x0144000000000b1d */ /* 0x000fec0000010000 */
[----:B------:R-:W2:Y:S04]  /*e7a0*/  @P0 LDS R0, [0x24100] ;  /* 0x02410000ff000984 */ /* 0x000ea80000000800 */
[----:B--2---:R2:W-:Y:S04]  /*e7b0*/  @P0 STL [R1+0x8], R0 ;  /* 0x0000080001000387 */ /* 0x0045e80000100800 */
[----:B------:R-:W-:Y:S06]  /*e7c0*/  @P0 BAR.ARV 0x4, 0x100 ;  /* 0x0104000000000b1d */ /* 0x000fec0000002000 */
[----:B------:R-:W-:Y:S05]  /*e7d0*/  @P0 BRA `(.L_x_1295) ;  /* 0x0000007000000947 */ /* 0x000fea0003800000 */
[----:B------:R-:W-:Y:S05]  /*e7e0*/  BRA.DIV ~URZ, `(.L_x_1296) ;  /* 0x00001c427f007947 */ /* 0x000fea000b800000 */
[----:B--2---:R2:W4:Y:S02]  /*e7f0*/  SHFL.IDX PT, R0, R65, RZ, 0x1f ;  /* 0x00001fff41007589 */ /* 0x00452400000e0000 */
.L_x_1328:
[----:B------:R-:W-:Y:S01]  /*e800*/  WARPSYNC 0xffffffff ;  /* 0xffffffff00007948 */ /* 0x000fe20003800000 */
[----:B------:R-:W-:Y:S06]  /*e810*/  BAR.SYNC.DEFER_BLOCKING 0x4, 0x100 ;  /* 0x0104000000007b1d */ /* 0x000fec0000010000 */
[----:B----4-:R4:W-:Y:S04]  /*e820*/  STL [R1+0x8], R0 ;  /* 0x0000080001007387 */ /* 0x0109e80000100800 */
[----:B------:R4:W-:Y:S04]  /*e830*/  @!P6 STS [0x24100], R65 ;  /* 0x02410041ff00e388 */ /* 0x0009e80000000800 */
[----:B------:R-:W-:Y:S06]  /*e840*/  BAR.ARV 0x5, 0x100 ;  /* 0x0144000000007b1d */ /* 0x000fec0000002000 */
.L_x_1295:
[----:B--2-4-:R-:W2:Y:S02]  /*e850*/  LDL R0, [R1+0x8] ;  /* 0x0000080001007983 */ /* 0x014ea40000100800 */
[----:B--2---:R-:W-:-:S13]  /*e860*/  ISETP.GE.AND P0, PT, R0, c[0x0][0x538], PT ;  /* 0x00014e0000007a0c */ /* 0x004fda0003f06270 */
[----:B-1-3--:R-:W-:Y:S01]  /*e870*/  @P0 CALL.REL.NOINC `(.L_x_1297) ;  /* 0x0000001000000944 */ /* 0x00afe20003c00000 */
[----:B------:R-:W-:Y:S05]  /*e880*/  BRA `(.L_x_1298) ;  /* 0xffff203000007947 */ /* 0x000fea000383ffff */
.L_x_1297:
[----:B------:R-:W-:Y:S05]  /*e890*/  EXIT ;  /* 0x000000000000794d */ /* 0x000fea0003800000 */
.L_x_1222:
[----:B------:R-:W-:Y:S01]  /*e8a0*/  IMAD.MOV.U32 R161, RZ, RZ, R9 ;  /* 0x000000ffffa17224 */ /* 0x000fe200078e0009 */
[----:B------:R-:W-:Y:S01]  /*e8b0*/  MOV R160, RZ ;  /* 0x000000ff00a07202 */ /* 0x000fe20000000f00 */
[----:B------:R-:W-:Y:S01]  /*e8c0*/  IMAD.MOV.U32 R3, RZ, RZ, 0x181f ;  /* 0x0000181fff037424 */ /* 0x000fe200078e00ff */
[----:B------:R-:W-:Y:S02]  /*e8d0*/  MOV R2, 0xe8f0 ;  /* 0x0000e8f000027802 */ /* 0x000fe40000000f00 */
[----:B-----5:R-:W-:Y:S05]  /*e8e0*/  CALL.REL.NOINC `($__internal_3_$__cuda_sm70_shflsync_idx_p) ;  /* 0x00001c0000007944 */ /* 0x020fea0003c00000 */
[----:B------:R-:W-:Y:S01]  /*e8f0*/  MOV R8, R160 ;  /* 0x000000a000087202 */ /* 0x000fe20000000f00 */
[----:B------:R-:W-:Y:S05]  /*e900*/  BRA `(.L_x_1299) ;  /* 0xffff2a4000007947 */ /* 0x000fea000383ffff */
.L_x_1223:
[----:B------:R-:W-:Y:S01]  /*e910*/  IMAD.MOV.U32 R161, RZ, RZ, R11 ;  /* 0x000000ffffa17224 */ /* 0x000fe200078e000b */
[----:B------:R-:W-:Y:S01]  /*e920*/  MOV R160, RZ ;  /* 0x000000ff00a07202 */ /* 0x000fe20000000f00 */
[----:B------:R-:W-:Y:S01]  /*e930*/  IMAD.MOV.U32 R3, RZ, RZ, 0x181f ;  /* 0x0000181fff037424 */ /* 0x000fe200078e00ff */
[----:B------:R-:W-:Y:S02]  /*e940*/  MOV R2, 0xe960 ;  /* 0x0000e96000027802 */ /* 0x000fe40000000f00 */
[----:B-12--5:R-:W-:Y:S05]  /*e950*/  CALL.REL.NOINC `($__internal_3_$__cuda_sm70_shflsync_idx_p) ;  /* 0x00001b9000007944 */ /* 0x026fea0003c00000 */
[----:B------:R-:W-:Y:S01]  /*e960*/  MOV R0, R160 ;  /* 0x000000a000007202 */ /* 0x000fe20000000f00 */
[----:B------:R-:W-:Y:S05]  /*e970*/  BRA `(.L_x_1300) ;  /* 0xffff29f000007947 */ /* 0x000fea000383ffff */
.L_x_1226:
[----:B------:R-:W-:Y:S01]  /*e980*/  IMAD.MOV.U32 R161, RZ, RZ, R9 ;  /* 0x000000ffffa17224 */ /* 0x000fe200078e0009 */
[----:B------:R-:W-:Y:S01]  /*e990*/  MOV R160, 0x1 ;  /* 0x0000000100a07802 */ /* 0x000fe20000000f00 */
[----:B--2---:R-:W-:Y:S01]  /*e9a0*/  IMAD.MOV.U32 R3, RZ, RZ, 0x181f ;  /* 0x0000181fff037424 */ /* 0x004fe200078e00ff */
[----:B------:R-:W-:-:S02]  /*e9b0*/  MOV R2, 0xe9d0 ;  /* 0x0000e9d000027802 */ /* 0x000fc40000000f00 */
[----:B-1--45:R-:W-:Y:S05]  /*e9c0*/  CALL.REL.NOINC `($__internal_3_$__cuda_sm70_shflsync_idx_p) ;  /* 0x00001b2000007944 */ /* 0x032fea0003c00000 */
[----:B------:R-:W-:Y:S01]  /*e9d0*/  IMAD.MOV.U32 R8, RZ, RZ, R160 ;  /* 0x000000ffff087224 */ /* 0x000fe200078e00a0 */
[----:B------:R-:W-:Y:S01]  /*e9e0*/  MOV R160, 0x1 ;  /* 0x0000000100a07802 */ /* 0x000fe20000000f00 */
[----:B------:R-:W-:Y:S01]  /*e9f0*/  IMAD.MOV.U32 R161, RZ, RZ, R11 ;  /* 0x000000ffffa17224 */ /* 0x000fe200078e000b */
[----:B------:R-:W-:-:S02]  /*ea00*/  MOV R3, 0x181f ;  /* 0x0000181f00037802 */ /* 0x000fc40000000f00 */
[----:B------:R-:W-:Y:S02]  /*ea10*/  MOV R2, 0xea30 ;  /* 0x0000ea3000027802 */ /* 0x000fe40000000f00 */
[----:B------:R-:W-:Y:S05]  /*ea20*/  CALL.REL.NOINC `($__internal_3_$__cuda_sm70_shflsync_idx_p) ;  /* 0x00001ac000007944 */ /* 0x000fea0003c00000 */
[----:B------:R-:W-:Y:S01]  /*ea30*/  MOV R0, R160 ;  /* 0x000000a000007202 */ /* 0x000fe20000000f00 */
[----:B------:R-:W-:Y:S05]  /*ea40*/  BRA `(.L_x_1301) ;  /* 0xffff2ac000007947 */ /* 0x000fea000383ffff */
.L_x_1229:
[----:B------:R-:W-:Y:S01]  /*ea50*/  IMAD.MOV.U32 R161, RZ, RZ, R9 ;  /* 0x000000ffffa17224 */ /* 0x000fe200078e0009 */
[----:B------:R-:W-:Y:S01]  /*ea60*/  MOV R160, 0x2 ;  /* 0x0000000200a07802 */ /* 0x000fe20000000f00 */
[----:B---3--:R-:W-:Y:S01]  /*ea70*/  IMAD.MOV.U32 R3, RZ, RZ, 0x181f ;  /* 0x0000181fff037424 */ /* 0x008fe200078e00ff */
[----:B------:R-:W-:Y:S02]  /*ea80*/  MOV R2, 0xeaa0 ;  /* 0x0000eaa000027802 */ /* 0x000fe40000000f00 */
[----:B-12-45:R-:W-:Y:S05]  /*ea90*/  CALL.REL.NOINC `($__internal_3_$__cuda_sm70_shflsync_idx_p) ;  /* 0x00001a5000007944 */ /* 0x036fea0003c00000 */
[----:B------:R-:W-:Y:S01]  /*eaa0*/  MOV R8, R160 ;  /* 0x000000a000087202 */ /* 0x000fe20000000f00 */
[----:B------:R-:W-:Y:S05]  /*eab0*/  BRA `(.L_x_1302) ;  /* 0xffff2bb000007947 */ /* 0x000fea000383ffff */
.L_x_1230:
[----:B------:R-:W-:Y:S01]  /*eac0*/  IMAD.MOV.U32 R161, RZ, RZ, R11 ;  /* 0x000000ffffa17224 */ /* 0x000fe200078e000b */
[----:B------:R-:W-:Y:S01]  /*ead0*/  MOV R160, 0x2 ;  /* 0x0000000200a07802 */ /* 0x000fe20000000f00 */
[----:B------:R-:W-:Y:S01]  /*eae0*/  IMAD.MOV.U32 R3, RZ, RZ, 0x181f ;  /* 0x0000181fff037424 */ /* 0x000fe200078e00ff */
[----:B------:R-:W-:Y:S02]  /*eaf0*/  MOV R2, 0xeb10 ;  /* 0x0000eb1000027802 */ /* 0x000fe40000000f00 */
[----:B-12345:R-:W-:Y:S05]  /*eb00*/  CALL.REL.NOINC `($__internal_3_$__cuda_sm70_shflsync_idx_p) ;  /* 0x000019e000007944 */ /* 0x03efea0003c00000 */
[----:B------:R-:W-:Y:S01]  /*eb10*/  MOV R0, R160 ;  /* 0x000000a000007202 */ /* 0x000fe20000000f00 */
[----:B------:R-:W-:Y:S05]  /*eb20*/  BRA `(.L_x_1303) ;  /* 0xffff2b6000007947 */ /* 0x000fea000383ffff */
.L_x_1233:
[----:B------:R-:W-:Y:S01]  /*eb30*/  IMAD.MOV.U32 R161, RZ, RZ, R9 ;  /* 0x000000ffffa17224 */ /* 0x000fe200078e0009 */
[----:B------:R-:W-:Y:S01]  /*eb40*/  MOV R160, 0x3 ;  /* 0x0000000300a07802 */ /* 0x000fe20000000f00 */
[----:B-1----:R-:W-:Y:S01]  /*eb50*/  IMAD.MOV.U32 R3, RZ, RZ, 0x181f ;  /* 0x0000181fff037424 */ /* 0x002fe200078e00ff */
[----:B------:R-:W-:-:S02]  /*eb60*/  MOV R2, 0xeb80 ;  /* 0x0000eb8000027802 */ /* 0x000fc40000000f00 */
[----:B--2345:R-:W-:Y:S05]  /*eb70*/  CALL.REL.NOINC `($__internal_3_$__cuda_sm70_shflsync_idx_p) ;  /* 0x0000197000007944 */ /* 0x03cfea0003c00000 */
        /* <DEDUP_REMOVED lines=8> */
.L_x_1236:
[----:B------:R-:W-:Y:S01]  /*ec00*/  IMAD.MOV.U32 R161, RZ, RZ, R9 ;  /* 0x000000ffffa17224 */ /* 0x000fe200078e0009 */
[----:B------:R-:W-:Y:S01]  /*ec10*/  MOV R160, RZ ;  /* 0x000000ff00a07202 */ /* 0x000fe20000000f00 */
[----:B------:R-:W-:Y:S01]  /*ec20*/  IMAD.MOV.U32 R3, RZ, RZ, 0x181f ;  /* 0x0000181fff037424 */ /* 0x000fe200078e00ff */
[----:B------:R-:W-:Y:S02]  /*ec30*/  MOV R2, 0xec50 ;  /* 0x0000ec5000027802 */ /* 0x000fe40000000f00 */
[----:B------:R-:W-:Y:S05]  /*ec40*/  CALL.REL.NOINC `($__internal_3_$__cuda_sm70_shflsync_idx_p) ;  /* 0x000018a000007944 */ /* 0x000fea0003c00000 */
[----:B------:R-:W-:Y:S01]  /*ec50*/  MOV R8, R160 ;  /* 0x000000a000087202 */ /* 0x000fe20000000f00 */
[----:B------:R-:W-:Y:S05]  /*ec60*/  BRA `(.L_x_1305) ;  /* 0xffff36e000007947 */ /* 0x000fea000383ffff */
.L_x_1237:
[----:B------:R-:W-:Y:S01]  /*ec70*/  IMAD.MOV.U32 R161, RZ, RZ, R12 ;  /* 0x000000ffffa17224 */ /* 0x000fe200078e000c */
[----:B------:R-:W-:Y:S01]  /*ec80*/  MOV R160, RZ ;  /* 0x000000ff00a07202 */ /* 0x000fe20000000f00 */
[----:B------:R-:W-:Y:S01]  /*ec90*/  IMAD.MOV.U32 R3, RZ, RZ, 0x181f ;  /* 0x0000181fff037424 */ /* 0x000fe200078e00ff */
[----:B------:R-:W-:Y:S02]  /*eca0*/  MOV R2, 0xecc0 ;  /* 0x0000ecc000027802 */ /* 0x000fe40000000f00 */
[----:B-12---:R-:W-:Y:S05]  /*ecb0*/  CALL.REL.NOINC `($__internal_3_$__cuda_sm70_shflsync_idx_p) ;  /* 0x0000183000007944 */ /* 0x006fea0003c00000 */
[C---:B------:R-:W-:Y:S01]  /*ecc0*/  IADD3 R6, P6, R160.reuse, R17, RZ ;  /* 0x00000011a0067210 */ /* 0x040fe20007fde0ff */
[----:B------:R-:W-:Y:S01]  /*ecd0*/  IMAD.MOV.U32 R161, RZ, RZ, R9 ;  /* 0x000000ffffa17224 */ /* 0x000fe200078e0009 */
[----:B------:R-:W-:-:S02]  /*ece0*/  IADD3 R4, P5, R160, R18, RZ ;  /* 0x00000012a0047210 */ /* 0x000fc40007fbe0ff */
[----:B------:R-:W-:Y:S01]  /*ecf0*/  IADD3 R2, P0, R160, R19, RZ ;  /* 0x00000013a0027210 */ /* 0x000fe20007f1e0ff */
[----:B------:R-:W-:Y:S01]  /*ed00*/  IMAD.X R7, R8, 0x1, R14, P6 ;  /* 0x0000000108077824 */ /* 0x000fe200030e060e */
[----:B------:R-:W-:Y:S01]  /*ed10*/  ISETP.GE.AND P6, PT, R200, c[0x0][0x1d4], PT ;  /* 0x00007500c8007a0c */ /* 0x000fe20003fc6270 */
[C---:B------:R-:W-:Y:S01]  /*ed20*/  IMAD.X R5, R8.reuse, 0x1, R16, P5 ;  /* 0x0000000108057824 */ /* 0x040fe200028e0610 */
[----:B------:R-:W-:Y:S01]  /*ed30*/  ISETP.GE.AND P5, PT, R213, c[0x0][0x1d4], PT ;  /* 0x00007500d5007a0c */ /* 0x000fe20003fa6270 */
[----:B------:R-:W-:Y:S01]  /*ed40*/  IMAD.X R3, R8, 0x1, R15, P0 ;  /* 0x0000000108037824 */ /* 0x000fe200000e060f */
[----:B------:R-:W-:Y:S01]  /*ed50*/  ISETP.GE.AND P0, PT, R214, c[0x0][0x1d4], PT ;  /* 0x00007500d6007a0c */ /* 0x000fe20003f06270 */
[----:B------:R-:W-:Y:S01]  /*ed60*/  IMAD.MOV.U32 R160, RZ, RZ, 0x1 ;  /* 0x00000001ffa07424 */ /* 0x000fe200078e00ff */
[----:B------:R-:W-:Y:S02]  /*ed70*/  SEL R11, RZ, 0x10, P6 ;  /* 0x00000010ff0b7807 */ /* 0x000fe40003000000 */
[----:B------:R-:W-:-:S02]  /*ed80*/  SEL R10, RZ, 0x10, P5 ;  /* 0x00000010ff0a7807 */ /* 0x000fc40002800000 */
[----:B------:R-:W-:-:S03]  /*ed90*/  SEL R9, RZ, 0x10, P0 ;  /* 0x00000010ff097807 */ /* 0x000fc60000000000 */
[----:B------:R-:W-:Y:S01]  /*eda0*/  @!PT LDS RZ, [RZ] ;  /* 0x00000000fffff984 */ /* 0x000fe20000000800 */
[----:B------:R-:W-:Y:S01]  /*edb0*/  @!PT LDS RZ, [RZ] ;  /* 0x00000000fffff984 */ /* 0x000fe20000000800 */
[----:B------:R-:W-:Y:S01]  /*edc0*/  @!PT LDS RZ, [RZ] ;  /* 0x00000000fffff984 */ /* 0x000fe20000000800 */
[----:B------:R1:W-:Y:S04]  /*edd0*/  LDGSTS.E.BYPASS.LTC128B.128 [R221+0x12100], [R6.64], !P6 ;  /* 0x1210000006dd7fae */ /* 0x0003e8000f101d46 */
[----:B------:R1:W-:Y:S04]  /*ede0*/  LDGSTS.E.BYPASS.LTC128B.128 [R221+0x14100], [R4.64], !P5 ;  /* 0x1410000004dd7fae */ /* 0x0003e8000e901d46 */
[----:B------:R2:W-:Y:S02]  /*edf0*/  LDGSTS.E.BYPASS.LTC128B.128 [R221+0x16100], [R2.64], !P0 ;  /* 0x1610000002dd7fae */ /* 0x0005e4000c101d46 */
[----:B--2---:R-:W-:Y:S01]  /*ee00*/  IMAD.MOV.U32 R3, RZ, RZ, 0x181f ;  /* 0x0000181fff037424 */ /* 0x004fe200078e00ff */
[----:B------:R-:W-:-:S02]  /*ee10*/  MOV R2, 0xee30 ;  /* 0x0000ee3000027802 */ /* 0x000fc40000000f00 */
[----:B-1----:R-:W-:Y:S05]  /*ee20*/  CALL.REL.NOINC `($__internal_3_$__cuda_sm70_shflsync_idx_p) ;  /* 0x000016c000007944 */ /* 0x002fea0003c00000 */
        /* <DEDUP_REMOVED lines=8> */
.L_x_1240:
[----:B------:R-:W-:Y:S01]  /*eeb0*/  IMAD.MOV.U32 R161, RZ, RZ, R13 ;  /* 0x000000ffffa17224 */ /* 0x000fe200078e000d */
[----:B------:R-:W-:Y:S01]  /*eec0*/  MOV R160, RZ ;  /* 0x000000ff00a07202 */ /* 0x000fe20000000f00 */
[----:B------:R-:W-:Y:S01]  /*eed0*/  IMAD.MOV.U32 R3, RZ, RZ, 0x181f ;  /* 0x0000181fff037424 */ /* 0x000fe200078e00ff */
[----:B------:R-:W-:Y:S02]  /*eee0*/  MOV R2, 0xef00 ;  /* 0x0000ef0000027802 */ /* 0x000fe40000000f00 */
[----:B-1234-:R-:W-:Y:S05]  /*eef0*/  CALL.REL.NOINC `($__internal_3_$__cuda_sm70_shflsync_idx_p) ;  /* 0x000015f000007944 */ /* 0x01efea0003c00000 */
[----:B------:R-:W-:Y:S01]  /*ef00*/  MOV R12, R160 ;  /* 0x000000a0000c7202 */ /* 0x000fe20000000f00 */
[----:B------:R-:W-:Y:S05]  /*ef10*/  BRA `(.L_x_1307) ;  /* 0xffff39a000007947 */ /* 0x000fea000383ffff */
.L_x_1241:
[----:B------:R-:W-:Y:S01]  /*ef20*/  IMAD.MOV.U32 R161, RZ, RZ, R20 ;  /* 0x000000ffffa17224 */ /* 0x000fe200078e0014 */
[----:B------:R-:W-:Y:S01]  /*ef30*/  MOV R160, RZ ;  /* 0x000000ff00a07202 */ /* 0x000fe20000000f00 */
[----:B------:R-:W-:Y:S01]  /*ef40*/  IMAD.MOV.U32 R3, RZ, RZ, 0x181f ;  /* 0x0000181fff037424 */ /* 0x000fe200078e00ff */
[----:B------:R-:W-:Y:S02]  /*ef50*/  MOV R2, 0xef70 ;  /* 0x0000ef7000027802 */ /* 0x000fe40000000f00 */
[----:B-1234-:R-:W-:Y:S05]  /*ef60*/  CALL.REL.NOINC `($__internal_3_$__cuda_sm70_shflsync_idx_p) ;  /* 0x0000158000007944 */ /* 0x01efea0003c00000 */
[C---:B------:R-:W-:Y:S01]  /*ef70*/  IADD3 R16, P0, R160.reuse, R29, RZ ;  /* 0x0000001da0107210 */ /* 0x040fe20007f1e0ff */
[----:B------:R-:W-:Y:S01]  /*ef80*/  IMAD.MOV.U32 R161, RZ, RZ, R13 ;  /* 0x000000ffffa17224 */ /* 0x000fe200078e000d */
        /* <DEDUP_REMOVED lines=10> */
[----:B------:R-:W-:Y:S01]  /*f030*/  IMAD.X R3, R12, 0x1, R23, P1 ;  /* 0x000000010c037824 */ /* 0x000fe200008e0617 */
[----:B------:R-:W-:Y:S01]  /*f040*/  SEL R13, RZ, 0x10, P0 ;  /* 0x00000010ff0d7807 */ /* 0x000fe20000000000 */
        /* <DEDUP_REMOVED lines=17> */
.L_x_1244:
[----:B------:R-:W-:Y:S01]  /*f160*/  IMAD.MOV.U32 R161, RZ, RZ, R5 ;  /* 0x000000ffffa17224 */ /* 0x000fe200078e0005 */
[----:B------:R-:W-:Y:S01]  /*f170*/  MOV R160, RZ ;  /* 0x000000ff00a07202 */ /* 0x000fe20000000f00 */
[----:B------:R-:W-:Y:S01]  /*f180*/  IMAD.MOV.U32 R3, RZ, RZ, 0x181f ;  /* 0x0000181fff037424 */ /* 0x000fe200078e00ff */
[----:B------:R-:W-:Y:S02]  /*f190*/  MOV R2, 0xf1b0 ;  /* 0x0000f1b000027802 */ /* 0x000fe40000000f00 */
[----:B------:R-:W-:Y:S05]  /*f1a0*/  CALL.REL.NOINC `($__internal_3_$__cuda_sm70_shflsync_idx_p) ;  /* 0x0000134000007944 */ /* 0x000fea0003c00000 */
[----:B------:R-:W-:Y:S01]  /*f1b0*/  MOV R4, R160 ;  /* 0x000000a000047202 */ /* 0x000fe20000000f00 */
[----:B------:R-:W-:Y:S05]  /*f1c0*/  BRA `(.L_x_1309) ;  /* 0xffff620000007947 */ /* 0x000fea000383ffff */
.L_x_1245:
        /* <DEDUP_REMOVED lines=36> */
.L_x_1249:
[----:B------:R-:W-:Y:S01]  /*f410*/  MOV R160, RZ ;  /* 0x000000ff00a07202 */ /* 0x000fe20000000f00 */
[----:B------:R-:W-:Y:S01]  /*f420*/  IMAD.MOV.U32 R161, RZ, RZ, R20 ;  /* 0x000000ffffa17224 */ /* 0x000fe200078e0014 */
[----:B------:R-:W-:Y:S01]  /*f430*/  MOV R2, 0xf460 ;  /* 0x0000f46000027802 */ /* 0x000fe20000000f00 */
[----:B------:R-:W-:Y:S02]  /*f440*/  IMAD.MOV.U32 R3, RZ, RZ, 0x181f ;  /* 0x0000181fff037424 */ /* 0x000fe400078e00ff */
[----:B-1234-:R-:W-:Y:S05]  /*f450*/  CALL.REL.NOINC `($__internal_3_$__cuda_sm70_shflsync_idx_p) ;  /* 0x0000109000007944 */ /* 0x01efea0003c00000 */
[----:B------:R-:W-:Y:S01]  /*f460*/  MOV R5, R160 ;  /* 0x000000a000057202 */ /* 0x000fe20000000f00 */
[----:B------:R-:W-:-:S05]  /*f470*/  BRA `(.L_x_1311) ;  /* 0xffff65f000007947 */ /* 0x000fca000383ffff */
.L_x_1250:
[----:B------:R-:W-:Y:S01]  /*f480*/  MOV R160, RZ ;  /* 0x000000ff00a07202 */ /* 0x000fe20000000f00 */
[----:B------:R-:W-:Y:S01]  /*f490*/  IMAD.MOV.U32 R161, RZ, RZ, R21 ;  /* 0x000000ffffa17224 */ /* 0x000fe200078e0015 */
[----:B------:R-:W-:Y:S01]  /*f4a0*/  MOV R2, 0xf4d0 ;  /* 0x0000f4d000027802 */ /* 0x000fe20000000f00 */
[----:B------:R-:W-:Y:S02]  /*f4b0*/  IMAD.MOV.U32 R3, RZ, RZ, 0x181f ;  /* 0x0000181fff037424 */ /* 0x000fe400078e00ff */
[----:B-1234-:R-:W-:Y:S05]  /*f4c0*/  CALL.REL.NOINC `($__internal_3_$__cuda_sm70_shflsync_idx_p) ;  /* 0x0000102000007944 */ /* 0x01efea0003c00000 */
[----:B------:R-:W-:Y:S01]  /*f4d0*/  ISETP.GE.AND P6, PT, R200, c[0x0][0x1d4], PT ;  /* 0x00007500c8007a0c */ /* 0x000fe20003fc6270 */
[----:B------:R-:W-:Y:S01]  /*f4e0*/  IMAD R4, R211, 0x6000, R232 ;  /* 0x00006000d3047824 */ /* 0x000fe200078e02e8 */
[C---:B------:R-:W-:Y:S01]  /*f4f0*/  IADD3 R2, P0, R160.reuse, R29, RZ ;  /* 0x0000001da0027210 */ /* 0x040fe20007f1e0ff */
[----:B------:R-:W-:Y:S01]  /*f500*/  IMAD.MOV.U32 R161, RZ, RZ, R20 ;  /* 0x000000ffffa17224 */ /* 0x000fe200078e0014 */
[----:B------:R-:W-:Y:S02]  /*f510*/  ISETP.GE.AND P5, PT, R213, c[0x0][0x1d4], PT ;  /* 0x00007500d5007a0c */ /* 0x000fe40003fa6270 */
[----:B------:R-:W-:Y:S01]  /*f520*/  IADD3 R6, P1, R160, R30, RZ ;  /* 0x0000001ea0067210 */ /* 0x000fe20007f3e0ff */
[C---:B------:R-:W-:Y:S01]  /*f530*/  IMAD.X R3, R5.reuse, 0x1, R22, P0 ;  /* 0x0000000105037824 */ /* 0x040fe200000e0616 */
[----:B------:R-:W-:Y:S02]  /*f540*/  ISETP.GE.AND P0, PT, R214, c[0x0][0x1d4], PT ;  /* 0x00007500d6007a0c */ /* 0x000fe40003f06270 */
[----:B------:R-:W-:Y:S01]  /*f550*/  SEL R20, RZ, 0x10, P6 ;  /* 0x00000010ff147807 */ /* 0x000fe20003000000 */
[C---:B------:R-:W-:Y:S01]  /*f560*/  IMAD.X R7, R5.reuse, 0x1, R23, P1 ;  /* 0x0000000105077824 */ /* 0x040fe200008e0617 */
[----:B------:R-:W-:Y:S01]  /*f570*/  SEL R15, RZ, 0x10, P5 ;  /* 0x00000010ff0f7807 */ /* 0x000fe20002800000 */
[----:B------:R-:W-:Y:S01]  /*f580*/  @!PT LDS RZ, [RZ] ;  /* 0x00000000fffff984 */ /* 0x000fe20000000800 */
[----:B------:R-:W-:Y:S01]  /*f590*/  @!PT LDS RZ, [RZ] ;  /* 0x00000000fffff984 */ /* 0x000fe20000000800 */
[----:B------:R-:W-:Y:S01]  /*f5a0*/  @!PT LDS RZ, [RZ] ;  /* 0x00000000fffff984 */ /* 0x000fe20000000800 */
[----:B------:R1:W-:Y:S01]  /*f5b0*/  LDGSTS.E.BYPASS.LTC128B.128 [R4], [R2.64], !P6 ;  /* 0x0000000002047fae */ /* 0x0003e2000f101d46 */
[----:B------:R-:W-:Y:S03]  /*f5c0*/  SEL R14, RZ, 0x10, P0 ;  /* 0x00000010ff0e7807 */ /* 0x000fe60000000000 */
[----:B------:R2:W-:Y:S01]  /*f5d0*/  LDGSTS.E.BYPASS.LTC128B.128 [R4+0x2000], [R6.64], !P5 ;  /* 0x0200000006047fae */ /* 0x0005e2000e901d46 */
[----:B-1----:R-:W-:Y:S01]  /*f5e0*/  IADD3 R2, P1, R160, R31, RZ ;  /* 0x0000001fa0027210 */ /* 0x002fe20007f3e0ff */
[----:B------:R-:W-:Y:S04]  /*f5f0*/  IMAD.MOV.U32 R160, RZ, RZ, 0x1 ;  /* 0x00000001ffa07424 */ /* 0x000fe800078e00ff */
[----:B------:R-:W-:Y:S05]  /*f600*/  IMAD.X R3, R5, 0x1, R28, P1 ;  /* 0x0000000105037824 */ /* 0x000fea00008e061c */
[----:B------:R1:W-:Y:S02]  /*f610*/  LDGSTS.E.BYPASS.LTC128B.128 [R4+0x4000], [R2.64], !P0 ;  /* 0x0400000002047fae */ /* 0x0003e4000c101d46 */
[----:B-1----:R-:W-:Y:S01]  /*f620*/  MOV R2, 0xf650 ;  /* 0x0000f65000027802 */ /* 0x002fe20000000f00 */
[----:B------:R-:W-:Y:S02]  /*f630*/  IMAD.MOV.U32 R3, RZ, RZ, 0x181f ;  /* 0x0000181fff037424 */ /* 0x000fe400078e00ff */
[----:B--2---:R-:W-:Y:S05]  /*f640*/  CALL.REL.NOINC `($__internal_3_$__cuda_sm70_shflsync_idx_p) ;  /* 0x00000ea000007944 */ /* 0x004fea0003c00000 */
[----:B------:R-:W-:Y:S01]  /*f650*/  MOV R3, 0x181f ;  /* 0x0000181f00037802 */ /* 0x000fe20000000f00 */
[----:B------:R-:W-:Y:S01]  /*f660*/  IMAD.MOV.U32 R5, RZ, RZ, R160 ;  /* 0x000000ffff057224 */ /* 0x000fe200078e00a0 */
[----:B------:R-:W-:Y:S01]  /*f670*/  MOV R160, 0x1 ;  /* 0x0000000100a07802 */ /* 0x000fe20000000f00 */
[----:B------:R-:W-:Y:S01]  /*f680*/  IMAD.MOV.U32 R161, RZ, RZ, R21 ;  /* 0x000000ffffa17224 */ /* 0x000fe200078e0015 */
[----:B------:R-:W-:Y:S02]  /*f690*/  MOV R2, 0xf6b0 ;  /* 0x0000f6b000027802 */ /* 0x000fe40000000f00 */
[----:B------:R-:W-:Y:S05]  /*f6a0*/  CALL.REL.NOINC `($__internal_3_$__cuda_sm70_shflsync_idx_p) ;  /* 0x00000e4000007944 */ /* 0x000fea0003c00000 */
[----:B------:R-:W-:Y:S01]  /*f6b0*/  MOV R2, R160 ;  /* 0x000000a000027202 */ /* 0x000fe20000000f00 */
[----:B------:R-:W-:-:S05]  /*f6c0*/  BRA `(.L_x_1312) ;  /* 0xffff650000007947 */ /* 0x000fca000383ffff */
.L_x_1253:
[----:B------:R-:W-:Y:S01]  /*f6d0*/  MOV R160, RZ ;  /* 0x000000ff00a07202 */ /* 0x000fe20000000f00 */
[----:B------:R-:W-:Y:S01]  /*f6e0*/  IMAD.MOV.U32 R161, RZ, RZ, R5 ;  /* 0x000000ffffa17224 */ /* 0x000fe200078e0005 */
[----:B------:R-:W-:Y:S01]  /*f6f0*/  MOV R2, 0xf720 ;  /* 0x0000f72000027802 */ /* 0x000fe20000000f00 */
[----:B------:R-:W-:Y:S02]  /*f700*/  IMAD.MOV.U32 R3, RZ, RZ, 0x181f ;  /* 0x0000181fff037424 */ /* 0x000fe400078e00ff */
[----:B------:R-:W-:Y:S05]  /*f710*/  CALL.REL.NOINC `($__internal_3_$__cuda_sm70_shflsync_idx_p) ;  /* 0x00000dd000007944 */ /* 0x000fea0003c00000 */
[----:B------:R-:W-:Y:S01]  /*f720*/  MOV R4, R160 ;  /* 0x000000a000047202 */ /* 0x000fe20000000f00 */
[----:B------:R-:W-:-:S05]  /*f730*/  BRA `(.L_x_1313) ;  /* 0xffff94c000007947 */ /* 0x000fca000383ffff */
.L_x_1254:
[----:B------:R-:W-:Y:S01]  /*f740*/  MOV R160, RZ ;  /* 0x000000ff00a07202 */ /* 0x000fe20000000f00 */
[----:B------:R-:W-:Y:S01]  /*f750*/  IMAD.MOV.U32 R161, RZ, RZ, R12 ;  /* 0x000000ffffa17224 */ /* 0x000fe200078e000c */
[----:B------:R-:W-:Y:S01]  /*f760*/  MOV R2, 0xf790 ;  /* 0x0000f79000027802 */ /* 0x000fe20000000f00 */
[----:B------:R-:W-:Y:S02]  /*f770*/  IMAD.MOV.U32 R3, RZ, RZ, 0x181f ;  /* 0x0000181fff037424 */ /* 0x000fe400078e00ff */
[----:B-12---:R-:W-:Y:S05]  /*f780*/  CALL.REL.NOINC `($__internal_3_$__cuda_sm70_shflsync_idx_p) ;  /* 0x00000d6000007944 */ /* 0x006fea0003c00000 */
[----:B------:R-:W-:Y:S01]  /*f790*/  ISETP.GE.AND P6, PT, R200, c[0x0][0x1d4], PT ;  /* 0x00007500c8007a0c */ /* 0x000fe20003fc6270 */
[----:B------:R-:W-:Y:S01]  /*f7a0*/  IMAD R0, R211, 0x6000, R233 ;  /* 0x00006000d3007824 */ /* 0x000fe200078e02e9 */
[C---:B------:R-:W-:Y:S01]  /*f7b0*/  IADD3 R8, P0, R160.reuse, R16, RZ ;  /* 0x00000010a0087210 */ /* 0x040fe20007f1e0ff */
[----:B------:R-:W-:Y:S01]  /*f7c0*/  IMAD.MOV.U32 R161, RZ, RZ, R5 ;  /* 0x000000ffffa17224 */ /* 0x000fe200078e0005 */
[----:B------:R-:W-:Y:S02]  /*f7d0*/  ISETP.GE.AND P5, PT, R213, c[0x0][0x1d4], PT ;  /* 0x00007500d5007a0c */ /* 0x000fe40003fa6270 */
[----:B------:R-:W-:Y:S01]  /*f7e0*/  IADD3 R6, P1, R160, R17, RZ ;  /* 0x00000011a0067210 */ /* 0x000fe20007f3e0ff */
[----:B------:R-:W-:Y:S01]  /*f7f0*/  IMAD.X R9, R4, 0x1, R13, P0 ;  /* 0x0000000104097824 */ /* 0x000fe200000e060d */
[----:B------:R-:W-:Y:S02]  /*f800*/  ISETP.GE.AND P0, PT, R214, c[0x0][0x1d4], PT ;  /* 0x00007500d6007a0c */ /* 0x000fe40003f06270 */
[----:B------:R-:W-:Y:S01]  /*f810*/  SEL R11, RZ, 0x10, P6 ;  /* 0x00000010ff0b7807 */ /* 0x000fe20003000000 */
[----:B------:R-:W-:Y:S01]  /*f820*/  IMAD.X R7, R4, 0x1, R14, P1 ;  /* 0x0000000104077824 */ /* 0x000fe200008e060e */
[----:B------:R-:W-:Y:S01]  /*f830*/  IADD3 R2, P1, R160, R18, RZ ;  /* 0x00000012a0027210 */ /* 0x000fe20007f3e0ff */
[----:B------:R-:W-:Y:S01]  /*f840*/  @!PT LDS RZ, [RZ] ;  /* 0x00000000fffff984 */ /* 0x000fe20000000800 */
[----:B------:R-:W-:Y:S01]  /*f850*/  @!PT LDS RZ, [RZ] ;  /* 0x00000000fffff984 */ /* 0x000fe20000000800 */
[----:B------:R-:W-:Y:S01]  /*f860*/  @!PT LDS RZ, [RZ] ;  /* 0x00000000fffff984 */ /* 0x000fe20000000800 */
[----:B------:R1:W-:Y:S01]  /*f870*/  LDGSTS.E.BYPASS.LTC128B.128 [R0], [R8.64], !P6 ;  /* 0x0000000008007fae */ /* 0x0003e2000f101d46 */
[----:B------:R-:W-:Y:S01]  /*f880*/  IMAD.MOV.U32 R160, RZ, RZ, 0x1 ;  /* 0x00000001ffa07424 */ /* 0x000fe200078e00ff */
[----:B------:R-:W-:Y:S02]  /*f890*/  SEL R10, RZ, 0x10, P5 ;  /* 0x00000010ff0a7807 */ /* 0x000fe40002800000 */
[----:B------:R1:W-:Y:S01]  /*f8a0*/  LDGSTS.E.BYPASS.LTC128B.128 [R0+0x2000], [R6.64], !P5 ;  /* 0x0200000006007fae */ /* 0x0003e2000e901d46 */
[----:B------:R-:W-:Y:S01]  /*f8b0*/  IMAD.X R3, R4, 0x1, R15, P1 ;  /* 0x0000000104037824 */ /* 0x000fe200008e060f */
[----:B------:R-:W-:Y:S04]  /*f8c0*/  SEL R5, RZ, 0x10, P0 ;  /* 0x00000010ff057807 */ /* 0x000fe80000000000 */
[----:B------:R2:W-:Y:S02]  /*f8d0*/  LDGSTS.E.BYPASS.LTC128B.128 [R0+0x4000], [R2.64], !P0 ;  /* 0x0400000002007fae */ /* 0x0005e4000c101d46 */
[----:B--2---:R-:W-:Y:S01]  /*f8e0*/  MOV R2, 0xf910 ;  /* 0x0000f91000027802 */ /* 0x004fe20000000f00 */
[----:B------:R-:W-:Y:S02]  /*f8f0*/  IMAD.MOV.U32 R3, RZ, RZ, 0x181f ;  /* 0x0000181fff037424 */ /* 0x000fe400078e00ff */
[----:B-1----:R-:W-:Y:S05]  /*f900*/  CALL.REL.NOINC `($__internal_3_$__cuda_sm70_shflsync_idx_p) ;  /* 0x00000be000007944 */ /* 0x002fea0003c00000 */
        /* <DEDUP_REMOVED lines=8> */
.L_x_1259:
[----:B------:R-:W-:Y:S01]  /*f990*/  MOV R160, RZ ;  /* 0x000000ff00a07202 */ /* 0x000fe20000000f00 */
[----:B------:R-:W-:Y:S01]  /*f9a0*/  IMAD.MOV.U32 R161, RZ, RZ, R20 ;  /* 0x000000ffffa17224 */ /* 0x000fe200078e0014 */
[----:B------:R-:W-:Y:S01]  /*f9b0*/  MOV R2, 0xf9e0 ;  /* 0x0000f9e000027802 */ /* 0x000fe20000000f00 */
[----:B------:R-:W-:Y:S02]  /*f9c0*/  IMAD.MOV.U32 R3, RZ, RZ, 0x181f ;  /* 0x0000181fff037424 */ /* 0x000fe400078e00ff */
[----:B-1234-:R-:W-:Y:S05]  /*f9d0*/  CALL.REL.NOINC `($__internal_3_$__cuda_sm70_shflsync_idx_p) ;  /* 0x00000b1000007944 */ /* 0x01efea0003c00000 */
[----:B------:R-:W-:Y:S01]  /*f9e0*/  MOV R5, R160 ;  /* 0x000000a000057202 */ /* 0x000fe20000000f00 */
[----:B------:R-:W-:-:S05]  /*f9f0*/  BRA `(.L_x_1315) ;  /* 0xffff986000007947 */ /* 0x000fca000383ffff */
.L_x_1260:
        /* <DEDUP_REMOVED lines=14> */
[C---:B------:R-:W-:Y:S02]  /*fae0*/  IMAD.X R7, R5.reuse, 0x1, R23, P1 ;  /* 0x0000000105077824 */ /* 0x040fe400008e0617 */
[----:B------:R-:W-:Y:S01]  /*faf0*/  @!PT LDS RZ, [RZ] ;  /* 0x00000000fffff984 */ /* 0x000fe20000000800 */
[----:B------:R-:W-:Y:S01]  /*fb00*/  @!PT LDS RZ, [RZ] ;  /* 0x00000000fffff984 */ /* 0x000fe20000000800 */
[----:B------:R-:W-:Y:S01]  /*fb10*/  @!PT LDS RZ, [RZ] ;  /* 0x00000000fffff984 */ /* 0x000fe20000000800 */
[----:B------:R1:W-:Y:S04]  /*fb20*/  LDGSTS.E.BYPASS.LTC128B.128 [R4], [R2.64], !P5 ;  /* 0x0000000002047fae */ /* 0x0003e8000e901d46 */
[----:B------:R2:W-:Y:S01]  /*fb30*/  LDGSTS.E.BYPASS.LTC128B.128 [R4+0x2000], [R6.64], !P4 ;  /* 0x0200000006047fae */ /* 0x0005e2000e101d46 */
[----:B-1----:R-:W-:Y:S01]  /*fb40*/  IADD3 R2, P1, R160, R31, RZ ;  /* 0x0000001fa0027210 */ /* 0x002fe20007f3e0ff */
[----:B------:R-:W-:Y:S01]  /*fb50*/  IMAD.MOV.U32 R160, RZ, RZ, 0x1 ;  /* 0x00000001ffa07424 */ /* 0x000fe200078e00ff */
[----:B--2---:R-:W-:Y:S03]  /*fb60*/  SEL R7, RZ, 0x10, P4 ;  /* 0x00000010ff077807 */ /* 0x004fe60002000000 */
[----:B------:R-:W-:Y:S01]  /*fb70*/  IMAD.X R3, R5, 0x1, R28, P1 ;  /* 0x0000000105037824 */ /* 0x000fe200008e061c */
[----:B------:R-:W-:Y:S04]  /*fb80*/  SEL R6, RZ, 0x10, P0 ;  /* 0x00000010ff067807 */ /* 0x000fe80000000000 */
[----:B------:R1:W-:Y:S02]  /*fb90*/  LDGSTS.E.BYPASS.LTC128B.128 [R4+0x4000], [R2.64], !P0 ;  /* 0x0400000002047fae */ /* 0x0003e4000c101d46 */
[----:B-1----:R-:W-:Y:S01]  /*fba0*/  MOV R2, 0xfbd0 ;  /* 0x0000fbd000027802 */ /* 0x002fe20000000f00 */
[----:B------:R-:W-:Y:S02]  /*fbb0*/  IMAD.MOV.U32 R3, RZ, RZ, 0x181f ;  /* 0x0000181fff037424 */ /* 0x000fe400078e00ff */
[----:B------:R-:W-:Y:S05]  /*fbc0*/  CALL.REL.NOINC `($__internal_3_$__cuda_sm70_shflsync_idx_p) ;  /* 0x0000092000007944 */ /* 0x000fea0003c00000 */
        /* <DEDUP_REMOVED lines=8> */
.L_x_1261:
[----:B------:R-:W-:Y:S01]  /*fc50*/  MOV R4, 0x2 ;  /* 0x0000000200047802 */ /* 0x000fe20000000f00 */
[----:B------:R-:W-:Y:S01]  /*fc60*/  IMAD.MOV.U32 R2, RZ, RZ, R101 ;  /* 0x000000ffff027224 */ /* 0x000fe200078e0065 */
[----:B------:R-:W-:Y:S02]  /*fc70*/  MOV R3, 0xfc90 ;  /* 0x0000fc9000037802 */ /* 0x000fe40000000f00 */
[----:B------:R-:W-:Y:S05]  /*fc80*/  CALL.REL.NOINC `($__internal_2_$__cuda_sm70_shflsync_bfly_p) ;  /* 0x0000081000007944 */ /* 0x000fea0003c00000 */
[----:B------:R-:W-:Y:S01]  /*fc90*/  MOV R2, R4 ;  /* 0x0000000400027202 */ /* 0x000fe20000000f00 */
[----:B------:R-:W-:-:S05]  /*fca0*/  BRA `(.L_x_1317) ;  /* 0xffffa83000007947 */ /* 0x000fca000383ffff */
.L_x_1264:
[----:B------:R-:W-:Y:S01]  /*fcb0*/  MOV R160, RZ ;  /* 0x000000ff00a07202 */ /* 0x000fe20000000f00 */
[----:B------:R-:W-:Y:S01]  /*fcc0*/  IMAD.MOV.U32 R161, RZ, RZ, R5 ;  /* 0x000000ffffa17224 */ /* 0x000fe200078e0005 */
[----:B------:R-:W-:Y:S01]  /*fcd0*/  MOV R2, 0xfd00 ;  /* 0x0000fd0000027802 */ /* 0x000fe20000000f00 */
[----:B------:R-:W-:Y:S02]  /*fce0*/  IMAD.MOV.U32 R3, RZ, RZ, 0x181f ;  /* 0x0000181fff037424 */ /* 0x000fe400078e00ff */
[----:B------:R-:W-:Y:S05]  /*fcf0*/  CALL.REL.NOINC `($__internal_3_$__cuda_sm70_shflsync_idx_p) ;  /* 0x000007f000007944 */ /* 0x000fea0003c00000 */
[----:B------:R-:W-:Y:S01]  /*fd00*/  MOV R4, R160 ;  /* 0x000000a000047202 */ /* 0x000fe20000000f00 */
[----:B------:R-:W-:-:S05]  /*fd10*/  BRA `(.L_x_1318) ;  /* 0xffffc1a000007947 */ /* 0x000fca000383ffff */
.L_x_1265:
        /* <DEDUP_REMOVED lines=13> */
[----:B------:R-:W-:Y:S01]  /*fdf0*/  IADD3 R2, P1, R160, R18, RZ ;  /* 0x00000012a0027210 */ /* 0x000fe20007f3e0ff */
[C---:B------:R-:W-:Y:S01]  /*fe00*/  IMAD.X R7, R4.reuse, 0x1, R14, P5 ;  /* 0x0000000104077824 */ /* 0x040fe200028e060e */
[----:B------:R-:W-:Y:S01]  /*fe10*/  SEL R5, RZ, 0x10, P6 ;  /* 0x00000010ff057807 */ /* 0x000fe20003000000 */
[----:B------:R-:W-:Y:S01]  /*fe20*/  @!PT LDS RZ, [RZ] ;  /* 0x00000000fffff984 */ /* 0x000fe20000000800 */
[----:B------:R-:W-:Y:S01]  /*fe30*/  @!PT LDS RZ, [RZ] ;  /* 0x00000000fffff984 */ /* 0x000fe20000000800 */
[----:B------:R-:W-:Y:S01]  /*fe40*/  @!PT LDS RZ, [RZ] ;  /* 0x00000000fffff984 */ /* 0x000fe20000000800 */
[----:B------:R1:W-:Y:S01]  /*fe50*/  LDGSTS.E.BYPASS.LTC128B.128 [R0], [R8.64], !P6 ;  /* 0x0000000008007fae */ /* 0x0003e2000f101d46 */
[----:B------:R-:W-:Y:S01]  /*fe60*/  IMAD.MOV.U32 R160, RZ, RZ, 0x1 ;  /* 0x00000001ffa07424 */ /* 0x000fe200078e00ff */
[----:B------:R-:W-:Y:S01]  /*fe70*/  SEL R10, RZ, 0x10, P4 ;  /* 0x00000010ff0a7807 */ /* 0x000fe20002000000 */
[----:B------:R-:W-:Y:S01]  /*fe80*/  IMAD.X R3, R4, 0x1, R15, P1 ;  /* 0x0000000104037824 */ /* 0x000fe200008e060f */
[----:B------:R2:W-:Y:S04]  /*fe90*/  LDGSTS.E.BYPASS.LTC128B.128 [R0+0x2000], [R6.64], !P4 ;  /* 0x0200000006007fae */ /* 0x0005e8000e101d46 */
[----:B------:R3:W-:Y:S01]  /*fea0*/  LDGSTS.E.BYPASS.LTC128B.128 [R0+0x4000], [R2.64], !P0 ;  /* 0x0400000002007fae */ /* 0x0007e2000c101d46 */
[----:B--2---:R-:W-:Y:S02]  /*feb0*/  SEL R7, RZ, 0x10, P0 ;  /* 0x00000010ff077807 */ /* 0x004fe40000000000 */
[----:B---3--:R-:W-:Y:S01]  /*fec0*/  MOV R2, 0xfef0 ;  /* 0x0000fef000027802 */ /* 0x008fe20000000f00 */
        /* <DEDUP_REMOVED lines=10> */
.L_x_1267:
[----:B------:R-:W-:Y:S01]  /*ff70*/  IMAD.MOV.U32 R2, RZ, RZ, R216 ;  /* 0x000000ffff027224 */ /* 0x000fe200078e00d8 */
[----:B------:R-:W-:-:S02]  /*ff80*/  MOV R4, 0x2 ;  /* 0x0000000200047802 */ /* 0x000fc40000000f00 */
[----:B------:R-:W-:Y:S02]  /*ff90*/  MOV R3, 0xffb0 ;  /* 0x0000ffb000037802 */ /* 0x000fe40000000f00 */
[----:B------:R-:W-:Y:S05]  /*ffa0*/  CALL.REL.NOINC `($__internal_2_$__cuda_sm70_shflsync_bfly_p) ;  /* 0x000004f000007944 */ /* 0x000fea0003c00000 */
[----:B------:R-:W-:Y:S01]  /*ffb0*/  MOV R5, R4 ;  /* 0x0000000400057202 */ /* 0x000fe20000000f00 */
[----:B------:R-:W-:Y:S05]  /*ffc0*/  BRA `(.L_x_1320) ;  /* 0xffffc26000007947 */ /* 0x000fea000383ffff */
.L_x_1268:
[----:B------:R-:W-:Y:S01]  /*ffd0*/  IMAD.MOV.U32 R2, RZ, RZ, R5 ;  /* 0x000000ffff027224 */ /* 0x000fe200078e0005 */
[----:B------:R-:W-:Y:S02]  /*ffe0*/  MOV R4, 0x1 ;  /* 0x0000000100047802 */ /* 0x000fe40000000f00 */
[----:B------:R-:W-:Y:S02]  /*fff0*/  MOV R3, 0x10010 ;  /* 0x0001001000037802 */ /* 0x000fe40000000f00 */
[----:B-1----:R-:W-:Y:S05]  /*10000*/  CALL.REL.NOINC `($__internal_2_$__cuda_sm70_shflsync_bfly_p) ;  /* 0x0000049000007944 */ /* 0x002fea0003c00000 */
[----:B------:R-:W-:Y:S01]  /*10010*/  FADD.FTZ R5, R5, R4 ;  /* 0x0000000405057221 */ /* 0x000fe20000010000 */
[----:B------:R-:W-:Y:S02]  /*10020*/  MOV R2, R217 ;  /* 0x000000d900027202 */ /* 0x000fe40000000f00 */
[----:B------:R-:W-:Y:S02]  /*10030*/  MOV R4, 0x2 ;  /* 0x0000000200047802 */ /* 0x000fe40000000f00 */
[----:B------:R-:W-:Y:S02]  /*10040*/  MOV R3, 0x10060 ;  /* 0x0001006000037802 */ /* 0x000fe40000000f00 */
[----:B------:R-:W-:Y:S05]  /*10050*/  CALL.REL.NOINC `($__internal_2_$__cuda_sm70_shflsync_bfly_p) ;  /* 0x0000044000007944 */ /* 0x000fea0003c00000 */
[----:B------:R-:W-:Y:S01]  /*10060*/  FADD.FTZ R0, R217, R4 ;  /* 0x00000004d9007221 */ /* 0x000fe20000010000 */
[----:B------:R-:W-:-:S02]  /*10070*/  MOV R4, 0x1 ;  /* 0x0000000100047802 */ /* 0x000fc40000000f00 */
[----:B------:R-:W-:Y:S02]  /*10080*/  MOV R3, 0x100b0 ;  /* 0x000100b000037802 */ /* 0x000fe40000000f00 */
[----:B------:R-:W-:Y:S02]  /*10090*/  MOV R2, R0 ;  /* 0x0000000000027202 */ /* 0x000fe40000000f00 */
[----:B------:R-:W-:Y:S05]  /*100a0*/  CALL.REL.NOINC `($__internal_2_$__cuda_sm70_shflsync_bfly_p) ;  /* 0x000003f000007944 */ /* 0x000fea0003c00000 */
[----:B------:R-:W-:Y:S01]  /*100b0*/  MOV R3, R4 ;  /* 0x0000000400037202 */ /* 0x000fe20000000f00 */
[----:B------:R-:W-:Y:S05]  /*100c0*/  BRA `(.L_x_1321) ;  /* 0xffffc1d000007947 */ /* 0x000fea000383ffff */
.L_x_1283:
[----:B------:R-:W-:Y:S01]  /*100d0*/  IMAD.MOV.U32 R161, RZ, RZ, R9 ;  /* 0x000000ffffa17224 */ /* 0x000fe200078e0009 */
[----:B------:R-:W-:Y:S01]  /*100e0*/  MOV R160, RZ ;  /* 0x000000ff00a07202 */ /* 0x000fe20000000f00 */
[----:B------:R-:W-:Y:S01]  /*100f0*/  IMAD.MOV.U32 R3, RZ, RZ, 0x181f ;  /* 0x0000181fff037424 */ /* 0x000fe200078e00ff */
[----:B------:R-:W-:Y:S02]  /*10100*/  MOV R2, 0x10120 ;  /* 0x0001012000027802 */ /* 0x000fe40000000f00 */
[----:B-1----:R-:W-:Y:S05]  /*10110*/  CALL.REL.NOINC `($__internal_3_$__cuda_sm70_shflsync_idx_p) ;  /* 0x000003d000007944 */ /* 0x002fea0003c00000 */
[----:B------:R-:W-:Y:S01]  /*10120*/  MOV R8, R160 ;  /* 0x000000a000087202 */ /* 0x000fe20000000f00 */
[----:B------:R-:W-:Y:S05]  /*10130*/  BRA `(.L_x_1322) ;  /* 0xffffe04000007947 */ /* 0x000fea000383ffff */
.L_x_1284:
[----:B------:R-:W-:Y:S01]  /*10140*/  IMAD.MOV.U32 R161, RZ, RZ, R11 ;  /* 0x000000ffffa17224 */ /* 0x000fe200078e000b */
[----:B------:R-:W-:Y:S01]  /*10150*/  MOV R160, RZ ;  /* 0x000000ff00a07202 */ /* 0x000fe20000000f00 */
[----:B------:R-:W-:Y:S01]  /*10160*/  IMAD.MOV.U32 R3, RZ, RZ, 0x181f ;  /* 0x0000181fff037424 */ /* 0x000fe200078e00ff */
[----:B------:R-:W-:-:S02]  /*10170*/  MOV R2, 0x10190 ;  /* 0x0001019000027802 */ /* 0x000fc40000000f00 */
[----:B-123--:R-:W-:Y:S05]  /*10180*/  CALL.REL.NOINC `($__internal_3_$__cuda_sm70_shflsync_idx_p) ;  /* 0x0000036000007944 */ /* 0x00efea0003c00000 */
[----:B------:R-:W-:Y:S01]  /*10190*/  MOV R0, R160 ;  /* 0x000000a000007202 */ /* 0x000fe20000000f00 */
[----:B------:R-:W-:Y:S05]  /*101a0*/  BRA `(.L_x_1323) ;  /* 0xffffdff000007947 */ /* 0x000fea000383ffff */
.L_x_1287:
[----:B------:R-:W-:Y:S01]  /*101b0*/  IMAD.MOV.U32 R161, RZ, RZ, R9 ;  /* 0x000000ffffa17224 */ /* 0x000fe200078e0009 */
[----:B------:R-:W-:Y:S01]  /*101c0*/  MOV R160, 0x1 ;  /* 0x0000000100a07802 */ /* 0x000fe20000000f00 */
[----:B-1----:R-:W-:Y:S01]  /*101d0*/  IMAD.MOV.U32 R3, RZ, RZ, 0x181f ;  /* 0x0000181fff037424 */ /* 0x002fe200078e00ff */
[----:B------:R-:W-:-:S02]  /*101e0*/  MOV R2, 0x10200 ;  /* 0x0001020000027802 */ /* 0x000fc40000000f00 */
[----:B--234-:R-:W-:Y:S05]  /*101f0*/  CALL.REL.NOINC `($__internal_3_$__cuda_sm70_shflsync_idx_p) ;  /* 0x000002f000007944 */ /* 0x01cfea0003c00000 */
        /* <DEDUP_REMOVED lines=8> */
.L_x_1290:
[----:B------:R-:W-:Y:S01]  /*10280*/  IMAD.MOV.U32 R161, RZ, RZ, R9 ;  /* 0x000000ffffa17224 */ /* 0x000fe200078e0009 */
[----:B------:R-:W-:Y:S01]  /*10290*/  MOV R160, 0x2 ;  /* 0x0000000200a07802 */ /* 0x000fe20000000f00 */
[----:B-1----:R-:W-:Y:S01]  /*102a0*/  IMAD.MOV.U32 R3, RZ, RZ, 0x181f ;  /* 0x0000181fff037424 */ /* 0x002fe200078e00ff */
[----:B------:R-:W-:Y:S02]  /*102b0*/  MOV R2, 0x102d0 ;  /* 0x000102d000027802 */ /* 0x000fe40000000f00 */
[----:B--234-:R-:W-:Y:S05]  /*102c0*/  CALL.REL.NOINC `($__internal_3_$__cuda_sm70_shflsync_idx_p) ;  /* 0x0000022000007944 */ /* 0x01cfea0003c00000 */
[----:B------:R-:W-:Y:S01]  /*102d0*/  MOV R8, R160 ;  /* 0x000000a000087202 */ /* 0x000fe20000000f00 */
[----:B------:R-:W-:Y:S05]  /*102e0*/  BRA `(.L_x_1325) ;  /* 0xffffe1b000007947 */ /* 0x000fea000383ffff */
.L_x_1291:
[----:B------:R-:W-:Y:S01]  /*102f0*/  IMAD.MOV.U32 R161, RZ, RZ, R11 ;  /* 0x000000ffffa17224 */ /* 0x000fe200078e000b */
[----:B------:R-:W-:Y:S01]  /*10300*/  MOV R160, 0x2 ;  /* 0x0000000200a07802 */ /* 0x000fe20000000f00 */
[----:B-1----:R-:W-:Y:S01]  /*10310*/  IMAD.MOV.U32 R3, RZ, RZ, 0x181f ;  /* 0x0000181fff037424 */ /* 0x002fe200078e00ff */
[----:B------:R-:W-:Y:S02]  /*10320*/  MOV R2, 0x10340 ;  /* 0x0001034000027802 */ /* 0x000fe40000000f00 */
[----:B--234-:R-:W-:Y:S05]  /*10330*/  CALL.REL.NOINC `($__internal_3_$__cuda_sm70_shflsync_idx_p) ;  /* 0x000001b000007944 */ /* 0x01cfea0003c00000 */
[----:B------:R-:W-:Y:S01]  /*10340*/  MOV R0, R160 ;  /* 0x000000a000007202 */ /* 0x000fe20000000f00 */
[----:B------:R-:W-:Y:S05]  /*10350*/  BRA `(.L_x_1326) ;  /* 0xffffe16000007947 */ /* 0x000fea000383ffff */
.L_x_1294:
[----:B------:R-:W-:Y:S01]  /*10360*/  IMAD.MOV.U32 R161, RZ, RZ, R9 ;  /* 0x000000ffffa17224 */ /* 0x000fe200078e0009 */
[----:B------:R-:W-:Y:S01]  /*10370*/  MOV R160, 0x3 ;  /* 0x0000000300a07802 */ /* 0x000fe20000000f00 */
[----:B--2---:R-:W-:Y:S01]  /*10380*/  IMAD.MOV.U32 R3, RZ, RZ, 0x181f ;  /* 0x0000181fff037424 */ /* 0x004fe200078e00ff */
[----:B------:R-:W-:-:S02]  /*10390*/  MOV R2, 0x103b0 ;  /* 0x000103b000027802 */ /* 0x000fc40000000f00 */
[----:B-1-34-:R-:W-:Y:S05]  /*103a0*/  CALL.REL.NOINC `($__internal_3_$__cuda_sm70_shflsync_idx_p) ;  /* 0x0000014000007944 */ /* 0x01afea0003c00000 */
        /* <DEDUP_REMOVED lines=8> */
.L_x_1296:
[----:B------:R-:W-:Y:S01]  /*10430*/  IMAD.MOV.U32 R161, RZ, RZ, R65 ;  /* 0x000000ffffa17224 */ /* 0x000fe200078e0041 */
[----:B------:R-:W-:Y:S01]  /*10440*/  MOV R160, RZ ;  /* 0x000000ff00a07202 */ /* 0x000fe20000000f00 */
[----:B-1----:R-:W-:Y:S01]  /*10450*/  IMAD.MOV.U32 R3, RZ, RZ, 0x1f ;  /* 0x0000001fff037424 */ /* 0x002fe200078e00ff */
[----:B------:R-:W-:Y:S02]  /*10460*/  MOV R2, 0x10480 ;  /* 0x0001048000027802 */ /* 0x000fe40000000f00 */
[----:B--23--:R-:W-:Y:S05]  /*10470*/  CALL.REL.NOINC `($__internal_3_$__cuda_sm70_shflsync_idx_p) ;  /* 0x0000007000007944 */ /* 0x00cfea0003c00000 */
[----:B------:R-:W-:Y:S01]  /*10480*/  MOV R0, R160 ;  /* 0x000000a000007202 */ /* 0x000fe20000000f00 */
[----:B------:R-:W-:Y:S05]  /*10490*/  BRA `(.L_x_1328) ;  /* 0xffffe36000007947 */ /* 0x000fea000383ffff */
        .weak           $__internal_2_$__cuda_sm70_shflsync_bfly_p
        .type           $__internal_2_$__cuda_sm70_shflsync_bfly_p,@function
        .size           $__internal_2_$__cuda_sm70_shflsync_bfly_p,($__internal_3_$__cuda_sm70_shflsync_idx_p - $__internal_2_$__cuda_sm70_shflsync_bfly_p)
$__internal_2_$__cuda_sm70_shflsync_bfly_p:
[----:B------:R-:W-:Y:S04]  /*104a0*/  WARPSYNC R220 ;  /* 0x000000dc00007348 */ /* 0x000fe80003800000 */
[----:B------:R1:W2:Y:S02]  /*104b0*/  SHFL.BFLY PT, R4, R2, R4, R234 ;  /* 0x0c00000402047389 */ /* 0x0002a400000e00ea */
[----:B-1----:R-:W-:-:S02]  /*104c0*/  MOV R2, R3 ;  /* 0x0000000300027202 */ /* 0x002fc40000000f00 */
[----:B------:R-:W-:-:S04]  /*104d0*/  MOV R3, 0x0 ;  /* 0x0000000000037802 */ /* 0x000fc80000000f00 */
[----:B--2---:R-:W-:Y:S05]  /*104e0*/  RET.REL.NODEC R2 `(_ZN7cutlass13device_kernelIN5flash19enable_sm80_to_sm89INS1_16FlashAttnFwdSm80INS1_25CollectiveMainloopFwdSm80ILi8ELi2ELb0EN4cute5tupleIJNS5_1CILi128EEENS7_ILi64EEENS7_ILi192EEEEEELi192ENS_6half_tEfNS_4arch4Sm80ELb1ELb0ELb1ELb0ELb1ELb0ELb1ELb0EEENS1_21CollectiveEpilogueFwdINS6_IJS8_SA_S9_EEENS6_IJNS7_ILi1EEESI_SI_EEESC_SE_Li256ELb0ELb1ELb0ELb0EEENS1_30DynamicPersistentTileSchedulerILi256ELi256ELb0ELb1ELb0EEEEEEEEEvNT_6ParamsE) ;  /* 0xfffefb1002007950 */ /* 0x004fea0003c3ffff */
        .weak           $__internal_3_$__cuda_sm70_shflsync_idx_p
        .type           $__internal_3_$__cuda_sm70_shflsync_idx_p,@function
        .size           $__internal_3_$__cuda_sm70_shflsync_idx_p,(.L_x_1511 - $__internal_3_$__cuda_sm70_shflsync_idx_p)
$__internal_3_$__cuda_sm70_shflsync_idx_p:
[----:B------:R-:W-:-:S04]  /*104f0*/  MOV R162, 0xffffffff ;  /* 0xffffffff00a27802 */ /* 0x000fc80000000f00 */
[----:B------:R-:W-:Y:S04]  /*10500*/  WARPSYNC R162 ;  /* 0x000000a200007348 */ /* 0x000fe80003800000 */
[----:B------:R1:W2:Y:S02]  /*10510*/  SHFL.IDX PT, R160, R161, R160, R3 ;  /* 0x000000a0a1a07389 */ /* 0x0002a400000e0003 */
[----:B-1----:R-:W-:-:S04]  /*10520*/  MOV R3, 0x0 ;  /* 0x0000000000037802 */ /* 0x002fc80000000f00 */
[----:B--2---:R-:W-:Y:S05]  /*10530*/  RET.REL.NODEC R2 `(_ZN7cutlass13device_kernelIN5flash19enable_sm80_to_sm89INS1_16FlashAttnFwdSm80INS1_25CollectiveMainloopFwdSm80ILi8ELi2ELb0EN4cute5tupleIJNS5_1CILi128EEENS7_ILi64EEENS7_ILi192EEEEEELi192ENS_6half_tEfNS_4arch4Sm80ELb1ELb0ELb1ELb0ELb1ELb0ELb1ELb0EEENS1_21CollectiveEpilogueFwdINS6_IJS8_SA_S9_EEENS6_IJNS7_ILi1EEESI_SI_EEESC_SE_Li256ELb0ELb1ELb0ELb0EEENS1_30DynamicPersistentTileSchedulerILi256ELi256ELb0ELb1ELb0EEEEEEEEEvNT_6ParamsE) ;  /* 0xfffefac002007950 */ /* 0x004fea0003c3ffff */
.L_x_1329:
        /* <DEDUP_REMOVED lines=12> */
.L_x_1511:


//--------------------- .text._ZN7cutlass13device_kernelIN5flash19enable_sm80_to_sm89INS1_16FlashAttnFwdSm80INS1_25CollectiveMainloopFwdSm80ILi8ELi2ELb0EN4cute5tupleIJNS5_1CILi128EEENS7_ILi64EEENS7_ILi192EEEEEELi192ENS_6half_tEfNS_4arch4Sm80ELb1ELb0ELb1ELb1ELb1ELb0ELb1ELb0EEENS1_21CollectiveEpilogueFwdINS6_IJS8_SA_S9_EEENS6_IJNS7_ILi1EEESI_SI_EEESC_SE_Li256ELb1ELb1ELb0ELb0EEENS1_19SingleTileSchedulerILb1ELb0ELb1ELi128EEEEEEEEEvNT_6ParamsE --------------------------
	.section	.text._ZN7cutlass13device_kernelIN5flash19enable_sm80_to_sm89INS1_16FlashAttnFwdSm80INS1_25CollectiveMainloopFwdSm80ILi8ELi2ELb0EN4cute5tupleIJNS5_1CILi128EEENS7_ILi64EEENS7_ILi192EEEEEELi192ENS_6half_tEfNS_4arch4Sm80ELb1ELb0ELb1ELb1ELb1ELb0ELb1ELb0EEENS1_21CollectiveEpilogueFwdINS6_IJS8_SA_S9_EEENS6_IJNS7_ILi1EEESI_SI_EEESC_SE_Li256ELb1ELb1ELb0ELb0EEENS1_19SingleTileSchedulerILb1ELb0ELb1ELi128EEEEEEEEEvNT_6ParamsE,"ax",@progbits
	.sectioninfo	@"SHI_REGISTERS=254"
	.align	128
.text._ZN7cutlass13device_kernelIN5flash19enable_sm80_to_sm89INS1_16FlashAttnFwdSm80INS1_25CollectiveMainloopFwdSm80ILi8ELi2ELb0EN4cute5tupleIJNS5_1CILi128EEENS7_ILi64EEENS7_ILi192EEEEEELi192ENS_6half_tEfNS_4arch4Sm80ELb1ELb0ELb1ELb1ELb1ELb0ELb1ELb0EEENS1_21CollectiveEpilogueFwdINS6_IJS8_SA_S9_EEENS6_IJNS7_ILi1EEESI_SI_EEESC_SE_Li256ELb1ELb1ELb0ELb0EEENS1_19SingleTileSchedulerILb1ELb0ELb1ELi128EEEEEEEEEvNT_6ParamsE:
        .type           _ZN7cutlass13device_kernelIN5flash19enable_sm80_to_sm89INS1_16FlashAttnFwdSm80INS1_25CollectiveMainloopFwdSm80ILi8ELi2ELb0EN4cute5tupleIJNS5_1CILi128EEENS7_ILi64EEENS7_ILi192EEEEEELi192ENS_6half_tEfNS_4arch4Sm80ELb1ELb0ELb1ELb1ELb1ELb0ELb1ELb0EEENS1_21CollectiveEpilogueFwdINS6_IJS8_SA_S9_EEENS6_IJNS7_ILi1EEESI_SI_EEESC_SE_Li256ELb1ELb1ELb0ELb0EEENS1_19SingleTileSchedulerILb1ELb0ELb1ELi128EEEEEEEEEvNT_6ParamsE,@function
        .size           _ZN7cutlass13device_kernelIN5flash19enable_sm80_to_sm89INS1_16FlashAttnFwdSm80INS1_25CollectiveMainloopFwdSm80ILi8ELi2ELb0EN4cute5tupleIJNS5_1CILi128EEENS7_ILi64EEENS7_ILi192EEEEEELi192ENS_6half_tEfNS_4arch4Sm80ELb1ELb0ELb1ELb1ELb1ELb0ELb1ELb0EEENS1_21CollectiveEpilogueFwdINS6_IJS8_SA_S9_EEENS6_IJNS7_ILi1EEESI_SI_EEESC_SE_Li256ELb1ELb1ELb0ELb0EEENS1_19SingleTileSchedulerILb1ELb0ELb1ELi128EEEEEEEEEvNT_6ParamsE,(.L_x_1514 - _ZN7cutlass13device_kernelIN5flash19enable_sm80_to_sm89INS1_16FlashAttnFwdSm80INS1_25CollectiveMainloopFwdSm80ILi8ELi2ELb0EN4cute5tupleIJNS5_1CILi128EEENS7_ILi64EEENS7_ILi192EEEEEELi192ENS_6half_tEfNS_4arch4Sm80ELb1ELb0ELb1ELb1ELb1ELb0ELb1ELb0EEENS1_21CollectiveEpilogueFwdINS6_IJS8_SA_S9_EEENS6_IJNS7_ILi1EEESI_SI_EEESC_SE_Li256ELb1ELb1ELb0ELb0EEENS1_19SingleTileSchedulerILb1ELb0ELb1ELi128EEEEEEEEEvNT_6ParamsE)
        .other          _ZN7cutlass13device_kernelIN5flash19enable_sm80_to_sm89INS1_16FlashAttnFwdSm80INS1_25CollectiveMainloopFwdSm80ILi8ELi2ELb0EN4cute5tupleIJNS5_1CILi128EEENS7_ILi64EEENS7_ILi192EEEEEELi192ENS_6half_tEfNS_4arch4Sm80ELb1ELb0ELb1ELb1ELb1ELb0ELb1ELb0EEENS1_21CollectiveEpilogueFwdINS6_IJS8_SA_S9_EEENS6_IJNS7_ILi1EEESI_SI_EEESC_SE_Li256ELb1ELb1ELb0ELb0EEENS1_19SingleTileSchedulerILb1ELb0ELb1ELi128EEEEEEEEEvNT_6ParamsE,@"STO_CUDA_ENTRY STV_DEFAULT"
_ZN7cutlass13device_kernelIN5flash19enable_sm80_to_sm89INS1_16FlashAttnFwdSm80INS1_25CollectiveMainloopFwdSm80ILi8ELi2ELb0EN4cute5tupleIJNS5_1CILi128EEENS7_ILi64EEENS7_ILi192EEEEEELi192ENS_6half_tEfNS_4arch4Sm80ELb1ELb0ELb1ELb1ELb1ELb0ELb1ELb0EEENS1_21CollectiveEpilogueFwdINS6_IJS8_SA_S9_EEENS6_IJNS7_ILi1EEESI_SI_EEESC_SE_Li256ELb1ELb1ELb0ELb0EEENS1_19SingleTileSchedulerILb1ELb0ELb1ELi128EEEEEEEEEvNT_6ParamsE:
        /* <DEDUP_REMOVED lines=20> */
.L_x_1331:
        /* <DEDUP_REMOVED lines=13> */
.L_x_1333:
[----:B------:R-:W-:Y:S02]  /*0210*/  ULDC UR5, c[0x0][0x54c] ;  /* 0x0001530000057ab9 */ /* 0x000fe40000000800 */
.L_x_1332:
[----:B------:R-:W-:Y:S02]  /*0220*/  ULDC UR4, c[0x0][0x548] ;  /* 0x0001520000047ab9 */ /* 0x000fe40000000800 */
[----:B------:R-:W-:-:S02]  /*0230*/  USHF.L.U32 UR15, UR15, 0x7, URZ ;  /* 0x000000070f0f7899 */ /* 0x000fc4000800063f */
[----:B------:R-:W-:-:S04]  /*0240*/  UIMAD UR4, UR5, UR4, URZ ;  /* 0x00000004050472a4 */ /* 0x000fc8000f8e023f */
[----:B------:R-:W-:-:S04]  /*0250*/  UISETP.GE.AND UP0, UPT, UR15, UR4, UPT ;  /* 0x000000040f00728c */ /* 0x000fc8000bf06270 */
[----:B------:R-:W-:Y:S01]  /*0260*/  USEL UR8, UR8, 0xffffffff, !UP0 ;  /* 0xffffffff08087887 */ /* 0x000fe2000c000000 */
[----:B------:R-:W-:Y:S05]  /*0270*/  BRA `(.L_x_1334) ;  /* 0x000001b000007947 */ /* 0x000fea0003800000 */
.L_x_1330:
        /* <DEDUP_REMOVED lines=8> */
.L_x_1335:
        /* <DEDUP_REMOVED lines=13> */
.L_x_1337:
[----:B------:R-:W-:Y:S02]  /*03d0*/  ULDC UR5, c[0x0][0x54c] ;  /* 0x0001530000057ab9 */ /* 0x000fe40000000800 */
.L_x_1336:
[----:B------:R-:W-:Y:S02]  /*03e0*/  ULDC UR4, c[0x0][0x548] ;  /* 0x0001520000047ab9 */ /* 0x000fe40000000800 */
[----:B------:R-:W-:-:S02]  /*03f0*/  USHF.L.U32 UR15, UR15, 0x7, URZ ;  /* 0x000000070f0f7899 */ /* 0x000fc4000800063f */
[----:B------:R-:W-:-:S04]  /*0400*/  UIMAD UR4, UR5, UR4, URZ ;  /* 0x00000004050472a4 */ /* 0x000fc8000f8e023f */
[----:B------:R-:W-:-:S04]  /*0410*/  UISETP.GE.AND UP0, UPT, UR15, UR4, UPT ;  /* 0x000000040f00728c */ /* 0x000fc8000bf06270 */
[----:B------:R-:W-:-:S06]  /*0420*/  USEL UR8, UR8, 0xffffffff, !UP0 ;  /* 0xffffffff08087887 */ /* 0x000fcc000c000000 */
.L_x_1334:
[----:B------:R-:W-:-:S13]  /*0430*/  ISETP.LE.AND P0, PT, RZ, UR8, PT ;  /* 0x00000008ff007c0c */ /* 0x000fda000bf03270 */
[----:B------:R-:W-:Y:S05]  /*0440*/  @!P0 EXIT ;  /* 0x000000000000894d */ /* 0x000fea0003800000 */
[----:B------:R-:W-:Y:S02]  /*0450*/  ULDC.64 UR12, c[0x0][0x370] ;  /* 0x0000dc00000c7ab9 */ /* 0x000fe40000000a00 */
[----:B------:R-:W-:Y:S02]  /*0460*/  ULDC.64 UR4, c[0x0][0x360] ;  /* 0x0000d80000047ab9 */ /* 0x000fe40000000a00 */
[----:B------:R-:W-:Y:S02]  /*0470*/  UISETP.NE.U32.AND UP1, UPT, URZ, UR12, UPT ;  /* 0x0000000c3f00728c */ /* 0x000fe4000bf25070 */
[----:B------:R-:W-:Y:S02]  /*0480*/  UISETP.NE.U32.AND UP0, UPT, URZ, UR4, UPT ;  /* 0x000000043f00728c */ /* 0x000fe4000bf05070 */
[----:B------:R-:W-:Y:S02]  /*0490*/  ULDC.64 UR6, c[0x0][0x348] ;  /* 0x0000d20000067ab9 */ /* 0x000fe40000000a00 */
[----:B------:R-:W-:-:S02]  /*04a0*/  UISETP.NE.AND.EX UP1, UPT, URZ, UR13, UPT, UP1 ;  /* 0x0000000d3f00728c */ /* 0x000fc4000bf25310 */
[----:B------:R-:W-:Y:S02]  /*04b0*/  UISETP.NE.U32.AND UP2, UPT, URZ, UR6, UPT ;  /* 0x000000063f00728c */ /* 0x000fe4000bf45070 */
[----:B------:R-:W-:Y:S02]  /*04c0*/  UISETP.NE.AND.EX UP0, UPT, URZ, UR5, UPT, UP0 ;  /* 0x000000053f00728c */ /* 0x000fe4000bf05300 */
[----:B------:R-:W-:Y:S01]  /*04d0*/  UISETP.NE.AND.EX UP2, UPT, URZ, UR7, UPT, UP2 ;  /* 0x000000073f00728c */ /* 0x000fe2000bf45320 */
[----:B------:R-:W-:Y:S01]  /*04e0*/  PLOP3.LUT P2, PT, PT, PT, UP1, 0x80, 0x0 ;  /* 0x000000000000781c */ /* 0x000fe20003f4f018 */
[----:B------:R-:W-:Y:S02]  /*04f0*/  ULDC.64 UR12, c[0x0][0x370] ;  /* 0x0000dc00000c7ab9 */ /* 0x000fe40000000a00 */
        /* <DEDUP_REMOVED lines=34> */
.L_x_1338:
        /* <DEDUP_REMOVED lines=10> */
.L_x_1339:
        /* <DEDUP_REMOVED lines=12> */
.L_x_1340:
[----:B------:R-:W-:Y:S01]  /*0880*/  ULDC UR4, c[0x0][0x2c4] ;  /* 0x0000b10000047ab9 */ /* 0x000fe20000000800 */
[----:B------:R-:W-:Y:S01]  /*0890*/  PLOP3.LUT P2, PT, PT, PT, PT, 0x80, 0x0 ;  /* 0x000000000000781c */ /* 0x000fe20003f4f070 */
[----:B------:R-:W-:Y:S01]  /*08a0*/  UISETP.NE.AND UP1, UPT, UR4, 0x1, UPT ;  /* 0x000000010400788c */ /* 0x000fe2000bf25270 */
[----:B------:R-:W-:Y:S01]  /*08b0*/  CS2R R98, SRZ ;  /* 0x0000000000627805 */ /* 0x000fe2000001ff00 */
[----:B--2---:R-:W-:Y:S01]  /*08c0*/  UIADD3 UR9, -UR7, UR9, URZ ;  /* 0x0000000907097290 */ /* 0x004fe2000fffe13f */
[----:B------:R-:W-:Y:S01]  /*08d0*/  IMAD.MOV.U32 R5, RZ, RZ, RZ ;  /* 0x000000ffff057224 */ /* 0x000fe200078e00ff */
[----:B------:R-:W-:Y:S01]  /*08e0*/  ULDC.64 UR4, c[0x0][0x2c8] ;  /* 0x0000b20000047ab9 */ /* 0x000fe20000000a00 */
[----:B------:R-:W-:Y:S01]  /*08f0*/  IMAD.MOV.U32 R96, RZ, RZ, RZ ;  /* 0x000000ffff607224 */ /* 0x000fe200078e00ff */
[----:B---3--:R-:W-:Y:S01]  /*0900*/  UIADD3 UR13, UR9, 0x40, -UR12 ;  /* 0x00000040090d7890 */ /* 0x008fe2000fffe80c */
[----:B------:R-:W-:Y:S01]  /*0910*/  CS2R R94, SRZ ;  /* 0x00000000005e7805 */ /* 0x000fe2000001ff00 */
[----:B------:R-:W-:Y:S01]  /*0920*/  CS2R R92, SRZ ;  /* 0x00000000005c7805 */ /* 0x000fe2000001ff00 */
[----:B------:R-:W-:Y:S01]  /*0930*/  CS2R R90, SRZ ;  /* 0x00000000005a7805 */ /* 0x000fe2000001ff00 */
[----:B------:R-:W-:Y:S01]  /*0940*/  CS2R R88, SRZ ;  /* 0x0000000000587805 */ /* 0x000fe2000001ff00 */
[----:B------:R-:W-:Y:S01]  /*0950*/  @UP1 UIADD3 UR18, UR15, 0x7f, URZ ;  /* 0x0000007f0f121890 */ /* 0x000fe2000fffe03f */
[----:B------:R-:W-:Y:S01]  /*0960*/  CS2R R86, SRZ ;  /* 0x0000000000567805 */ /* 0x000fe2000001ff00 */
[----:B------:R-:W-:Y:S01]  /*0970*/  CS2R R84, SRZ ;  /* 0x0000000000547805 */ /* 0x000fe2000001ff00 */
        /* <DEDUP_REMOVED lines=70> */
[CC--:B------:R-:W-:Y:S01]  /*0de0*/  LEA.HI R8, R7.reuse, R2.reuse, RZ, 0x3 ;  /* 0x0000000207087211 */ /* 0x0c0fe200078f18ff */
[----:B------:R-:W-:Y:S01]  /*0df0*/  UIMAD UR17, UR17, UR4, URZ ;  /* 0x00000004111172a4 */ /* 0x000fe2000f8e023f */
[----:B------:R-:W-:Y:S01]  /*0e00*/  PLOP3.LUT P1, PT, PT, PT, UP1, 0x80, 0x0 ;  /* 0x000000000000781c */ /* 0x000fe20003f2f018 */
[----:B------:R-:W-:Y:S01]  /*0e10*/  UIMAD.WIDE.U32 UR18, UR16, UR4, URZ ;  /* 0x00000004101272a5 */ /* 0x000fe2000f8e003f */
[----:B------:R-:W-:Y:S01]  /*0e20*/  LOP3.LUT R3, R8, 0xfffffff8, RZ, 0xc0, !PT ;  /* 0xfffffff808037812 */ /* 0x000fe200078ec0ff */
[----:B------:R-:W-:Y:S01]  /*0e30*/  UIMAD UR17, UR16, UR5, UR17 ;  /* 0x00000005101172a4 */ /* 0x000fe2000f8e0211 */
[----:B------:R-:W-:Y:S01]  /*0e40*/  SHF.R.S32.HI R11, RZ, 0x3, R8 ;  /* 0x00000003ff0b7819 */ /* 0x000fe20000011408 */
[----:B------:R-:W-:Y:S01]  /*0e50*/  IMAD.MOV.U32 R188, RZ, RZ, 0x10 ;  /* 0x00000010ffbc7424 */ /* 0x000fe200078e00ff */
[----:B------:R-:W-:Y:S01]  /*0e60*/  ULDC.64 UR4, c[0x0][0x1b8] ;  /* 0x00006e0000047ab9 */ /* 0x000fe20000000a00 */
[----:B------:R-:W-:Y:S01]  /*0e70*/  IMAD.IADD R144, R2, 0x1, -R3 ;  /* 0x0000000102907824 */ /* 0x000fe200078e0a03 */
[----:B------:R-:W-:Y:S01]  /*0e80*/  UIADD3 UR19, UR19, UR17, URZ ;  /* 0x0000001113137290 */ /* 0x000fe2000fffe03f */
[----:B------:R-:W-:Y:S01]  /*0e90*/  PLOP3.LUT P0, PT, PT, PT, UP1, 0x80, 0x0 ;  /* 0x000000000000781c */ /* 0x000fe20003f0f018 */
[----:B------:R-:W-:Y:S01]  /*0ea0*/  USHF.R.S32.HI UR17, URZ, 0x1f, UR8 ;  /* 0x0000001f3f117899 */ /* 0x000fe20008011408 */
[C---:B------:R-:W-:Y:S01]  /*0eb0*/  IMAD R201, R144.reuse, 0x20, R11 ;  /* 0x0000002090c97824 */ /* 0x040fe200078e020b */
[----:B------:R-:W-:Y:S01]  /*0ec0*/  UIMAD UR16, UR14, UR4, URZ ;  /* 0x000000040e1072a4 */ /* 0x000fe2000f8e023f */
[----:B------:R-:W-:Y:S01]  /*0ed0*/  LEA.HI R16, R7, R2, RZ, 0x4 ;  /* 0x0000000207107211 */ /* 0x000fe200078f20ff */
[----:B------:R-:W-:Y:S01]  /*0ee0*/  USEL UR17, UR17, URZ, !UP2 ;  /* 0x0000003f11117287 */ /* 0x000fe2000d000000 */
[C---:B------:R-:W-:Y:S01]  /*0ef0*/  IMAD.SHL.U32 R189, R144.reuse, 0x40, RZ ;  /* 0x0000004090bd7824 */ /* 0x040fe200078e00ff */
[----:B------:R-:W-:Y:S01]  /*0f00*/  UIMAD UR16, UR6, UR5, UR16 ;  /* 0x00000005061072a4 */ /* 0x000fe2000f8e0210 */
[----:B------:R-:W-:Y:S01]  /*0f10*/  SHF.R.S32.HI R9, RZ, 0x4, R16 ;  /* 0x00000004ff097819 */ /* 0x000fe20000011410 */
[----:B------:R-:W-:Y:S01]  /*0f20*/  UIMAD.WIDE.U32 UR20, UR6, UR4, UR18 ;  /* 0x00000004061472a5 */ /* 0x000fe2000f8e0012 */
[----:B------:R-:W-:Y:S01]  /*0f30*/  IMAD.SHL.U32 R206, R144, 0x8, RZ ;  /* 0x0000000890ce7824 */ /* 0x000fe200078e00ff */
[----:B------:R-:W-:Y:S01]  /*0f40*/  USEL UR18, UR8, URZ, !UP2 ;  /* 0x0000003f08127287 */ /* 0x000fe2000d000000 */
[----:B------:R-:W-:Y:S01]  /*0f50*/  LOP3.LUT R189, R189, 0x1c0, RZ, 0xc0, !PT ;  /* 0x000001c0bdbd7812 */ /* 0x000fe200078ec0ff */
[----:B------:R-:W-:Y:S01]  /*0f60*/  ULDC.64 UR4, c[0x0][0x1c0] ;  /* 0x0000700000047ab9 */ /* 0x000fe20000000a00 */
[----:B-1----:R-:W-:Y:S01]  /*0f70*/  IADD3 R4, R201, UR15, RZ ;  /* 0x0000000fc9047c10 */ /* 0x002fe2000fffe0ff */
[----:B------:R-:W-:Y:S01]  /*0f80*/  UIMAD UR17, UR17, UR4, URZ ;  /* 0x00000004111172a4 */ /* 0x000fe2000f8e023f */
[----:B------:R-:W-:Y:S01]  /*0f90*/  LOP3.LUT R8, R189, 0x8, R8, 0xf8, !PT ;  /* 0x00000008bd087812 */ /* 0x000fe200078ef808 */
[----:B------:R-:W-:Y:S01]  /*0fa0*/  UIADD3 UR21, UR21, UR16, URZ ;  /* 0x0000001015157290 */ /* 0x000fe2000fffe03f */
[----:B------:R-:W-:Y:S01]  /*0fb0*/  SHF.R.U32.HI R189, RZ, 0x3, R189 ;  /* 0x00000003ffbd7819 */ /* 0x000fe200000116bd */
[----:B------:R-:W-:Y:S01]  /*0fc0*/  @P1 IMAD.HI.U32 R3, R4, c[0x0][0x2c8], RZ ;  /* 0x0000b20004031a27 */ /* 0x000fe200078e00ff */
[----:B------:R-:W-:Y:S01]  /*0fd0*/  UIMAD UR5, UR18, UR5, UR17 ;  /* 0x00000005120572a4 */ /* 0x000fe2000f8e0211 */
[----:B------:R-:W-:Y:S01]  /*0fe0*/  IADD3 R14, R206, 0x40, RZ ;  /* 0x00000040ce0e7810 */ /* 0x000fe20007ffe0ff */
[----:B------:R-:W-:Y:S01]  /*0ff0*/  UIMAD.WIDE.U32 UR18, UR18, UR4, UR20 ;  /* 0x00000004121272a5 */ /* 0x000fe2000f8e0014 */
[----:B------:R-:W-:Y:S01]  /*1000*/  IMAD.MOV.U32 R5, RZ, RZ, R4 ;  /* 0x000000ffff057224 */ /* 0x000fe200078e0004 */
[----:B------:R-:W-:Y:S01]  /*1010*/  @P0 SHF.R.U32.HI R5, RZ, c[0x0][0x2cc], R3 ;  /* 0x0000b300ff050a19 */ /* 0x000fe20000011603 */
[----:B------:R-:W-:Y:S01]  /*1020*/  ULDC UR4, c[0x0][0x2c4] ;  /* 0x0000b10000047ab9 */ /* 0x000fe20000000800 */
[C---:B------:R-:W-:Y:S01]  /*1030*/  LOP3.LUT R3, R16.reuse, 0xfffffff0, RZ, 0xc0, !PT ;  /* 0xfffffff010037812 */ /* 0x040fe200078ec0ff */
[----:B------:R-:W-:Y:S01]  /*1040*/  UIADD3 UR5, UR19, UR5, URZ ;  /* 0x0000000513057290 */ /* 0x000fe2000fffe03f */
[----:B------:R-:W-:Y:S01]  /*1050*/  SHF.R.S32.HI R10, RZ, 0x1f, R5 ;  /* 0x0000001fff0a7819 */ /* 0x000fe20000011405 */
[----:B------:R-:W-:Y:S01]  /*1060*/  IMAD.U32 R19, RZ, RZ, UR19 ;  /* 0x00000013ff137e24 */ /* 0x000fe2000f8e00ff */
[----:B------:R-:W-:Y:S01]  /*1070*/  LEA.HI R16, R16, R9, RZ, 0x1 ;  /* 0x0000000910107211 */ /* 0x000fe200078f08ff */
[----:B------:R-:W-:Y:S01]  /*1080*/  IMAD.IADD R6, R2, 0x1, -R3 ;  /* 0x0000000102067824 */ /* 0x000fe200078e0a03 */
[----:B------:R-:W-:Y:S01]  /*1090*/  LOP3.LUT P0, RZ, R144, 0x2, RZ, 0xc0, !PT ;  /* 0x0000000290ff7812 */ /* 0x000fe2000780c0ff */
[----:B------:R-:W-:Y:S01]  /*10a0*/  IMAD.U32 R18, RZ, RZ, UR18 ;  /* 0x00000012ff127e24 */ /* 0x000fe2000f8e00ff */
[----:B------:R-:W-:Y:S01]  /*10b0*/  LOP3.LUT R16, R16, 0xfffffffe, RZ, 0xc0, !PT ;  /* 0xfffffffe10107812 */ /* 0x000fe200078ec0ff */
[----:B------:R-:W-:Y:S01]  /*10c0*/  IMAD.U32 R19, RZ, RZ, UR5 ;  /* 0x00000005ff137e24 */ /* 0x000fe2000f8e00ff */
[----:B------:R-:W-:Y:S01]  /*10d0*/  SHF.R.S32.HI R3, RZ, 0x1f, R6 ;  /* 0x0000001fff037819 */ /* 0x000fe20000011406 */
[----:B------:R-:W-:Y:S01]  /*10e0*/  IMAD R10, R10, c[0x0][0x1b0], RZ ;  /* 0x00006c000a0a7a24 */ /* 0x000fe200078e02ff */
[----:B------:R-:W-:Y:S01]  /*10f0*/  UIMAD UR4, UR12, UR4, URZ ;  /* 0x000000040c0472a4 */ /* 0x000fe2000f8e023f */
[----:B------:R-:W-:Y:S01]  /*1100*/  IMAD.WIDE.U32 R18, R5, c[0x0][0x1b0], R18 ;  /* 0x00006c0005127a25 */ /* 0x000fe200078e0012 */
[----:B------:R-:W-:Y:S01]  /*1110*/  LEA.HI R12, R3, R6, RZ, 0x3 ;  /* 0x00000006030c7211 */ /* 0x000fe200078f18ff */
[----:B------:R-:W-:Y:S01]  /*1120*/  BSSY B0, `(.L_x_1342) ;  /* 0x0000046000007945 */ /* 0x000fe20003800000 */
[----:B------:R-:W-:Y:S01]  /*1130*/  LOP3.LUT R189, R8, R189, RZ, 0x3c, !PT ;  /* 0x000000bd08bd7212 */ /* 0x000fe200078e3cff */
[----:B------:R-:W-:Y:S01]  /*1140*/  IMAD R13, R5, c[0x0][0x1b4], R10 ;  /* 0x00006d00050d7a24 */ /* 0x000fe200078e020a */
[----:B------:R-:W-:Y:S01]  /*1150*/  LOP3.LUT R3, R12, 0xfffffff8, RZ, 0xc0, !PT ;  /* 0xfffffff80c037812 */ /* 0x000fe200078ec0ff */
[----:B------:R-:W-:Y:S01]  /*1160*/  IMAD.MOV R5, RZ, RZ, -R5 ;  /* 0x000000ffff057224 */ /* 0x000fe200078e0a05 */
[----:B------:R-:W-:Y:S01]  /*1170*/  IADD3 R8, R11, UR15, RZ ;  /* 0x0000000f0b087c10 */ /* 0x000fe2000fffe0ff */
[----:B------:R-:W-:Y:S01]  /*1180*/  IMAD.IADD R16, R9, 0x1, -R16 ;  /* 0x0000000109107824 */ /* 0x000fe200078e0a10 */
[----:B------:R-:W-:Y:S01]  /*1190*/  LOP3.LUT P1, RZ, R144, 0x4, RZ, 0xc0, !PT ;  /* 0x0000000490ff7812 */ /* 0x000fe2000782c0ff */
[----:B------:R-:W-:Y:S01]  /*11a0*/  IMAD R4, R5, c[0x0][0x2c4], R4 ;  /* 0x0000b10005047a24 */ /* 0x000fe200078e0204 */
[----:B------:R-:W-:Y:S01]  /*11b0*/  ISETP.GE.AND P3, PT, R14, c[0x0][0x198], PT ;  /* 0x000066000e007a0c */ /* 0x000fe20003f66270 */
[----:B------:R-:W-:-:S02]  /*11c0*/  IMAD.SHL.U32 R5, R11, 0x40, RZ ;  /* 0x000000400b057824 */ /* 0x000fc400078e00ff */
[----:B------:R-:W-:Y:S01]  /*11d0*/  IMAD.IADD R3, R6, 0x1, -R3 ;  /* 0x0000000106037824 */ /* 0x000fe200078e0a03 */
[----:B------:R-:W-:Y:S01]  /*11e0*/  SHF.R.S32.HI R9, RZ, 0x1f, R4 ;  /* 0x0000001fff097819 */ /* 0x000fe20000011404 */
[----:B------:R-:W-:Y:S01]  /*11f0*/  IMAD.IADD R19, R19, 0x1, R13 ;  /* 0x0000000113137824 */ /* 0x000fe200078e020d */
[----:B------:R-:W-:Y:S01]  /*1200*/  LOP3.LUT R5, R5, 0x1c0, RZ, 0xc0, !PT ;  /* 0x000001c005057812 */ /* 0x000fe200078ec0ff */
[----:B------:R-:W-:Y:S01]  /*1210*/  IMAD.SHL.U32 R13, R3, 0x40, RZ ;  /* 0x00000040030d7824 */ /* 0x000fe200078e00ff */
[----:B------:R-:W-:Y:S01]  /*1220*/  P2R R6, PR, RZ, 0x1 ;  /* 0x00000001ff067803 */ /* 0x000fe20000000000 */
[----:B------:R-:W-:Y:S01]  /*1230*/  IMAD R9, R9, c[0x0][0x1a8], RZ ;  /* 0x00006a0009097a24 */ /* 0x000fe200078e02ff */
[----:B------:R-:W-:Y:S01]  /*1240*/  SHF.R.U32.HI R15, RZ, 0x3, R5 ;  /* 0x00000003ff0f7819 */ /* 0x000fe20000011605 */
[----:B------:R-:W-:Y:S01]  /*1250*/  IMAD.SHL.U32 R6, R16, 0x8, RZ ;  /* 0x0000000810067824 */ /* 0x000fe200078e00ff */
[----:B------:R-:W-:Y:S01]  /*1260*/  LOP3.LUT R200, R5, 0x38, R206, 0xf8, !PT ;  /* 0x0000003805c87812 */ /* 0x000fe200078ef8ce */
[C---:B------:R-:W-:Y:S01]  /*1270*/  IMAD R9, R4.reuse, c[0x0][0x1ac], R9 ;  /* 0x00006b0004097a24 */ /* 0x040fe200078e0209 */
[----:B------:R-:W-:Y:S01]  /*1280*/  LOP3.LUT R13, R13, 0x1c0, RZ, 0xc0, !PT ;  /* 0x000001c00d0d7812 */ /* 0x000fe200078ec0ff */
[----:B------:R-:W-:Y:S01]  /*1290*/  IMAD.WIDE.U32 R4, R4, c[0x0][0x1a8], R18 ;  /* 0x00006a0004047a25 */ /* 0x000fe200078e0012 */
[----:B------:R-:W-:-:S02]  /*12a0*/  LOP3.LUT P5, RZ, R3, 0x4, RZ, 0xc0, !PT ;  /* 0x0000000403ff7812 */ /* 0x000fc400078ac0ff */
[----:B------:R-:W-:Y:S01]  /*12b0*/  LOP3.LUT R6, R13, 0x8, R6, 0xf8, !PT ;  /* 0x000000080d067812 */ /* 0x000fe200078ef806 */
[----:B------:R-:W-:Y:S01]  /*12c0*/  IMAD.IADD R9, R5, 0x1, R9 ;  /* 0x0000000105097824 */ /* 0x000fe200078e0209 */
[----:B------:R-:W-:Y:S01]  /*12d0*/  LEA R10, P0, R4, c[0x0][0x160], 0x1 ;  /* 0x00005800040a7a11 */ /* 0x000fe200078008ff */
[----:B------:R-:W-:Y:S01]  /*12e0*/  IMAD.SHL.U32 R12, R12, 0x40, RZ ;  /* 0x000000400c0c7824 */ /* 0x000fe200078e00ff */
[----:B------:R-:W-:Y:S01]  /*12f0*/  SHF.R.U32.HI R13, RZ, 0x3, R13 ;  /* 0x00000003ff0d7819 */ /* 0x000fe2000001160d */
[----:B------:R-:W-:Y:S01]  /*1300*/  IMAD R189, R16, 0x200, R189 ;  /* 0x0000020010bd7824 */ /* 0x000fe200078e02bd */
[----:B------:R-:W-:Y:S01]  /*1310*/  LOP3.LUT P4, RZ, R3, 0x2, RZ, 0xc0, !PT ;  /* 0x0000000203ff7812 */ /* 0x000fe2000788c0ff */
[----:B------:R1:W3:Y:S01]  /*1320*/  SHFL.IDX PT, R18, R10, RZ, 0x181f ;  /* 0x00181fff0a127589 */ /* 0x0002e200000e0000 */
[----:B------:R-:W-:Y:S01]  /*1330*/  LEA.HI.X R9, R4, c[0x0][0x164], R9, 0x1, P0 ;  /* 0x0000590004097a11 */ /* 0x000fe200000f0c09 */
[----:B------:R-:W-:Y:S01]  /*1340*/  IMAD.MOV.U32 R4, RZ, RZ, 0x20 ;  /* 0x00000020ff047424 */ /* 0x000fe200078e00ff */
[----:B------:R-:W-:-:S02]  /*1350*/  LOP3.LUT R3, R6, R13, RZ, 0x3c, !PT ;  /* 0x0000000d06037212 */ /* 0x000fc400078e3cff */
[----:B------:R-:W-:Y:S01]  /*1360*/  ISETP.GE.AND P0, PT, R8, UR4, PT ;  /* 0x0000000408007c0c */ /* 0x000fe2000bf06270 */
[----:B------:R1:W4:Y:S01]  /*1370*/  SHFL.IDX PT, R19, R9, RZ, 0x181f ;  /* 0x00181fff09137589 */ /* 0x00032200000e0000 */
[CC--:B------:R-:W-:Y:S02]  /*1380*/  LEA.HI R6, R7.reuse, R2.reuse, RZ, 0x5 ;  /* 0x0000000207067211 */ /* 0x0c0fe400078f28ff */
[----:B------:R-:W-:Y:S02]  /*1390*/  LOP3.LUT R200, R200, R15, RZ, 0x3c, !PT ;  /* 0x0000000fc8c87212 */ /* 0x000fe400078e3cff */
[----:B------:R-:W-:Y:S02]  /*13a0*/  LEA.HI R15, R7, R2, RZ, 0x6 ;  /* 0x00000002070f7211 */ /* 0x000fe400078f30ff */
[----:B------:R-:W-:Y:S02]  /*13b0*/  SHF.R.S32.HI R5, RZ, 0x5, R6 ;  /* 0x00000005ff057819 */ /* 0x000fe40000011406 */
[----:B------:R-:W-:Y:S01]  /*13c0*/  LOP3.LUT R12, R12, 0xfffffe00, RZ, 0xc0, !PT ;  /* 0xfffffe000c0c7812 */ /* 0x000fe200078ec0ff */
[----:B------:R-:W-:Y:S01]  /*13d0*/  IMAD.SHL.U32 R15, R15, 0x8, RZ ;  /* 0x000000080f0f7824 */ /* 0x000fe200078e00ff */
[----:B------:R-:W-:-:S02]  /*13e0*/  IADD3 R13, R206, 0x80, RZ ;  /* 0x00000080ce0d7810 */ /* 0x000fc40007ffe0ff */
[----:B------:R-:W-:Y:S02]  /*13f0*/  SEL R188, R188, 0xfffffff0, !P4 ;  /* 0xfffffff0bcbc7807 */ /* 0x000fe40006000000 */
[----:B------:R-:W-:Y:S02]  /*1400*/  ISETP.GE.AND P4, PT, R13, c[0x0][0x198], PT ;  /* 0x000066000d007a0c */ /* 0x000fe40003f86270 */
[----:B------:R-:W-:Y:S02]  /*1410*/  LOP3.LUT R200, R200, 0xfffffe00, R15, 0xf8, !PT ;  /* 0xfffffe00c8c87812 */ /* 0x000fe400078ef80f */
[----:B------:R-:W-:Y:S01]  /*1420*/  SEL R4, R4, 0xffffffe0, !P5 ;  /* 0xffffffe004047807 */ /* 0x000fe20006800000 */
[----:B--2---:R2:W5:Y:S02]  /*1430*/  @P2 R2UR UR17, R0 ;  /* 0x00000000001123c2 */ /* 0x00456400000e0000 */
[----:B-----5:R-:W-:Y:S01]  /*1440*/  @!UP0 UMOV UR17, UR8 ;  /* 0x0000000800118c82 */ /* 0x020fe20008000000 */
[----:B------:R-:W-:Y:S01]  /*1450*/  ISETP.GE.AND P2, PT, R206, c[0x0][0x198], PT ;  /* 0x00006600ce007a0c */ /* 0x000fe20003f46270 */
[----:B--2---:R-:W-:-:S04]  /*1460*/  IMAD R0, R5, 0x400, R12 ;  /* 0x0000040005007824 */ /* 0x004fc800078e020c */
[----:B------:R-:W-:Y:S01]  /*1470*/  IMAD.IADD R0, R0, 0x1, R3 ;  /* 0x0000000100007824 */ /* 0x000fe200078e0203 */
[----:B------:R-:W-:Y:S01]  /*1480*/  LOP3.LUT R3, R3, R12, RZ, 0xfc, !PT ;  /* 0x0000000c03037212 */ /* 0x000fe200078efcff */
        /* <DEDUP_REMOVED lines=15> */
.L_x_1343:
[----:B-1-34-:R-:W-:Y:S05]  /*1580*/  BSYNC B0 ;  /* 0x0000000000007941 */ /* 0x01afea0003800000 */
.L_x_1342:
        /* <DEDUP_REMOVED lines=20> */
.L_x_1345:
[----:B------:R-:W-:Y:S05]  /*16d0*/  BSYNC B0 ;  /* 0x0000000000007941 */ /* 0x000fea0003800000 */
.L_x_1344:
        /* <DEDUP_REMOVED lines=20> */
.L_x_1347:
[----:B------:R-:W-:Y:S05]  /*1820*/  BSYNC B0 ;  /* 0x0000000000007941 */ /* 0x000fea0003800000 */
.L_x_1346:
[----:B---3--:R-:W-:Y:S01]  /*1830*/  SHFL.IDX PT, R18, R10, 0x3, 0x181f ;  /* 0x00781f000a127f89 */ /* 0x008fe200000e0000 */
[----:B------:R-:W-:Y:S01]  /*1840*/  IADD3 R8, R8, 0x60, RZ ;  /* 0x0000006008087810 */ /* 0x000fe20007ffe0ff */
[----:B------:R-:W-:Y:S01]  /*1850*/  IMAD.MOV.U32 R196, RZ, RZ, c[0x0][0x2b8] ;  /* 0x0000ae00ffc47624 */ /* 0x000fe200078e00ff */
[----:B------:R-:W-:Y:S01]  /*1860*/  SHF.R.S32.HI R205, RZ, 0x1f, R14 ;  /* 0x0000001fffcd7819 */ /* 0x000fe2000001140e */
[----:B----4-:R-:W3:Y:S01]  /*1870*/  SHFL.IDX PT, R19, R9, 0x3, 0x181f ;  /* 0x00781f0009137f89 */ /* 0x010ee200000e0000 */
[----:B------:R-:W-:Y:S01]  /*1880*/  ISETP.GE.AND P0, PT, R8, UR4, PT ;  /* 0x0000000408007c0c */ /* 0x000fe2000bf06270 */
[----:B------:R-:W-:Y:S01]  /*1890*/  IMAD.U32 R8, RZ, RZ, UR13 ;  /* 0x0000000dff087e24 */ /* 0x000fe2000f8e00ff */
[----:B------:R-:W-:Y:S01]  /*18a0*/  SHF.R.S32.HI R204, RZ, 0x1f, R13 ;  /* 0x0000001fffcc7819 */ /* 0x000fe2000001140d */
[----:B------:R-:W-:Y:S01]  /*18b0*/  IMAD.SHL.U32 R146, R200, 0x2, RZ ;  /* 0x00000002c8927824 */ /* 0x000fe200078e00ff */
[----:B------:R-:W-:Y:S01]  /*18c0*/  LEA.HI R205, R205, R14, RZ, 0x3 ;  /* 0x0000000ecdcd7211 */ /* 0x000fe200078f18ff */
[----:B------:R-:W-:Y:S01]  /*18d0*/  IMAD R199, R8, 0x40, R201 ;  /* 0x0000004008c77824 */ /* 0x000fe200078e02c9 */
[----:B------:R-:W-:Y:S01]  /*18e0*/  LEA.HI R204, R204, R13, RZ, 0x3 ;  /* 0x0000000dcccc7211 */ /* 0x000fe200078f18ff */
[----:B------:R-:W-:Y:S01]  /*18f0*/  USHF.R.S32.HI UR16, URZ, 0x1f, UR17 ;  /* 0x0000001f3f107899 */ /* 0x000fe20008011411 */
[----:B------:R-:W-:Y:S01]  /*1900*/  LOP3.LUT R205, R205, 0xfffffff8, RZ, 0xc0, !PT ;  /* 0xfffffff8cdcd7812 */ /* 0x000fe200078ec0ff */
[----:B------:R-:W-:Y:S01]  /*1910*/  ULDC.64 UR4, c[0x0][0x2b0] ;  /* 0x0000ac0000047ab9 */ /* 0x000fe20000000a00 */
[----:B------:R-:W-:Y:S01]  /*1920*/  ISETP.NE.AND P5, PT, R196, 0x1, PT ;  /* 0x00000001c400780c */ /* 0x000fe20003fa5270 */
[----:B------:R-:W-:Y:S01]  /*1930*/  UIMAD UR16, UR16, UR4, URZ ;  /* 0x00000004101072a4 */ /* 0x000fe2000f8e023f */
[----:B------:R-:W-:Y:S01]  /*1940*/  LOP3.LUT R204, R204, 0xfffffff8, RZ, 0xc0, !PT ;  /* 0xfffffff8cccc7812 */ /* 0x000fe200078ec0ff */
[----:B------:R-:W-:Y:S01]  /*1950*/  UIMAD.WIDE.U32 UR18, UR17, UR4, URZ ;  /* 0x00000004111272a5 */ /* 0x000fe2000f8e003f */
[----:B------:R-:W-:Y:S01]  /*1960*/  IADD3 R199, R199, -0x40, RZ ;  /* 0xffffffc0c7c77810 */ /* 0x000fe20007ffe0ff */
[----:B------:R-:W-:Y:S01]  /*1970*/  UIMAD UR16, UR17, UR5, UR16 ;  /* 0x00000005111072a4 */ /* 0x000fe2000f8e0210 */
[----:B------:R-:W-:Y:S01]  /*1980*/  P2R R8, PR, RZ, 0x20 ;  /* 0x00000020ff087803 */ /* 0x000fe20000000000 */
[----:B------:R-:W-:Y:S01]  /*1990*/  IMAD.MOV.U32 R198, RZ, RZ, RZ ;  /* 0x000000ffffc67224 */ /* 0x000fe200078e00ff */
[----:B------:R-:W-:Y:S01]  /*19a0*/  ULDC.64 UR4, c[0x0][0x1e8] ;  /* 0x00007a0000047ab9 */ /* 0x000fe20000000a00 */
[----:B------:R-:W-:Y:S01]  /*19b0*/  P2R R15, PR, RZ, 0x2 ;  /* 0x00000002ff0f7803 */ /* 0x000fe20000000000 */
[----:B------:R-:W-:Y:S01]  /*19c0*/  UIADD3 UR16, UR19, UR16, URZ ;  /* 0x0000001013107290 */ /* 0x000fe2000fffe03f */
[----:B---3--:R-:W-:-:S04]  /*19d0*/  @!P0 IMAD.WIDE R16, R206, 0x2, R18 ;  /* 0x00000002ce108825 */ /* 0x008fc800078e0212 */
[--C-:B------:R-:W-:Y:S01]  /*19e0*/  @!P0 IMAD.WIDE R20, R205, 0x2, R18.reuse ;  /* 0x00000002cd148825 */ /* 0x100fe200078e0212 */
[----:B------:R-:W-:Y:S01]  /*19f0*/  @!PT LDS RZ, [RZ] ;  /* 0x00000000fffff984 */ /* 0x000fe20000000800 */
[----:B------:R3:W-:Y:S01]  /*1a00*/  @!P0 LDGSTS.E.BYPASS.LTC128B.128 [R146+0x1b100], [R16.64], !P2 ;  /* 0x1b10000010928fae */ /* 0x0007e2000d101d4a */
[C---:B------:R-:W-:Y:S02]  /*1a10*/  ISETP.GE.AND P2, PT, R199.reuse, UR9, PT ;  /* 0x00000009c7007c0c */ /* 0x040fe4000bf46270 */
[----:B------:R-:W-:Y:S01]  /*1a20*/  @!P0 IMAD.WIDE R18, R204, 0x2, R18 ;  /* 0x00000002cc128825 */ /* 0x000fe200078e0212 */
[----:B------:R-:W-:Y:S01]  /*1a30*/  IADD3 R199, R199, UR7, RZ ;  /* 0x00000007c7c77c10 */ /* 0x000fe2000fffe0ff */
[----:B------:R4:W-:Y:S01]  /*1a40*/  @!P0 LDGSTS.E.BYPASS.LTC128B.128 [R146+0x1f100], [R20.64], !P3 ;  /* 0x1f10000014928fae */ /* 0x0009e2000d901d4a */
[----:B------:R-:W-:-:S03]  /*1a50*/  ISETP.GT.OR P2, PT, R201, 0x3f, P2 ;  /* 0x0000003fc900780c */ /* 0x000fc60001744670 */
[----:B------:R5:W-:Y:S01]  /*1a60*/  @!P0 LDGSTS.E.BYPASS.LTC128B.128 [R146+0x23100], [R18.64], !P4 ;  /* 0x2310000012928fae */ /* 0x000be2000e101d4a */
[----:B-12---:R-:W-:-:S03]  /*1a70*/  @P5 IMAD.HI.U32 R9, R199, c[0x0][0x2bc], RZ ;  /* 0x0000af00c7095a27 */ /* 0x006fc600078e00ff */
[----:B------:R-:W0:Y:S01]  /*1a80*/  LDGDEPBAR ;  /* 0x00000000000079af */ /* 0x000e220000000000 */
[----:B------:R-:W-:Y:S01]  /*1a90*/  IMAD.MOV.U32 R8, RZ, RZ, R199 ;  /* 0x000000ffff087224 */ /* 0x000fe200078e00c7 */
[----:B------:R-:W-:-:S04]  /*1aa0*/  @P5 SHF.R.U32.HI R8, RZ, c[0x0][0x2c0], R9 ;  /* 0x0000b000ff085a19 */ /* 0x000fc80000011609 */
[----:B------:R-:W-:-:S04]  /*1ab0*/  @!P2 IADD3 R10, P3, R8, UR18, RZ ;  /* 0x00000012080aac10 */ /* 0x000fc8000ff7e0ff */
[----:B------:R-:W-:Y:S02]  /*1ac0*/  @!P2 LEA.HI.X.SX32 R9, R8, UR16, 0x1, P3 ;  /* 0x000000100809ac11 */ /* 0x000fe400098f0eff */
[----:B---3--:R-:W-:-:S04]  /*1ad0*/  @!P2 LEA R16, P3, R10, c[0x0][0x2a0], 0x2 ;  /* 0x0000a8000a10aa11 */ /* 0x008fc800078610ff */
[----:B------:R-:W-:Y:S01]  /*1ae0*/  @!P2 LEA.HI.X R17, R10, c[0x0][0x2a4], R9, 0x2, P3 ;  /* 0x0000a9000a11aa11 */ /* 0x000fe200018f1409 */
[----:B------:R-:W-:Y:S06]  /*1af0*/  BAR.SYNC.DEFER_BLOCKING 0x0 ;  /* 0x0000000000007b1d */ /* 0x000fec0000010000 */
[----:B------:R-:W2:Y:S01]  /*1b00*/  @!P2 LDG.E R198, [R16.64] ;  /* 0x0000000a10c6a981 */ /* 0x000ea2000c1e1900 */
        /* <DEDUP_REMOVED lines=12> */
[----:B------:R-:W-:Y:S01]  /*1bd0*/  UIADD3 UR22, UR9, -UR22, URZ ;  /* 0x8000001609167290 */ /* 0x000fe2000fffe03f */
[----:B------:R-:W-:Y:S01]  /*1be0*/  IMAD.WIDE R24, R205, 0x2, RZ ;  /* 0x00000002cd187825 */ /* 0x000fe200078e02ff */
[----:B------:R-:W-:Y:S01]  /*1bf0*/  ULDC.64 UR4, c[0x0][0x210] ;  /* 0x0000840000047ab9 */ /* 0x000fe20000000a00 */
[----:B------:R-:W-:Y:S01]  /*1c00*/  ISETP.GE.AND P3, PT, R206, c[0x0][0x1d4], PT ;  /* 0x00007500ce007a0c */ /* 0x000fe20003f66270 */
[----:B------:R-:W-:Y:S01]  /*1c10*/  UIMAD UR14, UR14, UR4, URZ ;  /* 0x000000040e0e72a4 */ /* 0x000fe2000f8e023f */
[C---:B----4-:R-:W-:Y:S01]  /*1c20*/  IMAD R20, R10.reuse, c[0x0][0x1e0], RZ ;  /* 0x000078000a147a24 */ /* 0x050fe200078e02ff */
[----:B------:R-:W-:Y:S01]  /*1c30*/  UIMAD.WIDE.U32 UR24, UR6, UR4, URZ ;  /* 0x00000004061872a5 */ /* 0x000fe2000f8e003f */
[----:B------:R-:W-:Y:S01]  /*1c40*/  IMAD R10, R10, c[0x0][0x208], RZ ;  /* 0x000082000a0a7a24 */ /* 0x000fe200078e02ff */
[----:B------:R-:W-:Y:S01]  /*1c50*/  UIMAD UR14, UR6, UR5, UR14 ;  /* 0x00000005060e72a4 */ /* 0x000fe2000f8e020e */
[C---:B------:R-:W-:Y:S01]  /*1c60*/  IMAD R20, R199.reuse, c[0x0][0x1e4], R20 ;  /* 0x00007900c7147a24 */ /* 0x040fe200078e0214 */
[----:B------:R-:W-:Y:S01]  /*1c70*/  ISETP.GE.AND P2, PT, R14, c[0x0][0x1d4], PT ;  /* 0x000075000e007a0c */ /* 0x000fe20003f46270 */
[----:B------:R-:W-:Y:S01]  /*1c80*/  IMAD R10, R199, c[0x0][0x20c], R10 ;  /* 0x00008300c70a7a24 */ /* 0x000fe200078e020a */
[----:B------:R-:W-:Y:S01]  /*1c90*/  UIADD3 UR14, UR25, UR14, URZ ;  /* 0x0000000e190e7290 */ /* 0x000fe2000fffe03f */
[----:B------:R-:W-:Y:S01]  /*1ca0*/  IMAD.IADD R21, R9, 0x1, R20 ;  /* 0x0000000109157824 */ /* 0x000fe200078e0214 */
[----:B------:R-:W-:Y:S01]  /*1cb0*/  UISETP.GE.AND UP0, UPT, UR13, 0x2, UPT ;  /* 0x000000020d00788c */ /* 0x000fe2000bf06270 */
[----:B------:R-:W-:Y:S01]  /*1cc0*/  IMAD.MOV.U32 R20, RZ, RZ, R8 ;  /* 0x000000ffff147224 */ /* 0x000fe200078e0008 */
[----:B------:R-:W-:-:S02]  /*1cd0*/  SHF.R.S32.HI R147, RZ, 0x1f, R206 ;  /* 0x0000001fff937819 */ /* 0x000fc400000114ce */
[----:B------:R-:W-:Y:S02]  /*1ce0*/  SEL R207, RZ, 0x10, P6 ;  /* 0x00000010ffcf7807 */ /* 0x000fe40003000000 */
[----:B------:R-:W-:Y:S02]  /*1cf0*/  IADD3 R197, R146, 0x100, RZ ;  /* 0x0000010092c57810 */ /* 0x000fe40007ffe0ff */
[----:B------:R-:W-:Y:S02]  /*1d00*/  SHF.R.S32.HI R132, RZ, 0x1f, R205 ;  /* 0x0000001fff847819 */ /* 0x000fe400000114cd */
[----:B------:R-:W-:Y:S02]  /*1d10*/  SHF.R.S32.HI R145, RZ, 0x1f, R204 ;  /* 0x0000001fff917819 */ /* 0x000fe400000114cc */
[----:B--2---:R-:W-:Y:S01]  /*1d20*/  SHF.R.S32.HI R9, RZ, 0x1f, R198 ;  /* 0x0000001fff097819 */ /* 0x004fe200000114c6 */
[----:B------:R-:W-:-:S04]  /*1d30*/  IMAD.WIDE.U32 R16, R198, c[0x0][0x1f0], R20 ;  /* 0x00007c00c6107a25 */ /* 0x000fc800078e0014 */
[----:B-----5:R-:W-:Y:S01]  /*1d40*/  IMAD R19, R9, c[0x0][0x1f0], RZ ;  /* 0x00007c0009137a24 */ /* 0x020fe200078e02ff */
[----:B------:R-:W-:Y:S01]  /*1d50*/  IADD3 R16, P0, R16, UR20, RZ ;  /* 0x0000001410107c10 */ /* 0x000fe2000ff1e0ff */
[----:B------:R-:W-:-:S04]  /*1d60*/  IMAD.WIDE.U32 R20, R199, c[0x0][0x208], RZ ;  /* 0x00008200c7147a25 */ /* 0x000fc800078e00ff */
[----:B------:R-:W-:Y:S02]  /*1d70*/  IMAD R8, R198, c[0x0][0x1f4], R19 ;  /* 0x00007d00c6087a24 */ /* 0x000fe400078e0213 */
[----:B------:R-:W-:-:S03]  /*1d80*/  IMAD R9, R9, c[0x0][0x218], RZ ;  /* 0x0000860009097a24 */ /* 0x000fc600078e02ff */
[----:B------:R-:W-:Y:S01]  /*1d90*/  IADD3.X R19, R17, UR17, R8, P0, !PT ;  /* 0x0000001111137c10 */ /* 0x000fe200087fe408 */
[----:B------:R-:W-:Y:S01]  /*1da0*/  IMAD R9, R198, c[0x0][0x21c], R9 ;  /* 0x00008700c6097a24 */ /* 0x000fe200078e0209 */
[C---:B------:R-:W-:Y:S02]  /*1db0*/  LEA R17, P0, R16.reuse, c[0x0][0x1c8], 0x1 ;  /* 0x0000720010117a11 */ /* 0x040fe400078008ff */
[----:B------:R-:W-:Y:S01]  /*1dc0*/  IADD3 R8, -R11, UR22, RZ ;  /* 0x000000160b087c10 */ /* 0x000fe2000fffe1ff */
[----:B------:R-:W-:Y:S01]  /*1dd0*/  IMAD.IADD R11, R21, 0x1, R10 ;  /* 0x00000001150b7824 */ /* 0x000fe200078e020a */
[----:B------:R-:W-:Y:S01]  /*1de0*/  LEA.HI.X R16, R16, c[0x0][0x1cc], R19, 0x1, P0 ;  /* 0x0000730010107a11 */ /* 0x000fe200000f0c13 */
[----:B------:R-:W-:Y:S01]  /*1df0*/  SHFL.IDX PT, R18, R17, RZ, 0x181f ;  /* 0x00181fff11127589 */ /* 0x000fe200000e0000 */
[----:B------:R-:W-:Y:S01]  /*1e00*/  ISETP.GE.AND P0, PT, R8, 0x1, PT ;  /* 0x000000010800780c */ /* 0x000fe20003f06270 */
[----:B------:R-:W-:Y:S02]  /*1e10*/  IMAD.MOV.U32 R10, RZ, RZ, R20 ;  /* 0x000000ffff0a7224 */ /* 0x000fe400078e0014 */
[----:B------:R-:W1:Y:S02]  /*1e20*/  SHFL.IDX PT, R19, R16, RZ, 0x181f ;  /* 0x00181fff10137589 */ /* 0x000e6400000e0000 */
[----:B------:R-:W-:-:S02]  /*1e30*/  IMAD.WIDE.U32 R10, R198, c[0x0][0x218], R10 ;  /* 0x00008600c60a7a25 */ /* 0x000fc400078e000a */
[----:B------:R-:W-:Y:S04]  /*1e40*/  SHFL.IDX PT, R28, R17, 0x1, 0x181f ;  /* 0x00381f00111c7f89 */ /* 0x000fe800000e0000 */
[----:B------:R2:W3:Y:S02]  /*1e50*/  SHFL.IDX PT, R29, R16, 0x1, 0x181f ;  /* 0x00381f00101d7f89 */ /* 0x0004e400000e0000 */
[----:B-1----:R-:W-:-:S04]  /*1e60*/  @P0 IMAD.WIDE R22, R206, 0x2, R18 ;  /* 0x00000002ce160825 */ /* 0x002fc800078e0212 */
[--C-:B------:R-:W-:Y:S01]  /*1e70*/  @P0 IMAD.WIDE R20, R205, 0x2, R18.reuse ;  /* 0x00000002cd140825 */ /* 0x100fe200078e0212 */
[----:B------:R1:W-:Y:S03]  /*1e80*/  @P0 LDGSTS.E.BYPASS.LTC128B.128 [R146+0xc100], [R22.64], !P5 ;  /* 0x0c10000016920fae */ /* 0x0003e6000e901d4a */
[----:B------:R-:W-:Y:S01]  /*1e90*/  @P0 IMAD.WIDE R18, R204, 0x2, R18 ;  /* 0x00000002cc120825 */ /* 0x000fe200078e0212 */
[----:B------:R4:W-:Y:S03]  /*1ea0*/  @P0 LDGSTS.E.BYPASS.LTC128B.128 [R146+0xe100], [R20.64], !P4 ;  /* 0x0e10000014920fae */ /* 0x0009e6000e101d4a */
[----:B--2---:R-:W-:Y:S01]  /*1eb0*/  IMAD.WIDE R16, R206, 0x2, RZ ;  /* 0x00000002ce107825 */ /* 0x004fe200078e02ff */
[----:B------:R2:W-:Y:S01]  /*1ec0*/  @P0 LDGSTS.E.BYPASS.LTC128B.128 [R146+0x10100], [R18.64], !P6 ;  /* 0x1010000012920fae */ /* 0x0005e2000f101d4a */
[----:B------:R-:W-:-:S04]  /*1ed0*/  IADD3 R10, P0, R10, UR24, RZ ;  /* 0x000000180a0a7c10 */ /* 0x000fc8000ff1e0ff */
[----:B------:R-:W-:Y:S02]  /*1ee0*/  IADD3.X R9, R11, UR14, R9, P0, !PT ;  /* 0x0000000e0b097c10 */ /* 0x000fe400087fe409 */
[----:B-1----:R-:W-:-:S04]  /*1ef0*/  LEA R23, P0, R10, c[0x0][0x1f8], 0x1 ;  /* 0x00007e000a177a11 */ /* 0x002fc800078008ff */
[----:B------:R-:W-:Y:S01]  /*1f00*/  LEA.HI.X R22, R10, c[0x0][0x1fc], R9, 0x1, P0 ;  /* 0x00007f000a167a11 */ /* 0x000fe200000f0c09 */
[----:B------:R-:W4:Y:S01]  /*1f10*/  SHFL.IDX PT, R11, R23, RZ, 0x181f ;  /* 0x00181fff170b7589 */ /* 0x000f2200000e0000 */
[----:B------:R-:W-:-:S03]  /*1f20*/  ISETP.GT.AND P0, PT, R8, 0x20, PT ;  /* 0x000000200800780c */ /* 0x000fc60003f04270 */
[----:B------:R-:W1:Y:S04]  /*1f30*/  SHFL.IDX PT, R12, R22, RZ, 0x181f ;  /* 0x00181fff160c7589 */ /* 0x000e6800000e0000 */
[----:B------:R-:W5:Y:S04]  /*1f40*/  SHFL.IDX PT, R9, R23, 0x1, 0x181f ;  /* 0x00381f0017097f89 */ /* 0x000f6800000e0000 */
[----:B------:R5:W5:Y:S02]  /*1f50*/  SHFL.IDX PT, R10, R22, 0x1, 0x181f ;  /* 0x00381f00160a7f89 */ /* 0x000b6400000e0000 */
[----:B---3--:R-:W-:-:S04]  /*1f60*/  @P0 IMAD.WIDE R26, R206, 0x2, R28 ;  /* 0x00000002ce1a0825 */ /* 0x008fc800078e021c */
[--C-:B------:R-:W-:Y:S01]  /*1f70*/  @P0 IMAD.WIDE R30, R205, 0x2, R28.reuse ;  /* 0x00000002cd1e0825 */ /* 0x100fe200078e021c */
[----:B------:R3:W-:Y:S03]  /*1f80*/  @P0 LDGSTS.E.BYPASS.LTC128B.128 [R146+0xd100], [R26.64], !P5 ;  /* 0x0d1000001a920fae */ /* 0x0007e6000e901d4a */
[----:B------:R-:W-:Y:S01]  /*1f90*/  @P0 IMAD.WIDE R28, R204, 0x2, R28 ;  /* 0x00000002cc1c0825 */ /* 0x000fe200078e021c */
[----:B------:R3:W-:Y:S04]  /*1fa0*/  @P0 LDGSTS.E.BYPASS.LTC128B.128 [R146+0xf100], [R30.64], !P4 ;  /* 0x0f1000001e920fae */ /* 0x0007e8000e101d4a */
[----:B------:R3:W-:Y:S01]  /*1fb0*/  @P0 LDGSTS.E.BYPASS.LTC128B.128 [R146+0x11100], [R28.64], !P6 ;  /* 0x111000001c920fae */ /* 0x0007e2000f101d4a */
[----:B----4-:R-:W-:-:S03]  /*1fc0*/  IADD3 R20, P0, R11, R16, RZ ;  /* 0x000000100b147210 */ /* 0x010fc60007f1e0ff */
[----:B------:R-:W0:Y:S02]  /*1fd0*/  LDGDEPBAR ;  /* 0x00000000000079af */ /* 0x000e240000000000 */
[----:B-1----:R-:W-:Y:S01]  /*1fe0*/  IMAD.X R21, R12, 0x1, R17, P0 ;  /* 0x000000010c157824 */ /* 0x002fe200000e0611 */
[----:B--2---:R-:W-:Y:S01]  /*1ff0*/  IADD3 R18, P0, R11, R24, RZ ;  /* 0x000000180b127210 */ /* 0x004fe20007f1e0ff */
[----:B-----5:R-:W-:-:S04]  /*2000*/  IMAD.WIDE R22, R204, 0x2, RZ ;  /* 0x00000002cc167825 */ /* 0x020fc800078e02ff */
[----:B------:R-:W-:Y:S01]  /*2010*/  IMAD.X R19, R12, 0x1, R25, P0 ;  /* 0x000000010c137824 */ /* 0x000fe200000e0619 */
[----:B------:R-:W-:-:S05]  /*2020*/  IADD3 R16, P0, R16, R9, RZ ;  /* 0x0000000910107210 */ /* 0x000fca0007f1e0ff */
[----:B------:R-:W-:Y:S01]  /*2030*/  IMAD.X R17, R17, 0x1, R10, P0 ;  /* 0x0000000111117824 */ /* 0x000fe200000e060a */
[----:B---3--:R-:W-:-:S05]  /*2040*/  IADD3 R26, P0, R11, R22, RZ ;  /* 0x000000160b1a7210 */ /* 0x008fca0007f1e0ff */
        /* <DEDUP_REMOVED lines=8> */
[C---:B------:R-:W-:Y:S02]  /*20d0*/  ISETP.LT.OR P0, PT, R8.reuse, 0x1, P2 ;  /* 0x000000010800780c */ /* 0x040fe40001701670 */
[----:B------:R-:W-:-:S11]  /*20e0*/  ISETP.LT.OR P2, PT, R8, 0x21, P2 ;  /* 0x000000210800780c */ /* 0x000fd60001741670 */
[----:B------:R1:W-:Y:S01]  /*20f0*/  LDGSTS.E.BYPASS.LTC128B.128 [R146+0x2100], [R18.64], !P0 ;  /* 0x0210000012927fae */ /* 0x0003e2000c101d4a */
[----:B------:R-:W-:-:S04]  /*2100*/  ISETP.GE.AND P0, PT, R13, c[0x0][0x1d4], PT ;  /* 0x000075000d007a0c */ /* 0x000fc80003f06270 */
[C---:B------:R-:W-:Y:S02]  /*2110*/  ISETP.LT.OR P1, PT, R8.reuse, 0x1, P0 ;  /* 0x000000010800780c */ /* 0x040fe40000721670 */
[----:B------:R-:W-:-:S11]  /*2120*/  ISETP.LT.OR P0, PT, R8, 0x21, P0 ;  /* 0x000000210800780c */ /* 0x000fd60000701670 */
[----:B------:R1:W-:Y:S01]  /*2130*/  LDGSTS.E.BYPASS.LTC128B.128 [R146+0x4100], [R26.64], !P1 ;  /* 0x041000001a927fae */ /* 0x0003e2000c901d4a */
[----:B------:R-:W-:-:S03]  /*2140*/  ISETP.NE.AND P1, PT, R15, RZ, PT ;  /* 0x000000ff0f00720c */ /* 0x000fc60003f25270 */
[----:B------:R1:W-:Y:S01]  /*2150*/  LDGSTS.E.BYPASS.LTC128B.128 [R146+0x1100], [R16.64], !P3 ;  /* 0x0110000010927fae */ /* 0x0003e2000d901d4a */
[----:B------:R-:W-:-:S03]  /*2160*/  ISETP.GT.AND P3, PT, R201, 0x3f, PT ;  /* 0x0000003fc900780c */ /* 0x000fc60003f64270 */
[----:B------:R1:W-:Y:S04]  /*2170*/  LDGSTS.E.BYPASS.LTC128B.128 [R146+0x3100], [R24.64], !P2 ;  /* 0x0310000018927fae */ /* 0x0003e8000d101d4a */
[----:B------:R1:W-:Y:S01]  /*2180*/  LDGSTS.E.BYPASS.LTC128B.128 [R146+0x5100], [R22.64], !P0 ;  /* 0x0510000016927fae */ /* 0x0003e2000c101d4a */
[----:B------:R-:W-:-:S03]  /*2190*/  PLOP3.LUT P0, PT, PT, PT, UP0, 0x40, 0x0 ;  /* 0x000000000000781c */ /* 0x000fc60003f0e808 */
[----:B------:R-:W0:Y:S10]  /*21a0*/  LDGDEPBAR ;  /* 0x00000000000079af */ /* 0x000e340000000000 */
[----:B------:R-:W-:Y:S05]  /*21b0*/  @P0 BRA `(.L_x_1348) ;  /* 0x0000043000000947 */ /* 0x000fea0003800000 */
[----:B------:R-:W-:Y:S01]  /*21c0*/  ULEA UR4, UR13, UR7, 0x6 ;  /* 0x000000070d047291 */ /* 0x000fe2000f8e303f */
        /* <DEDUP_REMOVED lines=15> */
[----:B-1----:R-:W-:Y:S01]  /*22c0*/  IADD3 R19, -R207, 0x10, RZ ;  /* 0x00000010cf137810 */ /* 0x002fe20007ffe1ff */
[----:B------:R-:W-:-:S03]  /*22d0*/  IMAD R199, R8, c[0x0][0x2b8], R199 ;  /* 0x0000ae0008c77a24 */ /* 0x000fc600078e02c7 */
[----:B------:R-:W-:Y:S01]  /*22e0*/  LOP3.LUT R19, R19, 0xf, RZ, 0xc0, !PT ;  /* 0x0000000f13137812 */ /* 0x000fe200078ec0ff */
[----:B------:R-:W-:Y:S01]  /*22f0*/  IMAD.WIDE.U32 R12, R199, c[0x0][0x1e0], RZ ;  /* 0x00007800c70c7a25 */ /* 0x000fe200078e00ff */
[----:B------:R-:W-:-:S05]  /*2300*/  SHF.R.S32.HI R8, RZ, 0x1f, R199 ;  /* 0x0000001fff087819 */ /* 0x000fca00000114c7 */
[----:B------:R-:W-:-:S04]  /*2310*/  IMAD R8, R8, c[0x0][0x1e0], RZ ;  /* 0x0000780008087a24 */ /* 0x000fc800078e02ff */
[----:B------:R-:W-:-:S04]  /*2320*/  IMAD R9, R199, c[0x0][0x1e4], R8 ;  /* 0x00007900c7097a24 */ /* 0x000fc800078e0208 */
        /* <DEDUP_REMOVED lines=11> */
[----:B------:R-:W-:Y:S01]  /*23e0*/  IADD3.X R11, R11, UR17, R8, P0, !PT ;  /* 0x000000110b0b7c10 */ /* 0x000fe200087fe408 */
[----:B------:R-:W-:Y:S01]  /*23f0*/  IMAD.SHL.U32 R8, R204, 0x2, RZ ;  /* 0x00000002cc087824 */ /* 0x000fe200078e00ff */
[----:B------:R-:W-:Y:S02]  /*2400*/  LEA R17, P0, R16, c[0x0][0x1c8], 0x1 ;  /* 0x0000720010117a11 */ /* 0x000fe400078008ff */
[----:B------:R-:W-:Y:S02]  /*2410*/  IADD3 R22, -R10, 0x10, RZ ;  /* 0x000000100a167810 */ /* 0x000fe40007ffe1ff */
[----:B------:R-:W-:Y:S01]  /*2420*/  LEA.HI.X R16, R16, c[0x0][0x1cc], R11, 0x1, P0 ;  /* 0x0000730010107a11 */ /* 0x000fe200000f0c0b */
[----:B------:R-:W1:Y:S01]  /*2430*/  SHFL.IDX PT, R18, R17, 0x1, 0x181f ;  /* 0x00381f0011127f89 */ /* 0x000e6200000e0000 */
[----:B------:R-:W-:Y:S01]  /*2440*/  IMAD.SHL.U32 R11, R205, 0x2, RZ ;  /* 0x00000002cd0b7824 */ /* 0x000fe200078e00ff */
[----:B------:R-:W-:Y:S02]  /*2450*/  LOP3.LUT R22, R22, 0xf, RZ, 0xc0, !PT ;  /* 0x0000000f16167812 */ /* 0x000fe400078ec0ff */
[----:B------:R-:W2:Y:S01]  /*2460*/  SHFL.IDX PT, R20, R16, 0x1, 0x181f ;  /* 0x00381f0010147f89 */ /* 0x000ea200000e0000 */
[----:B------:R-:W-:-:S03]  /*2470*/  SHF.L.U64.HI R9, R204, 0x1, R145 ;  /* 0x00000001cc097819 */ /* 0x000fc60000010291 */
        /* <DEDUP_REMOVED lines=23> */
.L_x_1348:
[----:B------:R-:W0:Y:S01]  /*25f0*/  LDGDEPBAR ;  /* 0x00000000000079af */ /* 0x000e220000000000 */
[----:B------:R-:W-:Y:S01]  /*2600*/  LOP3.LUT P0, RZ, R144, 0x2, RZ, 0xc0, !PT ;  /* 0x0000000290ff7812 */ /* 0x000fe2000780c0ff */
[----:B------:R-:W-:Y:S01]  /*2610*/  IMAD.SHL.U32 R189, R189, 0x2, RZ ;  /* 0x00000002bdbd7824 */ /* 0x000fe200078e00ff */
[----:B------:R-:W-:Y:S01]  /*2620*/  MOV R186, 0x20 ;  /* 0x0000002000ba7802 */ /* 0x000fe20000000f00 */
[----:B------:R-:W-:Y:S01]  /*2630*/  IMAD.SHL.U32 R188, R188, 0x2, RZ ;  /* 0x00000002bcbc7824 */ /* 0x000fe200078e00ff */
[C---:B------:R-:W-:Y:S01]  /*2640*/  LEA R191, R0.reuse, 0x18100, 0x1 ;  /* 0x0001810000bf7811 */ /* 0x040fe200078e08ff */
[----:B-1----:R-:W-:Y:S01]  /*2650*/  IMAD.SHL.U32 R8, R0, 0x2, RZ ;  /* 0x0000000200087824 */ /* 0x002fe200078e00ff */
[----:B------:R-:W-:Y:S02]  /*2660*/  SEL R186, R186, 0xffffffe0, !P0 ;  /* 0xffffffe0baba7807 */ /* 0x000fe40004000000 */
[----:B------:R-:W-:Y:S01]  /*2670*/  PLOP3.LUT P0, PT, PT, PT, UP0, 0x40, 0x0 ;  /* 0x000000000000781c */ /* 0x000fe20003f0e808 */
[----:B------:R-:W-:Y:S01]  /*2680*/  IMAD.IADD R187, R191, 0x1, R188 ;  /* 0x00000001bfbb7824 */ /* 0x000fe200078e02bc */
[----:B------:R-:W-:-:S02]  /*2690*/  IADD3 R94, R189, R186, RZ ;  /* 0x000000babd5e7210 */ /* 0x000fc40007ffe0ff */
[----:B------:R-:W-:Y:S01]  /*26a0*/  IADD3 R190, R189, 0xc100, RZ ;  /* 0x0000c100bdbe7810 */ /* 0x000fe20007ffe0ff */
[----:B------:R-:W-:-:S04]  /*26b0*/  DEPBAR.LE SB0, 0x3 ;  /* 0x000080c00000791a */ /* 0x000fc80000000000 */
[----:B------:R-:W-:-:S04]  /*26c0*/  DEPBAR.LE SB0, 0x2 ;  /* 0x000080800000791a */ /* 0x000fc80000000000 */
[----:B------:R-:W-:Y:S06]  /*26d0*/  BAR.SYNC.DEFER_BLOCKING 0x0 ;  /* 0x0000000000007b1d */ /* 0x000fec0000010000 */
        /* <DEDUP_REMOVED lines=10> */
[----:B------:R-:W-:Y:S05]  /*2780*/  @P0 BRA `(.L_x_1349) ;  /* 0x0000034000000947 */ /* 0x000fea0003800000 */
        /* <DEDUP_REMOVED lines=10> */
[----:B------:R-:W-:Y:S01]  /*2830*/  IMAD.SHL.U32 R29, R206, 0x2, RZ ;  /* 0x00000002ce1d7824 */ /* 0x000fe200078e00ff */
[----:B------:R-:W-:Y:S01]  /*2840*/  LOP3.LUT R38, R38, 0xf, RZ, 0xc0, !PT ;  /* 0x0000000f26267812 */ /* 0x000fe200078ec0ff */
[----:B------:R-:W-:Y:S01]  /*2850*/  IMAD.IADD R13, R13, 0x1, R0 ;  /* 0x000000010d0d7824 */ /* 0x000fe200078e0200 */
[----:B------:R-:W-:Y:S01]  /*2860*/  LOP3.LUT R33, R33, 0xf, RZ, 0xc0, !PT ;  /* 0x0000000f21217812 */ /* 0x000fe200078ec0ff */
[C---:B------:R-:W-:Y:S01]  /*2870*/  IMAD R0, R198.reuse, c[0x0][0x21c], R15 ;  /* 0x00008700c6007a24 */ /* 0x040fe200078e020f */
[----:B------:R-:W-:Y:S01]  /*2880*/  SHF.L.U64.HI R15, R205, 0x1, R132 ;  /* 0x00000001cd0f7819 */ /* 0x000fe20000010284 */
[----:B------:R-:W-:-:S04]  /*2890*/  IMAD.WIDE.U32 R12, R198, c[0x0][0x218], R12 ;  /* 0x00008600c60c7a25 */ /* 0x000fc800078e000c */
[----:B------:R-:W-:Y:S01]  /*28a0*/  IMAD.SHL.U32 R14, R205, 0x2, RZ ;  /* 0x00000002cd0e7824 */ /* 0x000fe200078e00ff */
[----:B------:R-:W-:Y:S02]  /*28b0*/  IADD3 R31, P0, R12, UR24, RZ ;  /* 0x000000180c1f7c10 */ /* 0x000fe4000ff1e0ff */
[C---:B------:R-:W-:Y:S02]  /*28c0*/  SHF.L.U64.HI R12, R204.reuse, 0x1, R145 ;  /* 0x00000001cc0c7819 */ /* 0x040fe40000010291 */
[----:B------:R-:W-:Y:S02]  /*28d0*/  IADD3.X R0, R13, UR14, R0, P0, !PT ;  /* 0x0000000e0d007c10 */ /* 0x000fe400087fe400 */
[C---:B------:R-:W-:Y:S02]  /*28e0*/  LEA R32, P0, R31.reuse, c[0x0][0x1f8], 0x1 ;  /* 0x00007e001f207a11 */ /* 0x040fe400078008ff */
[----:B------:R-:W-:Y:S02]  /*28f0*/  SEL R13, RZ, 0x10, P4 ;  /* 0x00000010ff0d7807 */ /* 0x000fe40002000000 */
[----:B------:R-:W-:Y:S01]  /*2900*/  LEA.HI.X R31, R31, c[0x0][0x1fc], R0, 0x1, P0 ;  /* 0x00007f001f1f7a11 */ /* 0x000fe200000f0c00 */
[----:B------:R-:W5:Y:S01]  /*2910*/  SHFL.IDX PT, R34, R32, 0x1, 0x181f ;  /* 0x00381f0020227f89 */ /* 0x000f6200000e0000 */
[----:B------:R-:W-:Y:S01]  /*2920*/  IADD3 R37, -R13, 0x10, RZ ;  /* 0x000000100d257810 */ /* 0x000fe20007ffe1ff */
[----:B------:R-:W-:-:S02]  /*2930*/  IMAD.SHL.U32 R0, R204, 0x2, RZ ;  /* 0x00000002cc007824 */ /* 0x000fc400078e00ff */
[----:B------:R-:W2:Y:S01]  /*2940*/  SHFL.IDX PT, R35, R31, 0x1, 0x181f ;  /* 0x00381f001f237f89 */ /* 0x000ea200000e0000 */
[----:B------:R-:W-:-:S03]  /*2950*/  LOP3.LUT R37, R37, 0xf, RZ, 0xc0, !PT ;  /* 0x0000000f25257812 */ /* 0x000fc600078ec0ff */
[----:B------:R-:W-:Y:S01]  /*2960*/  SHFL.IDX PT, R31, R31, RZ, 0x181f ;  /* 0x00181fff1f1f7589 */ /* 0x000fe200000e0000 */
[----:B-----5:R-:W-:-:S04]  /*2970*/  IADD3 R38, P2, P0, R38, R34, R29 ;  /* 0x0000002226267210 */ /* 0x020fc8000785e01d */
[----:B--2---:R-:W-:Y:S02]  /*2980*/  IADD3.X R39, RZ, R35, R30, P2, P0 ;  /* 0x00000023ff277210 */ /* 0x004fe400017e041e */
        /* <DEDUP_REMOVED lines=20> */
.L_x_1349:
[C---:B-1-3--:R-:W-:Y:S01]  /*2ad0*/  HMMA.16816.F32 R28, R8.reuse, R40, RZ ;  /* 0x00000028081c723c */ /* 0x04afe200000018ff */
[----:B------:R-:W-:Y:S01]  /*2ae0*/  IMAD.MOV.U32 R0, RZ, RZ, 0x40 ;  /* 0x00000040ff007424 */ /* 0x000fe200078e00ff */
[----:B------:R-:W-:Y:S01]  /*2af0*/  LDSM.16.M88.4 R68, [R191+0x4000] ;  /* 0x00400000bf44783b */ /* 0x000fe20000000200 */
[C---:B------:R-:W-:Y:S01]  /*2b00*/  IMAD R185, R4.reuse, 0x2, R191 ;  /* 0x0000000204b97824 */ /* 0x040fe200078e02bf */
[----:B------:R-:W-:Y:S01]  /*2b10*/  PLOP3.LUT P0, PT, PT, PT, UP1, 0x80, 0x0 ;  /* 0x000000000000781c */ /* 0x000fe20003f0f018 */
[----:B------:R-:W-:Y:S01]  /*2b20*/  IMAD R184, R4, 0x2, R187 ;  /* 0x0000000204b87824 */ /* 0x000fe200078e02bb */
[----:B------:R-:W-:Y:S01]  /*2b30*/  SEL R133, R0, 0xffffffc0, !P1 ;  /* 0xffffffc000857807 */ /* 0x000fe20004800000 */
[----:B------:R-:W-:Y:S01]  /*2b40*/  LDSM.16.M88.4 R76, [R189+0xf900] ;  /* 0x00f90000bd4c783b */ /* 0x000fe20000000200 */
[C---:B------:R-:W-:Y:S01]  /*2b50*/  HMMA.16816.F32 R40, R8.reuse, R42, RZ ;  /* 0x0000002a0828723c */ /* 0x040fe200000018ff */
[----:B------:R-:W-:Y:S01]  /*2b60*/  UMOV UR4, 0xffffffc0 ;  /* 0xffffffc000047882 */ /* 0x000fe20000000000 */
[----:B------:R-:W-:Y:S01]  /*2b70*/  IMAD.SHL.U32 R135, R3, 0x2, RZ ;  /* 0x0000000203877824 */ /* 0x000fe200078e00ff */
[----:B--2---:R-:W-:Y:S01]  /*2b80*/  LDSM.16.M88.4 R12, [R185] ;  /* 0x00000000b90c783b */ /* 0x004fe20000000200 */
[----:B------:R-:W-:Y:S01]  /*2b90*/  IMAD.IADD R92, R189, 0x1, R133 ;  /* 0x00000001bd5c7824 */ /* 0x000fe200078e0285 */
[----:B------:R-:W-:Y:S01]  /*2ba0*/  UIMAD UR4, UR13, UR4, 0x41 ;  /* 0x000000410d0474a4 */ /* 0x000fe2000f8e0204 */
[----:B------:R-:W-:Y:S01]  /*2bb0*/  IMAD.IADD R0, R133, 0x1, R94 ;  /* 0x0000000185007824 */ /* 0x000fe200078e025e */
[----:B------:R-:W-:Y:S01]  /*2bc0*/  LDSM.16.M88.4 R88, [R94+0x11100] ;  /* 0x011100005e58783b */ /* 0x000fe20000000200 */
[----:B----4-:R-:W-:Y:S01]  /*2bd0*/  HMMA.16816.F32 R64, R8, R60, RZ ;  /* 0x0000003c0840723c */ /* 0x010fe200000018ff */
[--C-:B------:R-:W-:Y:S01]  /*2be0*/  IMAD R134, R4, 0x2, R135.reuse ;  /* 0x0000000204867824 */ /* 0x100fe200078e0287 */
[----:B------:R-:W-:Y:S01]  /*2bf0*/  UISETP.GE.AND UP0, UPT, UR13, 0x3, UPT ;  /* 0x000000030d00788c */ /* 0x000fe2000bf06270 */
[----:B------:R-:W1:Y:S01]  /*2c00*/  LDSM.16.M88.4 R32, [R92+0xc100] ;  /* 0x00c100005c20783b */ /* 0x000e620000000200 */
[----:B------:R-:W-:-:S02]  /*2c10*/  IMAD.IADD R171, R188, 0x1, R135 ;  /* 0x00000001bcab7824 */ /* 0x000fc400078e0287 */
[----:B------:R-:W-:Y:S01]  /*2c20*/  IMAD.IADD R163, R188, 0x1, R134 ;  /* 0x00000001bca37824 */ /* 0x000fe200078e0286 */
[----:B------:R-:W-:Y:S01]  /*2c30*/  LDSM.16.M88.4 R84, [R92+0x10100] ;  /* 0x010100005c54783b */ /* 0x000fe20000000200 */
[C---:B------:R-:W-:Y:S01]  /*2c40*/  HMMA.16816.F32 R60, R8.reuse, R62, RZ ;  /* 0x0000003e083c723c */ /* 0x040fe200000018ff */
[----:B------:R-:W-:Y:S02]  /*2c50*/  IMAD R4, R4, 0x2, R171 ;  /* 0x0000000204047824 */ /* 0x000fe400078e02ab */
[----:B------:R-:W-:Y:S04]  /*2c60*/  LDSM.16.M88.4 R80, [R189+0x11900] ;  /* 0x01190000bd50783b */ /* 0x000fe80000000200 */
[----:B------:R-:W0:Y:S01]  /*2c70*/  LDGDEPBAR ;  /* 0x00000000000079af */ /* 0x000e220000000000 */
[C---:B------:R-:W-:Y:S08]  /*2c80*/  HMMA.16816.F32 R36, R8.reuse, R56, RZ ;  /* 0x000000380824723c */ /* 0x040ff000000018ff */
[C---:B------:R-:W-:Y:S08]  /*2c90*/  HMMA.16816.F32 R56, R8.reuse, R58, RZ ;  /* 0x0000003a0838723c */ /* 0x040ff000000018ff */
[C---:B------:R-:W-:Y:S08]  /*2ca0*/  HMMA.16816.F32 R52, R8.reuse, R24, RZ ;  /* 0x000000180834723c */ /* 0x040ff000000018ff */
[----:B------:R-:W-:Y:S01]  /*2cb0*/  HMMA.16816.F32 R8, R8, R26, RZ ;  /* 0x0000001a0808723c */ /* 0x000fe200000018ff */
[----:B------:R-:W-:Y:S07]  /*2cc0*/  LDSM.16.M88.4 R24, [R92+0xc900] ;  /* 0x00c900005c18783b */ /* 0x000fee0000000200 */
        /* <DEDUP_REMOVED lines=10> */
[----:B------:R-:W-:Y:S01]  /*2d70*/  HMMA.16816.F32 R72, R72, R22, R8 ;  /* 0x000000164848723c */ /* 0x000fe20000001808 */
[----:B------:R-:W-:Y:S04]  /*2d80*/  LDSM.16.M88.4 R20, [R184] ;  /* 0x00000000b814783b */ /* 0x000fe80000000200 */
[----:B------:R-:W4:Y:S03]  /*2d90*/  LDSM.16.M88.4 R8, [R0+0xc100] ;  /* 0x00c100000008783b */ /* 0x000f260000000200 */
[C---:B-1----:R-:W-:Y:S08]  /*2da0*/  HMMA.16816.F32 R28, R12.reuse, R32, R28 ;  /* 0x000000200c1c723c */ /* 0x042ff0000000181c */
[C---:B------:R-:W-:Y:S01]  /*2db0*/  HMMA.16816.F32 R40, R12.reuse, R34, R40 ;  /* 0x000000220c28723c */ /* 0x040fe20000001828 */
[----:B------:R-:W1:Y:S07]  /*2dc0*/  LDSM.16.M88.4 R32, [R0+0xd100] ;  /* 0x00d100000020783b */ /* 0x000e6e0000000200 */
        /* <DEDUP_REMOVED lines=8> */
[----:B------:R-:W3:Y:S04]  /*2e50*/  LDSM.16.M88.4 R12, [R189+0xe900] ;  /* 0x00e90000bd0c783b */ /* 0x000ee80000000200 */
[----:B------:R-:W-:Y:S03]  /*2e60*/  LDSM.16.M88.4 R48, [R94+0xe100] ;  /* 0x00e100005e30783b */ /* 0x000fe60000000200 */
[C---:B----4-:R-:W-:Y:S08]  /*2e70*/  HMMA.16816.F32 R28, R20.reuse, R8, R28 ;  /* 0x00000008141c723c */ /* 0x050ff0000000181c */
[C---:B------:R-:W-:Y:S01]  /*2e80*/  HMMA.16816.F32 R40, R20.reuse, R10, R40 ;  /* 0x0000000a1428723c */ /* 0x040fe20000001828 */
[----:B------:R-:W4:Y:S07]  /*2e90*/  LDSM.16.M88.4 R8, [R189+0xf100] ;  /* 0x00f10000bd08783b */ /* 0x000f2e0000000200 */
[C---:B------:R-:W-:Y:S08]  /*2ea0*/  HMMA.16816.F32 R64, R20.reuse, R44, R64 ;  /* 0x0000002c1440723c */ /* 0x040ff00000001840 */
[C---:B------:R-:W-:Y:S01]  /*2eb0*/  HMMA.16816.F32 R60, R20.reuse, R46, R60 ;  /* 0x0000002e143c723c */ /* 0x040fe2000000183c */
[----:B------:R-:W-:Y:S07]  /*2ec0*/  LDSM.16.M88.4 R44, [R185+0x4000] ;  /* 0x00400000b92c783b */ /* 0x000fee0000000200 */
[C---:B-1----:R-:W-:Y:S08]  /*2ed0*/  HMMA.16816.F32 R36, R20.reuse, R32, R36 ;  /* 0x000000201424723c */ /* 0x042ff00000001824 */
[----:B------:R-:W-:Y:S01]  /*2ee0*/  HMMA.16816.F32 R56, R20, R34, R56 ;  /* 0x000000221438723c */ /* 0x000fe20000001838 */
[----:B------:R-:W-:Y:S07]  /*2ef0*/  LDSM.16.M88.4 R32, [R92+0xe900] ;  /* 0x00e900005c20783b */ /* 0x000fee0000000200 */
[C---:B--2---:R-:W-:Y:S08]  /*2f00*/  HMMA.16816.F32 R28, R68.reuse, R16, R28 ;  /* 0x00000010441c723c */ /* 0x044ff0000000181c */
[C---:B------:R-:W-:Y:S01]  /*2f10*/  HMMA.16816.F32 R40, R68.reuse, R18, R40 ;  /* 0x000000124428723c */ /* 0x040fe20000001828 */
[----:B------:R-:W1:Y:S07]  /*2f20*/  LDSM.16.M88.4 R16, [R187+0x4000] ;  /* 0x00400000bb10783b */ /* 0x000e6e0000000200 */
[C---:B---3--:R-:W-:Y:S08]  /*2f30*/  HMMA.16816.F32 R64, R68.reuse, R12, R64 ;  /* 0x0000000c4440723c */ /* 0x048ff00000001840 */
[----:B------:R-:W-:Y:S01]  /*2f40*/  HMMA.16816.F32 R60, R68, R14, R60 ;  /* 0x0000000e443c723c */ /* 0x000fe2000000183c */
[----:B------:R-:W2:Y:S07]  /*2f50*/  LDSM.16.M88.4 R12, [R94+0xf100] ;  /* 0x00f100005e0c783b */ /* 0x000eae0000000200 */
[C---:B------:R-:W-:Y:S08]  /*2f60*/  HMMA.16816.F32 R52, R20.reuse, R24, R52 ;  /* 0x000000181434723c */ /* 0x040ff00000001834 */
[----:B------:R-:W-:Y:S01]  /*2f70*/  HMMA.16816.F32 R72, R20, R26, R72 ;  /* 0x0000001a1448723c */ /* 0x000fe20000001848 */
[----:B------:R-:W3:Y:S04]  /*2f80*/  LDSM.16.M88.4 R24, [R94+0xe900] ;  /* 0x00e900005e18783b */ /* 0x000ee80000000200 */
[----:B------:R-:W-:Y:S03]  /*2f90*/  LDSM.16.M88.4 R20, [R94+0xf900] ;  /* 0x00f900005e14783b */ /* 0x000fe60000000200 */
[C---:B----4-:R-:W-:Y:S08]  /*2fa0*/  HMMA.16816.F32 R36, R68.reuse, R8, R36 ;  /* 0x000000084424723c */ /* 0x050ff00000001824 */
        /* <DEDUP_REMOVED lines=12> */
[C---:B---3--:R-:W-:Y:S08]  /*3070*/  HMMA.16816.F32 R64, R16.reuse, R24, R64 ;  /* 0x000000181040723c */ /* 0x048ff00000001840 */
[----:B------:R-:W-:Y:S01]  /*3080*/  HMMA.16816.F32 R60, R16, R26, R60 ;  /* 0x0000001a103c723c */ /* 0x000fe2000000183c */
[----:B------:R-:W-:Y:S07]  /*3090*/  LDSM.16.M88.4 R24, [R0+0xe100] ;  /* 0x00e100000018783b */ /* 0x000fee0000000200 */
[C---:B----4-:R-:W-:Y:S08]  /*30a0*/  HMMA.16816.F32 R28, R44.reuse, R8, R28 ;  /* 0x000000082c1c723c */ /* 0x050ff0000000181c */
[----:B------:R-:W-:Y:S01]  /*30b0*/  HMMA.16816.F32 R40, R44, R10, R40 ;  /* 0x0000000a2c28723c */ /* 0x000fe20000001828 */
[----:B------:R-:W2:Y:S07]  /*30c0*/  LDSM.16.M88.4 R8, [R184+0x4000] ;  /* 0x00400000b808783b */ /* 0x000eae0000000200 */
[C---:B------:R-:W-:Y:S08]  /*30d0*/  HMMA.16816.F32 R52, R16.reuse, R20, R52 ;  /* 0x000000141034723c */ /* 0x040ff00000001834 */
[----:B------:R-:W-:Y:S01]  /*30e0*/  HMMA.16816.F32 R72, R16, R22, R72 ;  /* 0x000000161048723c */ /* 0x000fe20000001848 */
[----:B------:R-:W3:Y:S04]  /*30f0*/  LDSM.16.M88.4 R20, [R0+0xe900] ;  /* 0x00e900000014783b */ /* 0x000ee80000000200 */
[----:B------:R-:W4:Y:S03]  /*3100*/  LDSM.16.M88.4 R16, [R0+0xf100] ;  /* 0x00f100000010783b */ /* 0x000f260000000200 */
[C---:B------:R-:W-:Y:S08]  /*3110*/  HMMA.16816.F32 R64, R44.reuse, R32, R64 ;  /* 0x000000202c40723c */ /* 0x040ff00000001840 */
[C---:B------:R-:W-:Y:S01]  /*3120*/  HMMA.16816.F32 R60, R44.reuse, R34, R60 ;  /* 0x000000222c3c723c */ /* 0x040fe2000000183c */
[----:B------:R-:W5:Y:S07]  /*3130*/  LDSM.16.M88.4 R32, [R0+0xf900] ;  /* 0x00f900000020783b */ /* 0x000f6e0000000200 */
[C---:B-1----:R-:W-:Y:S08]  /*3140*/  HMMA.16816.F32 R36, R44.reuse, R12, R36 ;  /* 0x0000000c2c24723c */ /* 0x042ff00000001824 */
[C---:B------:R-:W-:Y:S01]  /*3150*/  HMMA.16816.F32 R56, R44.reuse, R14, R56 ;  /* 0x0000000e2c38723c */ /* 0x040fe20000001838 */
[----:B------:R-:W1:Y:S07]  /*3160*/  LDSM.16.M88.4 R12, [R189+0x10100] ;  /* 0x01010000bd0c783b */ /* 0x000e6e0000000200 */
[C---:B------:R-:W-:Y:S08]  /*3170*/  HMMA.16816.F32 R52, R44.reuse, R48, R52 ;  /* 0x000000302c34723c */ /* 0x040ff00000001834 */
[----:B------:R-:W-:Y:S01]  /*3180*/  HMMA.16816.F32 R72, R44, R50, R72 ;  /* 0x000000322c48723c */ /* 0x000fe20000001848 */
[----:B------:R-:W-:Y:S04]  /*3190*/  LDSM.16.M88.4 R44, [R92+0x11100] ;  /* 0x011100005c2c783b */ /* 0x000fe80000000200 */
[----:B------:R-:W-:Y:S03]  /*31a0*/  LDSM.16.M88.4 R48, [R92+0x10900] ;  /* 0x010900005c30783b */ /* 0x000fe60000000200 */
[C---:B--2---:R-:W-:Y:S08]  /*31b0*/  HMMA.16816.F32 R28, R8.reuse, R24, R28 ;  /* 0x00000018081c723c */ /* 0x044ff0000000181c */
[C---:B------:R-:W-:Y:S01]  /*31c0*/  HMMA.16816.F32 R40, R8.reuse, R26, R40 ;  /* 0x0000001a0828723c */ /* 0x040fe20000001828 */
[----:B------:R-:W2:Y:S07]  /*31d0*/  LDSM.16.M88.4 R24, [R189+0x11100] ;  /* 0x01110000bd18783b */ /* 0x000eae0000000200 */
        /* <DEDUP_REMOVED lines=8> */
[----:B------:R-:W4:Y:S04]  /*3260*/  LDSM.16.M88.4 R8, [R189+0x10900] ;  /* 0x01090000bd08783b */ /* 0x000f280000000200 */
[----:B------:R-:W-:Y:S03]  /*3270*/  LDSM.16.M88.4 R32, [R0+0x10100] ;  /* 0x010100000020783b */ /* 0x000fe60000000200 */
[C---:B-1----:R-:W-:Y:S08]  /*3280*/  HMMA.16816.F32 R28, R76.reuse, R12, R28 ;  /* 0x0000000c4c1c723c */ /* 0x042ff0000000181c */
[C---:B------:R-:W-:Y:S01]  /*3290*/  HMMA.16816.F32 R40, R76.reuse, R14, R40 ;  /* 0x0000000e4c28723c */ /* 0x040fe20000001828 */
[----:B------:R-:W1:Y:S07]  /*32a0*/  LDSM.16.M88.4 R12, [R185+0x8000] ;  /* 0x00800000b90c783b */ /* 0x000e6e0000000200 */
[----:B--2---:R-:W-:Y:S08]  /*32b0*/  HMMA.16816.F32 R36, R76, R24, R36 ;  /* 0x000000184c24723c */ /* 0x004ff00000001824 */
[----:B---3--:R-:W-:Y:S08]  /*32c0*/  HMMA.16816.F32 R28, R16, R20, R28 ;  /* 0x00000014101c723c */ /* 0x008ff0000000181c */
[C---:B------:R-:W-:Y:S01]  /*32d0*/  HMMA.16816.F32 R56, R76.reuse, R26, R56 ;  /* 0x0000001a4c38723c */ /* 0x040fe20000001838 */
[----:B------:R-:W-:Y:S04]  /*32e0*/  LDSM.16.M88.4 R24, [R94+0x11900] ;  /* 0x011900005e18783b */ /* 0x000fe80000000200 */
[----:B------:R-:W-:Y:S03]  /*32f0*/  LDSM.16.M88.4 R92, [R92+0x11900] ;  /* 0x011900005c5c783b */ /* 0x000fe60000000200 */
[C---:B----4-:R-:W-:Y:S08]  /*3300*/  HMMA.16816.F32 R64, R76.reuse, R8, R64 ;  /* 0x000000084c40723c */ /* 0x050ff00000001840 */
[----:B------:R-:W-:Y:S01]  /*3310*/  HMMA.16816.F32 R60, R76, R10, R60 ;  /* 0x0000000a4c3c723c */ /* 0x000fe2000000183c */
[----:B------:R-:W2:Y:S07]  /*3320*/  LDSM.16.M88.4 R8, [R184+0x8000] ;  /* 0x00800000b808783b */ /* 0x000eae0000000200 */
[C---:B------:R-:W-:Y:S08]  /*3330*/  HMMA.16816.F32 R36, R16.reuse, R88, R36 ;  /* 0x000000581024723c */ /* 0x040ff00000001824 */
[----:B------:R-:W-:Y:S01]  /*3340*/  HMMA.16816.F32 R40, R16, R22, R40 ;  /* 0x000000161028723c */ /* 0x000fe20000001828 */
[----:B------:R-:W3:Y:S07]  /*3350*/  LDSM.16.M88.4 R20, [R0+0x11100] ;  /* 0x011100000014783b */ /* 0x000eee0000000200 */
[----:B-1----:R-:W-:Y:S08]  /*3360*/  HMMA.16816.F32 R28, R12, R84, R28 ;  /* 0x000000540c1c723c */ /* 0x002ff0000000181c */
[C---:B------:R-:W-:Y:S08]  /*3370*/  HMMA.16816.F32 R64, R16.reuse, R68, R64 ;  /* 0x000000441040723c */ /* 0x040ff00000001840 */
[----:B------:R-:W-:Y:S08]  /*3380*/  HMMA.16816.F32 R60, R16, R70, R60 ;  /* 0x00000046103c723c */ /* 0x000ff0000000183c */
[----:B------:R-:W-:Y:S08]  /*3390*/  HMMA.16816.F32 R52, R76, R80, R52 ;  /* 0x000000504c34723c */ /* 0x000ff00000001834 */
[----:B------:R-:W-:Y:S01]  /*33a0*/  HMMA.16816.F32 R68, R12, R44, R36 ;  /* 0x0000002c0c44723c */ /* 0x000fe20000001824 */
[----:B------:R-:W1:Y:S07]  /*33b0*/  LDSM.16.M88.4 R36, [R0+0x10900] ;  /* 0x010900000024783b */ /* 0x000e6e0000000200 */
[----:B--2---:R-:W-:Y:S08]  /*33c0*/  HMMA.16816.F32 R28, R8, R32, R28 ;  /* 0x00000020081c723c */ /* 0x004ff0000000181c */
[----:B------:R-:W-:Y:S07]  /*33d0*/  HMMA.16816.F32 R52, R16, R24, R52 ;  /* 0x000000181034723c */ /* 0x000fee0000001834 */
[----:B------:R-:W-:Y:S01]  /*33e0*/  LOP3.LUT R25, R6, 0xffffffe0, RZ, 0xc0, !PT ;  /* 0xffffffe006197812 */ /* 0x000fe200078ec0ff */
[----:B---3--:R-:W-:Y:S01]  /*33f0*/  HMMA.16816.F32 R68, R8, R20, R68 ;  /* 0x000000140844723c */ /* 0x008fe20000001844 */
[----:B------:R-:W-:-:S04]  /*3400*/  SHF.R.S32.HI R24, RZ, 0x1f, R5 ;  /* 0x0000001fff187819 */ /* 0x000fc80000011405 */
[----:B------:R-:W-:Y:S02]  /*3410*/  LEA.HI R24, R24, R5, RZ, 0x3 ;  /* 0x0000000518187211 */ /* 0x000fe400078f18ff */
[----:B------:R-:W-:Y:S01]  /*3420*/  LEA.HI R21, R7, R2, RZ, 0x2 ;  /* 0x0000000207157211 */ /* 0x000fe200078f10ff */
[----:B------:R-:W-:Y:S01]  /*3430*/  IMAD.IADD R7, R2, 0x1, -R25 ;  /* 0x0000000102077824 */ /* 0x000fe200078e0a19 */
[----:B------:R-:W-:Y:S01]  /*3440*/  HMMA.16816.F32 R72, R76, R82, R72 ;  /* 0x000000524c48723c */ /* 0x000fe20000001848 */
[----:B------:R-:W-:Y:S01]  /*3450*/  FMUL.FTZ R6, R28, c[0x0][0x320] ;  /* 0x0000c8001c067a20 */ /* 0x000fe20000410000 */
[----:B------:R-:W-:Y:S01]  /*3460*/  LOP3.LUT R21, R21, 0xfffffffc, RZ, 0xc0, !PT ;  /* 0xfffffffc15157812 */ /* 0x000fe200078ec0ff */
[----:B------:R-:W-:Y:S01]  /*3470*/  FMUL.FTZ R29, R29, c[0x0][0x320] ;  /* 0x0000c8001d1d7a20 */ /* 0x000fe20000410000 */
[----:B------:R-:W-:Y:S01]  /*3480*/  SHF.R.S32.HI R20, RZ, 0x1f, R7 ;  /* 0x0000001fff147819 */ /* 0x000fe20000011407 */
[----:B------:R-:W-:Y:S01]  /*3490*/  FMUL.FTZ R31, R31, c[0x0][0x320] ;  /* 0x0000c8001f1f7a20 */ /* 0x000fe20000410000 */
[----:B------:R-:W-:Y:S01]  /*34a0*/  LOP3.LUT R24, R24, 0xffffff8, RZ, 0xc0, !PT ;  /* 0x0ffffff818187812 */ /* 0x000fe200078ec0ff */
[----:B------:R-:W-:Y:S01]  /*34b0*/  IMAD.IADD R21, R2, 0x1, -R21 ;  /* 0x0000000102157824 */ /* 0x000fe200078e0a15 */
[----:B------:R-:W-:Y:S01]  /*34c0*/  LEA.HI R20, R20, R7, RZ, 0x2 ;  /* 0x0000000714147211 */ /* 0x000fe200078f10ff */
[----:B------:R-:W-:Y:S01]  /*34d0*/  HMMA.16816.F32 R40, R12, R86, R40 ;  /* 0x000000560c28723c */ /* 0x000fe20000001828 */
[----:B------:R-:W2:Y:S01]  /*34e0*/  MUFU.TANH R6, R6 ;  /* 0x0000000600067308 */ /* 0x000ea20000002400 */
[----:B------:R-:W-:Y:S01]  /*34f0*/  IMAD.IADD R24, R5, 0x1, -R24 ;  /* 0x0000000105187824 */ /* 0x000fe200078e0a18 */
[C---:B------:R-:W-:Y:S01]  /*3500*/  LEA.HI R28, R21.reuse, R21, RZ, 0x1 ;  /* 0x00000015151c7211 */ /* 0x040fe200078f08ff */
[----:B------:R-:W-:Y:S01]  /*3510*/  FMUL.FTZ R2, R30, c[0x0][0x320] ;  /* 0x0000c8001e027a20 */ /* 0x000fe20000410000 */
[----:B------:R-:W-:Y:S01]  /*3520*/  LEA.HI.SX32 R25, R20, UR15, 0x1e ;  /* 0x0000000f14197c11 */ /* 0x000fe2000f8ff2ff */
[----:B------:R-:W-:Y:S01]  /*3530*/  FMUL.FTZ R68, R68, c[0x0][0x320] ;  /* 0x0000c80044447a20 */ /* 0x000fe20000410000 */
[----:B------:R-:W-:Y:S01]  /*3540*/  LOP3.LUT R28, R28, 0x1ffffffe, RZ, 0xc0, !PT ;  /* 0x1ffffffe1c1c7812 */ /* 0x000fe200078ec0ff */
[----:B------:R-:W-:Y:S01]  /*3550*/  HMMA.16816.F32 R56, R16, R90, R56 ;  /* 0x0000005a1038723c */ /* 0x000fe20000001838 */
[----:B------:R-:W-:Y:S01]  /*3560*/  LOP3.LUT R20, R20, 0x7ffffffc, RZ, 0xc0, !PT ;  /* 0x7ffffffc14147812 */ /* 0x000fe200078ec0ff */
[----:B------:R-:W-:Y:S01]  /*3570*/  IMAD R24, R24, 0x10, R25 ;  /* 0x0000001018187824 */ /* 0x000fe200078e0219 */
[----:B------:R-:W3:Y:S01]  /*3580*/  MUFU.TANH R5, R29 ;  /* 0x0000001d00057308 */ /* 0x000ee20000002400 */
[----:B------:R-:W-:-:S02]  /*3590*/  IMAD.IADD R21, R21, 0x1, -R28 ;  /* 0x0000000115157824 */ /* 0x000fc400078e0a1c */
[----:B------:R-:W-:Y:S02]  /*35a0*/  IMAD.IADD R209, R7, 0x1, -R20 ;  /* 0x0000000107d17824 */ /* 0x000fe400078e0a14 */
[----:B------:R-:W-:Y:S01]  /*35b0*/  IMAD R208, R21, 0x8, R24 ;  /* 0x0000000815d07824 */ /* 0x000fe200078e0218 */
[----:B------:R-:W-:Y:S01]  /*35c0*/  HMMA.16816.F32 R72, R16, R26, R72 ;  /* 0x0000001a1048723c */ /* 0x000fe20000001848 */
[----:B------:R-:W-:Y:S01]  /*35d0*/  IMAD.SHL.U32 R209, R209, 0x2, RZ ;  /* 0x00000002d1d17824 */ /* 0x000fe200078e00ff */
[----:B------:R-:W-:Y:S01]  /*35e0*/  MUFU.TANH R213, R68 ;  /* 0x0000004400d57308 */ /* 0x000fe20000002400 */
[----:B------:R-:W-:Y:S01]  /*35f0*/  @P0 IMAD.HI.U32 R24, R208, c[0x0][0x2c8], RZ ;  /* 0x0000b200d0180a27 */ /* 0x000fe200078e00ff */
[----:B------:R-:W-:-:S03]  /*3600*/  PLOP3.LUT P0, PT, PT, PT, UP1, 0x80, 0x0 ;  /* 0x000000000000781c */ /* 0x000fc60003f0f018 */
[----:B------:R-:W-:Y:S01]  /*3610*/  IMAD.MOV.U32 R16, RZ, RZ, R208 ;  /* 0x000000ffff107224 */ /* 0x000fe200078e00d0 */
[----:B------:R-:W-:Y:S01]  /*3620*/  HMMA.16816.F32 R64, R12, R48, R64 ;  /* 0x000000300c40723c */ /* 0x000fe20000001840 */
[----:B------:R-:W-:Y:S01]  /*3630*/  FMUL.FTZ R69, R69, c[0x0][0x320] ;  /* 0x0000c80045457a20 */ /* 0x000fe20000410000 */
[----:B------:R-:W-:Y:S01]  /*3640*/  MUFU.TANH R2, R2 ;  /* 0x0000000200027308 */ /* 0x000fe20000002400 */
[----:B------:R-:W-:Y:S02]  /*3650*/  FMUL.FTZ R70, R70, c[0x0][0x320] ;  /* 0x0000c80046467a20 */ /* 0x000fe40000410000 */
[----:B------:R-:W-:-:S03]  /*3660*/  FMUL.FTZ R71, R71, c[0x0][0x320] ;  /* 0x0000c80047477a20 */ /* 0x000fc60000410000 */
[----:B------:R-:W-:Y:S01]  /*3670*/  HMMA.16816.F32 R40, R8, R34, R40 ;  /* 0x000000220828723c */ /* 0x000fe20000001828 */
[----:B------:R-:W-:Y:S01]  /*3680*/  @P0 SHF.R.U32.HI R16, RZ, c[0x0][0x2cc], R24 ;  /* 0x0000b300ff100a19 */ /* 0x000fe20000011618 */
[----:B------:R-:W-:Y:S01]  /*3690*/  LDSM.16.M88.4 R32, [R0+0x11900] ;  /* 0x011900000020783b */ /* 0x000fe20000000200 */
[----:B------:R-:W-:Y:S01]  /*36a0*/  MUFU.TANH R167, R69 ;  /* 0x0000004500a77308 */ /* 0x000fe20000002400 */
[----:B------:R-:W-:-:S04]  /*36b0*/  DEPBAR.LE SB0, 0x2 ;  /* 0x000080800000791a */ /* 0x000fc80000000000 */
[C---:B------:R-:W-:Y:S01]  /*36c0*/  HMMA.16816.F32 R60, R12.reuse, R50, R60 ;  /* 0x000000320c3c723c */ /* 0x040fe2000000183c */
[----:B------:R-:W4:Y:S02]  /*36d0*/  SHFL.IDX PT, R0, R16, RZ, 0x1c1f ;  /* 0x001c1fff10007589 */ /* 0x000f2400000e0000 */
[----:B------:R-:W-:Y:S02]  /*36e0*/  MUFU.TANH R31, R31 ;  /* 0x0000001f001f7308 */ /* 0x000fe40000002400 */
[----:B------:R-:W-:Y:S03]  /*36f0*/  BAR.SYNC.DEFER_BLOCKING 0x0 ;  /* 0x0000000000007b1d */ /* 0x000fe60000010000 */
[C---:B------:R-:W-:Y:S03]  /*3700*/  HMMA.16816.F32 R56, R12.reuse, R46, R56 ;  /* 0x0000002e0c38723c */ /* 0x040fe60000001838 */
[----:B------:R-:W-:Y:S05]  /*3710*/  MUFU.TANH R203, R70 ;  /* 0x0000004600cb7308 */ /* 0x000fea0000002400 */
[----:B------:R-:W-:Y:S01]  /*3720*/  HMMA.16816.F32 R52, R12, R92, R52 ;  /* 0x0000005c0c34723c */ /* 0x000fe20000001834 */
[----:B------:R-:W-:-:S02]  /*3730*/  FMUL.FTZ R21, R40, c[0x0][0x320] ;  /* 0x0000c80028157a20 */ /* 0x000fc40000410000 */
[----:B------:R-:W-:Y:S01]  /*3740*/  FMUL.FTZ R17, R41, c[0x0][0x320] ;  /* 0x0000c80029117a20 */ /* 0x000fe20000410000 */
[----:B------:R-:W-:Y:S04]  /*3750*/  MUFU.TANH R173, R71 ;  /* 0x0000004700ad7308 */ /* 0x000fe80000002400 */
[----:B------:R-:W-:Y:S04]  /*3760*/  HMMA.16816.F32 R72, R12, R94, R72 ;  /* 0x0000005e0c48723c */ /* 0x000fe80000001848 */
[----:B------:R-:W5:Y:S01]  /*3770*/  MUFU.TANH R21, R21 ;  /* 0x0000001500157308 */ /* 0x000f620000002400 */
[----:B------:R-:W-:Y:S02]  /*3780*/  LDSM.16.MT88.4 R124, [R135+0x100] ;  /* 0x00010000877c783b */ /* 0x000fe40000004200 */
[----:B------:R-:W-:Y:S01]  /*3790*/  IMAD.U32 R12, RZ, RZ, UR4 ;  /* 0x00000004ff0c7e24 */ /* 0x000fe2000f8e00ff */
[C---:B-1----:R-:W-:Y:S01]  /*37a0*/  HMMA.16816.F32 R64, R8.reuse, R36, R64 ;  /* 0x000000240840723c */ /* 0x042fe20000001840 */
[----:B------:R-:W-:Y:S03]  /*37b0*/  LDSM.16.MT88.4 R116, [R171+0x100] ;  /* 0x00010000ab74783b */ /* 0x000fe60000004200 */
[C---:B------:R-:W-:Y:S01]  /*37c0*/  IADD3 R12, -R209.reuse, UR9, R12 ;  /* 0x00000009d10c7c10 */ /* 0x040fe2000fffe10c */
[----:B------:R-:W1:Y:S01]  /*37d0*/  MUFU.TANH R17, R17 ;  /* 0x0000001100117308 */ /* 0x000e620000002400 */
[----:B------:R-:W-:Y:S02]  /*37e0*/  LDSM.16.MT88.4 R108, [R134+0x100] ;  /* 0x00010000866c783b */ /* 0x000fe40000004200 */
[----:B------:R-:W-:Y:S01]  /*37f0*/  IADD3 R13, R12, -UR12, RZ ;  /* 0x8000000c0c0d7c10 */ /* 0x000fe2000fffe0ff */
[----:B------:R-:W-:Y:S01]  /*3800*/  HMMA.16816.F32 R60, R8, R38, R60 ;  /* 0x00000026083c723c */ /* 0x000fe2000000183c */
[----:B------:R-:W-:Y:S01]  /*3810*/  IADD3 R12, -R209, UR22, RZ ;  /* 0x00000016d10c7c10 */ /* 0x000fe2000fffe1ff */
[----:B------:R-:W-:Y:S02]  /*3820*/  LDSM.16.MT88.4 R100, [R4+0x100] ;  /* 0x000100000464783b */ /* 0x000fe40000004200 */
[----:B----4-:R-:W-:-:S02]  /*3830*/  IMAD.IADD R15, R13, 0x1, R0 ;  /* 0x000000010d0f7824 */ /* 0x010fc400078e0200 */
[----:B------:R-:W-:Y:S02]  /*3840*/  LDSM.16.MT88.4 R48, [R171+0x2100] ;  /* 0x00210000ab30783b */ /* 0x000fe40000004200 */
[C---:B------:R-:W-:Y:S01]  /*3850*/  HMMA.16816.F32 R56, R8.reuse, R22, R56 ;  /* 0x000000160838723c */ /* 0x040fe20000001838 */
[----:B------:R-:W-:Y:S01]  /*3860*/  IMNMX R15, R12, R15, PT ;  /* 0x0000000f0c0f7217 */ /* 0x000fe20003800200 */
[----:B------:R-:W-:Y:S03]  /*3870*/  LDSM.16.MT88.4 R80, [R171+0x4100] ;  /* 0x00410000ab50783b */ /* 0x000fe60000004200 */
[----:B------:R-:W-:Y:S01]  /*3880*/  ISETP.GT.AND P0, PT, R15, RZ, PT ;  /* 0x000000ff0f00720c */ /* 0x000fe20003f04270 */
[----:B------:R-:W-:Y:S01]  /*3890*/  LDSM.16.MT88.4 R88, [R134+0x4100] ;  /* 0x004100008658783b */ /* 0x000fe20000004200 */
[----:B------:R-:W-:Y:S01]  /*38a0*/  FMUL.FTZ R19, R64, c[0x0][0x320] ;  /* 0x0000c80040137a20 */ /* 0x000fe20000410000 */
[C---:B------:R-:W-:Y:S01]  /*38b0*/  HMMA.16816.F32 R52, R8.reuse, R32, R52 ;  /* 0x000000200834723c */ /* 0x040fe20000001834 */
[----:B--2---:R-:W-:Y:S01]  /*38c0*/  FSEL R25, R6, -INF , P0 ;  /* 0xff80000006197808 */ /* 0x004fe20000000000 */
[----:B------:R-:W-:Y:S01]  /*38d0*/  FMUL.FTZ R18, R65, c[0x0][0x320] ;  /* 0x0000c80041127a20 */ /* 0x000fe20000410000 */
[----:B------:R-:W-:Y:S01]  /*38e0*/  ISETP.GT.AND P0, PT, R15, 0x1, PT ;  /* 0x000000010f00780c */ /* 0x000fe20003f04270 */
[----:B------:R-:W2:Y:S01]  /*38f0*/  SHFL.IDX PT, R6, R16, 0x1, 0x1c1f ;  /* 0x003c1f0010067f89 */ /* 0x000ea200000e0000 */
[----:B------:R-:W4:Y:S01]  /*3900*/  MUFU.TANH R19, R19 ;  /* 0x0000001300137308 */ /* 0x000f220000002400 */
[----:B------:R-:W-:Y:S01]  /*3910*/  FMUL.FTZ R23, R42, c[0x0][0x320] ;  /* 0x0000c8002a177a20 */ /* 0x000fe20000410000 */
[----:B---3--:R-:W-:Y:S01]  /*3920*/  FSEL R0, R5, -INF , P0 ;  /* 0xff80000005007808 */ /* 0x008fe20000000000 */
[----:B------:R-:W-:Y:S01]  /*3930*/  FMUL.FTZ R60, R60, c[0x0][0x320] ;  /* 0x0000c8003c3c7a20 */ /* 0x000fe20000410000 */
[----:B------:R-:W-:Y:S01]  /*3940*/  ISETP.GT.AND P0, PT, R15, 0x8, PT ;  /* 0x000000080f00780c */ /* 0x000fe20003f04270 */
[----:B------:R-:W-:Y:S01]  /*3950*/  FMUL.FTZ R14, R61, c[0x0][0x320] ;  /* 0x0000c8003d0e7a20 */ /* 0x000fe20000410000 */
[----:B------:R-:W-:Y:S01]  /*3960*/  HMMA.16816.F32 R72, R8, R34, R72 ;  /* 0x000000220848723c */ /* 0x000fe20000001848 */
[----:B------:R-:W-:Y:S01]  /*3970*/  LDSM.16.MT88.4 R136, [R171+0x900] ;  /* 0x00090000ab88783b */ /* 0x000fe20000004200 */
[----:B------:R-:W3:Y:S01]  /*3980*/  MUFU.TANH R18, R18 ;  /* 0x0000001200127308 */ /* 0x000ee20000002400 */
[----:B-----5:R-:W-:Y:S01]  /*3990*/  FSEL R29, R21, -INF , P0 ;  /* 0xff800000151d7808 */ /* 0x020fe20000000000 */
[----:B------:R-:W-:Y:S01]  /*39a0*/  FMUL.FTZ R21, R43, c[0x0][0x320] ;  /* 0x0000c8002b157a20 */ /* 0x000fe20000410000 */
[----:B------:R-:W-:Y:S01]  /*39b0*/  ISETP.GT.AND P0, PT, R15, 0x9, PT ;  /* 0x000000090f00780c */ /* 0x000fe20003f04270 */
[----:B------:R-:W-:Y:S01]  /*39c0*/  FMUL.FTZ R56, R56, c[0x0][0x320] ;  /* 0x0000c80038387a20 */ /* 0x000fe20000410000 */
[----:B------:R-:W-:Y:S01]  /*39d0*/  LDSM.16.MT88.4 R40, [R135+0x2100] ;  /* 0x002100008728783b */ /* 0x000fe20000004200 */
[----:B------:R-:W-:Y:S01]  /*39e0*/  FMUL.FTZ R57, R57, c[0x0][0x320] ;  /* 0x0000c80039397a20 */ /* 0x000fe20000410000 */
[----:B-1----:R-:W-:Y:S01]  /*39f0*/  FSEL R27, R17, -INF , P0 ;  /* 0xff800000111b7808 */ /* 0x002fe20000000000 */
[----:B------:R-:W1:Y:S01]  /*3a00*/  MUFU.TANH R7, R60 ;  /* 0x0000003c00077308 */ /* 0x000e620000002400 */
[----:B------:R-:W-:Y:S01]  /*3a10*/  ISETP.GT.AND P0, PT, R15, 0x10, PT ;  /* 0x000000100f00780c */ /* 0x000fe20003f04270 */
[----:B------:R-:W-:-:S02]  /*3a20*/  FMUL.FTZ R8, R66, c[0x0][0x320] ;  /* 0x0000c80042087a20 */ /* 0x000fc40000410000 */
[----:B------:R-:W-:Y:S01]  /*3a30*/  FMUL.FTZ R52, R52, c[0x0][0x320] ;  /* 0x0000c80034347a20 */ /* 0x000fe20000410000 */
[----:B----4-:R-:W-:Y:S01]  /*3a40*/  FSEL R19, R19, -INF , P0 ;  /* 0xff80000013137808 */ /* 0x010fe20000000000 */
[----:B------:R-:W-:Y:S01]  /*3a50*/  FMUL.FTZ R53, R53, c[0x0][0x320] ;  /* 0x0000c80035357a20 */ /* 0x000fe20000410000 */
[----:B------:R-:W-:Y:S01]  /*3a60*/  ISETP.GT.AND P0, PT, R15, 0x11, PT ;  /* 0x000000110f00780c */ /* 0x000fe20003f04270 */
[----:B------:R-:W4:Y:S01]  /*3a70*/  MUFU.TANH R14, R14 ;  /* 0x0000000e000e7308 */ /* 0x000f220000002400 */
[----:B--2---:R-:W-:Y:S02]  /*3a80*/  IMAD.IADD R13, R13, 0x1, R6 ;  /* 0x000000010d0d7824 */ /* 0x004fe400078e0206 */
[----:B---3--:R-:W-:Y:S01]  /*3a90*/  FSEL R17, R18, -INF , P0 ;  /* 0xff80000012117808 */ /* 0x008fe20000000000 */
[----:B------:R-:W-:Y:S01]  /*3aa0*/  FMUL.FTZ R11, R62, c[0x0][0x320] ;  /* 0x0000c8003e0b7a20 */ /* 0x000fe20000410000 */
[----:B------:R-:W-:Y:S01]  /*3ab0*/  ISETP.GT.AND P0, PT, R15, 0x18, PT ;  /* 0x000000180f00780c */ /* 0x000fe20003f04270 */
[----:B------:R-:W-:Y:S01]  /*3ac0*/  FMUL.FTZ R72, R72, c[0x0][0x320] ;  /* 0x0000c80048487a20 */ /* 0x000fe20000410000 */
[----:B------:R-:W-:Y:S01]  /*3ad0*/  IMNMX R12, R12, R13, PT ;  /* 0x0000000d0c0c7217 */ /* 0x000fe20003800200 */
[----:B------:R-:W2:Y:S01]  /*3ae0*/  MUFU.TANH R165, R56 ;  /* 0x0000003800a57308 */ /* 0x000ea20000002400 */
[----:B-1----:R-:W-:Y:S01]  /*3af0*/  FSEL R7, R7, -INF , P0 ;  /* 0xff80000007077808 */ /* 0x002fe20000000000 */
[----:B------:R-:W-:Y:S01]  /*3b00*/  FMUL.FTZ R73, R73, c[0x0][0x320] ;  /* 0x0000c80049497a20 */ /* 0x000fe20000410000 */
[----:B------:R-:W-:Y:S01]  /*3b10*/  ISETP.GT.AND P0, PT, R15, 0x19, PT ;  /* 0x000000190f00780c */ /* 0x000fe20003f04270 */
[----:B------:R-:W-:-:S02]  /*3b20*/  FMUL.FTZ R13, R67, c[0x0][0x320] ;  /* 0x0000c800430d7a20 */ /* 0x000fc40000410000 */
[----:B------:R-:W-:Y:S01]  /*3b30*/  FMUL.FTZ R9, R63, c[0x0][0x320] ;  /* 0x0000c8003f097a20 */ /* 0x000fe20000410000 */
[----:B------:R-:W-:Y:S01]  /*3b40*/  LDSM.16.MT88.4 R64, [R163+0x2100] ;  /* 0x00210000a340783b */ /* 0x000fe20000004200 */
[----:B----4-:R-:W-:Y:S01]  /*3b50*/  FSEL R5, R14, -INF , P0 ;  /* 0xff8000000e057808 */ /* 0x010fe20000000000 */
[----:B------:R-:W1:Y:S01]  /*3b60*/  MUFU.TANH R211, R57 ;  /* 0x0000003900d37308 */ /* 0x000e620000002400 */
[----:B------:R-:W-:Y:S01]  /*3b70*/  ISETP.GT.AND P0, PT, R15, 0x20, PT ;  /* 0x000000200f00780c */ /* 0x000fe20003f04270 */
[----:B------:R-:W-:Y:S02]  /*3b80*/  FMUL.FTZ R58, R58, c[0x0][0x320] ;  /* 0x0000c8003a3a7a20 */ /* 0x000fe40000410000 */
[----:B------:R-:W-:Y:S01]  /*3b90*/  FMUL.FTZ R59, R59, c[0x0][0x320] ;  /* 0x0000c8003b3b7a20 */ /* 0x000fe20000410000 */
[----:B------:R-:W-:Y:S01]  /*3ba0*/  FSEL R213, R213, -INF , P0 ;  /* 0xff800000d5d57808 */ /* 0x000fe20000000000 */
[----:B------:R-:W-:Y:S01]  /*3bb0*/  FMUL.FTZ R54, R54, c[0x0][0x320] ;  /* 0x0000c80036367a20 */ /* 0x000fe20000410000 */
[----:B------:R-:W-:Y:S01]  /*3bc0*/  ISETP.GT.AND P0, PT, R15, 0x21, PT ;  /* 0x000000210f00780c */ /* 0x000fe20003f04270 */
[----:B------:R-:W3:Y:S01]  /*3bd0*/  MUFU.TANH R193, R52 ;  /* 0x0000003400c17308 */ /* 0x000ee20000002400 */
[----:B------:R-:W-:-:S02]  /*3be0*/  FMUL.FTZ R55, R55, c[0x0][0x320] ;  /* 0x0000c80037377a20 */ /* 0x000fc40000410000 */
[----:B------:R-:W-:Y:S01]  /*3bf0*/  FSEL R167, R167, -INF , P0 ;  /* 0xff800000a7a77808 */ /* 0x000fe20000000000 */
[----:B------:R-:W-:Y:S01]  /*3c00*/  FMUL.FTZ R74, R74, c[0x0][0x320] ;  /* 0x0000c8004a4a7a20 */ /* 0x000fe20000410000 */
[----:B------:R-:W-:Y:S01]  /*3c10*/  ISETP.GT.AND P0, PT, R15, 0x28, PT ;  /* 0x000000280f00780c */ /* 0x000fe20003f04270 */
[----:B------:R-:W-:Y:S02]  /*3c20*/  FMUL.FTZ R75, R75, c[0x0][0x320] ;  /* 0x0000c8004b4b7a20 */ /* 0x000fe40000410000 */
[----:B------:R-:W4:Y:S01]  /*3c30*/  MUFU.TANH R183, R53 ;  /* 0x0000003500b77308 */ /* 0x000f220000002400 */
[----:B--2---:R-:W-:Y:S02]  /*3c40*/  FSEL R165, R165, -INF , P0 ;  /* 0xff800000a5a57808 */ /* 0x004fe40000000000 */
[----:B------:R-:W-:-:S04]  /*3c50*/  ISETP.GT.AND P0, PT, R15, 0x29, PT ;  /* 0x000000290f00780c */ /* 0x000fc80003f04270 */
[----:B-1----:R-:W-:Y:S01]  /*3c60*/  FSEL R211, R211, -INF , P0 ;  /* 0xff800000d3d37808 */ /* 0x002fe20000000000 */
[----:B------:R-:W1:Y:S01]  /*3c70*/  MUFU.TANH R181, R72 ;  /* 0x0000004800b57308 */ /* 0x000e620000002400 */
[----:B------:R-:W-:-:S04]  /*3c80*/  ISETP.GT.AND P0, PT, R15, 0x30, PT ;  /* 0x000000300f00780c */ /* 0x000fc80003f04270 */
[----:B---3--:R-:W-:Y:S02]  /*3c90*/  FSEL R193, R193, -INF , P0 ;  /* 0xff800000c1c17808 */ /* 0x008fe40000000000 */
[----:B------:R-:W-:Y:S01]  /*3ca0*/  ISETP.GT.AND P0, PT, R15, 0x31, PT ;  /* 0x000000310f00780c */ /* 0x000fe20003f04270 */
[----:B------:R-:W2:Y:S03]  /*3cb0*/  MUFU.TANH R179, R73 ;  /* 0x0000004900b37308 */ /* 0x000ea60000002400 */
[----:B----4-:R-:W-:Y:S02]  /*3cc0*/  FSEL R183, R183, -INF , P0 ;  /* 0xff800000b7b77808 */ /* 0x010fe40000000000 */
[----:B------:R-:W-:-:S03]  /*3cd0*/  ISETP.GT.AND P0, PT, R15, 0x38, PT ;  /* 0x000000380f00780c */ /* 0x000fc60003f04270 */
[----:B------:R-:W3:Y:S01]  /*3ce0*/  MUFU.TANH R23, R23 ;  /* 0x0000001700177308 */ /* 0x000ee20000002400 */
[----:B-1----:R-:W-:Y:S02]  /*3cf0*/  FSEL R181, R181, -INF , P0 ;  /* 0xff800000b5b57808 */ /* 0x002fe40000000000 */
[----:B------:R-:W-:-:S04]  /*3d00*/  ISETP.GT.AND P0, PT, R15, 0x39, PT ;  /* 0x000000390f00780c */ /* 0x000fc80003f04270 */
[----:B--2---:R-:W-:Y:S01]  /*3d10*/  FSEL R179, R179, -INF , P0 ;  /* 0xff800000b3b37808 */ /* 0x004fe20000000000 */
[----:B------:R-:W1:Y:S01]  /*3d20*/  MUFU.TANH R21, R21 ;  /* 0x0000001500157308 */ /* 0x000e620000002400 */
[----:B------:R-:W-:-:S04]  /*3d30*/  ISETP.GT.AND P0, PT, R12, RZ, PT ;  /* 0x000000ff0c00720c */ /* 0x000fc80003f04270 */
[----:B------:R-:W-:Y:S02]  /*3d40*/  FSEL R6, R2, -INF , P0 ;  /* 0xff80000002067808 */ /* 0x000fe40000000000 */
[----:B------:R-:W-:Y:S01]  /*3d50*/  FMNMX.FTZ R2, R25, R0, !PT ;  /* 0x0000000019027209 */ /* 0x000fe20007810000 */
[----:B------:R-:W2:Y:S01]  /*3d60*/  MUFU.TANH R8, R8 ;  /* 0x0000000800087308 */ /* 0x000ea20000002400 */
[C---:B------:R-:W-:Y:S02]  /*3d70*/  ISETP.GT.AND P0, PT, R12.reuse, 0x1, PT ;  /* 0x000000010c00780c */ /* 0x040fe40003f04270 */
[----:B------:R-:W-:Y:S02]  /*3d80*/  FMNMX.FTZ R2, R29, R2, !PT ;  /* 0x000000021d027209 */ /* 0x000fe40007810000 */
[----:B------:R-:W-:Y:S02]  /*3d90*/  FSEL R31, R31, -INF , P0 ;  /* 0xff8000001f1f7808 */ /* 0x000fe40000000000 */
[----:B------:R-:W-:Y:S01]  /*3da0*/  ISETP.GT.AND P0, PT, R12, 0x8, PT ;  /* 0x000000080c00780c */ /* 0x000fe20003f04270 */
[----:B------:R-:W4:Y:S01]  /*3db0*/  MUFU.TANH R13, R13 ;  /* 0x0000000d000d7308 */ /* 0x000f220000002400 */
[----:B------:R-:W-:-:S02]  /*3dc0*/  FMNMX.FTZ R2, R27, R2, !PT ;  /* 0x000000021b027209 */ /* 0x000fc40007810000 */
[----:B---3--:R-:W-:Y:S02]  /*3dd0*/  FSEL R23, R23, -INF , P0 ;  /* 0xff80000017177808 */ /* 0x008fe40000000000 */
[----:B------:R-:W-:Y:S02]  /*3de0*/  FMNMX.FTZ R2, R19, R2, !PT ;  /* 0x0000000213027209 */ /* 0x000fe40007810000 */
[C---:B------:R-:W-:Y:S01]  /*3df0*/  ISETP.GT.AND P0, PT, R12.reuse, 0x9, PT ;  /* 0x000000090c00780c */ /* 0x040fe20003f04270 */
[----:B------:R-:W3:Y:S01]  /*3e00*/  MUFU.TANH R11, R11 ;  /* 0x0000000b000b7308 */ /* 0x000ee20000002400 */
[----:B------:R-:W-:Y:S02]  /*3e10*/  FMNMX.FTZ R2, R17, R2, !PT ;  /* 0x0000000211027209 */ /* 0x000fe40007810000 */
[----:B-1----:R-:W-:Y:S02]  /*3e20*/  FSEL R21, R21, -INF , P0 ;  /* 0xff80000015157808 */ /* 0x002fe40000000000 */
[----:B------:R-:W-:-:S02]  /*3e30*/  ISETP.GT.AND P0, PT, R12, 0x10, PT ;  /* 0x000000100c00780c */ /* 0x000fc40003f04270 */
[----:B------:R-:W-:Y:S01]  /*3e40*/  FMNMX.FTZ R2, R7, R2, !PT ;  /* 0x0000000207027209 */ /* 0x000fe20007810000 */
[----:B------:R-:W1:Y:S01]  /*3e50*/  MUFU.TANH R9, R9 ;  /* 0x0000000900097308 */ /* 0x000e620000002400 */
[----:B--2---:R-:W-:Y:S02]  /*3e60*/  FSEL R15, R8, -INF , P0 ;  /* 0xff800000080f7808 */ /* 0x004fe40000000000 */
[----:B------:R-:W-:Y:S02]  /*3e70*/  ISETP.GT.AND P0, PT, R12, 0x11, PT ;  /* 0x000000110c00780c */ /* 0x000fe40003f04270 */
[----:B------:R-:W-:Y:S02]  /*3e80*/  FMNMX.FTZ R2, R5, R2, !PT ;  /* 0x0000000205027209 */ /* 0x000fe40007810000 */
[----:B------:R-:W-:Y:S01]  /*3e90*/  FMNMX.FTZ R8, R6, R31, !PT ;  /* 0x0000001f06087209 */ /* 0x000fe20007810000 */
[----:B------:R-:W2:Y:S01]  /*3ea0*/  MUFU.TANH R195, R58 ;  /* 0x0000003a00c37308 */ /* 0x000ea20000002400 */
[----:B----4-:R-:W-:-:S02]  /*3eb0*/  FSEL R13, R13, -INF , P0 ;  /* 0xff8000000d0d7808 */ /* 0x010fc40000000000 */
[C---:B------:R-:W-:Y:S02]  /*3ec0*/  ISETP.GT.AND P0, PT, R12.reuse, 0x18, PT ;  /* 0x000000180c00780c */ /* 0x040fe40003f04270 */
[----:B------:R-:W-:Y:S02]  /*3ed0*/  FMNMX.FTZ R2, R213, R2, !PT ;  /* 0x00000002d5027209 */ /* 0x000fe40007810000 */
[----:B------:R-:W-:Y:S01]  /*3ee0*/  FMNMX.FTZ R8, R23, R8, !PT ;  /* 0x0000000817087209 */ /* 0x000fe20007810000 */
[----:B------:R4:W5:Y:S01]  /*3ef0*/  MUFU.TANH R175, R59 ;  /* 0x0000003b00af7308 */ /* 0x0009620000002400 */
[----:B---3--:R-:W-:Y:S02]  /*3f00*/  FSEL R11, R11, -INF , P0 ;  /* 0xff8000000b0b7808 */ /* 0x008fe40000000000 */
[----:B------:R-:W-:Y:S02]  /*3f10*/  FMNMX.FTZ R2, R167, R2, !PT ;  /* 0x00000002a7027209 */ /* 0x000fe40007810000 */
[----:B------:R-:W-:-:S02]  /*3f20*/  ISETP.GT.AND P0, PT, R12, 0x19, PT ;  /* 0x000000190c00780c */ /* 0x000fc40003f04270 */
[----:B------:R-:W-:Y:S01]  /*3f30*/  FMNMX.FTZ R8, R21, R8, !PT ;  /* 0x0000000815087209 */ /* 0x000fe20007810000 */
[----:B------:R-:W3:Y:S01]  /*3f40*/  MUFU.TANH R177, R54 ;  /* 0x0000003600b17308 */ /* 0x000ee20000002400 */
[----:B------:R-:W-:Y:S02]  /*3f50*/  FMNMX.FTZ R2, R165, R2, !PT ;  /* 0x00000002a5027209 */ /* 0x000fe40007810000 */
[----:B-1----:R-:W-:Y:S02]  /*3f60*/  FSEL R9, R9, -INF , P0 ;  /* 0xff80000009097808 */ /* 0x002fe40000000000 */
[----:B------:R-:W-:Y:S02]  /*3f70*/  FMNMX.FTZ R8, R15, R8, !PT ;  /* 0x000000080f087209 */ /* 0x000fe40007810000 */
[----:B------:R-:W-:Y:S01]  /*3f80*/  ISETP.GT.AND P0, PT, R12, 0x20, PT ;  /* 0x000000200c00780c */ /* 0x000fe20003f04270 */
[----:B------:R-:W1:Y:S01]  /*3f90*/  MUFU.TANH R143, R55 ;  /* 0x00000037008f7308 */ /* 0x000e620000002400 */
[----:B------:R-:W-:Y:S01]  /*3fa0*/  FMNMX.FTZ R2, R211, R2, !PT ;  /* 0x00000002d3027209 */ /* 0x000fe20007810000 */
[----:B----4-:R-:W-:Y:S01]  /*3fb0*/  LDSM.16.MT88.4 R56, [R134+0x2100] ;  /* 0x002100008638783b */ /* 0x010fe20000004200 */
[----:B------:R-:W-:-:S02]  /*3fc0*/  FMNMX.FTZ R8, R13, R8, !PT ;  /* 0x000000080d087209 */ /* 0x000fc40007810000 */
[----:B------:R-:W-:Y:S02]  /*3fd0*/  FSEL R203, R203, -INF , P0 ;  /* 0xff800000cbcb7808 */ /* 0x000fe40000000000 */
[C---:B------:R-:W-:Y:S01]  /*3fe0*/  ISETP.GT.AND P0, PT, R12.reuse, 0x21, PT ;  /* 0x000000210c00780c */ /* 0x040fe20003f04270 */
[----:B------:R-:W4:Y:S01]  /*3ff0*/  MUFU.TANH R141, R74 ;  /* 0x0000004a008d7308 */ /* 0x000f220000002400 */
[----:B------:R-:W-:Y:S02]  /*4000*/  FMNMX.FTZ R2, R193, R2, !PT ;  /* 0x00000002c1027209 */ /* 0x000fe40007810000 */
[----:B------:R-:W-:Y:S02]  /*4010*/  FMNMX.FTZ R8, R11, R8, !PT ;  /* 0x000000080b087209 */ /* 0x000fe40007810000 */
[----:B------:R-:W-:Y:S02]  /*4020*/  FSEL R173, R173, -INF , P0 ;  /* 0xff800000adad7808 */ /* 0x000fe40000000000 */
[----:B------:R-:W-:Y:S01]  /*4030*/  ISETP.GT.AND P0, PT, R12, 0x28, PT ;  /* 0x000000280c00780c */ /* 0x000fe20003f04270 */
[----:B------:R1:W1:Y:S01]  /*4040*/  MUFU.TANH R169, R75 ;  /* 0x0000004b00a97308 */ /* 0x0002620000002400 */
[----:B------:R-:W-:-:S02]  /*4050*/  FMNMX.FTZ R2, R183, R2, !PT ;  /* 0x00000002b7027209 */ /* 0x000fc40007810000 */
[----:B------:R-:W-:Y:S02]  /*4060*/  FMNMX.FTZ R8, R9, R8, !PT ;  /* 0x0000000809087209 */ /* 0x000fe40007810000 */
[----:B--2---:R-:W-:Y:S02]  /*4070*/  FSEL R195, R195, -INF , P0 ;  /* 0xff800000c3c37808 */ /* 0x004fe40000000000 */
[----:B------:R-:W-:Y:S02]  /*4080*/  FMNMX.FTZ R2, R181, R2, !PT ;  /* 0x00000002b5027209 */ /* 0x000fe40007810000 */
[----:B------:R-:W-:Y:S02]  /*4090*/  ISETP.GT.AND P0, PT, R12, 0x29, PT ;  /* 0x000000290c00780c */ /* 0x000fe40003f04270 */
[----:B------:R-:W-:Y:S02]  /*40a0*/  FMNMX.FTZ R8, R203, R8, !PT ;  /* 0x00000008cb087209 */ /* 0x000fe40007810000 */
[----:B------:R-:W-:-:S02]  /*40b0*/  FMNMX.FTZ R2, R179, R2, !PT ;  /* 0x00000002b3027209 */ /* 0x000fc40007810000 */
[----:B-----5:R-:W-:Y:S01]  /*40c0*/  FSEL R175, R175, -INF , P0 ;  /* 0xff800000afaf7808 */ /* 0x020fe20000000000 */
[----:B-1----:R-:W-:Y:S01]  /*40d0*/  LDSM.16.MT88.4 R72, [R135+0x4100] ;  /* 0x004100008748783b */ /* 0x002fe20000004200 */
[----:B------:R-:W-:Y:S02]  /*40e0*/  FMNMX.FTZ R8, R173, R8, !PT ;  /* 0x00000008ad087209 */ /* 0x000fe40007810000 */
[C---:B------:R-:W-:Y:S01]  /*40f0*/  ISETP.GT.AND P0, PT, R12.reuse, 0x30, PT ;  /* 0x000000300c00780c */ /* 0x040fe20003f04270 */
[----:B------:R-:W1:Y:S01]  /*4100*/  SHFL.BFLY PT, R33, R2, 0x2, 0x1f ;  /* 0x0c401f0002217f89 */ /* 0x000e6200000e0000 */
[----:B------:R-:W-:Y:S02]  /*4110*/  FMNMX.FTZ R8, R195, R8, !PT ;  /* 0x00000008c3087209 */ /* 0x000fe40007810000 */
[----:B---3--:R-:W-:Y:S02]  /*4120*/  FSEL R177, R177, -INF , P0 ;  /* 0xff800000b1b17808 */ /* 0x008fe40000000000 */
[----:B------:R-:W-:-:S02]  /*4130*/  ISETP.GT.AND P0, PT, R12, 0x31, PT ;  /* 0x000000310c00780c */ /* 0x000fc40003f04270 */
[----:B------:R-:W-:Y:S02]  /*4140*/  FMNMX.FTZ R8, R175, R8, !PT ;  /* 0x00000008af087209 */ /* 0x000fe40007810000 */
[----:B------:R-:W-:Y:S02]  /*4150*/  FSEL R143, R143, -INF , P0 ;  /* 0xff8000008f8f7808 */ /* 0x000fe40000000000 */
[C---:B------:R-:W-:Y:S02]  /*4160*/  ISETP.GT.AND P0, PT, R12.reuse, 0x38, PT ;  /* 0x000000380c00780c */ /* 0x040fe40003f04270 */
[----:B------:R-:W-:Y:S02]  /*4170*/  FMNMX.FTZ R8, R177, R8, !PT ;  /* 0x00000008b1087209 */ /* 0x000fe40007810000 */
[----:B----4-:R-:W-:Y:S02]  /*4180*/  FSEL R141, R141, -INF , P0 ;  /* 0xff8000008d8d7808 */ /* 0x010fe40000000000 */
[----:B------:R-:W-:-:S02]  /*4190*/  ISETP.GT.AND P0, PT, R12, 0x39, PT ;  /* 0x000000390c00780c */ /* 0x000fc40003f04270 */
[----:B------:R-:W-:Y:S02]  /*41a0*/  FMNMX.FTZ R8, R143, R8, !PT ;  /* 0x000000088f087209 */ /* 0x000fe40007810000 */
[----:B------:R-:W-:Y:S02]  /*41b0*/  FSEL R169, R169, -INF , P0 ;  /* 0xff800000a9a97808 */ /* 0x000fe40000000000 */
        /* <DEDUP_REMOVED lines=16> */
[--C-:B------:R-:W-:Y:S01]  /*42c0*/  FFMA.FTZ R151, R7, c[0x0][0x2d0], -R140.reuse ;  /* 0x0000b40007977a23 */ /* 0x100fe2000001088c */
[----:B------:R-:W-:Y:S01]  /*42d0*/  LDSM.16.MT88.4 R24, [R171+0x2900] ;  /* 0x00290000ab18783b */ /* 0x000fe20000004200 */
[----:B------:R-:W-:-:S02]  /*42e0*/  FFMA.FTZ R148, R5, c[0x0][0x2d0], -R140 ;  /* 0x0000b40005947a23 */ /* 0x000fc4000001088c */
[--C-:B------:R-:W-:Y:S02]  /*42f0*/  FFMA.FTZ R157, R19, c[0x0][0x2d0], -R140.reuse ;  /* 0x0000b400139d7a23 */ /* 0x100fe4000001088c */
[--C-:B------:R-:W-:Y:S01]  /*4300*/  FFMA.FTZ R152, R17, c[0x0][0x2d0], -R140.reuse ;  /* 0x0000b40011987a23 */ /* 0x100fe2000001088c */
[----:B------:R-:W2:Y:S01]  /*4310*/  MUFU.EX2 R159, R159 ;  /* 0x0000009f009f7308 */ /* 0x000ea20000000800 */
[----:B------:R-:W-:Y:S01]  /*4320*/  LDSM.16.MT88.4 R16, [R134+0x2900] ;  /* 0x002900008610783b */ /* 0x000fe20000004200 */
        /* <DEDUP_REMOVED lines=11> */
[--C-:B------:R-:W-:Y:S01]  /*43e0*/  FFMA.FTZ R183, R183, c[0x0][0x2d0], -R140.reuse ;  /* 0x0000b400b7b77a23 */ /* 0x100fe2000001088c */
[----:B------:R-:W-:Y:S01]  /*43f0*/  PLOP3.LUT P0, PT, PT, PT, UP0, 0x40, 0x0 ;  /* 0x000000000000781c */ /* 0x000fe20003f0e808 */
[----:B------:R-:W-:Y:S01]  /*4400*/  FFMA.FTZ R176, R181, c[0x0][0x2d0], -R140 ;  /* 0x0000b400b5b07a23 */ /* 0x000fe2000001088c */
[----:B------:R-:W1:Y:S01]  /*4410*/  MUFU.EX2 R153, R153 ;  /* 0x0000009900997308 */ /* 0x000e620000000800 */
[--C-:B------:R-:W-:Y:S01]  /*4420*/  FFMA.FTZ R161, R6, c[0x0][0x2d0], -R168.reuse ;  /* 0x0000b40006a17a23 */ /* 0x100fe200000108a8 */
[----:B--2---:R-:W-:Y:S01]  /*4430*/  F2FP.PACK_AB R96, R158, R159 ;  /* 0x0000009f9e60723e */ /* 0x004fe200000000ff */
[--C-:B------:R-:W-:Y:S01]  /*4440*/  FFMA.FTZ R160, R31, c[0x0][0x2d0], -R168.reuse ;  /* 0x0000b4001fa07a23 */ /* 0x100fe200000108a8 */
[----:B------:R-:W2:Y:S01]  /*4450*/  LDSM.16.MT88.4 R4, [R4+0x4100] ;  /* 0x004100000404783b */ /* 0x000ea20000004200 */
[----:B------:R-:W-:-:S02]  /*4460*/  FFMA.FTZ R162, R23, c[0x0][0x2d0], -R168 ;  /* 0x0000b40017a27a23 */ /* 0x000fc400000108a8 */
[--C-:B------:R-:W-:Y:S01]  /*4470*/  FFMA.FTZ R155, R21, c[0x0][0x2d0], -R168.reuse ;  /* 0x0000b400159b7a23 */ /* 0x100fe200000108a8 */
[----:B------:R-:W-:Y:S01]  /*4480*/  MUFU.EX2 R161, R161 ;  /* 0x000000a100a17308 */ /* 0x000fe20000000800 */
[--C-:B------:R-:W-:Y:S01]  /*4490*/  FFMA.FTZ R150, R11, c[0x0][0x2d0], -R168.reuse ;  /* 0x0000b4000b967a23 */ /* 0x100fe200000108a8 */
[----:B------:R-:W-:Y:S01]  /*44a0*/  LDSM.16.MT88.4 R20, [R135+0x900] ;  /* 0x000900008714783b */ /* 0x000fe20000004200 */
[--C-:B------:R-:W-:Y:S02]  /*44b0*/  FFMA.FTZ R3, R9, c[0x0][0x2d0], -R168.reuse ;  /* 0x0000b40009037a23 */ /* 0x100fe400000108a8 */
[--C-:B------:R-:W-:Y:S01]  /*44c0*/  FFMA.FTZ R154, R15, c[0x0][0x2d0], -R168.reuse ;  /* 0x0000b4000f9a7a23 */ /* 0x100fe200000108a8 */
[----:B------:R-:W3:Y:S01]  /*44d0*/  LDSM.16.MT88.4 R8, [R135+0x2900] ;  /* 0x002900008708783b */ /* 0x000ee20000004200 */
[--C-:B------:R-:W-:Y:S01]  /*44e0*/  FFMA.FTZ R149, R13, c[0x0][0x2d0], -R168.reuse ;  /* 0x0000b4000d957a23 */ /* 0x100fe200000108a8 */
[----:B------:R-:W4:Y:S01]  /*44f0*/  MUFU.EX2 R160, R160 ;  /* 0x000000a000a07308 */ /* 0x000f220000000800 */
[----:B-1----:R-:W-:Y:S01]  /*4500*/  F2FP.PACK_AB R98, R153, R156 ;  /* 0x0000009c9962723e */ /* 0x002fe200000000ff */
[----:B------:R-:W1:Y:S01]  /*4510*/  LDSM.16.MT88.4 R12, [R163+0x2900] ;  /* 0x00290000a30c783b */ /* 0x000e620000004200 */
[----:B------:R-:W-:-:S02]  /*4520*/  FFMA.FTZ R170, R203, c[0x0][0x2d0], -R168 ;  /* 0x0000b400cbaa7a23 */ /* 0x000fc400000108a8 */
[--C-:B------:R-:W-:Y:S01]  /*4530*/  FFMA.FTZ R173, R173, c[0x0][0x2d0], -R168.reuse ;  /* 0x0000b400adad7a23 */ /* 0x100fe200000108a8 */
[----:B------:R-:W-:Y:S01]  /*4540*/  LDSM.16.MT88.4 R28, [R163+0x900] ;  /* 0x00090000a31c783b */ /* 0x000fe20000004200 */
[--C-:B------:R-:W-:Y:S01]  /*4550*/  FFMA.FTZ R172, R195, c[0x0][0x2d0], -R168.reuse ;  /* 0x0000b400c3ac7a23 */ /* 0x100fe200000108a8 */
[----:B------:R-:W-:Y:S01]  /*4560*/  MUFU.EX2 R162, R162 ;  /* 0x000000a200a27308 */ /* 0x000fe20000000800 */
[----:B------:R-:W-:Y:S02]  /*4570*/  FFMA.FTZ R175, R175, c[0x0][0x2d0], -R168 ;  /* 0x0000b400afaf7a23 */ /* 0x000fe400000108a8 */
[----:B------:R-:W-:Y:S02]  /*4580*/  FFMA.FTZ R203, R179, c[0x0][0x2d0], -R140 ;  /* 0x0000b400b3cb7a23 */ /* 0x000fe4000001088c */
[--C-:B------:R-:W-:Y:S02]  /*4590*/  FFMA.FTZ R177, R177, c[0x0][0x2d0], -R168.reuse ;  /* 0x0000b400b1b17a23 */ /* 0x100fe400000108a8 */
[--C-:B------:R-:W-:Y:S01]  /*45a0*/  FFMA.FTZ R178, R143, c[0x0][0x2d0], -R168.reuse ;  /* 0x0000b4008fb27a23 */ /* 0x100fe200000108a8 */
[----:B------:R-:W5:Y:S01]  /*45b0*/  MUFU.EX2 R155, R155 ;  /* 0x0000009b009b7308 */ /* 0x000f620000000800 */
[----:B----4-:R-:W-:Y:S01]  /*45c0*/  F2FP.PACK_AB R97, R160, R161 ;  /* 0x000000a1a061723e */ /* 0x010fe200000000ff */
        /* <DEDUP_REMOVED lines=9> */
[----:B------:R-:W4:Y:S01]  /*4660*/  MUFU.EX2 R152, R152 ;  /* 0x0000009800987308 */ /* 0x000f220000000800 */
        /* <DEDUP_REMOVED lines=198> */
[----:B------:R-:W-:Y:S01]  /*52d0*/  SHF.L.U64.HI R10, R206, 0x1, R147 ;  /* 0x00000001ce0a7819 */ /* 0x000fe20000010293 */
[----:B------:R-:W-:Y:S01]  /*52e0*/  IMAD.SHL.U32 R3, R204, 0x2, RZ ;  /* 0x00000002cc037824 */ /* 0x000fe200078e00ff */
[----:B------:R-:W-:Y:S01]  /*52f0*/  IADD3 R14, -R207, 0x10, RZ ;  /* 0x00000010cf0e7810 */ /* 0x000fe20007ffe1ff */
[----:B------:R-:W-:-:S03]  /*5300*/  IMAD R199, R6, c[0x0][0x2b8], R199 ;  /* 0x0000ae0006c77a24 */ /* 0x000fc600078e02c7 */
[----:B------:R-:W-:Y:S01]  /*5310*/  LOP3.LUT R14, R14, 0xf, RZ, 0xc0, !PT ;  /* 0x0000000f0e0e7812 */ /* 0x000fe200078ec0ff */
[----:B------:R-:W-:Y:S01]  /*5320*/  IMAD.WIDE.U32 R8, R199, c[0x0][0x1e0], RZ ;  /* 0x00007800c7087a25 */ /* 0x000fe200078e00ff */
[----:B------:R-:W-:-:S05]  /*5330*/  SHF.R.S32.HI R6, RZ, 0x1f, R199 ;  /* 0x0000001fff067819 */ /* 0x000fca00000114c7 */
[----:B------:R-:W-:-:S04]  /*5340*/  IMAD R6, R6, c[0x0][0x1e0], RZ ;  /* 0x0000780006067a24 */ /* 0x000fc800078e02ff */
[----:B------:R-:W-:-:S04]  /*5350*/  IMAD R6, R199, c[0x0][0x1e4], R6 ;  /* 0x00007900c7067a24 */ /* 0x000fc800078e0206 */
[----:B------:R-:W-:Y:S02]  /*5360*/  IMAD.IADD R7, R9, 0x1, R6 ;  /* 0x0000000109077824 */ /* 0x000fe400078e0206 */
[----:B------:R-:W-:Y:S01]  /*5370*/  IMAD.MOV.U32 R6, RZ, RZ, R8 ;  /* 0x000000ffff067224 */ /* 0x000fe200078e0008 */
[----:B------:R-:W-:Y:S01]  /*5380*/  SEL R8, RZ, 0x10, P5 ;  /* 0x00000010ff087807 */ /* 0x000fe20002800000 */
[----:B------:R-:W-:-:S03]  /*5390*/  IMAD.SHL.U32 R9, R206, 0x2, RZ ;  /* 0x00000002ce097824 */ /* 0x000fc600078e00ff */
[----:B------:R-:W-:-:S04]  /*53a0*/  IADD3 R18, -R8, 0x10, RZ ;  /* 0x0000001008127810 */ /* 0x000fc80007ffe1ff */
[----:B------:R-:W-:Y:S02]  /*53b0*/  LOP3.LUT R18, R18, 0xf, RZ, 0xc0, !PT ;  /* 0x0000000f12127812 */ /* 0x000fe400078ec0ff */
[----:B--2---:R-:W-:Y:S01]  /*53c0*/  SHF.R.S32.HI R11, RZ, 0x1f, R198 ;  /* 0x0000001fff0b7819 */ /* 0x004fe200000114c6 */
[----:B------:R-:W-:Y:S01]  /*53d0*/  IMAD.WIDE.U32 R4, R198, c[0x0][0x1f0], R6 ;  /* 0x00007c00c6047a25 */ /* 0x000fe200078e0006 */
[----:B------:R-:W-:-:S03]  /*53e0*/  SHF.L.U64.HI R7, R205, 0x1, R132 ;  /* 0x00000001cd077819 */ /* 0x000fc60000010284 */
[----:B------:R-:W-:Y:S01]  /*53f0*/  IMAD R11, R11, c[0x0][0x1f0], RZ ;  /* 0x00007c000b0b7a24 */ /* 0x000fe200078e02ff */
[----:B------:R-:W-:Y:S01]  /*5400*/  IADD3 R4, P0, R4, UR20, RZ ;  /* 0x0000001404047c10 */ /* 0x000fe2000ff1e0ff */
[----:B------:R-:W-:Y:S02]  /*5410*/  IMAD.SHL.U32 R6, R205, 0x2, RZ ;  /* 0x00000002cd067824 */ /* 0x000fe400078e00ff */
[----:B------:R-:W-:-:S05]  /*5420*/  IMAD R11, R198, c[0x0][0x1f4], R11 ;  /* 0x00007d00c60b7a24 */ /* 0x000fca00078e020b */
[----:B------:R-:W-:Y:S02]  /*5430*/  IADD3.X R11, R5, UR17, R11, P0, !PT ;  /* 0x00000011050b7c10 */ /* 0x000fe400087fe40b */
[C---:B------:R-:W-:Y:S02]  /*5440*/  LEA R12, P0, R4.reuse, c[0x0][0x1c8], 0x1 ;  /* 0x00007200040c7a11 */ /* 0x040fe400078008ff */
        /* <DEDUP_REMOVED lines=30> */
.L_x_1350:
[----:B------:R-:W-:Y:S01]  /*5630*/  ULDC.64 UR4, c[0x0][0x2c8] ;  /* 0x0000b20000047ab9 */ /* 0x000fe20000000a00 */
[----:B------:R-:W0:Y:S01]  /*5640*/  LDGDEPBAR ;  /* 0x00000000000079af */ /* 0x000e220000000000 */
[----:B------:R-:W-:-:S04]  /*5650*/  UIMAD.WIDE.U32 UR22, UR15, UR4, URZ ;  /* 0x000000040f1672a5 */ /* 0x000fc8000f8e003f */
[----:B------:R-:W-:Y:S02]  /*5660*/  @UP1 USHF.R.U32.HI UR15, URZ, UR5, UR23 ;  /* 0x000000053f0f1299 */ /* 0x000fe40008011617 */
[----:B------:R-:W-:Y:S02]  /*5670*/  UIADD3 UR23, UR13, -0x2, URZ ;  /* 0xfffffffe0d177890 */ /* 0x000fe4000fffe03f */
[----:B------:R-:W-:Y:S02]  /*5680*/  UIADD3 UR15, UR15, UR9, -UR12 ;  /* 0x000000090f0f7290 */ /* 0x000fe4000fffe80c */
[----:B------:R-:W-:Y:S02]  /*5690*/  UMOV UR13, URZ ;  /* 0x0000003f000d7c82 */ /* 0x000fe40008000000 */
[----:B------:R-:W-:Y:S02]  /*56a0*/  USHF.R.S32.HI UR4, URZ, 0x1f, UR15 ;  /* 0x0000001f3f047899 */ /* 0x000fe4000801140f */
[----:B------:R-:W-:-:S02]  /*56b0*/  UMOV UR5, 0x1 ;  /* 0x0000000100057882 */ /* 0x000fc40000000000 */
[----:B------:R-:W-:-:S04]  /*56c0*/  ULEA.HI UR4, UR4, UR15, URZ, 0x6 ;  /* 0x0000000f04047291 */ /* 0x000fc8000f8f303f */
[----:B------:R-:W-:-:S04]  /*56d0*/  USHF.R.S32.HI UR22, URZ, 0x6, UR4 ;  /* 0x000000063f167899 */ /* 0x000fc80008011404 */
[----:B------:R-:W-:-:S04]  /*56e0*/  UISETP.LT.AND UP0, UPT, URZ, UR22, UPT ;  /* 0x000000163f00728c */ /* 0x000fc8000bf01270 */
[----:B------:R-:W-:-:S04]  /*56f0*/  USEL UR22, URZ, UR22, !UP0 ;  /* 0x000000163f167287 */ /* 0x000fc8000c000000 */
[----:B------:R-:W-:-:S06]  /*5700*/  UISETP.GE.AND UP0, UPT, UR23, UR22, UPT ;  /* 0x000000161700728c */ /* 0x000fcc000bf06270 */
[----:B------:R-:W-:-:S13]  /*5710*/  PLOP3.LUT P0, PT, PT, PT, UP0, 0x40, 0x0 ;  /* 0x000000000000781c */ /* 0x000fda0003f0e808 */
[----:B------:R-:W-:Y:S05]  /*5720*/  @P0 BRA `(.L_x_1351) ;  /* 0x0000363000000947 */ /* 0x000fea0003800000 */
        /* <DEDUP_REMOVED lines=15> */
.L_x_1354:
[----:B------:R-:W-:Y:S04]  /*5820*/  DEPBAR.LE SB0, 0x2 ;  /* 0x000080800000791a */ /* 0x000fe80000000000 */
[----:B------:R-:W-:Y:S01]  /*5830*/  BAR.SYNC.DEFER_BLOCKING 0x0 ;  /* 0x0000000000007b1d */ /* 0x000fe20000010000 */
[----:B------:R-:W-:Y:S01]  /*5840*/  MOV R2, UR5 ;  /* 0x0000000500027c02 */ /* 0x000fe20008000f00 */
[----:B------:R-:W-:Y:S04]  /*5850*/  UISETP.GE.AND UP0, UPT, UR23, 0x1, UPT ;  /* 0x000000011700788c */ /* 0x000fe8000bf06270 */
[C---:B------:R-:W-:Y:S02]  /*5860*/  IMAD R193, R2.reuse, 0x6000, R190 ;  /* 0x0000600002c17824 */ /* 0x040fe400078e02be */
[----:B------:R-:W-:Y:S01]  /*5870*/  IMAD R0, R2, 0x6000, R189 ;  /* 0x0000600002007824 */ /* 0x000fe200078e02bd */
[----:B------:R-:W-:Y:S02]  /*5880*/  PLOP3.LUT P0, PT, PT, PT, UP0, 0x80, 0x0 ;  /* 0x000000000000781c */ /* 0x000fe40003f0f008 */
[----:B------:R-:W-:Y:S02]  /*5890*/  IADD3 R2, R186, R193, RZ ;  /* 0x000000c1ba027210 */ /* 0x000fe40007ffe0ff */
[----:B------:R2:W3:Y:S04]  /*58a0*/  LDSM.16.M88.4 R140, [R0+0xc100] ;  /* 0x00c10000008c783b */ /* 0x0004e80000000200 */
[----:B-1----:R2:W1:Y:S04]  /*58b0*/  LDSM.16.M88.4 R144, [R0+0xc900] ;  /* 0x00c900000090783b */ /* 0x0024680000000200 */
[----:B------:R2:W4:Y:S04]  /*58c0*/  LDSM.16.M88.4 R148, [R0+0xd100] ;  /* 0x00d100000094783b */ /* 0x0005280000000200 */
[----:B------:R2:W1:Y:S04]  /*58d0*/  LDSM.16.M88.4 R152, [R0+0xd900] ;  /* 0x00d900000098783b */ /* 0x0004680000000200 */
[----:B------:R2:W1:Y:S04]  /*58e0*/  LDSM.16.M88.4 R136, [R191] ;  /* 0x00000000bf88783b */ /* 0x0004680000000200 */
[----:B------:R2:W1:Y:S04]  /*58f0*/  LDSM.16.M88.4 R156, [R187] ;  /* 0x00000000bb9c783b */ /* 0x0004680000000200 */
[----:B------:R2:W1:Y:S04]  /*5900*/  LDSM.16.M88.4 R160, [R2] ;  /* 0x0000000002a0783b */ /* 0x0004680000000200 */
[----:B------:R2:W1:Y:S04]  /*5910*/  LDSM.16.M88.4 R164, [R2+0x800] ;  /* 0x0008000002a4783b */ /* 0x0004680000000200 */
[----:B------:R2:W1:Y:S04]  /*5920*/  LDSM.16.M88.4 R168, [R2+0x1000] ;  /* 0x0010000002a8783b */ /* 0x0004680000000200 */
[----:B------:R2:W1:Y:S01]  /*5930*/  LDSM.16.M88.4 R172, [R2+0x1800] ;  /* 0x0018000002ac783b */ /* 0x0004620000000200 */
[----:B------:R-:W-:-:S05]  /*5940*/  @!P0 BRA `(.L_x_1352) ;  /* 0x000002f000008947 */ /* 0x000fca0003800000 */
        /* <DEDUP_REMOVED lines=13> */
[----:B--2---:R-:W-:Y:S04]  /*5a20*/  IADD3 R0, P0, R6, UR24, RZ ;  /* 0x0000001806007c10 */ /* 0x004fe8000ff1e0ff */
[----:B------:R-:W-:Y:S02]  /*5a30*/  IADD3.X R7, R7, UR14, R4, P0, !PT ;  /* 0x0000000e07077c10 */ /* 0x000fe400087fe404 */
[C---:B------:R-:W-:Y:S04]  /*5a40*/  LEA R13, P0, R0.reuse, c[0x0][0x1f8], 0x1 ;  /* 0x00007e00000d7a11 */ /* 0x040fe800078008ff */
[----:B------:R-:W-:Y:S01]  /*5a50*/  LEA.HI.X R12, R0, c[0x0][0x1fc], R7, 0x1, P0 ;  /* 0x00007f00000c7a11 */ /* 0x000fe200000f0c07 */
[----:B------:R-:W2:Y:S01]  /*5a60*/  SHFL.IDX PT, R6, R13, 0x1, 0x181f ;  /* 0x00381f000d067f89 */ /* 0x000ea200000e0000 */
[----:B------:R-:W-:Y:S03]  /*5a70*/  IADD3 R7, -R207, 0x10, RZ ;  /* 0x00000010cf077810 */ /* 0x000fe60007ffe1ff */
[----:B------:R-:W5:Y:S01]  /*5a80*/  SHFL.IDX PT, R0, R12, 0x1, 0x181f ;  /* 0x00381f000c007f89 */ /* 0x000f6200000e0000 */
[----:B------:R-:W-:Y:S03]  /*5a90*/  LOP3.LUT R7, R7, 0xf, RZ, 0xc0, !PT ;  /* 0x0000000f07077812 */ /* 0x000fe600078ec0ff */
[----:B------:R-:W4:Y:S04]  /*5aa0*/  SHFL.IDX PT, R5, R13, RZ, 0x181f ;  /* 0x00181fff0d057589 */ /* 0x000f2800000e0000 */
[----:B------:R3:W1:Y:S01]  /*5ab0*/  SHFL.IDX PT, R4, R12, RZ, 0x181f ;  /* 0x00181fff0c047589 */ /* 0x00066200000e0000 */
[----:B--2---:R-:W-:Y:S04]  /*5ac0*/  IADD3 R10, P1, P0, R11, R6, R216 ;  /* 0x000000060b0a7210 */ /* 0x004fe8000783e0d8 */
[----:B-----5:R-:W-:Y:S02]  /*5ad0*/  IADD3.X R11, RZ, R0, R217, P1, P0 ;  /* 0x00000000ff0b7210 */ /* 0x020fe40000fe04d9 */
[----:B------:R-:W-:Y:S04]  /*5ae0*/  IADD3 R8, P1, P0, R8, R6, R213 ;  /* 0x0000000608087210 */ /* 0x000fe8000783e0d5 */
[----:B------:R-:W-:Y:S02]  /*5af0*/  IADD3.X R9, RZ, R0, R214, P1, P0 ;  /* 0x00000000ff097210 */ /* 0x000fe40000fe04d6 */
[----:B------:R-:W-:Y:S04]  /*5b00*/  IADD3 R6, P1, P0, R7, R6, R210 ;  /* 0x0000000607067210 */ /* 0x000fe8000783e0d2 */
[----:B------:R-:W-:Y:S01]  /*5b10*/  IADD3.X R7, RZ, R0, R211, P1, P0 ;  /* 0x00000000ff077210 */ /* 0x000fe20000fe04d3 */
[----:B------:R-:W-:Y:S01]  /*5b20*/  IMAD.U32 R0, RZ, RZ, UR13 ;  /* 0x0000000dff007e24 */ /* 0x000fe2000f8e00ff */
[C---:B----4-:R-:W-:Y:S02]  /*5b30*/  IADD3 R14, P1, R5.reuse, R216, RZ ;  /* 0x000000d8050e7210 */ /* 0x050fe40007f3e0ff */
[----:B---3--:R-:W-:Y:S03]  /*5b40*/  IADD3 R12, P0, R5, R213, RZ ;  /* 0x000000d5050c7210 */ /* 0x008fe60007f1e0ff */
[C---:B-1----:R-:W-:Y:S01]  /*5b50*/  IMAD.X R15, R4.reuse, 0x1, R217, P1 ;  /* 0x00000001040f7824 */ /* 0x042fe200008e06d9 */
[----:B------:R-:W-:Y:S01]  /*5b60*/  ISETP.NE.U32.AND P1, PT, R215, RZ, PT ;  /* 0x000000ffd700720c */ /* 0x000fe20003f25070 */
[----:B------:R-:W-:Y:S01]  /*5b70*/  IMAD.X R13, R4, 0x1, R214, P0 ;  /* 0x00000001040d7824 */ /* 0x000fe200000e06d6 */
[----:B------:R-:W-:Y:S01]  /*5b80*/  IADD3 R16, P0, R5, R210, RZ ;  /* 0x000000d205107210 */ /* 0x000fe20007f1e0ff */
[----:B------:R-:W-:Y:S04]  /*5b90*/  IMAD R5, R0, 0x6000, R197 ;  /* 0x0000600000057824 */ /* 0x000fe800078e02c5 */
[----:B------:R-:W-:Y:S01]  /*5ba0*/  IMAD.X R17, R4, 0x1, R211, P0 ;  /* 0x0000000104117824 */ /* 0x000fe200000e06d3 */
[----:B------:R1:W-:Y:S01]  /*5bb0*/  LDGSTS.E.BYPASS.LTC128B.128 [R5], [R14.64], !P5 ;  /* 0x000000000e057fae */ /* 0x0003e2000e901d4a */
[----:B------:R-:W-:Y:S03]  /*5bc0*/  ISETP.NE.U32.AND P0, PT, R207, RZ, PT ;  /* 0x000000ffcf00720c */ /* 0x000fe60003f05070 */
[----:B------:R1:W-:Y:S04]  /*5bd0*/  LDGSTS.E.BYPASS.LTC128B.128 [R5+0x2000], [R12.64], !P4 ;  /* 0x020000000c057fae */ /* 0x0003e8000e101d4a */
[----:B------:R1:W-:Y:S04]  /*5be0*/  LDGSTS.E.BYPASS.LTC128B.128 [R5+0x4000], [R16.64], !P6 ;  /* 0x0400000010057fae */ /* 0x0003e8000f101d4a */
[----:B------:R1:W-:Y:S01]  /*5bf0*/  LDGSTS.E.BYPASS.LTC128B.128.ZFILL [R5+0x1000], [R10.64], P1 ;  /* 0x010000000a057fae */ /* 0x0003e20008941d4a */
[----:B------:R-:W-:Y:S11]  /*5c00*/  ISETP.NE.U32.AND P1, PT, R212, RZ, PT ;  /* 0x000000ffd400720c */ /* 0x000ff60003f25070 */
[----:B------:R-:W-:Y:S02]  /*5c10*/  @!UPT UIADD3 URZ, URZ, URZ, URZ ;  /* 0x0000003f3f3ff290 */ /* 0x000fe4000fffe03f */
[----:B------:R1:W-:Y:S04]  /*5c20*/  LDGSTS.E.BYPASS.LTC128B.128.ZFILL [R5+0x3000], [R8.64], P1 ;  /* 0x0300000008057fae */ /* 0x0003e80008941d4a */
[----:B------:R1:W-:Y:S02]  /*5c30*/  LDGSTS.E.BYPASS.LTC128B.128.ZFILL [R5+0x5000], [R6.64], P0 ;  /* 0x0500000006057fae */ /* 0x0003e40008141d4a */
.L_x_1352:
[C---:B-1-3--:R-:W-:Y:S01]  /*5c40*/  HMMA.16816.F32 R4, R136.reuse, R140, RZ ;  /* 0x0000008c8804723c */ /* 0x04afe200000018ff */
[----:B------:R-:W-:Y:S01]  /*5c50*/  LDSM.16.M88.4 R180, [R193+0x4000] ;  /* 0x00400000c1b4783b */ /* 0x000fe20000000200 */
[----:B------:R-:W-:Y:S01]  /*5c60*/  UIMAD UR4, UR5, 0x6000, URZ ;  /* 0x00006000050478a4 */ /* 0x000fe2000f8e023f */
[----:B------:R-:W-:Y:S01]  /*5c70*/  PLOP3.LUT P1, PT, PT, PT, UP1, 0x80, 0x0 ;  /* 0x000000000000781c */ /* 0x000fe20003f2f018 */
[----:B------:R-:W-:Y:S01]  /*5c80*/  USHF.L.U32 UR15, UR23, 0x6, URZ ;  /* 0x00000006170f7899 */ /* 0x000fe2000800063f */
[CC--:B------:R-:W-:Y:S01]  /*5c90*/  IADD3 R192, R133.reuse, R193.reuse, RZ ;  /* 0x000000c185c07210 */ /* 0x0c0fe20007ffe0ff */
[----:B------:R-:W-:Y:S01]  /*5ca0*/  UISETP.GE.AND UP0, UPT, UR23, 0x2, UPT ;  /* 0x000000021700788c */ /* 0x000fe2000bf06270 */
[----:B--2---:R-:W-:Y:S01]  /*5cb0*/  IADD3 R0, R133, R2, RZ ;  /* 0x0000000285007210 */ /* 0x004fe20007ffe0ff */
[C---:B------:R-:W-:Y:S01]  /*5cc0*/  HMMA.16816.F32 R8, R136.reuse, R142, RZ ;  /* 0x0000008e8808723c */ /* 0x040fe200000018ff */
[----:B------:R-:W-:Y:S01]  /*5cd0*/  LDSM.16.M88.4 R140, [R185] ;  /* 0x00000000b98c783b */ /* 0x000fe20000000200 */
[----:B------:R-:W-:Y:S01]  /*5ce0*/  PLOP3.LUT P0, PT, PT, PT, UP1, 0x80, 0x0 ;  /* 0x000000000000781c */ /* 0x000fe20003f0f018 */
[----:B------:R-:W-:Y:S01]  /*5cf0*/  UIADD3 UR26, UR13, 0x1, URZ ;  /* 0x000000010d1a7890 */ /* 0x000fe2000fffe03f */
[CC--:B------:R-:W-:Y:S01]  /*5d00*/  IADD3 R195, R186.reuse, R193.reuse, RZ ;  /* 0x000000c1bac37210 */ /* 0x0c0fe20007ffe0ff */
[----:B------:R-:W-:Y:S01]  /*5d10*/  UISETP.GE.AND UP2, UPT, UR13, 0x1, UPT ;  /* 0x000000010d00788c */ /* 0x000fe2000bf46270 */
[----:B------:R-:W-:Y:S02]  /*5d20*/  IADD3 R194, R186, R193, R133 ;  /* 0x000000c1bac27210 */ /* 0x000fe40007ffe085 */
[C---:B------:R-:W-:Y:S01]  /*5d30*/  HMMA.16816.F32 R12, R136.reuse, R144, RZ ;  /* 0x00000090880c723c */ /* 0x040fe200000018ff */
[----:B------:R-:W-:Y:S01]  /*5d40*/  LDSM.16.M88.4 R176, [R192+0x2000] ;  /* 0x00200000c0b0783b */ /* 0x000fe20000000200 */
[----:B------:R-:W-:Y:S06]  /*5d50*/  USEL UR13, UR26, URZ, !UP2 ;  /* 0x0000003f1a0d7287 */ /* 0x000fec000d000000 */
[C---:B------:R-:W-:Y:S01]  /*5d60*/  HMMA.16816.F32 R16, R136.reuse, R146, RZ ;  /* 0x000000928810723c */ /* 0x040fe200000018ff */
[----:B------:R-:W1:Y:S07]  /*5d70*/  LDSM.16.M88.4 R144, [R192] ;  /* 0x00000000c090783b */ /* 0x000e6e0000000200 */
[C---:B----4-:R-:W-:Y:S01]  /*5d80*/  HMMA.16816.F32 R20, R136.reuse, R148, RZ ;  /* 0x000000948814723c */ /* 0x050fe200000018ff */
        /* <DEDUP_REMOVED lines=12> */
[----:B------:R-:W4:Y:S07]  /*5e50*/  LDSM.16.M88.4 R164, [R0] ;  /* 0x0000000000a4783b */ /* 0x000f2e0000000200 */
        /* <DEDUP_REMOVED lines=106> */
[----:B------:R-:W-:Y:S07]  /*6500*/  HMMA.16816.F32 R32, R160, R150, R32 ;  /* 0x00000096a020723c */ /* 0x000fee0000001820 */
[----:B------:R-:W-:Y:S01]  /*6510*/  @P1 IMAD.HI.U32 R160, R208, c[0x0][0x2c8], RZ ;  /* 0x0000b200d0a01a27 */ /* 0x000fe200078e00ff */
[C---:B------:R-:W-:Y:S01]  /*6520*/  HMMA.16816.F32 R4, R164.reuse, R168, R4 ;  /* 0x000000a8a404723c */ /* 0x040fe20000001804 */
[----:B------:R-:W-:Y:S07]  /*6530*/  MOV R163, UR12 ;  /* 0x0000000c00a37c02 */ /* 0x000fee0008000f00 */
[C---:B------:R-:W-:Y:S08]  /*6540*/  HMMA.16816.F32 R8, R164.reuse, R170, R8 ;  /* 0x000000aaa408723c */ /* 0x040ff00000001808 */
[C---:B----4-:R-:W-:Y:S08]  /*6550*/  HMMA.16816.F32 R12, R164.reuse, R140, R12 ;  /* 0x0000008ca40c723c */ /* 0x050ff0000000180c */
[C---:B------:R-:W-:Y:S01]  /*6560*/  HMMA.16816.F32 R16, R164.reuse, R142, R16 ;  /* 0x0000008ea410723c */ /* 0x040fe20000001810 */
[----:B------:R-:W3:Y:S07]  /*6570*/  LDSM.16.M88.4 R140, [R194+0x5000] ;  /* 0x00500000c28c783b */ /* 0x000eee0000000200 */
[C---:B------:R-:W-:Y:S08]  /*6580*/  HMMA.16816.F32 R20, R164.reuse, R152, R20 ;  /* 0x00000098a414723c */ /* 0x040ff00000001814 */
[C---:B------:R-:W-:Y:S08]  /*6590*/  HMMA.16816.F32 R24, R164.reuse, R154, R24 ;  /* 0x0000009aa418723c */ /* 0x040ff00000001818 */
[C---:B------:R-:W-:Y:S08]  /*65a0*/  HMMA.16816.F32 R28, R164.reuse, R156, R28 ;  /* 0x0000009ca41c723c */ /* 0x040ff0000000181c */
[----:B------:R-:W-:Y:S07]  /*65b0*/  HMMA.16816.F32 R32, R164, R158, R32 ;  /* 0x0000009ea420723c */ /* 0x000fee0000001820 */
[----:B------:R-:W-:Y:S01]  /*65c0*/  MOV R164, UR15 ;  /* 0x0000000f00a47c02 */ /* 0x000fe20008000f00 */
[C---:B-1----:R-:W-:Y:S05]  /*65d0*/  HMMA.16816.F32 R4, R172.reuse, R180, R4 ;  /* 0x000000b4ac04723c */ /* 0x042fea0000001804 */
[----:B------:R-:W-:Y:S02]  /*65e0*/  IADD3 R164, -R209, 0x1, -R164 ;  /* 0x00000001d1a47810 */ /* 0x000fe40007ffe9a4 */
[----:B------:R-:W-:Y:S01]  /*65f0*/  MOV R165, R208 ;  /* 0x000000d000a57202 */ /* 0x000fe20000000f00 */
[C---:B------:R-:W-:Y:S04]  /*6600*/  HMMA.16816.F32 R8, R172.reuse, R182, R8 ;  /* 0x000000b6ac08723c */ /* 0x040fe80000001808 */
[----:B------:R-:W-:Y:S02]  /*6610*/  IADD3 R163, -R163, UR9, R164 ;  /* 0x00000009a3a37c10 */ /* 0x000fe4000fffe1a4 */
[----:B------:R-:W-:Y:S02]  /*6620*/  @P0 SHF.R.U32.HI R165, RZ, c[0x0][0x2cc], R160 ;  /* 0x0000b300ffa50a19 */ /* 0x000fe400000116a0 */
[C---:B--2---:R-:W-:Y:S03]  /*6630*/  HMMA.16816.F32 R12, R172.reuse, R136, R12 ;  /* 0x00000088ac0c723c */ /* 0x044fe6000000180c */
[----:B------:R-:W1:Y:S05]  /*6640*/  SHFL.IDX PT, R162, R165, RZ, 0x1c1f ;  /* 0x001c1fffa5a27589 */ /* 0x000e6a00000e0000 */
[C---:B------:R-:W-:Y:S03]  /*6650*/  HMMA.16816.F32 R16, R172.reuse, R138, R16 ;  /* 0x0000008aac10723c */ /* 0x040fe60000001810 */
[----:B------:R-:W-:Y:S01]  /*6660*/  LDSM.16.M88.4 R136, [R194+0x5800] ;  /* 0x00580000c288783b */ /* 0x000fe20000000200 */
[----:B------:R-:W-:Y:S02]  /*6670*/  FMUL.FTZ R0, R4, c[0x0][0x320] ;  /* 0x0000c80004007a20 */ /* 0x000fe40000410000 */
[----:B------:R-:W-:Y:S02]  /*6680*/  FMUL.FTZ R154, R6, c[0x0][0x320] ;  /* 0x0000c800069a7a20 */ /* 0x000fe40000410000 */
[C---:B---3--:R-:W-:Y:S01]  /*6690*/  HMMA.16816.F32 R20, R172.reuse, R140, R20 ;  /* 0x0000008cac14723c */ /* 0x048fe20000001814 */
[----:B------:R-:W-:Y:S04]  /*66a0*/  DEPBAR.LE SB0, 0x2 ;  /* 0x000080800000791a */ /* 0x000fe80000000000 */
[----:B------:R-:W2:Y:S01]  /*66b0*/  SHFL.IDX PT, R160, R165, 0x1, 0x1c1f ;  /* 0x003c1f00a5a07f89 */ /* 0x000ea200000e0000 */
[----:B------:R-:W-:Y:S01]  /*66c0*/  FMUL.FTZ R2, R5, c[0x0][0x320] ;  /* 0x0000c80005027a20 */ /* 0x000fe20000410000 */
[----:B------:R-:W3:Y:S01]  /*66d0*/  MUFU.TANH R0, R0 ;  /* 0x0000000000007308 */ /* 0x000ee20000002400 */
[C---:B------:R-:W-:Y:S05]  /*66e0*/  HMMA.16816.F32 R24, R172.reuse, R142, R24 ;  /* 0x0000008eac18723c */ /* 0x040fea0000001818 */
[----:B------:R-:W-:Y:S01]  /*66f0*/  FMUL.FTZ R159, R8, c[0x0][0x320] ;  /* 0x0000c800089f7a20 */ /* 0x000fe20000410000 */
[----:B-1----:R-:W-:Y:S01]  /*6700*/  IADD3 R161, R163, R162, RZ ;  /* 0x000000a2a3a17210 */ /* 0x002fe20007ffe0ff */
[----:B------:R-:W-:Y:S02]  /*6710*/  FMUL.FTZ R155, R7, c[0x0][0x320] ;  /* 0x0000c800079b7a20 */ /* 0x000fe40000410000 */
[----:B------:R-:W1:Y:S01]  /*6720*/  MUFU.TANH R2, R2 ;  /* 0x0000000200027308 */ /* 0x000e620000002400 */
[----:B------:R-:W-:Y:S01]  /*6730*/  BAR.SYNC.DEFER_BLOCKING 0x0 ;  /* 0x0000000000007b1d */ /* 0x000fe20000010000 */
[----:B------:R-:W-:Y:S01]  /*6740*/  ISETP.GT.AND P0, PT, R161, RZ, PT ;  /* 0x000000ffa100720c */ /* 0x000fe20003f04270 */
[----:B------:R-:W-:Y:S01]  /*6750*/  FMUL.FTZ R156, R9, c[0x0][0x320] ;  /* 0x0000c800099c7a20 */ /* 0x000fe20000410000 */
[----:B------:R-:W-:Y:S01]  /*6760*/  ISETP.GT.AND P2, PT, R161, 0x1, PT ;  /* 0x00000001a100780c */ /* 0x000fe20003f44270 */
[----:B------:R-:W-:Y:S02]  /*6770*/  FMUL.FTZ R157, R10, c[0x0][0x320] ;  /* 0x0000c8000a9d7a20 */ /* 0x000fe40000410000 */
[----:B------:R-:W-:Y:S02]  /*6780*/  FMUL.FTZ R158, R11, c[0x0][0x320] ;  /* 0x0000c8000b9e7a20 */ /* 0x000fe40000410000 */
[----:B------:R-:W-:Y:S02]  /*6790*/  FMUL.FTZ R243, R12, c[0x0][0x320] ;  /* 0x0000c8000cf37a20 */ /* 0x000fe40000410000 */
[----:B------:R-:W-:Y:S01]  /*67a0*/  FMUL.FTZ R179, R13, c[0x0][0x320] ;  /* 0x0000c8000db37a20 */ /* 0x000fe20000410000 */
[----:B--2---:R-:W-:Y:S01]  /*67b0*/  IADD3 R160, R163, R160, RZ ;  /* 0x000000a0a3a07210 */ /* 0x004fe20007ffe0ff */
[----:B------:R-:W-:Y:S01]  /*67c0*/  FMUL.FTZ R241, R14, c[0x0][0x320] ;  /* 0x0000c8000ef17a20 */ /* 0x000fe20000410000 */
[----:B---3--:R-:W-:Y:S01]  /*67d0*/  FSEL R0, R0, -INF , P0 ;  /* 0xff80000000007808 */ /* 0x008fe20000000000 */
[----:B------:R-:W-:Y:S01]  /*67e0*/  FMUL.FTZ R183, R15, c[0x0][0x320] ;  /* 0x0000c8000fb77a20 */ /* 0x000fe20000410000 */
[----:B------:R-:W-:Y:S01]  /*67f0*/  ISETP.GT.AND P1, PT, R160, RZ, PT ;  /* 0x000000ffa000720c */ /* 0x000fe20003f24270 */
[----:B------:R-:W-:Y:S01]  /*6800*/  FMUL.FTZ R239, R16, c[0x0][0x320] ;  /* 0x0000c80010ef7a20 */ /* 0x000fe20000410000 */
[C---:B------:R-:W-:Y:S03]  /*6810*/  HMMA.16816.F32 R28, R172.reuse, R136, R28 ;  /* 0x00000088ac1c723c */ /* 0x040fe6000000181c */
[----:B------:R-:W-:Y:S01]  /*6820*/  FMUL.FTZ R195, R17, c[0x0][0x320] ;  /* 0x0000c80011c37a20 */ /* 0x000fe20000410000 */
[----:B------:R-:W-:Y:S01]  /*6830*/  ISETP.GT.AND P0, PT, R160, 0x1, PT ;  /* 0x00000001a000780c */ /* 0x000fe20003f04270 */
[----:B------:R-:W-:Y:S01]  /*6840*/  FMUL.FTZ R237, R18, c[0x0][0x320] ;  /* 0x0000c80012ed7a20 */ /* 0x000fe20000410000 */
[----:B-1----:R-:W-:Y:S01]  /*6850*/  FSEL R245, R2, -INF , P2 ;  /* 0xff80000002f57808 */ /* 0x002fe20001000000 */
[----:B------:R-:W1:Y:S01]  /*6860*/  MUFU.TANH R154, R154 ;  /* 0x0000009a009a7308 */ /* 0x000e620000002400 */
[----:B------:R-:W-:Y:S01]  /*6870*/  HMMA.16816.F32 R32, R172, R138, R32 ;  /* 0x0000008aac20723c */ /* 0x000fe20000001820 */
[----:B------:R-:W-:Y:S03]  /*6880*/  LDSM.16.MT88.4 R144, [R135+UR4+0x3900] ;  /* 0x003900048790783b */ /* 0x000fe60008004200 */
[----:B------:R-:W-:Y:S01]  /*6890*/  FMUL.FTZ R219, R19, c[0x0][0x320] ;  /* 0x0000c80013db7a20 */ /* 0x000fe20000410000 */
[----:B------:R-:W-:Y:S01]  /*68a0*/  IADD3 R137, R135, UR4, RZ ;  /* 0x0000000487897c10 */ /* 0x000fe2000fffe0ff */
[----:B------:R-:W-:Y:S02]  /*68b0*/  FMUL.FTZ R235, R20, c[0x0][0x320] ;  /* 0x0000c80014eb7a20 */ /* 0x000fe40000410000 */
[----:B------:R-:W-:Y:S01]  /*68c0*/  FMUL.FTZ R233, R21, c[0x0][0x320] ;  /* 0x0000c80015e97a20 */ /* 0x000fe20000410000 */
[----:B------:R-:W2:Y:S03]  /*68d0*/  MUFU.TANH R155, R155 ;  /* 0x0000009b009b7308 */ /* 0x000ea60000002400 */
[----:B------:R-:W-:Y:S01]  /*68e0*/  FMUL.FTZ R231, R22, c[0x0][0x320] ;  /* 0x0000c80016e77a20 */ /* 0x000fe20000410000 */
[----:B------:R-:W-:Y:S01]  /*68f0*/  IADD3 R168, R188, R137, RZ ;  /* 0x00000089bca87210 */ /* 0x000fe20007ffe0ff */
[----:B------:R-:W-:Y:S02]  /*6900*/  FMUL.FTZ R229, R23, c[0x0][0x320] ;  /* 0x0000c80017e57a20 */ /* 0x000fe40000410000 */
[----:B------:R-:W-:Y:S02]  /*6910*/  FMUL.FTZ R227, R24, c[0x0][0x320] ;  /* 0x0000c80018e37a20 */ /* 0x000fe40000410000 */
[----:B------:R-:W-:Y:S01]  /*6920*/  FMUL.FTZ R225, R25, c[0x0][0x320] ;  /* 0x0000c80019e17a20 */ /* 0x000fe20000410000 */
[----:B------:R-:W3:Y:S01]  /*6930*/  MUFU.TANH R159, R159 ;  /* 0x0000009f009f7308 */ /* 0x000ee20000002400 */
[----:B------:R-:W-:Y:S01]  /*6940*/  FMUL.FTZ R181, R28, c[0x0][0x320] ;  /* 0x0000c8001cb57a20 */ /* 0x000fe20000410000 */
[----:B------:R-:W-:Y:S01]  /*6950*/  LDSM.16.MT88.4 R140, [R168+0x100] ;  /* 0x00010000a88c783b */ /* 0x000fe20000004200 */
[----:B------:R-:W-:Y:S01]  /*6960*/  FMUL.FTZ R167, R29, c[0x0][0x320] ;  /* 0x0000c8001da77a20 */ /* 0x000fe20000410000 */
[----:B-1----:R-:W-:Y:S01]  /*6970*/  FSEL R169, R154, -INF , P1 ;  /* 0xff8000009aa97808 */ /* 0x002fe20000800000 */
[----:B------:R-:W-:Y:S01]  /*6980*/  FMUL.FTZ R32, R32, c[0x0][0x320] ;  /* 0x0000c80020207a20 */ /* 0x000fe20000410000 */
[----:B------:R-:W-:Y:S01]  /*6990*/  ISETP.GT.AND P1, PT, R161, 0x8, PT ;  /* 0x00000008a100780c */ /* 0x000fe20003f24270 */
[----:B------:R-:W-:Y:S01]  /*69a0*/  FMUL.FTZ R223, R26, c[0x0][0x320] ;  /* 0x0000c8001adf7a20 */ /* 0x000fe20000410000 */
[----:B------:R-:W-:Y:S01]  /*69b0*/  FMNMX.FTZ R154, R0, R3, !PT ;  /* 0x00000003009a7209 */ /* 0x000fe20007810000 */
[----:B------:R-:W-:Y:S01]  /*69c0*/  FMUL.FTZ R33, R33, c[0x0][0x320] ;  /* 0x0000c80021217a20 */ /* 0x000fe20000410000 */
[----:B------:R-:W1:Y:S01]  /*69d0*/  MUFU.TANH R156, R156 ;  /* 0x0000009c009c7308 */ /* 0x000e620000002400 */
[----:B------:R-:W-:Y:S01]  /*69e0*/  FMUL.FTZ R221, R27, c[0x0][0x320] ;  /* 0x0000c8001bdd7a20 */ /* 0x000fe20000410000 */
[----:B------:R-:W-:Y:S01]  /*69f0*/  FMNMX.FTZ R154, R245, R154, !PT ;  /* 0x0000009af59a7209 */ /* 0x000fe20007810000 */
[----:B------:R-:W-:Y:S01]  /*6a00*/  FMUL.FTZ R165, R30, c[0x0][0x320] ;  /* 0x0000c8001ea57a20 */ /* 0x000fe20000410000 */
[----:B--2---:R-:W-:Y:S01]  /*6a10*/  FSEL R171, R155, -INF , P0 ;  /* 0xff8000009bab7808 */ /* 0x004fe20000000000 */
[----:B------:R-:W-:Y:S01]  /*6a20*/  FMUL.FTZ R2, R31, c[0x0][0x320] ;  /* 0x0000c8001f027a20 */ /* 0x000fe20000410000 */
[----:B------:R-:W-:Y:S01]  /*6a30*/  ISETP.GT.AND P0, PT, R161, 0x9, PT ;  /* 0x00000009a100780c */ /* 0x000fe20003f04270 */
[----:B------:R-:W-:Y:S01]  /*6a40*/  FMUL.FTZ R35, R35, c[0x0][0x320] ;  /* 0x0000c80023237a20 */ /* 0x000fe20000410000 */
[----:B------:R-:W-:Y:S02]  /*6a50*/  LDSM.16.MT88.4 R148, [R168+0x3900] ;  /* 0x00390000a894783b */ /* 0x000fe40000004200 */
[----:B------:R-:W2:Y:S01]  /*6a60*/  MUFU.TANH R157, R157 ;  /* 0x0000009d009d7308 */ /* 0x000ea20000002400 */
[----:B---3--:R-:W-:Y:S02]  /*6a70*/  FSEL R247, R159, -INF , P1 ;  /* 0xff8000009ff77808 */ /* 0x008fe40000800000 */
[----:B------:R-:W-:Y:S02]  /*6a80*/  ISETP.GT.AND P1, PT, R160, 0x8, PT ;  /* 0x00000008a000780c */ /* 0x000fe40003f24270 */
[----:B------:R-:W-:Y:S05]  /*6a90*/  FMNMX.FTZ R154, R247, R154, !PT ;  /* 0x0000009af79a7209 */ /* 0x000fea0007810000 */
[----:B------:R-:W3:Y:S01]  /*6aa0*/  MUFU.TANH R158, R158 ;  /* 0x0000009e009e7308 */ /* 0x000ee20000002400 */
[----:B-1----:R-:W-:Y:S02]  /*6ab0*/  FSEL R173, R156, -INF , P0 ;  /* 0xff8000009cad7808 */ /* 0x002fe40000000000 */
[----:B------:R-:W-:Y:S02]  /*6ac0*/  ISETP.GT.AND P0, PT, R160, 0x9, PT ;  /* 0x00000009a000780c */ /* 0x000fe40003f04270 */
[----:B------:R-:W-:Y:S05]  /*6ad0*/  FMNMX.FTZ R154, R173, R154, !PT ;  /* 0x0000009aad9a7209 */ /* 0x000fea0007810000 */
[----:B------:R-:W1:Y:S01]  /*6ae0*/  MUFU.TANH R243, R243 ;  /* 0x000000f300f37308 */ /* 0x000e620000002400 */
[----:B------:R-:W-:Y:S02]  /*6af0*/  FMNMX.FTZ R156, R169, R132, !PT ;  /* 0x00000084a99c7209 */ /* 0x000fe40007810000 */
[----:B--2---:R-:W-:Y:S01]  /*6b00*/  FSEL R251, R157, -INF , P1 ;  /* 0xff8000009dfb7808 */ /* 0x004fe20000800000 */
[----:B------:R-:W-:Y:S01]  /*6b10*/  FMUL.FTZ R157, R34, c[0x0][0x320] ;  /* 0x0000c800229d7a20 */ /* 0x000fe20000410000 */
[----:B------:R-:W-:Y:S02]  /*6b20*/  ISETP.GT.AND P1, PT, R161, 0x10, PT ;  /* 0x00000010a100780c */ /* 0x000fe40003f24270 */
[----:B------:R-:W-:Y:S03]  /*6b30*/  FMNMX.FTZ R156, R171, R156, !PT ;  /* 0x0000009cab9c7209 */ /* 0x000fe60007810000 */
[----:B------:R-:W2:Y:S01]  /*6b40*/  MUFU.TANH R179, R179 ;  /* 0x000000b300b37308 */ /* 0x000ea20000002400 */
[----:B---3--:R-:W-:Y:S02]  /*6b50*/  FSEL R249, R158, -INF , P0 ;  /* 0xff8000009ef97808 */ /* 0x008fe40000000000 */
[----:B------:R-:W-:Y:S02]  /*6b60*/  ISETP.GT.AND P0, PT, R161, 0x11, PT ;  /* 0x00000011a100780c */ /* 0x000fe40003f04270 */
[----:B------:R-:W-:Y:S05]  /*6b70*/  FMNMX.FTZ R158, R251, R156, !PT ;  /* 0x0000009cfb9e7209 */ /* 0x000fea0007810000 */
[----:B------:R-:W3:Y:S01]  /*6b80*/  MUFU.TANH R241, R241 ;  /* 0x000000f100f17308 */ /* 0x000ee20000002400 */
[----:B-1----:R-:W-:Y:S02]  /*6b90*/  FSEL R243, R243, -INF , P1 ;  /* 0xff800000f3f37808 */ /* 0x002fe40000800000 */
[C---:B------:R-:W-:Y:S02]  /*6ba0*/  ISETP.GT.AND P1, PT, R160.reuse, 0x10, PT ;  /* 0x00000010a000780c */ /* 0x040fe40003f24270 */
[----:B------:R-:W-:Y:S05]  /*6bb0*/  FMNMX.FTZ R154, R243, R154, !PT ;  /* 0x0000009af39a7209 */ /* 0x000fea0007810000 */
[----:B------:R-:W1:Y:S01]  /*6bc0*/  MUFU.TANH R239, R239 ;  /* 0x000000ef00ef7308 */ /* 0x000e620000002400 */
[----:B--2---:R-:W-:Y:S02]  /*6bd0*/  FSEL R179, R179, -INF , P0 ;  /* 0xff800000b3b37808 */ /* 0x004fe40000000000 */
[C---:B------:R-:W-:Y:S02]  /*6be0*/  ISETP.GT.AND P0, PT, R160.reuse, 0x11, PT ;  /* 0x00000011a000780c */ /* 0x040fe40003f04270 */
[----:B------:R-:W-:Y:S05]  /*6bf0*/  FMNMX.FTZ R154, R179, R154, !PT ;  /* 0x0000009ab39a7209 */ /* 0x000fea0007810000 */
[----:B------:R-:W2:Y:S01]  /*6c00*/  MUFU.TANH R183, R183 ;  /* 0x000000b700b77308 */ /* 0x000ea20000002400 */
[----:B---3--:R-:W-:Y:S02]  /*6c10*/  FSEL R241, R241, -INF , P1 ;  /* 0xff800000f1f17808 */ /* 0x008fe40000800000 */
[----:B------:R-:W-:Y:S07]  /*6c20*/  ISETP.GT.AND P1, PT, R161, 0x18, PT ;  /* 0x00000018a100780c */ /* 0x000fee0003f24270 */
[----:B------:R-:W3:Y:S01]  /*6c30*/  MUFU.TANH R195, R195 ;  /* 0x000000c300c37308 */ /* 0x000ee20000002400 */
[----:B-1----:R-:W-:Y:S02]  /*6c40*/  FSEL R239, R239, -INF , P1 ;  /* 0xff800000efef7808 */ /* 0x002fe40000800000 */
[C---:B------:R-:W-:Y:S02]  /*6c50*/  ISETP.GT.AND P1, PT, R160.reuse, 0x18, PT ;  /* 0x00000018a000780c */ /* 0x040fe40003f24270 */
[----:B------:R-:W-:Y:S05]  /*6c60*/  FMNMX.FTZ R154, R239, R154, !PT ;  /* 0x0000009aef9a7209 */ /* 0x000fea0007810000 */
[----:B------:R-:W1:Y:S01]  /*6c70*/  MUFU.TANH R237, R237 ;  /* 0x000000ed00ed7308 */ /* 0x000e620000002400 */
[----:B--2---:R-:W-:Y:S02]  /*6c80*/  FSEL R183, R183, -INF , P0 ;  /* 0xff800000b7b77808 */ /* 0x004fe40000000000 */
[----:B------:R-:W-:Y:S07]  /*6c90*/  ISETP.GT.AND P0, PT, R161, 0x19, PT ;  /* 0x00000019a100780c */ /* 0x000fee0003f04270 */
[----:B------:R-:W2:Y:S01]  /*6ca0*/  MUFU.TANH R235, R235 ;  /* 0x000000eb00eb7308 */ /* 0x000ea20000002400 */
[----:B---3--:R-:W-:Y:S02]  /*6cb0*/  FSEL R195, R195, -INF , P0 ;  /* 0xff800000c3c37808 */ /* 0x008fe40000000000 */
[C---:B------:R-:W-:Y:S02]  /*6cc0*/  ISETP.GT.AND P0, PT, R160.reuse, 0x19, PT ;  /* 0x00000019a000780c */ /* 0x040fe40003f04270 */
[----:B------:R-:W-:Y:S05]  /*6cd0*/  FMNMX.FTZ R156, R195, R154, !PT ;  /* 0x0000009ac39c7209 */ /* 0x000fea0007810000 */
[----:B------:R-:W3:Y:S01]  /*6ce0*/  MUFU.TANH R219, R219 ;  /* 0x000000db00db7308 */ /* 0x000ee20000002400 */
[----:B------:R-:W-:Y:S02]  /*6cf0*/  FMNMX.FTZ R154, R249, R158, !PT ;  /* 0x0000009ef99a7209 */ /* 0x000fe40007810000 */
[----:B-1----:R-:W-:Y:S02]  /*6d00*/  FSEL R237, R237, -INF , P1 ;  /* 0xff800000eded7808 */ /* 0x002fe40000800000 */
[----:B------:R-:W-:Y:S02]  /*6d10*/  ISETP.GT.AND P1, PT, R161, 0x20, PT ;  /* 0x00000020a100780c */ /* 0x000fe40003f24270 */
[----:B------:R-:W-:Y:S03]  /*6d20*/  FMNMX.FTZ R154, R241, R154, !PT ;  /* 0x0000009af19a7209 */ /* 0x000fe60007810000 */
[----:B------:R-:W1:Y:S01]  /*6d30*/  MUFU.TANH R233, R233 ;  /* 0x000000e900e97308 */ /* 0x000e620000002400 */
[----:B------:R-:W-:Y:S02]  /*6d40*/  FMNMX.FTZ R154, R183, R154, !PT ;  /* 0x0000009ab79a7209 */ /* 0x000fe40007810000 */
[----:B--2---:R-:W-:Y:S02]  /*6d50*/  FSEL R235, R235, -INF , P1 ;  /* 0xff800000ebeb7808 */ /* 0x004fe40000800000 */
[C---:B------:R-:W-:Y:S02]  /*6d60*/  ISETP.GT.AND P1, PT, R160.reuse, 0x20, PT ;  /* 0x00000020a000780c */ /* 0x040fe40003f24270 */
[----:B------:R-:W-:Y:S03]  /*6d70*/  FMNMX.FTZ R156, R235, R156, !PT ;  /* 0x0000009ceb9c7209 */ /* 0x000fe60007810000 */
[----:B------:R-:W2:Y:S01]  /*6d80*/  MUFU.TANH R231, R231 ;  /* 0x000000e700e77308 */ /* 0x000ea20000002400 */
[----:B---3--:R-:W-:Y:S02]  /*6d90*/  FSEL R219, R219, -INF , P0 ;  /* 0xff800000dbdb7808 */ /* 0x008fe40000000000 */
[----:B------:R-:W-:Y:S07]  /*6da0*/  ISETP.GT.AND P0, PT, R161, 0x21, PT ;  /* 0x00000021a100780c */ /* 0x000fee0003f04270 */
[----:B------:R-:W3:Y:S01]  /*6db0*/  MUFU.TANH R227, R227 ;  /* 0x000000e300e37308 */ /* 0x000ee20000002400 */
[----:B-1----:R-:W-:Y:S02]  /*6dc0*/  FSEL R233, R233, -INF , P0 ;  /* 0xff800000e9e97808 */ /* 0x002fe40000000000 */
[----:B------:R-:W-:Y:S02]  /*6dd0*/  ISETP.GT.AND P0, PT, R160, 0x21, PT ;  /* 0x00000021a000780c */ /* 0x000fe40003f04270 */
[----:B------:R-:W-:Y:S05]  /*6de0*/  FMNMX.FTZ R156, R233, R156, !PT ;  /* 0x0000009ce99c7209 */ /* 0x000fea0007810000 */
[----:B------:R-:W1:Y:S01]  /*6df0*/  MUFU.TANH R229, R229 ;  /* 0x000000e500e57308 */ /* 0x000e620000002400 */
[----:B--2---:R-:W-:Y:S02]  /*6e00*/  FSEL R231, R231, -INF , P1 ;  /* 0xff800000e7e77808 */ /* 0x004fe40000800000 */
[----:B------:R-:W-:Y:S07]  /*6e10*/  ISETP.GT.AND P1, PT, R161, 0x28, PT ;  /* 0x00000028a100780c */ /* 0x000fee0003f24270 */
[----:B------:R-:W2:Y:S01]  /*6e20*/  MUFU.TANH R225, R225 ;  /* 0x000000e100e17308 */ /* 0x000ea20000002400 */
[----:B---3--:R-:W-:Y:S02]  /*6e30*/  FSEL R227, R227, -INF , P1 ;  /* 0xff800000e3e37808 */ /* 0x008fe40000800000 */
[----:B------:R-:W-:Y:S02]  /*6e40*/  ISETP.GT.AND P1, PT, R161, 0x30, PT ;  /* 0x00000030a100780c */ /* 0x000fe40003f24270 */
[----:B------:R-:W-:Y:S05]  /*6e50*/  FMNMX.FTZ R34, R227, R156, !PT ;  /* 0x0000009ce3227209 */ /* 0x000fea0007810000 */
[----:B------:R-:W3:Y:S01]  /*6e60*/  MUFU.TANH R181, R181 ;  /* 0x000000b500b57308 */ /* 0x000ee20000002400 */
[----:B------:R-:W-:Y:S02]  /*6e70*/  FMNMX.FTZ R156, R237, R154, !PT ;  /* 0x0000009aed9c7209 */ /* 0x000fe40007810000 */
[----:B-1----:R-:W-:Y:S02]  /*6e80*/  FSEL R229, R229, -INF , P0 ;  /* 0xff800000e5e57808 */ /* 0x002fe40000000000 */
[----:B------:R-:W-:Y:S05]  /*6e90*/  ISETP.GT.AND P0, PT, R161, 0x29, PT ;  /* 0x00000029a100780c */ /* 0x000fea0003f04270 */
[----:B------:R-:W1:Y:S01]  /*6ea0*/  MUFU.TANH R167, R167 ;  /* 0x000000a700a77308 */ /* 0x000e620000002400 */
[----:B--2---:R-:W-:Y:S02]  /*6eb0*/  FSEL R225, R225, -INF , P0 ;  /* 0xff800000e1e17808 */ /* 0x004fe40000000000 */
[----:B------:R-:W-:Y:S02]  /*6ec0*/  ISETP.GT.AND P0, PT, R161, 0x31, PT ;  /* 0x00000031a100780c */ /* 0x000fe40003f04270 */
[----:B------:R-:W-:Y:S05]  /*6ed0*/  FMNMX.FTZ R34, R225, R34, !PT ;  /* 0x00000022e1227209 */ /* 0x000fea0007810000 */
[----:B------:R-:W2:Y:S01]  /*6ee0*/  MUFU.TANH R32, R32 ;  /* 0x0000002000207308 */ /* 0x000ea20000002400 */
[----:B---3--:R-:W-:Y:S02]  /*6ef0*/  FSEL R181, R181, -INF , P1 ;  /* 0xff800000b5b57808 */ /* 0x008fe40000800000 */
[----:B------:R-:W-:Y:S02]  /*6f00*/  ISETP.GT.AND P1, PT, R161, 0x38, PT ;  /* 0x00000038a100780c */ /* 0x000fe40003f24270 */
        /* <DEDUP_REMOVED lines=8> */
[----:B------:R-:W-:Y:S02]  /*6f90*/  FMNMX.FTZ R34, R229, R34, !PT ;  /* 0x00000022e5227209 */ /* 0x000fe40007810000 */
[----:B--2---:R-:W-:Y:S02]  /*6fa0*/  FSEL R161, R32, -INF , P1 ;  /* 0xff80000020a17808 */ /* 0x004fe40000800000 */
[C---:B------:R-:W-:Y:S02]  /*6fb0*/  ISETP.GT.AND P1, PT, R160.reuse, 0x28, PT ;  /* 0x00000028a000780c */ /* 0x040fe40003f24270 */
[----:B------:R-:W-:Y:S01]  /*6fc0*/  FMNMX.FTZ R154, R161, R154, !PT ;  /* 0x0000009aa19a7209 */ /* 0x000fe20007810000 */
[----:B------:R-:W2:Y:S01]  /*6fd0*/  MUFU.TANH R221, R221 ;  /* 0x000000dd00dd7308 */ /* 0x000ea20000002400 */
[----:B---3--:R-:W-:Y:S02]  /*6fe0*/  FSEL R159, R159, -INF , P0 ;  /* 0xff8000009f9f7808 */ /* 0x008fe40000000000 */
[C---:B------:R-:W-:Y:S02]  /*6ff0*/  ISETP.GT.AND P0, PT, R160.reuse, 0x29, PT ;  /* 0x00000029a000780c */ /* 0x040fe40003f04270 */
[----:B------:R-:W-:Y:S05]  /*7000*/  FMNMX.FTZ R32, R159, R154, !PT ;  /* 0x0000009a9f207209 */ /* 0x000fea0007810000 */
[----:B------:R-:W3:Y:S01]  /*7010*/  MUFU.TANH R165, R165 ;  /* 0x000000a500a57308 */ /* 0x000ee20000002400 */
[----:B------:R-:W4:Y:S01]  /*7020*/  SHFL.BFLY PT, R33, R32, 0x2, 0x1f ;  /* 0x0c401f0020217f89 */ /* 0x000f2200000e0000 */
[----:B-1----:R-:W-:Y:S02]  /*7030*/  FSEL R223, R223, -INF , P1 ;  /* 0xff800000dfdf7808 */ /* 0x002fe40000800000 */
[C---:B------:R-:W-:Y:S02]  /*7040*/  ISETP.GT.AND P1, PT, R160.reuse, 0x30, PT ;  /* 0x00000030a000780c */ /* 0x040fe40003f24270 */
[----:B------:R-:W-:Y:S04]  /*7050*/  FMNMX.FTZ R34, R223, R34, !PT ;  /* 0x00000022df227209 */ /* 0x000fe80007810000 */
        /* <DEDUP_REMOVED lines=9> */
[----:B------:R-:W-:Y:S02]  /*70f0*/  FMNMX.FTZ R2, R165, R34, !PT ;  /* 0x00000022a5027209 */ /* 0x000fe40007810000 */
[----:B------:R-:W-:Y:S02]  /*7100*/  ISETP.GT.AND P0, PT, R160, 0x39, PT ;  /* 0x00000039a000780c */ /* 0x000fe40003f04270 */
[----:B------:R-:W-:Y:S02]  /*7110*/  FMNMX.FTZ R2, R163, R2, !PT ;  /* 0x00000002a3027209 */ /* 0x000fe40007810000 */
[----:B--2---:R-:W-:Y:S04]  /*7120*/  FSEL R157, R157, -INF , P1 ;  /* 0xff8000009d9d7808 */ /* 0x004fe80000800000 */
[----:B------:R-:W-:Y:S02]  /*7130*/  FMNMX.FTZ R2, R157, R2, !PT ;  /* 0x000000029d027209 */ /* 0x000fe40007810000 */
[----:B---3--:R-:W-:Y:S02]  /*7140*/  FSEL R155, R155, -INF , P0 ;  /* 0xff8000009b9b7808 */ /* 0x008fe40000000000 */
[----:B----4-:R-:W-:Y:S02]  /*7150*/  FMNMX.FTZ R35, R32, R33, !PT ;  /* 0x0000002120237209 */ /* 0x010fe40007810000 */
        /* <DEDUP_REMOVED lines=10> */
[--C-:B------:R-:W-:Y:S02]  /*7200*/  FFMA.FTZ R177, R0, c[0x0][0x2d0], -R156.reuse ;  /* 0x0000b40000b17a23 */ /* 0x100fe4000001089c */
[----:B------:R-:W-:Y:S02]  /*7210*/  FADD.FTZ R4, -R4, R3 ;  /* 0x0000000304047221 */ /* 0x000fe40000010100 */
        /* <DEDUP_REMOVED lines=22> */
[----:B------:R-:W-:Y:S01]  /*7380*/  FFMA.FTZ R181, R181, c[0x0][0x2d0], -R156 ;  /* 0x0000b400b5b57a23 */ /* 0x000fe2000001089c */
[----:B------:R-:W-:Y:S01]  /*7390*/  PLOP3.LUT P0, PT, PT, PT, UP0, 0x80, 0x0 ;  /* 0x000000000000781c */ /* 0x000fe20003f0f008 */
[----:B------:R-:W-:Y:S02]  /*73a0*/  FADD.FTZ R3, -R5, R132 ;  /* 0x0000008405037221 */ /* 0x000fe40000010100 */
[--C-:B------:R-:W-:Y:S01]  /*73b0*/  FFMA.FTZ R173, R169, c[0x0][0x2d0], -R154.reuse ;  /* 0x0000b400a9ad7a23 */ /* 0x100fe2000001089a */
[----:B------:R-:W3:Y:S01]  /*73c0*/  MUFU.EX2 R174, R174 ;  /* 0x000000ae00ae7308 */ /* 0x000ee20000000800 */
[--C-:B------:R-:W-:Y:S02]  /*73d0*/  FFMA.FTZ R172, R171, c[0x0][0x2d0], -R154.reuse ;  /* 0x0000b400abac7a23 */ /* 0x100fe4000001089a */
[--C-:B------:R-:W-:Y:S01]  /*73e0*/  FFMA.FTZ R171, R251, c[0x0][0x2d0], -R154.reuse ;  /* 0x0000b400fbab7a23 */ /* 0x100fe2000001089a */
[----:B--2---:R-:W-:Y:S01]  /*73f0*/  F2FP.PACK_AB R136, R176, R177 ;  /* 0x000000b1b088723e */ /* 0x004fe200000000ff */
[--C-:B------:R-:W-:Y:S02]  /*7400*/  FFMA.FTZ R170, R249, c[0x0][0x2d0], -R154.reuse ;  /* 0x0000b400f9aa7a23 */ /* 0x100fe4000001089a */
[----:B------:R-:W-:Y:S02]  /*7410*/  FMUL.FTZ R132, R4, c[0x0][0x2d0] ;  /* 0x0000b40004847a20 */ /* 0x000fe40000410000 */
[----:B------:R-:W-:Y:S01]  /*7420*/  FMUL.FTZ R7, R3, c[0x0][0x2d0] ;  /* 0x0000b40003077a20 */ /* 0x000fe20000410000 */
[----:B------:R-:W-:Y:S01]  /*7430*/  MUFU.EX2 R173, R173 ;  /* 0x000000ad00ad7308 */ /* 0x000fe20000000800 */
[----:B------:R-:W-:Y:S02]  /*7440*/  FFMA.FTZ R228, R163, c[0x0][0x2d0], -R154 ;  /* 0x0000b400a3e47a23 */ /* 0x000fe4000001089a */
[----:B------:R-:W-:Y:S01]  /*7450*/  LDSM.16.MT88.4 R160, [R135+UR4+0x5900] ;  /* 0x0059000487a0783b */ /* 0x000fe20008004200 */
[----:B------:R-:W-:Y:S02]  /*7460*/  FFMA.FTZ R156, R159, c[0x0][0x2d0], -R156 ;  /* 0x0000b4009f9c7a23 */ /* 0x000fe4000001089c */
[--C-:B------:R-:W-:Y:S02]  /*7470*/  FFMA.FTZ R180, R241, c[0x0][0x2d0], -R154.reuse ;  /* 0x0000b400f1b47a23 */ /* 0x100fe4000001089a */
[--C-:B------:R-:W-:Y:S02]  /*7480*/  FFMA.FTZ R183, R183, c[0x0][0x2d0], -R154.reuse ;  /* 0x0000b400b7b77a23 */ /* 0x100fe4000001089a */
[----:B------:R-:W2:Y:S01]  /*7490*/  MUFU.EX2 R132, R132 ;  /* 0x0000008400847308 */ /* 0x000ea20000000800 */
[--C-:B------:R-:W-:Y:S02]  /*74a0*/  FFMA.FTZ R194, R237, c[0x0][0x2d0], -R154.reuse ;  /* 0x0000b400edc27a23 */ /* 0x100fe4000001089a */
[--C-:B------:R-:W-:Y:S01]  /*74b0*/  FFMA.FTZ R219, R219, c[0x0][0x2d0], -R154.reuse ;  /* 0x0000b400dbdb7a23 */ /* 0x100fe2000001089a */
[----:B---3--:R-:W-:Y:S01]  /*74c0*/  F2FP.PACK_AB R138, R174, R175 ;  /* 0x000000afae8a723e */ /* 0x008fe200000000ff */
[--C-:B------:R-:W-:Y:S02]  /*74d0*/  FFMA.FTZ R220, R231, c[0x0][0x2d0], -R154.reuse ;  /* 0x0000b400e7dc7a23 */ /* 0x100fe4000001089a */
[--C-:B------:R-:W-:Y:S02]  /*74e0*/  FFMA.FTZ R231, R157, c[0x0][0x2d0], -R154.reuse ;  /* 0x0000b4009de77a23 */ /* 0x100fe4000001089a */
[--C-:B------:R-:W-:Y:S01]  /*74f0*/  FFMA.FTZ R229, R229, c[0x0][0x2d0], -R154.reuse ;  /* 0x0000b400e5e57a23 */ /* 0x100fe2000001089a */
[----:B------:R-:W3:Y:S01]  /*7500*/  MUFU.EX2 R3, R7 ;  /* 0x0000000700037308 */ /* 0x000ee20000000800 */
[--C-:B------:R-:W-:Y:S02]  /*7510*/  FFMA.FTZ R223, R223, c[0x0][0x2d0], -R154.reuse ;  /* 0x0000b400dfdf7a23 */ /* 0x100fe4000001089a */
[--C-:B------:R-:W-:Y:S02]  /*7520*/  FFMA.FTZ R224, R221, c[0x0][0x2d0], -R154.reuse ;  /* 0x0000b400dde07a23 */ /* 0x100fe4000001089a */
[--C-:B------:R-:W-:Y:S02]  /*7530*/  FFMA.FTZ R221, R165, c[0x0][0x2d0], -R154.reuse ;  /* 0x0000b400a5dd7a23 */ /* 0x100fe4000001089a */
[----:B------:R-:W-:Y:S01]  /*7540*/  LDSM.16.MT88.4 R164, [R168+0x5900] ;  /* 0x00590000a8a4783b */ /* 0x000fe20000004200 */
[----:B------:R-:W-:Y:S02]  /*7550*/  FFMA.FTZ R154, R155, c[0x0][0x2d0], -R154 ;  /* 0x0000b4009b9a7a23 */ /* 0x000fe4000001089a */
[----:B------:R-:W4:Y:S01]  /*7560*/  MUFU.EX2 R172, R172 ;  /* 0x000000ac00ac7308 */ /* 0x000f220000000800 */
[C---:B--2---:R-:W-:Y:S02]  /*7570*/  FMUL.FTZ R4, R132.reuse, R128 ;  /* 0x0000008084047220 */ /* 0x044fe40000410000 */
[C---:B------:R-:W-:Y:S02]  /*7580*/  FMUL.FTZ R5, R132.reuse, R129 ;  /* 0x0000008184057220 */ /* 0x040fe40000410000 */
[C---:B------:R-:W-:Y:S05]  /*7590*/  FMUL.FTZ R8, R132.reuse, R124 ;  /* 0x0000007c84087220 */ /* 0x040fea0000410000 */
[----:B------:R-:W-:Y:S01]  /*75a0*/  MUFU.EX2 R171, R171 ;  /* 0x000000ab00ab7308 */ /* 0x000fe20000000800 */
[C---:B------:R-:W-:Y:S02]  /*75b0*/  FMUL.FTZ R9, R132.reuse, R125 ;  /* 0x0000007d84097220 */ /* 0x040fe40000410000 */
[C---:B------:R-:W-:Y:S02]  /*75c0*/  FMUL.FTZ R12, R132.reuse, R120 ;  /* 0x00000078840c7220 */ /* 0x040fe40000410000 */
[C---:B---3--:R-:W-:Y:S02]  /*75d0*/  FMUL.FTZ R6, R3.reuse, R130 ;  /* 0x0000008203067220 */ /* 0x048fe40000410000 */
[C---:B------:R-:W-:Y:S02]  /*75e0*/  FMUL.FTZ R7, R3.reuse, R131 ;  /* 0x0000008303077220 */ /* 0x040fe40000410000 */
[C---:B------:R-:W-:Y:S01]  /*75f0*/  FMUL.FTZ R10, R3.reuse, R126 ;  /* 0x0000007e030a7220 */ /* 0x040fe20000410000 */
[----:B------:R-:W2:Y:S01]  /*7600*/  MUFU.EX2 R170, R170 ;  /* 0x000000aa00aa7308 */ /* 0x000ea20000000800 */
[C---:B------:R-:W-:Y:S01]  /*7610*/  FMUL.FTZ R11, R3.reuse, R127 ;  /* 0x0000007f030b7220 */ /* 0x040fe20000410000 */
[----:B------:R-:W-:Y:S01]  /*7620*/  LDSM.16.MT88.4 R128, [R168+0x2900] ;  /* 0x00290000a880783b */ /* 0x000fe20000004200 */
[----:B------:R-:W-:Y:S01]  /*7630*/  FMUL.FTZ R13, R132, R121 ;  /* 0x00000079840d7220 */ /* 0x000fe20000410000 */
[----:B----4-:R-:W-:Y:S01]  /*7640*/  F2FP.PACK_AB R137, R172, R173 ;  /* 0x000000adac89723e */ /* 0x010fe200000000ff */
[C---:B------:R-:W-:Y:S02]  /*7650*/  FMUL.FTZ R14, R3.reuse, R122 ;  /* 0x0000007a030e7220 */ /* 0x040fe40000410000 */
[C---:B------:R-:W-:Y:S02]  /*7660*/  FMUL.FTZ R15, R3.reuse, R123 ;  /* 0x0000007b030f7220 */ /* 0x040fe40000410000 */
[C---:B------:R-:W-:Y:S01]  /*7670*/  FMUL.FTZ R16, R132.reuse, R116 ;  /* 0x0000007484107220 */ /* 0x040fe20000410000 */
[----:B------:R-:W3:Y:S01]  /*7680*/  LDSM.16.MT88.4 R124, [R134+UR4+0x100] ;  /* 0x00010004867c783b */ /* 0x000ee20008004200 */
[C---:B------:R-:W-:Y:S01]  /*7690*/  FMUL.FTZ R17, R132.reuse, R117 ;  /* 0x0000007584117220 */ /* 0x040fe20000410000 */
[----:B------:R-:W-:Y:S01]  /*76a0*/  MUFU.EX2 R230, R156 ;  /* 0x0000009c00e67308 */ /* 0x000fe20000000800 */
[C---:B------:R-:W-:Y:S02]  /*76b0*/  FMUL.FTZ R18, R3.reuse, R118 ;  /* 0x0000007603127220 */ /* 0x040fe40000410000 */
[C---:B------:R-:W-:Y:S02]  /*76c0*/  FMUL.FTZ R19, R3.reuse, R119 ;  /* 0x0000007703137220 */ /* 0x040fe40000410000 */
[C---:B------:R-:W-:Y:S01]  /*76d0*/  FMUL.FTZ R20, R132.reuse, R112 ;  /* 0x0000007084147220 */ /* 0x040fe20000410000 */
[----:B------:R-:W-:Y:S01]  /*76e0*/  LDSM.16.MT88.4 R116, [R134+UR4+0x900] ;  /* 0x000900048674783b */ /* 0x000fe20008004200 */
[----:B------:R-:W-:Y:S02]  /*76f0*/  FMUL.FTZ R21, R132, R113 ;  /* 0x0000007184157220 */ /* 0x000fe40000410000 */
[C---:B------:R-:W-:Y:S01]  /*7700*/  FMUL.FTZ R22, R3.reuse, R114 ;  /* 0x0000007203167220 */ /* 0x040fe20000410000 */
[----:B------:R4:W-:Y:S01]  /*7710*/  MUFU.EX2 R232, R154 ;  /* 0x0000009a00e87308 */ /* 0x0009e20000000800 */
[C---:B------:R-:W-:Y:S01]  /*7720*/  FMUL.FTZ R23, R3.reuse, R115 ;  /* 0x0000007303177220 */ /* 0x040fe20000410000 */
[----:B--2---:R-:W-:Y:S01]  /*7730*/  F2FP.PACK_AB R139, R170, R171 ;  /* 0x000000abaa8b723e */ /* 0x004fe200000000ff */
[C---:B------:R-:W-:Y:S01]  /*7740*/  FMUL.FTZ R24, R132.reuse, R108 ;  /* 0x0000006c84187220 */ /* 0x040fe20000410000 */
[----:B------:R-:W-:Y:S01]  /*7750*/  LDSM.16.MT88.4 R112, [R135+UR4+0x2100] ;  /* 0x002100048770783b */ /* 0x000fe20008004200 */
[----:B------:R-:W-:Y:S02]  /*7760*/  FMUL.FTZ R25, R132, R109 ;  /* 0x0000006d84197220 */ /* 0x000fe40000410000 */
[C---:B------:R-:W-:Y:S02]  /*7770*/  FMUL.FTZ R26, R3.reuse, R110 ;  /* 0x0000006e031a7220 */ /* 0x040fe40000410000 */
[C---:B-1----:R-:W-:Y:S01]  /*7780*/  HMMA.16816.F32 R4, R136.reuse, R32, R4 ;  /* 0x000000208804723c */ /* 0x042fe20000001804 */
[----:B------:R-:W-:Y:S04]  /*7790*/  MUFU.EX2 R178, R178 ;  /* 0x000000b200b27308 */ /* 0x000fe80000000800 */
[C---:B------:R-:W-:Y:S02]  /*77a0*/  FMUL.FTZ R27, R3.reuse, R111 ;  /* 0x0000006f031b7220 */ /* 0x040fe40000410000 */
[----:B------:R-:W-:Y:S01]  /*77b0*/  IADD3 R33, R134, UR4, RZ ;  /* 0x0000000486217c10 */ /* 0x000fe2000fffe0ff */
[C---:B------:R-:W-:Y:S03]  /*77c0*/  HMMA.16816.F32 R8, R136.reuse, R34, R8 ;  /* 0x000000228808723c */ /* 0x040fe60000001808 */
[----:B------:R-:W1:Y:S01]  /*77d0*/  MUFU.EX2 R179, R179 ;  /* 0x000000b300b37308 */ /* 0x000e620000000800 */
[----:B------:R-:W-:Y:S01]  /*77e0*/  IADD3 R169, R188, R33, RZ ;  /* 0x00000021bca97210 */ /* 0x000fe20007ffe0ff */
[C---:B------:R-:W-:Y:S01]  /*77f0*/  FMUL.FTZ R28, R132.reuse, R104 ;  /* 0x00000068841c7220 */ /* 0x040fe20000410000 */
[----:B----4-:R-:W-:Y:S02]  /*7800*/  LDSM.16.MT88.4 R152, [R134+UR4+0x3900] ;  /* 0x003900048698783b */ /* 0x010fe40008004200 */
[C---:B------:R-:W-:Y:S04]  /*7810*/  HMMA.16816.F32 R12, R136.reuse, R140, R12 ;  /* 0x0000008c880c723c */ /* 0x040fe8000000180c */
[C---:B------:R-:W-:Y:S01]  /*7820*/  FMUL.FTZ R29, R132.reuse, R105 ;  /* 0x00000069841d7220 */ /* 0x040fe20000410000 */
[----:B------:R-:W-:Y:S01]  /*7830*/  MUFU.EX2 R180, R180 ;  /* 0x000000b400b47308 */ /* 0x000fe20000000800 */
[C---:B------:R-:W-:Y:S01]  /*7840*/  FMUL.FTZ R30, R3.reuse, R106 ;  /* 0x0000006a031e7220 */ /* 0x040fe20000410000 */
[----:B------:R-:W2:Y:S01]  /*7850*/  LDSM.16.MT88.4 R120, [R169+0x100] ;  /* 0x00010000a978783b */ /* 0x000ea20000004200 */
[C---:B------:R-:W-:Y:S04]  /*7860*/  HMMA.16816.F32 R16, R136.reuse, R142, R16 ;  /* 0x0000008e8810723c */ /* 0x040fe80000001810 */
[C---:B------:R-:W-:Y:S02]  /*7870*/  FMUL.FTZ R31, R3.reuse, R107 ;  /* 0x0000006b031f7220 */ /* 0x040fe40000410000 */
[C---:B------:R-:W-:Y:S01]  /*7880*/  FMUL.FTZ R32, R132.reuse, R100 ;  /* 0x0000006484207220 */ /* 0x040fe20000410000 */
[----:B------:R-:W4:Y:S01]  /*7890*/  LDSM.16.MT88.4 R104, [R168+0x2100] ;  /* 0x00210000a868783b */ /* 0x000f220000004200 */
[C---:B---3--:R-:W-:Y:S01]  /*78a0*/  HMMA.16816.F32 R20, R136.reuse, R124, R20 ;  /* 0x0000007c8814723c */ /* 0x048fe20000001814 */
[----:B------:R-:W3:Y:S03]  /*78b0*/  MUFU.EX2 R183, R183 ;  /* 0x000000b700b77308 */ /* 0x000ee60000000800 */
[C---:B------:R-:W-:Y:S02]  /*78c0*/  FMUL.FTZ R33, R132.reuse, R101 ;  /* 0x0000006584217220 */ /* 0x040fe40000410000 */
[C---:B------:R-:W-:Y:S01]  /*78d0*/  FMUL.FTZ R34, R3.reuse, R102 ;  /* 0x0000006603227220 */ /* 0x040fe20000410000 */
[----:B------:R-:W-:Y:S01]  /*78e0*/  LDSM.16.MT88.4 R108, [R169+0x2100] ;  /* 0x00210000a96c783b */ /* 0x000fe20000004200 */
[C---:B------:R-:W-:Y:S03]  /*78f0*/  HMMA.16816.F32 R24, R136.reuse, R126, R24 ;  /* 0x0000007e8818723c */ /* 0x040fe60000001818 */
[----:B------:R-:W-:Y:S01]  /*7900*/  MUFU.EX2 R182, R182 ;  /* 0x000000b600b67308 */ /* 0x000fe20000000800 */
[C---:B------:R-:W-:Y:S02]  /*7910*/  FMUL.FTZ R35, R3.reuse, R103 ;  /* 0x0000006703237220 */ /* 0x040fe40000410000 */
[C---:B------:R-:W-:Y:S01]  /*7920*/  FMUL.FTZ R36, R132.reuse, R36 ;  /* 0x0000002484247220 */ /* 0x040fe20000410000 */
[----:B------:R-:W5:Y:S01]  /*7930*/  LDSM.16.MT88.4 R100, [R134+UR4+0x2100] ;  /* 0x002100048664783b */ /* 0x000f620008004200 */
[C---:B------:R-:W-:Y:S04]  /*7940*/  FMUL.FTZ R37, R132.reuse, R37 ;  /* 0x0000002584257220 */ /* 0x040fe80000410000 */
[C---:B------:R-:W-:Y:S01]  /*7950*/  FMUL.FTZ R38, R3.reuse, R38 ;  /* 0x0000002603267220 */ /* 0x040fe20000410000 */
[----:B------:R-:W1:Y:S01]  /*7960*/  MUFU.EX2 R195, R195 ;  /* 0x000000c300c37308 */ /* 0x000e620000000800 */
[C---:B------:R-:W-:Y:S01]  /*7970*/  FMUL.FTZ R39, R3.reuse, R39 ;  /* 0x0000002703277220 */ /* 0x040fe20000410000 */
[----:B------:R-:W-:Y:S01]  /*7980*/  LDSM.16.MT88.4 R124, [R135+UR4+0x2900] ;  /* 0x00290004877c783b */ /* 0x000fe20008004200 */
[C---:B------:R-:W-:Y:S02]  /*7990*/  FMUL.FTZ R40, R132.reuse, R40 ;  /* 0x0000002884287220 */ /* 0x040fe40000410000 */
[C---:B------:R-:W-:Y:S02]  /*79a0*/  FMUL.FTZ R41, R132.reuse, R41 ;  /* 0x0000002984297220 */ /* 0x040fe40000410000 */
[C---:B------:R-:W-:Y:S02]  /*79b0*/  FMUL.FTZ R42, R3.reuse, R42 ;  /* 0x0000002a032a7220 */ /* 0x040fe40000410000 */
[C---:B------:R-:W-:Y:S01]  /*79c0*/  FMUL.FTZ R43, R3.reuse, R43 ;  /* 0x0000002b032b7220 */ /* 0x040fe20000410000 */
[C---:B--2---:R-:W-:Y:S01]  /*79d0*/  HMMA.16816.F32 R28, R136.reuse, R120, R28 ;  /* 0x00000078881c723c */ /* 0x044fe2000000181c */
[----:B------:R-:W-:Y:S01]  /*79e0*/  LDSM.16.MT88.4 R140, [R134+UR4+0x2900] ;  /* 0x00290004868c783b */ /* 0x000fe20008004200 */
[----:B------:R-:W-:Y:S01]  /*79f0*/  MUFU.EX2 R194, R194 ;  /* 0x000000c200c27308 */ /* 0x000fe20000000800 */
[C---:B------:R-:W-:Y:S02]  /*7a00*/  FMUL.FTZ R44, R132.reuse, R44 ;  /* 0x0000002c842c7220 */ /* 0x040fe40000410000 */
[C---:B------:R-:W-:Y:S02]  /*7a10*/  FMUL.FTZ R45, R132.reuse, R45 ;  /* 0x0000002d842d7220 */ /* 0x040fe40000410000 */
[C---:B------:R-:W-:Y:S01]  /*7a20*/  FMUL.FTZ R46, R3.reuse, R46 ;  /* 0x0000002e032e7220 */ /* 0x040fe20000410000 */
[C---:B------:R-:W-:Y:S01]  /*7a30*/  HMMA.16816.F32 R32, R136.reuse, R122, R32 ;  /* 0x0000007a8820723c */ /* 0x040fe20000001820 */
[----:B------:R-:W-:Y:S03]  /*7a40*/  LDSM.16.MT88.4 R120, [R169+0x900] ;  /* 0x00090000a978783b */ /* 0x000fe60000004200 */
[C---:B------:R-:W-:Y:S01]  /*7a50*/  FMUL.FTZ R47, R3.reuse, R47 ;  /* 0x0000002f032f7220 */ /* 0x040fe20000410000 */
[----:B------:R-:W2:Y:S01]  /*7a60*/  MUFU.EX2 R219, R219 ;  /* 0x000000db00db7308 */ /* 0x000ea20000000800 */
[C---:B------:R-:W-:Y:S02]  /*7a70*/  FMUL.FTZ R48, R132.reuse, R48 ;  /* 0x0000003084307220 */ /* 0x040fe40000410000 */
[C---:B------:R-:W-:Y:S01]  /*7a80*/  HMMA.16816.F32 R36, R136.reuse, R112, R36 ;  /* 0x000000708824723c */ /* 0x040fe20000001824 */
[----:B------:R-:W-:Y:S03]  /*7a90*/  LDSM.16.MT88.4 R156, [R169+0x3900] ;  /* 0x00390000a99c783b */ /* 0x000fe60000004200 */
[C---:B------:R-:W-:Y:S02]  /*7aa0*/  FMUL.FTZ R49, R132.reuse, R49 ;  /* 0x0000003184317220 */ /* 0x040fe40000410000 */
[C---:B------:R-:W-:Y:S01]  /*7ab0*/  FMUL.FTZ R50, R3.reuse, R50 ;  /* 0x0000003203327220 */ /* 0x040fe20000410000 */
[----:B------:R-:W-:Y:S01]  /*7ac0*/  MUFU.EX2 R218, R218 ;  /* 0x000000da00da7308 */ /* 0x000fe20000000800 */
[C---:B------:R-:W-:Y:S01]  /*7ad0*/  HMMA.16816.F32 R40, R136.reuse, R114, R40 ;  /* 0x000000728828723c */ /* 0x040fe20000001828 */
[----:B------:R-:W-:Y:S03]  /*7ae0*/  LDSM.16.MT88.4 R112, [R135+UR4+0x900] ;  /* 0x000900048770783b */ /* 0x000fe60008004200 */
[C---:B------:R-:W-:Y:S02]  /*7af0*/  FMUL.FTZ R51, R3.reuse, R51 ;  /* 0x0000003303337220 */ /* 0x040fe40000410000 */
[C---:B------:R-:W-:Y:S02]  /*7b00*/  FMUL.FTZ R52, R132.reuse, R52 ;  /* 0x0000003484347220 */ /* 0x040fe40000410000 */
[C---:B----4-:R-:W-:Y:S01]  /*7b10*/  HMMA.16816.F32 R44, R136.reuse, R104, R44 ;  /* 0x00000068882c723c */ /* 0x050fe2000000182c */
[----:B------:R-:W-:Y:S03]  /*7b20*/  MUFU.EX2 R233, R233 ;  /* 0x000000e900e97308 */ /* 0x000fe60000000800 */
[C---:B------:R-:W-:Y:S02]  /*7b30*/  FMUL.FTZ R53, R132.reuse, R53 ;  /* 0x0000003584357220 */ /* 0x040fe40000410000 */
[C---:B------:R-:W-:Y:S02]  /*7b40*/  FMUL.FTZ R54, R3.reuse, R54 ;  /* 0x0000003603367220 */ /* 0x040fe40000410000 */
[C---:B------:R-:W-:Y:S01]  /*7b50*/  HMMA.16816.F32 R48, R136.reuse, R106, R48 ;  /* 0x0000006a8830723c */ /* 0x040fe20000001830 */
[----:B------:R-:W4:Y:S02]  /*7b60*/  LDSM.16.MT88.4 R104, [R135+UR4+0x4100] ;  /* 0x004100048768783b */ /* 0x000f240008004200 */
[----:B------:R-:W-:Y:S01]  /*7b70*/  MUFU.EX2 R220, R220 ;  /* 0x000000dc00dc7308 */ /* 0x000fe20000000800 */
[C---:B------:R-:W-:Y:S02]  /*7b80*/  FMUL.FTZ R55, R3.reuse, R55 ;  /* 0x0000003703377220 */ /* 0x040fe40000410000 */
[C---:B------:R-:W-:Y:S02]  /*7b90*/  FMUL.FTZ R56, R132.reuse, R56 ;  /* 0x0000003884387220 */ /* 0x040fe40000410000 */
[C---:B------:R-:W-:Y:S03]  /*7ba0*/  FMUL.FTZ R57, R132.reuse, R57 ;  /* 0x0000003984397220 */ /* 0x040fe60000410000 */
[C---:B-----5:R-:W-:Y:S02]  /*7bb0*/  HMMA.16816.F32 R52, R136.reuse, R100, R52 ;  /* 0x000000648834723c */ /* 0x060fe40000001834 */
[----:B------:R-:W-:Y:S01]  /*7bc0*/  MUFU.EX2 R229, R229 ;  /* 0x000000e500e57308 */ /* 0x000fe20000000800 */
[C---:B------:R-:W-:Y:S02]  /*7bd0*/  FMUL.FTZ R58, R3.reuse, R58 ;  /* 0x0000003a033a7220 */ /* 0x040fe40000410000 */
[C---:B------:R-:W-:Y:S02]  /*7be0*/  FMUL.FTZ R59, R3.reuse, R59 ;  /* 0x0000003b033b7220 */ /* 0x040fe40000410000 */
[C---:B------:R-:W-:Y:S02]  /*7bf0*/  FMUL.FTZ R60, R132.reuse, R60 ;  /* 0x0000003c843c7220 */ /* 0x040fe40000410000 */
[C---:B------:R-:W-:Y:S03]  /*7c00*/  FMUL.FTZ R61, R132.reuse, R61 ;  /* 0x0000003d843d7220 */ /* 0x040fe60000410000 */
[C---:B------:R-:W-:Y:S01]  /*7c10*/  HMMA.16816.F32 R56, R136.reuse, R102, R56 ;  /* 0x000000668838723c */ /* 0x040fe20000001838 */
[----:B------:R-:W5:Y:S01]  /*7c20*/  LDSM.16.MT88.4 R100, [R168+0x4100] ;  /* 0x00410000a864783b */ /* 0x000f620000004200 */
[----:B------:R-:W-:Y:S01]  /*7c30*/  MUFU.EX2 R222, R222 ;  /* 0x000000de00de7308 */ /* 0x000fe20000000800 */
[C---:B------:R-:W-:Y:S02]  /*7c40*/  FMUL.FTZ R62, R3.reuse, R62 ;  /* 0x0000003e033e7220 */ /* 0x040fe40000410000 */
[C---:B------:R-:W-:Y:S02]  /*7c50*/  FMUL.FTZ R63, R3.reuse, R63 ;  /* 0x0000003f033f7220 */ /* 0x040fe40000410000 */
[C---:B------:R-:W-:Y:S02]  /*7c60*/  FMUL.FTZ R64, R132.reuse, R64 ;  /* 0x0000004084407220 */ /* 0x040fe40000410000 */
[C---:B------:R-:W-:Y:S03]  /*7c70*/  FMUL.FTZ R65, R132.reuse, R65 ;  /* 0x0000004184417220 */ /* 0x040fe60000410000 */
[C---:B------:R-:W-:Y:S01]  /*7c80*/  HMMA.16816.F32 R60, R136.reuse, R108, R60 ;  /* 0x0000006c883c723c */ /* 0x040fe2000000183c */
[----:B------:R-:W-:Y:S02]  /*7c90*/  MUFU.EX2 R225, R225 ;  /* 0x000000e100e17308 */ /* 0x000fe40000000800 */
[C---:B------:R-:W-:Y:S02]  /*7ca0*/  FMUL.FTZ R66, R3.reuse, R66 ;  /* 0x0000004203427220 */ /* 0x040fe40000410000 */
[C---:B------:R-:W-:Y:S02]  /*7cb0*/  FMUL.FTZ R67, R3.reuse, R67 ;  /* 0x0000004303437220 */ /* 0x040fe40000410000 */
[C---:B------:R-:W-:Y:S02]  /*7cc0*/  FMUL.FTZ R68, R132.reuse, R68 ;  /* 0x0000004484447220 */ /* 0x040fe40000410000 */
[C---:B------:R-:W-:Y:S02]  /*7cd0*/  FMUL.FTZ R69, R132.reuse, R69 ;  /* 0x0000004584457220 */ /* 0x040fe40000410000 */
[----:B------:R-:W-:Y:S01]  /*7ce0*/  MUFU.EX2 R223, R223 ;  /* 0x000000df00df7308 */ /* 0x000fe20000000800 */
[C---:B------:R-:W-:Y:S01]  /*7cf0*/  HMMA.16816.F32 R64, R136.reuse, R110, R64 ;  /* 0x0000006e8840723c */ /* 0x040fe20000001840 */
[----:B------:R-:W1:Y:S02]  /*7d00*/  LDSM.16.MT88.4 R108, [R134+UR4+0x4100] ;  /* 0x00410004866c783b */ /* 0x000e640008004200 */
[C---:B------:R-:W-:Y:S02]  /*7d10*/  FMUL.FTZ R70, R3.reuse, R70 ;  /* 0x0000004603467220 */ /* 0x040fe40000410000 */
[C---:B------:R-:W-:Y:S02]  /*7d20*/  FMUL.FTZ R71, R3.reuse, R71 ;  /* 0x0000004703477220 */ /* 0x040fe40000410000 */
[C---:B------:R-:W-:Y:S02]  /*7d30*/  FMUL.FTZ R72, R132.reuse, R72 ;  /* 0x0000004884487220 */ /* 0x040fe40000410000 */
[C---:B------:R-:W-:Y:S01]  /*7d40*/  FMUL.FTZ R73, R132.reuse, R73 ;  /* 0x0000004984497220 */ /* 0x040fe20000410000 */
[----:B------:R-:W-:Y:S02]  /*7d50*/  MUFU.EX2 R224, R224 ;  /* 0x000000e000e07308 */ /* 0x000fe40000000800 */
[C---:B----4-:R-:W-:Y:S03]  /*7d60*/  HMMA.16816.F32 R68, R136.reuse, R104, R68 ;  /* 0x000000688844723c */ /* 0x050fe60000001844 */
[C---:B------:R-:W-:Y:S02]  /*7d70*/  FMUL.FTZ R74, R3.reuse, R74 ;  /* 0x0000004a034a7220 */ /* 0x040fe40000410000 */
[C---:B------:R-:W-:Y:S02]  /*7d80*/  FMUL.FTZ R75, R3.reuse, R75 ;  /* 0x0000004b034b7220 */ /* 0x040fe40000410000 */
[C---:B------:R-:W-:Y:S01]  /*7d90*/  FMUL.FTZ R84, R132.reuse, R84 ;  /* 0x0000005484547220 */ /* 0x040fe20000410000 */
[----:B------:R-:W-:Y:S01]  /*7da0*/  MUFU.EX2 R181, R181 ;  /* 0x000000b500b57308 */ /* 0x000fe20000000800 */
[C---:B------:R-:W-:Y:S03]  /*7db0*/  FMUL.FTZ R85, R132.reuse, R85 ;  /* 0x0000005584557220 */ /* 0x040fe60000410000 */
[C---:B------:R-:W-:Y:S01]  /*7dc0*/  HMMA.16816.F32 R72, R136.reuse, R106, R72 ;  /* 0x0000006a8848723c */ /* 0x040fe20000001848 */
[----:B------:R-:W4:Y:S02]  /*7dd0*/  LDSM.16.MT88.4 R104, [R169+0x4100] ;  /* 0x00410000a968783b */ /* 0x000f240000004200 */
[C---:B------:R-:W-:Y:S02]  /*7de0*/  FMUL.FTZ R76, R132.reuse, R76 ;  /* 0x0000004c844c7220 */ /* 0x040fe40000410000 */
[C---:B------:R-:W-:Y:S01]  /*7df0*/  FMUL.FTZ R77, R132.reuse, R77 ;  /* 0x0000004d844d7220 */ /* 0x040fe20000410000 */
[----:B------:R-:W2:Y:S01]  /*7e00*/  MUFU.EX2 R226, R226 ;  /* 0x000000e200e27308 */ /* 0x000ea20000000800 */
[C---:B------:R-:W-:Y:S02]  /*7e10*/  FMUL.FTZ R78, R3.reuse, R78 ;  /* 0x0000004e034e7220 */ /* 0x040fe40000410000 */
[C---:B------:R-:W-:Y:S03]  /*7e20*/  FMUL.FTZ R79, R3.reuse, R79 ;  /* 0x0000004f034f7220 */ /* 0x040fe60000410000 */
[C---:B------:R-:W-:Y:S02]  /*7e30*/  FMUL.FTZ R86, R3.reuse, R86 ;  /* 0x0000005603567220 */ /* 0x040fe40000410000 */
[C---:B------:R-:W-:Y:S02]  /*7e40*/  FMUL.FTZ R87, R3.reuse, R87 ;  /* 0x0000005703577220 */ /* 0x040fe40000410000 */
[C---:B-----5:R-:W-:Y:S01]  /*7e50*/  HMMA.16816.F32 R76, R136.reuse, R100, R76 ;  /* 0x00000064884c723c */ /* 0x060fe2000000184c */
[----:B------:R-:W-:Y:S02]  /*7e60*/  MUFU.EX2 R221, R221 ;  /* 0x000000dd00dd7308 */ /* 0x000fe40000000800 */
[C---:B------:R-:W-:Y:S02]  /*7e70*/  FMUL.FTZ R80, R132.reuse, R80 ;  /* 0x0000005084507220 */ /* 0x040fe40000410000 */
[C---:B------:R-:W-:Y:S02]  /*7e80*/  FMUL.FTZ R81, R132.reuse, R81 ;  /* 0x0000005184517220 */ /* 0x040fe40000410000 */
[----:B------:R-:W-:Y:S01]  /*7e90*/  FMUL.FTZ R82, R3, R82 ;  /* 0x0000005203527220 */ /* 0x000fe20000410000 */
[----:B-1----:R-:W-:Y:S01]  /*7ea0*/  F2FP.PACK_AB R100, R179, R178 ;  /* 0x000000b2b364723e */ /* 0x002fe200000000ff */
[----:B------:R-:W-:Y:S02]  /*7eb0*/  FMUL.FTZ R83, R3, R83 ;  /* 0x0000005303537220 */ /* 0x000fe40000410000 */
[----:B------:R-:W1:Y:S01]  /*7ec0*/  MUFU.EX2 R228, R228 ;  /* 0x000000e400e47308 */ /* 0x000e620000000800 */
[C---:B------:R-:W-:Y:S01]  /*7ed0*/  FMUL.FTZ R88, R132.reuse, R88 ;  /* 0x0000005884587220 */ /* 0x040fe20000410000 */
[----:B---3--:R-:W-:Y:S01]  /*7ee0*/  F2FP.PACK_AB R101, R183, R180 ;  /* 0x000000b4b765723e */ /* 0x008fe200000000ff */
[C---:B------:R-:W-:Y:S02]  /*7ef0*/  FMUL.FTZ R89, R132.reuse, R89 ;  /* 0x0000005984597220 */ /* 0x040fe40000410000 */
[C---:B------:R-:W-:Y:S03]  /*7f00*/  HMMA.16816.F32 R80, R136.reuse, R102, R80 ;  /* 0x000000668850723c */ /* 0x040fe60000001850 */
[C---:B------:R-:W-:Y:S02]  /*7f10*/  FMUL.FTZ R90, R3.reuse, R90 ;  /* 0x0000005a035a7220 */ /* 0x040fe40000410000 */
[----:B------:R-:W-:Y:S01]  /*7f20*/  FMUL.FTZ R91, R3, R91 ;  /* 0x0000005b035b7220 */ /* 0x000fe20000410000 */
[----:B------:R-:W3:Y:S01]  /*7f30*/  MUFU.EX2 R227, R227 ;  /* 0x000000e300e37308 */ /* 0x000ee20000000800 */
[C---:B------:R-:W-:Y:S01]  /*7f40*/  FMUL.FTZ R92, R132.reuse, R92 ;  /* 0x0000005c845c7220 */ /* 0x040fe20000410000 */
[C---:B------:R-:W-:Y:S04]  /*7f50*/  HMMA.16816.F32 R84, R136.reuse, R108, R84 ;  /* 0x0000006c8854723c */ /* 0x040fe80000001854 */
[C---:B------:R-:W-:Y:S01]  /*7f60*/  FMUL.FTZ R93, R132.reuse, R93 ;  /* 0x0000005d845d7220 */ /* 0x040fe20000410000 */
[----:B------:R-:W-:Y:S01]  /*7f70*/  F2FP.PACK_AB R102, R195, R182 ;  /* 0x000000b6c366723e */ /* 0x000fe200000000ff */
[----:B------:R-:W-:Y:S01]  /*7f80*/  FMUL.FTZ R94, R3, R94 ;  /* 0x0000005e035e7220 */ /* 0x000fe20000410000 */
[----:B--2---:R-:W-:Y:S01]  /*7f90*/  F2FP.PACK_AB R103, R219, R194 ;  /* 0x000000c2db67723e */ /* 0x004fe200000000ff */
[C---:B------:R-:W-:Y:S01]  /*7fa0*/  HMMA.16816.F32 R88, R136.reuse, R110, R88 ;  /* 0x0000006e8858723c */ /* 0x040fe20000001858 */
[----:B------:R-:W2:Y:S01]  /*7fb0*/  LDSM.16.MT88.4 R108, [R168+0x900] ;  /* 0x00090000a86c783b */ /* 0x000ea20000004200 */
[----:B------:R-:W5:Y:S02]  /*7fc0*/  MUFU.EX2 R231, R231 ;  /* 0x000000e700e77308 */ /* 0x000f640000000800 */
        /* <DEDUP_REMOVED lines=12> */
[----:B------:R-:W-:Y:S01]  /*8090*/  F2FP.PACK_AB R136, R226, R181 ;  /* 0x000000b5e288723e */ /* 0x000fe200000000ff */
[C---:B------:R-:W-:Y:S05]  /*80a0*/  HMMA.16816.F32 R4, R100.reuse, R112, R4 ;  /* 0x000000706404723c */ /* 0x040fea0000001804 */
[----:B-1----:R-:W-:Y:S01]  /*80b0*/  F2FP.PACK_AB R137, R228, R221 ;  /* 0x000000dde489723e */ /* 0x002fe200000000ff */
[----:B------:R-:W-:Y:S01]  /*80c0*/  FADD.FTZ R3, R175, R176 ;  /* 0x000000b0af037221 */ /* 0x000fe20000010000 */
[----:B---3--:R-:W-:Y:S01]  /*80d0*/  F2FP.PACK_AB R138, R230, R227 ;  /* 0x000000e3e68a723e */ /* 0x008fe200000000ff */
[C---:B------:R-:W-:Y:S01]  /*80e0*/  HMMA.16816.F32 R8, R100.reuse, R114, R8 ;  /* 0x000000726408723c */ /* 0x040fe20000001808 */
[----:B------:R-:W-:Y:S03]  /*80f0*/  LDSM.16.MT88.4 R112, [R168+0x4900] ;  /* 0x00490000a870783b */ /* 0x000fe60000004200 */
[----:B-----5:R-:W-:Y:S01]  /*8100*/  F2FP.PACK_AB R139, R232, R231 ;  /* 0x000000e7e88b723e */ /* 0x020fe200000000ff */
[----:B------:R-:W-:Y:S03]  /*8110*/  FADD.FTZ R3, R174, R3 ;  /* 0x00000003ae037221 */ /* 0x000fe60000010000 */
[C---:B--2---:R-:W-:Y:S04]  /*8120*/  HMMA.16816.F32 R12, R100.reuse, R108, R12 ;  /* 0x0000006c640c723c */ /* 0x044fe8000000180c */
[----:B------:R-:W-:Y:S04]  /*8130*/  FADD.FTZ R178, R178, R3 ;  /* 0x00000003b2b27221 */ /* 0x000fe80000010000 */
[C---:B------:R-:W-:Y:S01]  /*8140*/  HMMA.16816.F32 R16, R100.reuse, R110, R16 ;  /* 0x0000006e6410723c */ /* 0x040fe20000001810 */
[----:B------:R-:W1:Y:S03]  /*8150*/  LDSM.16.MT88.4 R108, [R135+UR4+0x4900] ;  /* 0x00490004876c783b */ /* 0x000e660008004200 */
[----:B------:R-:W-:Y:S04]  /*8160*/  FADD.FTZ R179, R179, R178 ;  /* 0x000000b2b3b37221 */ /* 0x000fe80000010000 */
[C---:B------:R-:W-:Y:S04]  /*8170*/  HMMA.16816.F32 R20, R100.reuse, R116, R20 ;  /* 0x000000746414723c */ /* 0x040fe80000001814 */
[----:B------:R-:W-:Y:S04]  /*8180*/  FADD.FTZ R182, R182, R179 ;  /* 0x000000b3b6b67221 */ /* 0x000fe80000010000 */
[C---:B------:R-:W-:Y:S01]  /*8190*/  HMMA.16816.F32 R24, R100.reuse, R118, R24 ;  /* 0x000000766418723c */ /* 0x040fe20000001818 */
[----:B------:R-:W-:Y:S03]  /*81a0*/  LDSM.16.MT88.4 R116, [R169+0x4900] ;  /* 0x00490000a974783b */ /* 0x000fe60000004200 */
        /* <DEDUP_REMOVED lines=32> */
[----:B------:R-:W-:Y:S03]  /*83b0*/  F2FP.PACK_AB R103, R224, R223 ;  /* 0x000000dfe067723e */ /* 0x000fe600000000ff */
[----:B------:R-:W-:Y:S04]  /*83c0*/  FADD.FTZ R222, R222, R233 ;  /* 0x000000e9dede7221 */ /* 0x000fe80000010000 */
        /* <DEDUP_REMOVED lines=77> */
[----:B------:R-:W-:Y:S01]  /*88a0*/  FADD.FTZ R202, R232, R231 ;  /* 0x000000e7e8ca7221 */ /* 0x000fe20000010000 */
[----:B------:R-:W-:-:S05]  /*88b0*/  @!P0 BRA `(.L_x_1353) ;  /* 0x000003f000008947 */ /* 0x000fca0003800000 */
[----:B------:R-:W-:Y:S01]  /*88c0*/  ISETP.NE.AND P2, PT, R196, 0x1, PT ;  /* 0x00000001c400780c */ /* 0x000fe20003f45270 */
[----:B------:R-:W-:Y:S01]  /*88d0*/  IMAD.U32 R4, RZ, RZ, UR7 ;  /* 0x00000007ff047e24 */ /* 0x000fe2000f8e00ff */
[----:B------:R-:W-:Y:S01]  /*88e0*/  IADD3 R11, -R215, 0x10, RZ ;  /* 0x00000010d70b7810 */ /* 0x000fe20007ffe1ff */
[----:B------:R-:W-:Y:S03]  /*88f0*/  IMAD.MOV.U32 R198, RZ, RZ, RZ ;  /* 0x000000ffffc67224 */ /* 0x000fe600078e00ff */
[----:B------:R-:W-:Y:S02]  /*8900*/  IADD3 R199, R201, UR15, R4 ;  /* 0x0000000fc9c77c10 */ /* 0x000fe4000fffe004 */
[----:B------:R-:W-:Y:S02]  /*8910*/  LOP3.LUT R11, R11, 0xf, RZ, 0xc0, !PT ;  /* 0x0000000f0b0b7812 */ /* 0x000fe400078ec0ff */
[----:B------:R-:W-:Y:S05]  /*8920*/  IADD3 R199, R199, -0x80, RZ ;  /* 0xffffff80c7c77810 */ /* 0x000fea0007ffe0ff */
        /* <DEDUP_REMOVED lines=23> */
[----:B------:R-:W-:Y:S02]  /*8aa0*/  LEA R13, P0, R5, c[0x0][0x1c8], 0x1 ;  /* 0x00007200050d7a11 */ /* 0x000fe400078008ff */
[----:B------:R-:W-:Y:S02]  /*8ab0*/  IADD3 R7, -R207, 0x10, RZ ;  /* 0x00000010cf077810 */ /* 0x000fe40007ffe1ff */
[----:B------:R-:W-:Y:S01]  /*8ac0*/  LEA.HI.X R3, R5, c[0x0][0x1cc], R4, 0x1, P0 ;  /* 0x0000730005037a11 */ /* 0x000fe200000f0c04 */
[----:B------:R-:W1:Y:S01]  /*8ad0*/  SHFL.IDX PT, R6, R13, 0x1, 0x181f ;  /* 0x00381f000d067f89 */ /* 0x000e6200000e0000 */
[----:B------:R-:W-:Y:S03]  /*8ae0*/  LOP3.LUT R7, R7, 0xf, RZ, 0xc0, !PT ;  /* 0x0000000f07077812 */ /* 0x000fe600078ec0ff */
[----:B------:R-:W2:Y:S04]  /*8af0*/  SHFL.IDX PT, R12, R3, 0x1, 0x181f ;  /* 0x00381f00030c7f89 */ /* 0x000ea800000e0000 */
[----:B------:R3:W-:Y:S04]  /*8b00*/  SHFL.IDX PT, R4, R3, RZ, 0x181f ;  /* 0x00181fff03047589 */ /* 0x0007e800000e0000 */
[----:B------:R-:W4:Y:S01]  /*8b10*/  SHFL.IDX PT, R5, R13, RZ, 0x181f ;  /* 0x00181fff0d057589 */ /* 0x000f2200000e0000 */
[----:B-1----:R-:W-:Y:S04]  /*8b20*/  IADD3 R10, P1, P0, R11, R6, R216 ;  /* 0x000000060b0a7210 */ /* 0x002fe8000783e0d8 */
[----:B--2---:R-:W-:Y:S02]  /*8b30*/  IADD3.X R11, RZ, R12, R217, P1, P0 ;  /* 0x0000000cff0b7210 */ /* 0x004fe40000fe04d9 */
[----:B------:R-:W-:Y:S01]  /*8b40*/  IADD3 R8, P1, P0, R8, R6, R213 ;  /* 0x0000000608087210 */ /* 0x000fe2000783e0d5 */
[----:B---3--:R-:W-:Y:S03]  /*8b50*/  IMAD.U32 R3, RZ, RZ, UR13 ;  /* 0x0000000dff037e24 */ /* 0x008fe6000f8e00ff */
[----:B------:R-:W-:Y:S01]  /*8b60*/  IADD3.X R9, RZ, R12, R214, P1, P0 ;  /* 0x0000000cff097210 */ /* 0x000fe20000fe04d6 */
[----:B------:R-:W-:Y:S01]  /*8b70*/  IMAD R3, R3, 0x3000, R200 ;  /* 0x0000300003037824 */ /* 0x000fe200078e02c8 */
[----:B------:R-:W-:Y:S04]  /*8b80*/  IADD3 R6, P1, P0, R7, R6, R210 ;  /* 0x0000000607067210 */ /* 0x000fe8000783e0d2 */
[----:B------:R-:W-:Y:S02]  /*8b90*/  IADD3.X R7, RZ, R12, R211, P1, P0 ;  /* 0x0000000cff077210 */ /* 0x000fe40000fe04d3 */
[C---:B----4-:R-:W-:Y:S02]  /*8ba0*/  IADD3 R14, P1, R5.reuse, R216, RZ ;  /* 0x000000d8050e7210 */ /* 0x050fe40007f3e0ff */
[----:B------:R-:W-:Y:S03]  /*8bb0*/  IADD3 R12, P0, R5, R213, RZ ;  /* 0x000000d5050c7210 */ /* 0x000fe60007f1e0ff */
[C---:B------:R-:W-:Y:S01]  /*8bc0*/  IMAD.X R15, R4.reuse, 0x1, R217, P1 ;  /* 0x00000001040f7824 */ /* 0x040fe200008e06d9 */
[----:B------:R-:W-:Y:S01]  /*8bd0*/  ISETP.NE.U32.AND P1, PT, R215, RZ, PT ;  /* 0x000000ffd700720c */ /* 0x000fe20003f25070 */
[C---:B------:R-:W-:Y:S01]  /*8be0*/  IMAD.X R13, R4.reuse, 0x1, R214, P0 ;  /* 0x00000001040d7824 */ /* 0x040fe200000e06d6 */
[----:B------:R-:W-:Y:S01]  /*8bf0*/  IADD3 R16, P0, R5, R210, RZ ;  /* 0x000000d205107210 */ /* 0x000fe20007f1e0ff */
[----:B------:R-:W-:Y:S04]  /*8c00*/  IMAD.SHL.U32 R5, R3, 0x2, RZ ;  /* 0x0000000203057824 */ /* 0x000fe800078e00ff */
[----:B------:R-:W-:Y:S01]  /*8c10*/  IMAD.X R17, R4, 0x1, R211, P0 ;  /* 0x0000000104117824 */ /* 0x000fe200000e06d3 */
[----:B------:R1:W-:Y:S01]  /*8c20*/  LDGSTS.E.BYPASS.LTC128B.128 [R5+0xc100], [R14.64], !P5 ;  /* 0x0c1000000e057fae */ /* 0x0003e2000e901d4a */
        /* <DEDUP_REMOVED lines=8> */
.L_x_1353:
[----:B------:R-:W-:Y:S01]  /*8cb0*/  UISETP.GT.AND UP0, UPT, UR23, UR22, UPT ;  /* 0x000000161700728c */ /* 0x000fe2000bf04270 */
[----:B------:R-:W0:Y:S01]  /*8cc0*/  LDGDEPBAR ;  /* 0x00000000000079af */ /* 0x000e220000000000 */
[----:B------:R-:W-:Y:S01]  /*8cd0*/  UIADD3 UR4, UR5, 0x1, URZ ;  /* 0x0000000105047890 */ /* 0x000fe2000fffe03f */
[----:B------:R-:W-:Y:S01]  /*8ce0*/  IMAD.MOV.U32 R132, RZ, RZ, R0 ;  /* 0x000000ffff847224 */ /* 0x000fe200078e0000 */
[----:B------:R-:W-:Y:S01]  /*8cf0*/  UISETP.GE.AND UP2, UPT, UR5, 0x1, UPT ;  /* 0x000000010500788c */ /* 0x000fe2000bf46270 */
[----:B------:R-:W-:Y:S01]  /*8d00*/  MOV R3, R2 ;  /* 0x0000000200037202 */ /* 0x000fe20000000f00 */
[----:B------:R-:W-:Y:S01]  /*8d10*/  UIADD3 UR23, UR23, -0x1, URZ ;  /* 0xffffffff17177890 */ /* 0x000fe2000fffe03f */
[----:B------:R-:W-:Y:S01]  /*8d20*/  PLOP3.LUT P0, PT, PT, PT, UP0, 0x80, 0x0 ;  /* 0x000000000000781c */ /* 0x000fe20003f0f008 */
[----:B------:R-:W-:Y:S11]  /*8d30*/  USEL UR5, UR4, URZ, !UP2 ;  /* 0x0000003f04057287 */ /* 0x000ff6000d000000 */
[----:B------:R-:W-:Y:S01]  /*8d40*/  @!UPT UIADD3 URZ, URZ, URZ, URZ ;  /* 0x0000003f3f3ff290 */ /* 0x000fe2000fffe03f */
[----:B------:R-:W-:-:S05]  /*8d50*/  @P0 BRA `(.L_x_1354) ;  /* 0xffffcac000000947 */ /* 0x000fca000383ffff */
.L_x_1351:
[----:B------:R-:W-:-:S13]  /*8d60*/  ISETP.LE.AND P0, PT, RZ, UR23, PT ;  /* 0x00000017ff007c0c */ /* 0x000fda000bf03270 */
[----:B------:R-:W-:Y:S05]  /*8d70*/  @!P0 BRA `(.L_x_1355) ;  /* 0x00002fb000008947 */ /* 0x000fea0003800000 */
[----:B------:R-:W2:Y:S01]  /*8d80*/  S2R R3, SR_TID.X ;  /* 0x0000000000037919 */ /* 0x000ea20000002100 */
[----:B-1----:R-:W-:Y:S01]  /*8d90*/  SHF.R.S32.HI R5, RZ, 0x1f, R206 ;  /* 0x0000001fff057819 */ /* 0x002fe200000114ce */
[----:B------:R-:W-:Y:S01]  /*8da0*/  IMAD.MOV.U32 R190, RZ, RZ, 0x40 ;  /* 0x00000040ffbe7424 */ /* 0x000fe200078e00ff */
[----:B------:R-:W-:Y:S01]  /*8db0*/  SHF.R.S32.HI R194, RZ, 0x1f, R205 ;  /* 0x0000001fffc27819 */ /* 0x000fe200000114cd */
[----:B------:R-:W-:Y:S01]  /*8dc0*/  IMAD.MOV.U32 R133, RZ, RZ, R2 ;  /* 0x000000ffff857224 */ /* 0x000fe200078e0002 */
[----:B------:R-:W-:Y:S02]  /*8dd0*/  SHF.R.S32.HI R195, RZ, 0x1f, R204 ;  /* 0x0000001fffc37819 */ /* 0x000fe400000114cc */
[C---:B------:R-:W-:Y:S01]  /*8de0*/  SHF.L.U64.HI R192, R206.reuse, 0x1, R5 ;  /* 0x00000001cec07819 */ /* 0x040fe20000010205 */
[----:B------:R-:W-:Y:S01]  /*8df0*/  IMAD.SHL.U32 R206, R206, 0x2, RZ ;  /* 0x00000002cece7824 */ /* 0x000fe200078e00ff */
[C---:B------:R-:W-:Y:S01]  /*8e00*/  SHF.L.U64.HI R194, R205.reuse, 0x1, R194 ;  /* 0x00000001cdc27819 */ /* 0x040fe200000102c2 */
[----:B------:R-:W-:Y:S01]  /*8e10*/  IMAD.SHL.U32 R205, R205, 0x2, RZ ;  /* 0x00000002cdcd7824 */ /* 0x000fe200078e00ff */
[C---:B------:R-:W-:Y:S01]  /*8e20*/  SHF.L.U64.HI R195, R204.reuse, 0x1, R195 ;  /* 0x00000001ccc37819 */ /* 0x040fe200000102c3 */
[----:B------:R-:W-:Y:S01]  /*8e30*/  IMAD.SHL.U32 R204, R204, 0x2, RZ ;  /* 0x00000002cccc7824 */ /* 0x000fe200078e00ff */
[----:B--2---:R-:W-:-:S04]  /*8e40*/  SHF.R.S32.HI R4, RZ, 0x1f, R3 ;  /* 0x0000001fff047819 */ /* 0x004fc80000011403 */
[----:B------:R-:W-:-:S04]  /*8e50*/  LEA.HI R4, R4, R3, RZ, 0x3 ;  /* 0x0000000304047211 */ /* 0x000fc800078f18ff */
[----:B------:R-:W-:-:S05]  /*8e60*/  LOP3.LUT R4, R4, 0xfffffff8, RZ, 0xc0, !PT ;  /* 0xfffffff804047812 */ /* 0x000fca00078ec0ff */
[----:B------:R-:W-:Y:S02]  /*8e70*/  IMAD.IADD R4, R3, 0x1, -R4 ;  /* 0x0000000103047824 */ /* 0x000fe400078e0a04 */
[----:B------:R-:W-:-:S03]  /*8e80*/  IMAD.MOV.U32 R3, RZ, RZ, R0 ;  /* 0x000000ffff037224 */ /* 0x000fc600078e0000 */
[----:B------:R-:W-:-:S04]  /*8e90*/  LOP3.LUT P0, RZ, R4, 0x4, RZ, 0xc0, !PT ;  /* 0x0000000404ff7812 */ /* 0x000fc8000780c0ff */
[----:B------:R-:W-:Y:S02]  /*8ea0*/  SEL R190, R190, 0xffffffc0, !P0 ;  /* 0xffffffc0bebe7807 */ /* 0x000fe40004000000 */
.L_x_1358:
[----:B------:R-:W-:Y:S04]  /*8eb0*/  DEPBAR.LE SB0, 0x2 ;  /* 0x000080800000791a */ /* 0x000fe80000000000 */
[----:B------:R-:W-:Y:S01]  /*8ec0*/  BAR.SYNC.DEFER_BLOCKING 0x0 ;  /* 0x0000000000007b1d */ /* 0x000fe20000010000 */
[----:B------:R-:W-:Y:S01]  /*8ed0*/  UIMAD UR4, UR5, 0x6000, URZ ;  /* 0x00006000050478a4 */ /* 0x000fe2000f8e023f */
[----:B------:R-:W-:Y:S05]  /*8ee0*/  ISETP.NE.AND P0, PT, RZ, UR23, PT ;  /* 0x00000017ff007c0c */ /* 0x000fea000bf05270 */
        /* <DEDUP_REMOVED lines=26> */
[----:B------:R-:W5:Y:S01]  /*9090*/  SHFL.IDX PT, R5, R6, 0x1, 0x181f ;  /* 0x00381f0006057f89 */ /* 0x000f6200000e0000 */
[----:B------:R-:W-:Y:S03]  /*90a0*/  IMAD.U32 R0, RZ, RZ, UR13 ;  /* 0x0000000dff007e24 */ /* 0x000fe6000f8e00ff */
[----:B------:R-:W4:Y:S01]  /*90b0*/  SHFL.IDX PT, R9, R6, RZ, 0x181f ;  /* 0x00181fff06097589 */ /* 0x000f2200000e0000 */
[----:B------:R-:W-:Y:S03]  /*90c0*/  IMAD R2, R0, 0x6000, R197 ;  /* 0x0000600000027824 */ /* 0x000fe600078e02c5 */
[----:B------:R-:W3:Y:S04]  /*90d0*/  SHFL.IDX PT, R11, R4, RZ, 0x181f ;  /* 0x00181fff040b7589 */ /* 0x000ee800000e0000 */
[----:B------:R2:W1:Y:S01]  /*90e0*/  SHFL.IDX PT, R7, R4, 0x1, 0x181f ;  /* 0x00381f0004077f89 */ /* 0x00046200000e0000 */
[-C--:B-----5:R-:W-:Y:S02]  /*90f0*/  IADD3 R10, P2, R5, R206.reuse, RZ ;  /* 0x000000ce050a7210 */ /* 0x0a0fe40007f5e0ff */
[C---:B----4-:R-:W-:Y:S02]  /*9100*/  IADD3 R12, P0, R9.reuse, R206, RZ ;  /* 0x000000ce090c7210 */ /* 0x050fe40007f1e0ff */
[-C--:B------:R-:W-:Y:S02]  /*9110*/  IADD3 R8, P1, R9, R205.reuse, RZ ;  /* 0x000000cd09087210 */ /* 0x080fe40007f3e0ff */
[----:B---3--:R-:W-:Y:S02]  /*9120*/  IADD3.X R13, R11, R192, RZ, P0, !PT ;  /* 0x000000c00b0d7210 */ /* 0x008fe400007fe4ff */
[----:B------:R-:W-:Y:S01]  /*9130*/  IADD3 R14, P0, R9, R204, RZ ;  /* 0x000000cc090e7210 */ /* 0x000fe20007f1e0ff */
[--C-:B------:R-:W-:Y:S01]  /*9140*/  IMAD.X R9, R11, 0x1, R194.reuse, P1 ;  /* 0x000000010b097824 */ /* 0x100fe200008e06c2 */
[----:B--2---:R-:W-:Y:S01]  /*9150*/  IADD3 R4, P1, R5, R205, RZ ;  /* 0x000000cd05047210 */ /* 0x004fe20007f3e0ff */
[----:B------:R2:W-:Y:S02]  /*9160*/  LDGSTS.E.BYPASS.LTC128B.128 [R2], [R12.64], !P5 ;  /* 0x000000000c027fae */ /* 0x0005e4000e901d4a */
[----:B------:R-:W-:Y:S01]  /*9170*/  IMAD.X R15, R11, 0x1, R195, P0 ;  /* 0x000000010b0f7824 */ /* 0x000fe200000e06c3 */
[----:B-1----:R-:W-:Y:S01]  /*9180*/  IADD3.X R11, R7, R192, RZ, P2, !PT ;  /* 0x000000c0070b7210 */ /* 0x002fe200017fe4ff */
[----:B------:R2:W-:Y:S01]  /*9190*/  LDGSTS.E.BYPASS.LTC128B.128 [R2+0x2000], [R8.64], !P4 ;  /* 0x0200000008027fae */ /* 0x0005e2000e101d4a */
[----:B------:R-:W-:Y:S01]  /*91a0*/  IADD3 R6, P0, R5, R204, RZ ;  /* 0x000000cc05067210 */ /* 0x000fe20007f1e0ff */
[C---:B------:R-:W-:Y:S02]  /*91b0*/  IMAD.X R5, R7.reuse, 0x1, R194, P1 ;  /* 0x0000000107057824 */ /* 0x040fe400008e06c2 */
[----:B------:R2:W-:Y:S01]  /*91c0*/  LDGSTS.E.BYPASS.LTC128B.128 [R2+0x4000], [R14.64], !P6 ;  /* 0x040000000e027fae */ /* 0x0005e2000f101d4a */
[----:B------:R-:W-:Y:S03]  /*91d0*/  IADD3.X R7, R7, R195, RZ, P0, !PT ;  /* 0x000000c307077210 */ /* 0x000fe600007fe4ff */
[----:B------:R2:W-:Y:S04]  /*91e0*/  LDGSTS.E.BYPASS.LTC128B.128 [R2+0x1000], [R10.64], !P5 ;  /* 0x010000000a027fae */ /* 0x0005e8000e901d4a */
[----:B------:R2:W-:Y:S04]  /*91f0*/  LDGSTS.E.BYPASS.LTC128B.128 [R2+0x3000], [R4.64], !P4 ;  /* 0x0300000004027fae */ /* 0x0005e8000e101d4a */
[----:B------:R2:W-:Y:S02]  /*9200*/  LDGSTS.E.BYPASS.LTC128B.128 [R2+0x5000], [R6.64], !P6 ;  /* 0x0500000006027fae */ /* 0x0005e4000f101d4a */
.L_x_1356:
[C---:B--23--:R-:W-:Y:S01]  /*9210*/  HMMA.16816.F32 R4, R136.reuse, R140, RZ ;  /* 0x0000008c8804723c */ /* 0x04cfe200000018ff */
[----:B------:R-:W-:Y:S01]  /*9220*/  LDSM.16.M88.4 R172, [R193+0xf900] ;  /* 0x00f90000c1ac783b */ /* 0x000fe20000000200 */
[----:B------:R-:W-:Y:S02]  /*9230*/  UISETP.GE.AND UP0, UPT, UR23, 0x2, UPT ;  /* 0x000000021700788c */ /* 0x000fe4000bf06270 */
[C---:B------:R-:W-:Y:S01]  /*9240*/  IADD3 R0, R190.reuse, R165, RZ ;  /* 0x000000a5be007210 */ /* 0x040fe20007ffe0ff */
[----:B------:R-:W-:Y:S01]  /*9250*/  UIADD3 UR9, UR13, 0x1, URZ ;  /* 0x000000010d097890 */ /* 0x000fe2000fffe03f */
[C---:B------:R-:W-:Y:S01]  /*9260*/  IADD3 R2, R190.reuse, R193, RZ ;  /* 0x000000c1be027210 */ /* 0x040fe20007ffe0ff */
[----:B------:R-:W-:Y:S01]  /*9270*/  UISETP.GE.AND UP1, UPT, UR13, 0x1, UPT ;  /* 0x000000010d00788c */ /* 0x000fe2000bf26270 */
[C---:B------:R-:W-:Y:S01]  /*9280*/  HMMA.16816.F32 R8, R136.reuse, R142, RZ ;  /* 0x0000008e8808723c */ /* 0x040fe200000018ff */
[----:B------:R-:W-:Y:S01]  /*9290*/  LDSM.16.M88.4 R140, [R0+0xc100] ;  /* 0x00c10000008c783b */ /* 0x000fe20000000200 */
[----:B------:R-:W-:Y:S01]  /*92a0*/  PLOP3.LUT P0, PT, PT, PT, UP0, 0x80, 0x0 ;  /* 0x000000000000781c */ /* 0x000fe20003f0f008 */
        /* <DEDUP_REMOVED lines=143> */
[C---:B------:R-:W-:Y:S02]  /*9ba0*/  HMMA.16816.F32 R20, R176.reuse, R140, R20 ;  /* 0x0000008cb014723c */ /* 0x040fe40000001814 */
        /* <DEDUP_REMOVED lines=157> */
[----:B------:R-:W-:Y:S01]  /*a580*/  LDSM.16.MT88.4 R152, [R134+UR4+0x3900] ;  /* 0x003900048698783b */ /* 0x000fe20008004200 */
[--C-:B------:R-:W-:Y:S02]  /*a590*/  FFMA.FTZ R216, R150, c[0x0][0x2d0], -R145.reuse ;  /* 0x0000b40096d87a23 */ /* 0x100fe40000010891 */
[----:B------:R-:W-:Y:S01]  /*a5a0*/  MUFU.EX2 R168, R168 ;  /* 0x000000a800a87308 */ /* 0x000fe20000000800 */
[--C-:B------:R-:W-:Y:S02]  /*a5b0*/  FFMA.FTZ R213, R149, c[0x0][0x2d0], -R148.reuse ;  /* 0x0000b40095d57a23 */ /* 0x100fe40000010894 */
[--C-:B------:R-:W-:Y:S02]  /*a5c0*/  FFMA.FTZ R215, R146, c[0x0][0x2d0], -R145.reuse ;  /* 0x0000b40092d77a23 */ /* 0x100fe40000010891 */
[C---:B--2---:R-:W-:Y:S02]  /*a5d0*/  FMUL.FTZ R6, R3.reuse, R130 ;  /* 0x0000008203067220 */ /* 0x044fe40000410000 */
        /* <DEDUP_REMOVED lines=17> */
[----:B------:R-:W1:Y:S01]  /*a6f0*/  MUFU.EX2 R165, R165 ;  /* 0x000000a500a57308 */ /* 0x000e620000000800 */
[----:B------:R-:W-:Y:S01]  /*a700*/  FMUL.FTZ R39, R3, R39 ;  /* 0x0000002703277220 */ /* 0x000fe20000410000 */
        /* <DEDUP_REMOVED lines=75> */
[C---:B------:R-:W-:Y:S02]  /*abc0*/  FMUL.FTZ R74, R3.reuse, R74 ;  /* 0x0000004a034a7220 */ /* 0x040fe40000410000 */
[C---:B------:R-:W-:Y:S01]  /*abd0*/  HMMA.16816.F32 R40, R128.reuse, R114, R40 ;  /* 0x000000728028723c */ /* 0x040fe20000001828 */
[----:B------:R-:W-:Y:S03]  /*abe0*/  LDSM.16.MT88.4 R112, [R135+UR4+0x900] ;  /* 0x000900048770783b */ /* 0x000fe60008004200 */
[C---:B------:R-:W-:Y:S02]  /*abf0*/  FMUL.FTZ R75, R3.reuse, R75 ;  /* 0x0000004b034b7220 */ /* 0x040fe40000410000 */
[C---:B------:R-:W-:Y:S02]  /*ac00*/  FMUL.FTZ R84, R132.reuse, R84 ;  /* 0x0000005484547220 */ /* 0x040fe40000410000 */
[----:B------:R-:W-:Y:S01]  /*ac10*/  FMUL.FTZ R85, R132, R85 ;  /* 0x0000005584557220 */ /* 0x000fe20000410000 */
[C---:B---3--:R-:W-:Y:S03]  /*ac20*/  HMMA.16816.F32 R44, R128.reuse, R104, R44 ;  /* 0x00000068802c723c */ /* 0x048fe6000000182c */
[C---:B------:R-:W-:Y:S02]  /*ac30*/  FMUL.FTZ R86, R3.reuse, R86 ;  /* 0x0000005603567220 */ /* 0x040fe40000410000 */
[----:B------:R-:W-:Y:S02]  /*ac40*/  FMUL.FTZ R87, R3, R87 ;  /* 0x0000005703577220 */ /* 0x000fe40000410000 */
[--C-:B------:R-:W-:Y:S01]  /*ac50*/  FFMA.FTZ R173, R173, c[0x0][0x2d0], -R148.reuse ;  /* 0x0000b400adad7a23 */ /* 0x100fe20000010894 */
[C---:B------:R-:W-:Y:S01]  /*ac60*/  HMMA.16816.F32 R48, R128.reuse, R106, R48 ;  /* 0x0000006a8030723c */ /* 0x040fe20000001830 */
[----:B------:R-:W1:Y:S03]  /*ac70*/  LDSM.16.MT88.4 R104, [R135+UR4+0x4100] ;  /* 0x004100048768783b */ /* 0x000e660008004200 */
[--C-:B------:R-:W-:Y:S01]  /*ac80*/  FFMA.FTZ R174, R175, c[0x0][0x2d0], -R148.reuse ;  /* 0x0000b400afae7a23 */ /* 0x100fe20000010894 */
[----:B------:R-:W-:Y:S01]  /*ac90*/  MUFU.EX2 R173, R173 ;  /* 0x000000ad00ad7308 */ /* 0x000fe20000000800 */
[--C-:B------:R-:W-:Y:S02]  /*aca0*/  FFMA.FTZ R175, R208, c[0x0][0x2d0], -R145.reuse ;  /* 0x0000b400d0af7a23 */ /* 0x100fe40000010891 */
[C---:B------:R-:W-:Y:S04]  /*acb0*/  HMMA.16816.F32 R52, R128.reuse, R100, R52 ;  /* 0x000000648034723c */ /* 0x040fe80000001834 */
[--C-:B------:R-:W-:Y:S02]  /*acc0*/  FFMA.FTZ R208, R158, c[0x0][0x2d0], -R145.reuse ;  /* 0x0000b4009ed07a23 */ /* 0x100fe40000010891 */
[--C-:B------:R-:W-:Y:S01]  /*acd0*/  FFMA.FTZ R176, R182, c[0x0][0x2d0], -R145.reuse ;  /* 0x0000b400b6b07a23 */ /* 0x100fe20000010891 */
[----:B------:R-:W2:Y:S01]  /*ace0*/  MUFU.EX2 R174, R174 ;  /* 0x000000ae00ae7308 */ /* 0x000ea20000000800 */
[C---:B------:R-:W-:Y:S01]  /*acf0*/  HMMA.16816.F32 R56, R128.reuse, R102, R56 ;  /* 0x000000668038723c */ /* 0x040fe20000001838 */
[----:B------:R-:W3:Y:S03]  /*ad00*/  LDSM.16.MT88.4 R100, [R133+0x4100] ;  /* 0x004100008564783b */ /* 0x000ee60000004200 */
[--C-:B------:R-:W-:Y:S02]  /*ad10*/  FFMA.FTZ R182, R159, c[0x0][0x2d0], -R148.reuse ;  /* 0x0000b4009fb67a23 */ /* 0x100fe40000010894 */
[--C-:B------:R-:W-:Y:S02]  /*ad20*/  FFMA.FTZ R177, R181, c[0x0][0x2d0], -R148.reuse ;  /* 0x0000b400b5b17a23 */ /* 0x100fe40000010894 */
[C---:B------:R-:W-:Y:S01]  /*ad30*/  HMMA.16816.F32 R60, R128.reuse, R108, R60 ;  /* 0x0000006c803c723c */ /* 0x040fe2000000183c */
[----:B------:R-:W-:Y:S01]  /*ad40*/  LDSM.16.MT88.4 R156, [R164+0x3900] ;  /* 0x00390000a49c783b */ /* 0x000fe20000004200 */
[----:B------:R-:W-:Y:S02]  /*ad50*/  MUFU.EX2 R175, R175 ;  /* 0x000000af00af7308 */ /* 0x000fe40000000800 */
[--C-:B------:R-:W-:Y:S02]  /*ad60*/  FFMA.FTZ R181, R161, c[0x0][0x2d0], -R148.reuse ;  /* 0x0000b400a1b57a23 */ /* 0x100fe40000010894 */
[----:B------:R-:W-:Y:S02]  /*ad70*/  FFMA.FTZ R148, R147, c[0x0][0x2d0], -R148 ;  /* 0x0000b40093947a23 */ /* 0x000fe40000010894 */
[C---:B------:R-:W-:Y:S01]  /*ad80*/  HMMA.16816.F32 R64, R128.reuse, R110, R64 ;  /* 0x0000006e8040723c */ /* 0x040fe20000001840 */
[----:B------:R-:W4:Y:S03]  /*ad90*/  LDSM.16.MT88.4 R108, [R134+UR4+0x4100] ;  /* 0x00410004866c783b */ /* 0x000f260008004200 */
[----:B------:R5:W-:Y:S01]  /*ada0*/  MUFU.EX2 R218, R148 ;  /* 0x0000009400da7308 */ /* 0x000be20000000800 */
[--C-:B------:R-:W-:Y:S02]  /*adb0*/  FFMA.FTZ R179, R180, c[0x0][0x2d0], -R145.reuse ;  /* 0x0000b400b4b37a23 */ /* 0x100fe40000010891 */
[--C-:B------:R-:W-:Y:S01]  /*adc0*/  FFMA.FTZ R180, R162, c[0x0][0x2d0], -R145.reuse ;  /* 0x0000b400a2b47a23 */ /* 0x100fe20000010891 */
[C---:B-1----:R-:W-:Y:S01]  /*add0*/  HMMA.16816.F32 R68, R128.reuse, R104, R68 ;  /* 0x000000688044723c */ /* 0x042fe20000001844 */
[----:B------:R-:W-:Y:S03]  /*ade0*/  LDSM.16.MT88.4 R160, [R135+UR4+0x5900] ;  /* 0x0059000487a0783b */ /* 0x000fe60008004200 */
[----:B------:R-:W-:Y:S02]  /*adf0*/  FFMA.FTZ R145, R144, c[0x0][0x2d0], -R145 ;  /* 0x0000b40090917a23 */ /* 0x000fe40000010891 */
[C---:B------:R-:W-:Y:S01]  /*ae00*/  FMUL.FTZ R88, R132.reuse, R88 ;  /* 0x0000005884587220 */ /* 0x040fe20000410000 */
[----:B------:R-:W1:Y:S01]  /*ae10*/  MUFU.EX2 R176, R176 ;  /* 0x000000b000b07308 */ /* 0x000e620000000800 */
[C---:B------:R-:W-:Y:S01]  /*ae20*/  FMUL.FTZ R89, R132.reuse, R89 ;  /* 0x0000005984597220 */ /* 0x040fe20000410000 */
[C---:B------:R-:W-:Y:S01]  /*ae30*/  HMMA.16816.F32 R72, R128.reuse, R106, R72 ;  /* 0x0000006a8048723c */ /* 0x040fe20000001848 */
[----:B------:R-:W4:Y:S02]  /*ae40*/  LDSM.16.MT88.4 R104, [R164+0x4100] ;  /* 0x00410000a468783b */ /* 0x000f240000004200 */
[C---:B------:R-:W-:Y:S02]  /*ae50*/  FMUL.FTZ R76, R132.reuse, R76 ;  /* 0x0000004c844c7220 */ /* 0x040fe40000410000 */
[C---:B------:R-:W-:Y:S02]  /*ae60*/  FMUL.FTZ R77, R132.reuse, R77 ;  /* 0x0000004d844d7220 */ /* 0x040fe40000410000 */
[C---:B------:R-:W-:Y:S01]  /*ae70*/  FMUL.FTZ R78, R3.reuse, R78 ;  /* 0x0000004e034e7220 */ /* 0x040fe20000410000 */
[----:B------:R-:W4:Y:S01]  /*ae80*/  MUFU.EX2 R177, R177 ;  /* 0x000000b100b17308 */ /* 0x000f220000000800 */
[----:B-----5:R-:W-:Y:S03]  /*ae90*/  LDSM.16.MT88.4 R148, [R133+0x3900] ;  /* 0x003900008594783b */ /* 0x020fe60000004200 */
[C---:B------:R-:W-:Y:S02]  /*aea0*/  FMUL.FTZ R79, R3.reuse, R79 ;  /* 0x0000004f034f7220 */ /* 0x040fe40000410000 */
[C---:B------:R-:W-:Y:S02]  /*aeb0*/  FMUL.FTZ R90, R3.reuse, R90 ;  /* 0x0000005a035a7220 */ /* 0x040fe40000410000 */
[C---:B------:R-:W-:Y:S02]  /*aec0*/  FMUL.FTZ R91, R3.reuse, R91 ;  /* 0x0000005b035b7220 */ /* 0x040fe40000410000 */
[C---:B------:R-:W-:Y:S01]  /*aed0*/  FMUL.FTZ R92, R132.reuse, R92 ;  /* 0x0000005c845c7220 */ /* 0x040fe20000410000 */
[C---:B---3--:R-:W-:Y:S01]  /*aee0*/  HMMA.16816.F32 R76, R128.reuse, R100, R76 ;  /* 0x00000064804c723c */ /* 0x048fe2000000184c */
[----:B------:R-:W-:Y:S02]  /*aef0*/  MUFU.EX2 R179, R179 ;  /* 0x000000b300b37308 */ /* 0x000fe40000000800 */
[C---:B------:R-:W-:Y:S02]  /*af00*/  FMUL.FTZ R80, R132.reuse, R80 ;  /* 0x0000005084507220 */ /* 0x040fe40000410000 */
[----:B------:R-:W-:Y:S02]  /*af10*/  FMUL.FTZ R81, R132, R81 ;  /* 0x0000005184517220 */ /* 0x000fe40000410000 */
[C---:B------:R-:W-:Y:S01]  /*af20*/  FMUL.FTZ R82, R3.reuse, R82 ;  /* 0x0000005203527220 */ /* 0x040fe20000410000 */
[----:B--2---:R-:W-:Y:S01]  /*af30*/  F2FP.PACK_AB R100, R174, R173 ;  /* 0x000000adae64723e */ /* 0x004fe200000000ff */
[C---:B------:R-:W-:Y:S02]  /*af40*/  FMUL.FTZ R83, R3.reuse, R83 ;  /* 0x0000005303537220 */ /* 0x040fe40000410000 */
[----:B------:R2:W-:Y:S01]  /*af50*/  MUFU.EX2 R220, R145 ;  /* 0x0000009100dc7308 */ /* 0x0005e20000000800 */
[----:B------:R-:W-:Y:S01]  /*af60*/  FMUL.FTZ R93, R132, R93 ;  /* 0x0000005d845d7220 */ /* 0x000fe20000410000 */
[----:B-1----:R-:W-:Y:S01]  /*af70*/  F2FP.PACK_AB R101, R176, R175 ;  /* 0x000000afb065723e */ /* 0x002fe200000000ff */
[C---:B------:R-:W-:Y:S02]  /*af80*/  FMUL.FTZ R94, R3.reuse, R94 ;  /* 0x0000005e035e7220 */ /* 0x040fe40000410000 */
[C---:B------:R-:W-:Y:S03]  /*af90*/  HMMA.16816.F32 R80, R128.reuse, R102, R80 ;  /* 0x000000668050723c */ /* 0x040fe60000001850 */
[C---:B------:R-:W-:Y:S02]  /*afa0*/  FMUL.FTZ R95, R3.reuse, R95 ;  /* 0x0000005f035f7220 */ /* 0x040fe40000410000 */
[C---:B------:R-:W-:Y:S01]  /*afb0*/  FMUL.FTZ R96, R132.reuse, R96 ;  /* 0x0000006084607220 */ /* 0x040fe20000410000 */
[----:B------:R-:W1:Y:S01]  /*afc0*/  MUFU.EX2 R180, R180 ;  /* 0x000000b400b47308 */ /* 0x000e620000000800 */
[----:B------:R-:W-:Y:S01]  /*afd0*/  FMUL.FTZ R97, R132, R97 ;  /* 0x0000006184617220 */ /* 0x000fe20000410000 */
[C---:B----4-:R-:W-:Y:S04]  /*afe0*/  HMMA.16816.F32 R84, R128.reuse, R108, R84 ;  /* 0x0000006c8054723c */ /* 0x050fe80000001854 */
[C---:B------:R-:W-:Y:S01]  /*aff0*/  FMUL.FTZ R98, R3.reuse, R98 ;  /* 0x0000006203627220 */ /* 0x040fe20000410000 */
[----:B------:R-:W-:Y:S01]  /*b000*/  F2FP.PACK_AB R102, R178, R177 ;  /* 0x000000b1b266723e */ /* 0x000fe200000000ff */
[C---:B------:R-:W-:Y:S02]  /*b010*/  FMUL.FTZ R99, R3.reuse, R99 ;  /* 0x0000006303637220 */ /* 0x040fe40000410000 */
[C---:B------:R-:W-:Y:S01]  /*b020*/  HMMA.16816.F32 R88, R128.reuse, R110, R88 ;  /* 0x0000006e8058723c */ /* 0x040fe20000001858 */
[----:B------:R-:W3:Y:S01]  /*b030*/  LDSM.16.MT88.4 R108, [R133+0x900] ;  /* 0x00090000856c783b */ /* 0x000ee20000004200 */
[----:B------:R-:W-:Y:S02]  /*b040*/  MUFU.EX2 R181, R181 ;  /* 0x000000b500b57308 */ /* 0x000fe40000000800 */
[----:B------:R-:W-:Y:S02]  /*b050*/  FFMA.FTZ R172, R132, R203, R172 ;  /* 0x000000cb84ac7223 */ /* 0x000fe400000100ac */
[----:B------:R-:W-:Y:S02]  /*b060*/  FFMA.FTZ R168, R3, R202, R168 ;  /* 0x000000ca03a87223 */ /* 0x000fe400000100a8 */
[C---:B------:R-:W-:Y:S01]  /*b070*/  HMMA.16816.F32 R92, R128.reuse, R104, R92 ;  /* 0x00000068805c723c */ /* 0x040fe2000000185c */
[----:B--2---:R-:W-:Y:S03]  /*b080*/  LDSM.16.MT88.4 R144, [R135+UR4+0x3900] ;  /* 0x003900048790783b */ /* 0x004fe60008004200 */
[----:B------:R-:W2:Y:S01]  /*b090*/  MUFU.EX2 R182, R182 ;  /* 0x000000b600b67308 */ /* 0x000ea20000000800 */
[----:B------:R-:W-:Y:S01]  /*b0a0*/  FADD.FTZ R171, R171, R172 ;  /* 0x000000acabab7221 */ /* 0x000fe20000010000 */
[----:B-1----:R-:W-:Y:S01]  /*b0b0*/  F2FP.PACK_AB R103, R180, R179 ;  /* 0x000000b3b467723e */ /* 0x002fe200000000ff */
[----:B------:R-:W-:Y:S01]  /*b0c0*/  FADD.FTZ R167, R167, R168 ;  /* 0x000000a8a7a77221 */ /* 0x000fe20000010000 */
[----:B------:R-:W-:Y:S01]  /*b0d0*/  HMMA.16816.F32 R96, R128, R106, R96 ;  /* 0x0000006a8060723c */ /* 0x000fe20000001860 */
[----:B------:R-:W1:Y:S05]  /*b0e0*/  LDSM.16.MT88.4 R104, [R164+0x2900] ;  /* 0x00290000a468783b */ /* 0x000e6a0000004200 */
[----:B------:R-:W4:Y:S02]  /*b0f0*/  MUFU.EX2 R208, R208 ;  /* 0x000000d000d07308 */ /* 0x000f240000000800 */
[C---:B------:R-:W-:Y:S08]  /*b100*/  HMMA.16816.F32 R4, R100.reuse, R112, R4 ;  /* 0x000000706404723c */ /* 0x040ff00000001804 */
[C---:B------:R-:W-:Y:S01]  /*b110*/  HMMA.16816.F32 R8, R100.reuse, R114, R8 ;  /* 0x000000726408723c */ /* 0x040fe20000001808 */
[----:B------:R-:W-:Y:S07]  /*b120*/  LDSM.16.MT88.4 R112, [R133+0x4900] ;  /* 0x004900008570783b */ /* 0x000fee0000004200 */
[C---:B---3--:R-:W-:Y:S08]  /*b130*/  HMMA.16816.F32 R12, R100.reuse, R108, R12 ;  /* 0x0000006c640c723c */ /* 0x048ff0000000180c */
[C---:B------:R-:W-:Y:S01]  /*b140*/  HMMA.16816.F32 R16, R100.reuse, R110, R16 ;  /* 0x0000006e6410723c */ /* 0x040fe20000001810 */
[----:B------:R-:W3:Y:S07]  /*b150*/  LDSM.16.MT88.4 R108, [R135+UR4+0x4900] ;  /* 0x00490004876c783b */ /* 0x000eee0008004200 */
        /* <DEDUP_REMOVED lines=18> */
[C---:B-1----:R-:W-:Y:S08]  /*b280*/  HMMA.16816.F32 R60, R100.reuse, R104, R60 ;  /* 0x00000068643c723c */ /* 0x042ff0000000183c */
[C---:B------:R-:W-:Y:S01]  /*b290*/  HMMA.16816.F32 R64, R100.reuse, R106, R64 ;  /* 0x0000006a6440723c */ /* 0x040fe20000001840 */
[----:B------:R-:W1:Y:S07]  /*b2a0*/  LDSM.16.MT88.4 R104, [R134+UR4+0x4900] ;  /* 0x004900048668783b */ /* 0x000e6e0008004200 */
[C---:B---3--:R-:W-:Y:S08]  /*b2b0*/  HMMA.16816.F32 R68, R100.reuse, R108, R68 ;  /* 0x0000006c6444723c */ /* 0x048ff00000001844 */
[C---:B------:R-:W-:Y:S01]  /*b2c0*/  HMMA.16816.F32 R72, R100.reuse, R110, R72 ;  /* 0x0000006e6448723c */ /* 0x040fe20000001848 */
[----:B------:R-:W3:Y:S07]  /*b2d0*/  LDSM.16.MT88.4 R108, [R135+UR4+0x1100] ;  /* 0x00110004876c783b */ /* 0x000eee0008004200 */
[C---:B------:R-:W-:Y:S08]  /*b2e0*/  HMMA.16816.F32 R76, R100.reuse, R112, R76 ;  /* 0x00000070644c723c */ /* 0x040ff0000000184c */
[C---:B------:R-:W-:Y:S01]  /*b2f0*/  HMMA.16816.F32 R80, R100.reuse, R114, R80 ;  /* 0x000000726450723c */ /* 0x040fe20000001850 */
[----:B------:R-:W5:Y:S07]  /*b300*/  LDSM.16.MT88.4 R112, [R134+UR4+0x1100] ;  /* 0x001100048670783b */ /* 0x000f6e0008004200 */
[C---:B-1----:R-:W-:Y:S08]  /*b310*/  HMMA.16816.F32 R84, R100.reuse, R104, R84 ;  /* 0x000000686454723c */ /* 0x042ff00000001854 */
[C---:B------:R-:W-:Y:S01]  /*b320*/  HMMA.16816.F32 R88, R100.reuse, R106, R88 ;  /* 0x0000006a6458723c */ /* 0x040fe20000001858 */
[----:B------:R-:W1:Y:S07]  /*b330*/  LDSM.16.MT88.4 R104, [R135+UR4+0x3100] ;  /* 0x003100048768783b */ /* 0x000e6e0008004200 */
[C---:B------:R-:W-:Y:S08]  /*b340*/  HMMA.16816.F32 R92, R100.reuse, R116, R92 ;  /* 0x00000074645c723c */ /* 0x040ff0000000185c */
[----:B------:R-:W-:Y:S01]  /*b350*/  HMMA.16816.F32 R96, R100, R118, R96 ;  /* 0x000000766460723c */ /* 0x000fe20000001860 */
[----:B------:R-:W1:Y:S06]  /*b360*/  LDSM.16.MT88.4 R116, [R133+0x3100] ;  /* 0x003100008574783b */ /* 0x000e6c0000004200 */
[----:B--2---:R-:W-:Y:S02]  /*b370*/  F2FP.PACK_AB R100, R182, R181 ;  /* 0x000000b5b664723e */ /* 0x004fe400000000ff */
[----:B----4-:R-:W-:Y:S03]  /*b380*/  F2FP.PACK_AB R101, R208, R183 ;  /* 0x000000b7d065723e */ /* 0x010fe600000000ff */
[----:B------:R-:W-:Y:S02]  /*b390*/  F2FP.PACK_AB R102, R210, R193 ;  /* 0x000000c1d266723e */ /* 0x000fe400000000ff */
[----:B------:R-:W-:Y:S07]  /*b3a0*/  F2FP.PACK_AB R103, R212, R207 ;  /* 0x000000cfd467723e */ /* 0x000fee00000000ff */
[C---:B---3--:R-:W-:Y:S08]  /*b3b0*/  HMMA.16816.F32 R4, R100.reuse, R108, R4 ;  /* 0x0000006c6404723c */ /* 0x048ff00000001804 */
[C---:B------:R-:W-:Y:S01]  /*b3c0*/  HMMA.16816.F32 R8, R100.reuse, R110, R8 ;  /* 0x0000006e6408723c */ /* 0x040fe20000001808 */
[----:B------:R-:W2:Y:S07]  /*b3d0*/  LDSM.16.MT88.4 R108, [R134+UR4+0x3100] ;  /* 0x00310004866c783b */ /* 0x000eae0008004200 */
[C---:B------:R-:W-:Y:S08]  /*b3e0*/  HMMA.16816.F32 R12, R100.reuse, R120, R12 ;  /* 0x00000078640c723c */ /* 0x040ff0000000180c */
[C---:B------:R-:W-:Y:S08]  /*b3f0*/  HMMA.16816.F32 R16, R100.reuse, R122, R16 ;  /* 0x0000007a6410723c */ /* 0x040ff00000001810 */
[C---:B-----5:R-:W-:Y:S08]  /*b400*/  HMMA.16816.F32 R20, R100.reuse, R112, R20 ;  /* 0x000000706414723c */ /* 0x060ff00000001814 */
        /* <DEDUP_REMOVED lines=8> */
[C---:B------:R-:W-:Y:S08]  /*b490*/  HMMA.16816.F32 R44, R100.reuse, R116, R44 ;  /* 0x00000074642c723c */ /* 0x040ff0000000182c */
        /* <DEDUP_REMOVED lines=53> */
[C---:B--2---:R-:W-:Y:S07]  /*b7f0*/  HMMA.16816.F32 R76, R136.reuse, R8, R76 ;  /* 0x00000008884c723c */ /* 0x044fee000000184c */
[----:B------:R-:W-:Y:S01]  /*b800*/  FADD.FTZ R8, R170, R171 ;  /* 0x000000abaa087221 */ /* 0x000fe20000010000 */
[C---:B------:R-:W-:Y:S04]  /*b810*/  HMMA.16816.F32 R80, R136.reuse, R10, R80 ;  /* 0x0000000a8850723c */ /* 0x040fe80000001850 */
[----:B------:R-:W-:Y:S04]  /*b820*/  FADD.FTZ R8, R169, R8 ;  /* 0x00000008a9087221 */ /* 0x000fe80000010000 */
[C---:B-1----:R-:W-:Y:S04]  /*b830*/  HMMA.16816.F32 R84, R136.reuse, R12, R84 ;  /* 0x0000000c8854723c */ /* 0x042fe80000001854 */
        /* <DEDUP_REMOVED lines=16> */
[----:B------:R-:W-:Y:S01]  /*b940*/  ULEA UR4, UR23, UR7, 0x6 ;  /* 0x0000000717047291 */ /* 0x000fe2000f8e303f */
[----:B------:R-:W-:Y:S01]  /*b950*/  ISETP.NE.AND P1, PT, R196, 0x1, PT ;  /* 0x00000001c400780c */ /* 0x000fe20003f25270 */
[----:B------:R-:W-:Y:S02]  /*b960*/  IMAD.MOV.U32 R198, RZ, RZ, RZ ;  /* 0x000000ffffc67224 */ /* 0x000fe400078e00ff */
[----:B------:R-:W-:Y:S02]  /*b970*/  IMAD.U32 R15, RZ, RZ, UR13 ;  /* 0x0000000dff0f7e24 */ /* 0x000fe4000f8e00ff */
        /* <DEDUP_REMOVED lines=15> */
[----:B-1----:R-:W-:Y:S05]  /*ba70*/  IMAD.WIDE.U32 R4, R199, c[0x0][0x1e0], RZ ;  /* 0x00007800c7047a25 */ /* 0x002fea00078e00ff */
[----:B------:R-:W-:Y:S02]  /*ba80*/  IADD3 R5, R5, R3, RZ ;  /* 0x0000000305057210 */ /* 0x000fe40007ffe0ff */
        /* <DEDUP_REMOVED lines=9> */
[----:B------:R-:W-:Y:S03]  /*bb20*/  IMAD R4, R15, 0x3000, R200 ;  /* 0x000030000f047824 */ /* 0x000fe600078e02c8 */
[----:B------:R-:W2:Y:S01]  /*bb30*/  SHFL.IDX PT, R11, R6, RZ, 0x181f ;  /* 0x00181fff060b7589 */ /* 0x000ea200000e0000 */
[----:B------:R-:W-:Y:S03]  /*bb40*/  IMAD.SHL.U32 R3, R4, 0x2, RZ ;  /* 0x0000000204037824 */ /* 0x000fe600078e00ff */
[----:B------:R-:W3:Y:S04]  /*bb50*/  SHFL.IDX PT, R5, R16, 0x1, 0x181f ;  /* 0x00381f0010057f89 */ /* 0x000ee800000e0000 */
[----:B------:R4:W5:Y:S01]  /*bb60*/  SHFL.IDX PT, R7, R6, 0x1, 0x181f ;  /* 0x00381f0006077f89 */ /* 0x00096200000e0000 */
[C---:B-1----:R-:W-:Y:S02]  /*bb70*/  IADD3 R12, P0, R9.reuse, R206, RZ ;  /* 0x000000ce090c7210 */ /* 0x042fe40007f1e0ff */
[-C--:B------:R-:W-:Y:S03]  /*bb80*/  IADD3 R8, P1, R9, R205.reuse, RZ ;  /* 0x000000cd09087210 */ /* 0x080fe60007f3e0ff */
[--C-:B--2---:R-:W-:Y:S01]  /*bb90*/  IMAD.X R13, R11, 0x1, R192.reuse, P0 ;  /* 0x000000010b0d7824 */ /* 0x104fe200000e06c0 */
[----:B------:R-:W-:Y:S02]  /*bba0*/  IADD3 R14, P0, R9, R204, RZ ;  /* 0x000000cc090e7210 */ /* 0x000fe40007f1e0ff */
[----:B------:R-:W-:Y:S02]  /*bbb0*/  IADD3.X R9, R11, R194, RZ, P1, !PT ;  /* 0x000000c20b097210 */ /* 0x000fe40000ffe4ff */
[----:B------:R1:W-:Y:S01]  /*bbc0*/  LDGSTS.E.BYPASS.LTC128B.128 [R3+0xc100], [R12.64], !P5 ;  /* 0x0c1000000c037fae */ /* 0x0003e2000e901d4a */
[----:B---3--:R-:W-:Y:S01]  /*bbd0*/  IADD3 R10, P2, R5, R206, RZ ;  /* 0x000000ce050a7210 */ /* 0x008fe20007f5e0ff */
[--C-:B------:R-:W-:Y:S01]  /*bbe0*/  IMAD.X R15, R11, 0x1, R195.reuse, P0 ;  /* 0x000000010b0f7824 */ /* 0x100fe200000e06c3 */
[C---:B------:R-:W-:Y:S01]  /*bbf0*/  IADD3 R4, P1, R5.reuse, R205, RZ ;  /* 0x000000cd05047210 */ /* 0x040fe20007f3e0ff */
[----:B------:R1:W-:Y:S01]  /*bc00*/  LDGSTS.E.BYPASS.LTC128B.128 [R3+0xe100], [R8.64], !P4 ;  /* 0x0e10000008037fae */ /* 0x0003e2000e101d4a */
[----:B----4-:R-:W-:Y:S01]  /*bc10*/  IADD3 R6, P0, R5, R204, RZ ;  /* 0x000000cc05067210 */ /* 0x010fe20007f1e0ff */
[C---:B-----5:R-:W-:Y:S01]  /*bc20*/  IMAD.X R11, R7.reuse, 0x1, R192, P2 ;  /* 0x00000001070b7824 */ /* 0x060fe200010e06c0 */
[C---:B------:R-:W-:Y:S01]  /*bc30*/  IADD3.X R5, R7.reuse, R194, RZ, P1, !PT ;  /* 0x000000c207057210 */ /* 0x040fe20000ffe4ff */
[----:B------:R1:W-:Y:S02]  /*bc40*/  LDGSTS.E.BYPASS.LTC128B.128 [R3+0x10100], [R14.64], !P6 ;  /* 0x101000000e037fae */ /* 0x0003e4000f101d4a */
[----:B------:R-:W-:Y:S02]  /*bc50*/  IMAD.X R7, R7, 0x1, R195, P0 ;  /* 0x0000000107077824 */ /* 0x000fe400000e06c3 */
[----:B------:R1:W-:Y:S04]  /*bc60*/  LDGSTS.E.BYPASS.LTC128B.128 [R3+0xd100], [R10.64], !P5 ;  /* 0x0d1000000a037fae */ /* 0x0003e8000e901d4a */
[----:B------:R1:W-:Y:S04]  /*bc70*/  LDGSTS.E.BYPASS.LTC128B.128 [R3+0xf100], [R4.64], !P4 ;  /* 0x0f10000004037fae */ /* 0x0003e8000e101d4a */
[----:B------:R1:W-:Y:S02]  /*bc80*/  LDGSTS.E.BYPASS.LTC128B.128 [R3+0x11100], [R6.64], !P6 ;  /* 0x1110000006037fae */ /* 0x0003e4000f101d4a */
.L_x_1357:
[----:B------:R-:W-:Y:S01]  /*bc90*/  UIADD3 UR4, UR23, -0x1, URZ ;  /* 0xffffffff17047890 */ /* 0x000fe2000fffe03f */
[----:B------:R-:W0:Y:S01]  /*bca0*/  LDGDEPBAR ;  /* 0x00000000000079af */ /* 0x000e220000000000 */
[----:B------:R-:W-:Y:S01]  /*bcb0*/  UIADD3 UR9, UR5, 0x1, URZ ;  /* 0x0000000105097890 */ /* 0x000fe2000fffe03f */
[----:B------:R-:W-:Y:S01]  /*bcc0*/  ISETP.LT.AND P0, PT, RZ, UR23, PT ;  /* 0x00000017ff007c0c */ /* 0x000fe2000bf01270 */
[----:B------:R-:W-:Y:S01]  /*bcd0*/  UISETP.GE.AND UP0, UPT, UR5, 0x1, UPT ;  /* 0x000000010500788c */ /* 0x000fe2000bf06270 */
[----:B-1----:R-:W-:Y:S01]  /*bce0*/  IMAD.MOV.U32 R3, RZ, RZ, R0 ;  /* 0x000000ffff037224 */ /* 0x002fe200078e0000 */
[----:B------:R-:W-:Y:S01]  /*bcf0*/  MOV R133, R2 ;  /* 0x0000000200857202 */ /* 0x000fe20000000f00 */
[----:B------:R-:W-:Y:S02]  /*bd00*/  UMOV UR23, UR4 ;  /* 0x0000000400177c82 */ /* 0x000fe40008000000 */
[----:B------:R-:W-:Y:S07]  /*bd10*/  USEL UR5, UR9, URZ, !UP0 ;  /* 0x0000003f09057287 */ /* 0x000fee000c000000 */
[----:B------:R-:W-:-:S05]  /*bd20*/  @P0 BRA `(.L_x_1358) ;  /* 0xffffd18000000947 */ /* 0x000fca000383ffff */
.L_x_1355:
        /* <DEDUP_REMOVED lines=122> */
.L_x_1341:
        /* <DEDUP_REMOVED lines=42> */
[----:B------:R-:W-:Y:S01]  /*c770*/  ISETP.NE.U32.AND P0, PT, R12, 0x1, PT ;  /* 0x000000010c00780c */ /* 0x000fe20003f05070 */
[----:B------:R-:W-:Y:S01]  /*c780*/  IMAD.U32 R12, RZ, RZ, UR4 ;  /* 0x00000004ff0c7e24 */ /* 0x000fe2000f8e00ff */
        /* <DEDUP_REMOVED lines=9> */
[----:B------:R-:W-:Y:S02]  /*c820*/  F2FP.PACK_AB R44, R45, R44 ;  /* 0x0000002c2d2c723e */ /* 0x000fe400000000ff */
[----:B------:R-:W-:-:S02]  /*c830*/  F2FP.PACK_AB R46, R47, R46 ;  /* 0x0000002e2f2e723e */ /* 0x000fc400000000ff */
[C---:B------:R-:W-:Y:S02]  /*c840*/  IADD3 R6, R13.reuse, 0x80, RZ ;  /* 0x000000800d067810 */ /* 0x040fe40007ffe0ff */
[----:B------:R-:W-:Y:S02]  /*c850*/  IADD3 R5, R13, 0x70, RZ ;  /* 0x000000700d057810 */ /* 0x000fe40007ffe0ff */
[----:B------:R-:W-:Y:S02]  /*c860*/  @P0 IADD3 R5, R6, 0x10, RZ ;  /* 0x0000001006050810 */ /* 0x000fe40007ffe0ff */
[----:B------:R-:W-:Y:S01]  /*c870*/  SEL R6, R9, 0xffffffe0, !P1 ;  /* 0xffffffe009067807 */ /* 0x000fe20004800000 */
[----:B------:R-:W-:Y:S01]  /*c880*/  IMAD.MOV.U32 R9, RZ, RZ, 0x40 ;  /* 0x00000040ff097424 */ /* 0x000fe200078e00ff */
[----:B------:R-:W-:Y:S02]  /*c890*/  F2FP.PACK_AB R48, R49, R48 ;  /* 0x000000303130723e */ /* 0x000fe400000000ff */
[----:B------:R-:W-:Y:S01]  /*c8a0*/  F2FP.PACK_AB R50, R51, R50 ;  /* 0x000000323332723e */ /* 0x000fe200000000ff */
[----:B------:R-:W-:Y:S01]  /*c8b0*/  IMAD.IADD R15, R13, 0x1, R6 ;  /* 0x000000010d0f7824 */ /* 0x000fe200078e0206 */
[----:B------:R-:W-:Y:S01]  /*c8c0*/  SEL R10, R9, 0xffffffc0, !P2 ;  /* 0xffffffc0090a7807 */ /* 0x000fe20005000000 */
[----:B------:R-:W-:Y:S01]  /*c8d0*/  IMAD.IADD R9, R6, 0x1, R5 ;  /* 0x0000000106097824 */ /* 0x000fe200078e0205 */
[----:B------:R-:W-:-:S02]  /*c8e0*/  F2FP.PACK_AB R52, R53, R52 ;  /* 0x000000343534723e */ /* 0x000fc400000000ff */
        /* <DEDUP_REMOVED lines=86> */
[----:B---3--:R-:W-:-:S05]  /*ce50*/  IMAD.U32 R15, RZ, RZ, UR5 ;  /* 0x00000005ff0f7e24 */ /* 0x008fca000f8e00ff */
[----:B------:R1:W5:Y:S01]  /*ce60*/  @P1 LDG.E R5, [R14.64] ;  /* 0x0000000a0e051981 */ /* 0x000362000c1e1900 */
[----:B------:R-:W-:Y:S02]  /*ce70*/  UMOV UR20, URZ ;  /* 0x0000003f00147c82 */ /* 0x000fe40008000000 */
[----:B------:R-:W-:Y:S01]  /*ce80*/  UMOV UR21, URZ ;  /* 0x0000003f00157c82 */ /* 0x000fe20008000000 */
[----:B----4-:R-:W2:Y:S02]  /*ce90*/  @P0 R2UR UR5, R6 ;  /* 0x00000000060503c2 */ /* 0x010ea400000e0000 */
        /* <DEDUP_REMOVED lines=8> */
.L_x_1360:
[----:B-1----:R-:W-:Y:S01]  /*cf20*/  SHF.R.S32.HI R9, RZ, 0x1f, R2 ;  /* 0x0000001fff097819 */ /* 0x002fe20000011402 */
[----:B------:R-:W1:Y:S01]  /*cf30*/  S2R R57, SR_CTAID.X ;  /* 0x0000000000397919 */ /* 0x000e620000002500 */
[----:B------:R-:W-:Y:S01]  /*cf40*/  LOP3.LUT R13, R4, 0xffffffe0, RZ, 0xc0, !PT ;  /* 0xffffffe0040d7812 */ /* 0x000fe200078ec0ff */
[----:B------:R-:W-:Y:S01]  /*cf50*/  IMAD.MOV.U32 R6, RZ, RZ, c[0x0][0x4e8] ;  /* 0x00013a00ff067624 */ /* 0x000fe200078e00ff */
[----:B------:R-:W-:Y:S01]  /*cf60*/  LEA.HI R9, R9, R2, RZ, 0x3 ;  /* 0x0000000209097211 */ /* 0x000fe200078f18ff */
[----:B------:R-:W-:Y:S01]  /*cf70*/  UMOV UR14, UR20 ;  /* 0x00000014000e7c82 */ /* 0x000fe20008000000 */
[----:B------:R-:W-:Y:S01]  /*cf80*/  BSSY B0, `(.L_x_1361) ;  /* 0x000008c000007945 */ /* 0x000fe20003800000 */
[----:B------:R-:W-:Y:S01]  /*cf90*/  IMAD.IADD R4, R0, 0x1, -R13 ;  /* 0x0000000100047824 */ /* 0x000fe200078e0a0d */
[----:B------:R-:W-:Y:S01]  /*cfa0*/  LOP3.LUT R9, R9, 0xffffff8, RZ, 0xc0, !PT ;  /* 0x0ffffff809097812 */ /* 0x000fe200078ec0ff */
[----:B------:R-:W-:Y:S01]  /*cfb0*/  UMOV UR15, UR21 ;  /* 0x00000015000f7c82 */ /* 0x000fe20008000000 */
[----:B------:R-:W-:Y:S01]  /*cfc0*/  ISETP.NE.AND P1, PT, R6, 0x1, PT ;  /* 0x000000010600780c */ /* 0x000fe20003f25270 */
[----:B------:R-:W-:Y:S01]  /*cfd0*/  ULDC.64 UR12, c[0x0][0x490] ;  /* 0x00012400000c7ab9 */ /* 0x000fe20000000a00 */
[----:B------:R-:W-:Y:S01]  /*cfe0*/  LEA.HI R6, R11, R11, RZ, 0x1 ;  /* 0x0000000b0b067211 */ /* 0x000fe200078f08ff */
[----:B------:R-:W-:Y:S01]  /*cff0*/  IMAD.IADD R2, R2, 0x1, -R9 ;  /* 0x0000000102027824 */ /* 0x000fe200078e0a09 */
[----:B------:R-:W-:Y:S01]  /*d000*/  SHF.R.S32.HI R9, RZ, 0x1f, R4 ;  /* 0x0000001fff097819 */ /* 0x000fe20000011404 */
[----:B------:R-:W-:Y:S01]  /*d010*/  UIMAD.WIDE.U32 UR14, UR6, UR12, UR14 ;  /* 0x0000000c060e72a5 */ /* 0x000fe2000f8e000e */
[----:B------:R-:W-:Y:S01]  /*d020*/  LOP3.LUT R6, R6, 0x1ffffffe, RZ, 0xc0, !PT ;  /* 0x1ffffffe06067812 */ /* 0x000fe200078ec0ff */
[----:B------:R-:W-:Y:S01]  /*d030*/  UIMAD UR12, UR7, UR12, URZ ;  /* 0x0000000c070c72a4 */ /* 0x000fe2000f8e023f */
[----:B------:R-:W-:Y:S01]  /*d040*/  LEA.HI R9, R9, R4, RZ, 0x2 ;  /* 0x0000000409097211 */ /* 0x000fe200078f10ff */
[----:B------:R-:W-:Y:S01]  /*d050*/  ULDC.64 UR4, c[0x0][0x3a0] ;  /* 0x0000e80000047ab9 */ /* 0x000fe20000000a00 */
        /* <DEDUP_REMOVED lines=11> */
[----:B------:R-:W-:Y:S01]  /*d110*/  USEL UR17, UR8, URZ, !UP1 ;  /* 0x0000003f08117287 */ /* 0x000fe2000c800000 */
[----:B------:R-:W-:Y:S01]  /*d120*/  IMAD.SHL.U32 R3, R3, 0x8, RZ ;  /* 0x0000000803037824 */ /* 0x000fe200078e00ff */
[----:B------:R-:W-:Y:S02]  /*d130*/  UIMAD.WIDE.U32 UR18, UR20, UR4, URZ ;  /* 0x00000004141272a5 */ /* 0x000fe4000f8e003f */
[----:B-1----:R-:W-:Y:S01]  /*d140*/  LEA R6, R57, R6, 0x7 ;  /* 0x0000000639067211 */ /* 0x002fe200078e38ff */
[----:B------:R-:W-:Y:S02]  /*d150*/  ULDC.64 UR8, c[0x0][0x498] ;  /* 0x0001260000087ab9 */ /* 0x000fe40000000a00 */
[----:B------:R-:W-:Y:S02]  /*d160*/  UIMAD UR16, UR20, UR5, UR16 ;  /* 0x00000005141072a4 */ /* 0x000fe4000f8e0210 */
        /* <DEDUP_REMOVED lines=26> */
[----:B------:R-:W-:Y:S01]  /*d310*/  LOP3.LUT R11, R11, 0x1c0, RZ, 0xc0, !PT ;  /* 0x000001c00b0b7812 */ /* 0x000fe200078ec0ff */
[----:B------:R-:W-:-:S02]  /*d320*/  ULDC.64 UR6, c[0x0][0x3f0] ;  /* 0x0000fc0000067ab9 */ /* 0x000fc40000000a00 */
[----:B------:R-:W-:Y:S01]  /*d330*/  IMAD R13, R57, 0x80, R0 ;  /* 0x00000080390d7824 */ /* 0x000fe200078e0200 */
[----:B------:R-:W-:Y:S01]  /*d340*/  LEA R16, P0, R14, c[0x0][0x450], 0x2 ;  /* 0x000114000e107a11 */ /* 0x000fe200078010ff */
[----:B------:R-:W-:Y:S01]  /*d350*/  IMAD R17, R6, c[0x0][0x48c], R17 ;  /* 0x0001230006117a24 */ /* 0x000fe200078e0211 */
[----:B------:R-:W-:Y:S01]  /*d360*/  UIMAD UR12, UR12, UR6, URZ ;  /* 0x000000060c0c72a4 */ /* 0x000fe2000f8e023f */
[----:B------:R-:W-:Y:S01]  /*d370*/  @P1 IMAD.HI.U32 R10, R13, c[0x0][0x4ec], RZ ;  /* 0x00013b000d0a1a27 */ /* 0x000fe200078e00ff */
[----:B------:R-:W-:Y:S01]  /*d380*/  UIADD3 UR19, UR19, UR5, URZ ;  /* 0x0000000513137290 */ /* 0x000fe2000fffe03f */
[----:B------:R-:W-:Y:S01]  /*d390*/  SHF.R.U32.HI R6, RZ, 0x3, R11 ;  /* 0x00000003ff067819 */ /* 0x000fe2000001160b */
[----:B------:R-:W-:Y:S01]  /*d3a0*/  UIMAD UR7, UR17, UR7, UR12 ;  /* 0x00000007110772a4 */ /* 0x000fe2000f8e020c */
[----:B------:R-:W-:Y:S01]  /*d3b0*/  IMAD.IADD R12, R15, 0x1, R17 ;  /* 0x000000010f0c7824 */ /* 0x000fe200078e0211 */
[----:B------:R-:W-:Y:S01]  /*d3c0*/  UIMAD.WIDE.U32 UR18, UR17, UR6, UR18 ;  /* 0x00000006111272a5 */ /* 0x000fe2000f8e0012 */
[----:B------:R-:W-:Y:S01]  /*d3d0*/  IMAD.SHL.U32 R0, R9, 0x8, RZ ;  /* 0x0000000809007824 */ /* 0x000fe200078e00ff */
[----:B------:R-:W-:Y:S01]  /*d3e0*/  SHFL.IDX PT, R50, R16, RZ, 0x1c1f ;  /* 0x001c1fff10327589 */ /* 0x000fe200000e0000 */
[----:B------:R-:W-:Y:S01]  /*d3f0*/  IMAD.MOV.U32 R9, RZ, RZ, R13 ;  /* 0x000000ffff097224 */ /* 0x000fe200078e000d */
[----:B------:R-:W-:Y:S01]  /*d400*/  @P1 SHF.R.U32.HI R9, RZ, c[0x0][0x4f0], R10 ;  /* 0x00013c00ff091a19 */ /* 0x000fe2000001160a */
[----:B------:R-:W-:Y:S01]  /*d410*/  UIADD3 UR7, UR19, UR7, URZ ;  /* 0x0000000713077290 */ /* 0x000fe2000fffe03f */
[----:B------:R-:W-:Y:S01]  /*d420*/  LEA.HI.X R12, R14, c[0x0][0x454], R12, 0x2, P0 ;  /* 0x000115000e0c7a11 */ /* 0x000fe200000f140c */
[----:B------:R-:W-:Y:S01]  /*d430*/  SHFL.IDX PT, R48, R16, 0x1, 0x1c1f ;  /* 0x003c1f0010307f89 */ /* 0x000fe200000e0000 */
        /* <DEDUP_REMOVED lines=23> */
[----:B------:R-:W-:Y:S01]  /*d5b0*/  IMAD R9, R9, c[0x0][0x3d8], RZ ;  /* 0x0000f60009097a24 */ /* 0x000fe200078e02ff */
[----:B-1----:R1:W-:Y:S03]  /*d5c0*/  @!P1 ST.E [R50.64], R7 ;  /* 0x0000000732009985 */ /* 0x0023e6000c10190a */
        /* <DEDUP_REMOVED lines=39> */
.L_x_1362:
[----:B--2---:R-:W-:Y:S05]  /*d840*/  BSYNC B0 ;  /* 0x0000000000007941 */ /* 0x004fea0003800000 */
.L_x_1361:
        /* <DEDUP_REMOVED lines=23> */
.L_x_1364:
[----:B------:R-:W-:Y:S05]  /*d9c0*/  BSYNC B0 ;  /* 0x0000000000007941 */ /* 0x000fea0003800000 */
.L_x_1363:
        /* <DEDUP_REMOVED lines=23> */
.L_x_1366:
[----:B------:R-:W-:Y:S05]  /*db40*/  BSYNC B0 ;  /* 0x0000000000007941 */ /* 0x000fea0003800000 */
.L_x_1365:
        /* <DEDUP_REMOVED lines=24> */
.L_x_1359:
        /* <DEDUP_REMOVED lines=31> */
.L_x_1367:
        /* <DEDUP_REMOVED lines=24> */
[----:B------:R-:W-:-:S04]  /*e040*/  UIMAD UR14, UR8, UR4, URZ ;  /* 0x00000004080e72a4 */ /* 0x000fc8000f8e023f */
[----:B------:R-:W-:Y:S01]  /*e050*/  @P0 SHF.R.U32.HI R8, RZ, c[0x0][0x4f0], R0 ;  /* 0x00013c00ff080a19 */ /* 0x000fe20000011600 */
[----:B------:R-:W-:-:S03]  /*e060*/  UIMAD UR5, UR9, UR5, UR14 ;  /* 0x00000005090572a4 */ /* 0x000fc6000f8e020e */
[----:B------:R-:W-:Y:S01]  /*e070*/  IADD3 R4, -R8, RZ, RZ ;  /* 0x000000ff08047210 */ /* 0x000fe20007ffe1ff */
[----:B------:R-:W-:Y:S02]  /*e080*/  UMOV UR14, UR16 ;  /* 0x00000010000e7c82 */ /* 0x000fe40008000000 */
[----:B------:R-:W-:Y:S01]  /*e090*/  UIMAD.WIDE.U32 UR14, UR9, UR4, UR14 ;  /* 0x00000004090e72a5 */ /* 0x000fe2000f8e000e */
[----:B------:R-:W-:Y:S02]  /*e0a0*/  IMAD.U32 R0, RZ, RZ, UR5 ;  /* 0x00000005ff007e24 */ /* 0x000fe4000f8e00ff */
[----:B------:R-:W-:Y:S01]  /*e0b0*/  IMAD R4, R4, c[0x0][0x4e8], R5 ;  /* 0x00013a0004047a24 */ /* 0x000fe200078e0205 */
[----:B------:R-:W-:Y:S02]  /*e0c0*/  SHF.R.S32.HI R5, RZ, 0x1f, R8 ;  /* 0x0000001fff057819 */ /* 0x000fe40000011408 */
[----:B------:R-:W-:Y:S02]  /*e0d0*/  IADD3 R8, P0, R8, UR14, RZ ;  /* 0x0000000e08087c10 */ /* 0x000fe4000ff1e0ff */
[----:B------:R-:W-:-:S02]  /*e0e0*/  SHF.R.S32.HI R2, RZ, 0x1f, R4 ;  /* 0x0000001fff027819 */ /* 0x000fc40000011404 */
        /* <DEDUP_REMOVED lines=9> */
.L_x_1369:
[----:B------:R-:W-:Y:S05]  /*e180*/  BSYNC B0 ;  /* 0x0000000000007941 */ /* 0x000fea0003800000 */
.L_x_1368:
        /* <DEDUP_REMOVED lines=70> */
.L_x_1371:
[----:B------:R-:W-:Y:S05]  /*e5f0*/  BSYNC B0 ;  /* 0x0000000000007941 */ /* 0x000fea0003800000 */
.L_x_1370:
        /* <DEDUP_REMOVED lines=21> */
.L_x_1373:
[----:B------:R-:W-:Y:S05]  /*e750*/  BSYNC B0 ;  /* 0x0000000000007941 */ /* 0x000fea0003800000 */
.L_x_1372:
        /* <DEDUP_REMOVED lines=21> */
.L_x_1375:
[----:B------:R-:W-:Y:S05]  /*e8b0*/  BSYNC B0 ;  /* 0x0000000000007941 */ /* 0x000fea0003800000 */
.L_x_1374:
        /* <DEDUP_REMOVED lines=22> */
.L_x_1376:
        /* <DEDUP_REMOVED lines=14> */
.L_x_1514:


//--------------------- .text._ZN7cutlass13device_kernelIN5flash19enable_sm80_to_sm89INS1_16FlashAttnFwdSm80INS1_25CollectiveMainloopFwdSm80ILi8ELi2ELb0EN4cute5tupleIJNS5_1CILi128EEENS7_ILi64EEENS7_ILi192EEEEEELi192ENS_6half_tEfNS_4arch4Sm80ELb1ELb0ELb1ELb1ELb1ELb1ELb1ELb0EEENS1_21CollectiveEpilogueFwdINS6_IJS8_SA_S9_EEENS6_IJNS7_ILi1EEESI_SI_EEESC_SE_Li256ELb1ELb1ELb0ELb0EEENS1_19SingleTileSchedulerILb1ELb0ELb1ELi128EEEEEEEEEvNT_6ParamsE --------------------------
	.section	.text._ZN7cutlass13device_kernelIN5flash19enable_sm80_to_sm89INS1_16FlashAttnFwdSm80INS1_25CollectiveMainloopFwdSm80ILi8ELi2ELb0EN4cute5tupleIJNS5_1CILi128EEENS7_ILi64EEENS7_ILi192EEEEEELi192ENS_6half_tEfNS_4arch4Sm80ELb1ELb0ELb1ELb1ELb1ELb1ELb1ELb0EEENS1_21CollectiveEpilogueFwdINS6_IJS8_SA_S9_EEENS6_IJNS7_ILi1EEESI_SI_EEESC_SE_Li256ELb1ELb1ELb0ELb0EEENS1_19SingleTileSchedulerILb1ELb0ELb1ELi128EEEEEEEEEvNT_6ParamsE,"ax",@progbits
	.sectioninfo	@"SHI_REGISTERS=242"
	.align	128
.text._ZN7cutlass13device_kernelIN5flash19enable_sm80_to_sm89INS1_16FlashAttnFwdSm80INS1_25CollectiveMainloopFwdSm80ILi8ELi2ELb0EN4cute5tupleIJNS5_1CILi128EEENS7_ILi64EEENS7_ILi192EEEEEELi192ENS_6half_tEfNS_4arch4Sm80ELb1ELb0ELb1ELb1ELb1ELb1ELb1ELb0EEENS1_21CollectiveEpilogueFwdINS6_IJS8_SA_S9_EEENS6_IJNS7_ILi1EEESI_SI_EEESC_SE_Li256ELb1ELb1ELb0ELb0EEENS1_19SingleTileSchedulerILb1ELb0ELb1ELi128EEEEEEEEEvNT_6ParamsE:
        .type           _ZN7cutlass13device_kernelIN5flash19enable_sm80_to_sm89INS1_16FlashAttnFwdSm80INS1_25CollectiveMainloopFwdSm80ILi8ELi2ELb0EN4cute5tupleIJNS5_1CILi128EEENS7_ILi64EEENS7_ILi192EEEEEELi192ENS_6half_tEfNS_4arch4Sm80ELb1ELb0ELb1ELb1ELb1ELb1ELb1ELb0EEENS1_21CollectiveEpilogueFwdINS6_IJS8_SA_S9_EEENS6_IJNS7_ILi1EEESI_SI_EEESC_SE_Li256ELb1ELb1ELb0ELb0EEENS1_19SingleTileSchedulerILb1ELb0ELb1ELi128EEEEEEEEEvNT_6ParamsE,@function
        .size           _ZN7cutlass13device_kernelIN5flash19enable_sm80_to_sm89INS1_16FlashAttnFwdSm80INS1_25CollectiveMainloopFwdSm80ILi8ELi2ELb0EN4cute5tupleIJNS5_1CILi128EEENS7_ILi64EEENS7_ILi192EEEEEELi192ENS_6half_tEfNS_4arch4Sm80ELb1ELb0ELb1ELb1ELb1ELb1ELb1ELb0EEENS1_21CollectiveEpilogueFwdINS6_IJS8_SA_S9_EEENS6_IJNS7_ILi1EEESI_SI_EEESC_SE_Li256ELb1ELb1ELb0ELb0EEENS1_19SingleTileSchedulerILb1ELb0ELb1ELi128EEEEEEEEEvNT_6ParamsE,(.L_x_1515 - _ZN7cutlass13device_kernelIN5flash19enable_sm80_to_sm89INS1_16FlashAttnFwdSm80INS1_25CollectiveMainloopFwdSm80ILi8ELi2ELb0EN4cute5tupleIJNS5_1CILi128EEENS7_ILi64EEENS7_ILi192EEEEEELi192ENS_6half_tEfNS_4arch4Sm80ELb1ELb0ELb1ELb1ELb1ELb1ELb1ELb0EEENS1_21CollectiveEpilogueFwdINS6_IJS8_SA_S9_EEENS6_IJNS7_ILi1EEESI_SI_EEESC_SE_Li256ELb1ELb1ELb0ELb0EEENS1_19SingleTileSchedulerILb1ELb0ELb1ELi128EEEEEEEEEvNT_6ParamsE)
        .other          _ZN7cutlass13device_kernelIN5flash19enable_sm80_to_sm89INS1_16FlashAttnFwdSm80INS1_25CollectiveMainloopFwdSm80ILi8ELi2ELb0EN4cute5tupleIJNS5_1CILi128EEENS7_ILi64EEENS7_ILi192EEEEEELi192ENS_6half_tEfNS_4arch4Sm80ELb1ELb0ELb1ELb1ELb1ELb1ELb1ELb0EEENS1_21CollectiveEpilogueFwdINS6_IJS8_SA_S9_EEENS6_IJNS7_ILi1EEESI_SI_EEESC_SE_Li256ELb1ELb1ELb0ELb0EEENS1_19SingleTileSchedulerILb1ELb0ELb1ELi128EEEEEEEEEvNT_6ParamsE,@"STO_CUDA_ENTRY STV_DEFAULT"
_ZN7cutlass13device_kernelIN5flash19enable_sm80_to_sm89INS1_16FlashAttnFwdSm80INS1_25CollectiveMainloopFwdSm80ILi8ELi2ELb0EN4cute5tupleIJNS5_1CILi128EEENS7_ILi64EEENS7_ILi192EEEEEELi192ENS_6half_tEfNS_4arch4Sm80ELb1ELb0ELb1ELb1ELb1ELb1ELb1ELb0EEENS1_21CollectiveEpilogueFwdINS6_IJS8_SA_S9_EEENS6_IJNS7_ILi1EEESI_SI_EEESC_SE_Li256ELb1ELb1ELb0ELb0EEENS1_19SingleTileSchedulerILb1ELb0ELb1ELi128EEEEEEEEEvNT_6ParamsE:
[----:B------:R-:W-:Y:S02]  /*0000*/  MOV R1, c[0x0][0x28] ;  /* 0x00000a0000017a02 */ /* 0x000fe40000000f00 */
[----:B------:R-:W1:Y:S01]  /*0010*/  S2R R82, SR_TID.X ;  /* 0x0000000000527919 */ /* 0x000e620000002100 */
[----:B------:R-:W-:Y:S01]  /*0020*/  MOV R2, 0x4 ;  /* 0x0000000400027802 */ /* 0x000fe20000000f00 */
[----:B------:R-:W2:Y:S01]  /*0030*/  S2UR UR4, SR_CTAID.X ;  /* 0x00000000000479c3 */ /* 0x000ea20000002500 */
[----:B------:R-:W-:Y:S01]  /*0040*/  ULDC.64 UR10, c[0x0][0x118] ;  /* 0x00004600000a7ab9 */ /* 0x000fe20000000a00 */
[----:B------:R-:W3:Y:S01]  /*0050*/  S2R R197, SR_CTAID.Z ;  /* 0x0000000000c57919 */ /* 0x000ee20000002700 */
[----:B-1----:R-:W-:Y:S01]  /*0060*/  SHF.R.U32.HI R0, RZ, 0x5, R82 ;  /* 0x00000005ff007819 */ /* 0x002fe20000011652 */
[----:B---3--:R-:W-:-:S05]  /*0070*/  IMAD.WIDE R4, R197, R2, c[0x0][0x568] ;  /* 0x00015a00c5047625 */ /* 0x008fca00078e0202 */
[----:B------:R-:W1:Y:S02]  /*0080*/  SHFL.IDX PT, R0, R0, RZ, 0x1f ;  /* 0x00001fff00007589 */ /* 0x000e6400000e0000 */
[----:B-1----:R-:W-:-:S13]  /*0090*/  ISETP.NE.AND P0, PT, R0, RZ, PT ;  /* 0x000000ff0000720c */ /* 0x002fda0003f05270 */
[----:B--2---:R-:W-:Y:S05]  /*00a0*/  @!P0 BRA `(.L_x_1377) ;  /* 0x0000014000008947 */ /* 0x004fea0003800000 */
[----:B------:R-:W-:-:S04]  /*00b0*/  ISETP.NE.U32.AND P0, PT, RZ, c[0x0][0x568], PT ;  /* 0x00015a00ff007a0c */ /* 0x000fc80003f05070 */
[----:B------:R-:W-:-:S13]  /*00c0*/  ISETP.NE.AND.EX P0, PT, RZ, c[0x0][0x56c], PT, P0 ;  /* 0x00015b00ff007a0c */ /* 0x000fda0003f05300 */
[----:B------:R-:W-:Y:S05]  /*00d0*/  @!P0 BRA `(.L_x_1378) ;  /* 0x0000002000008947 */ /* 0x000fea0003800000 */
[----:B------:R1:W5:Y:S01]  /*00e0*/  LDG.E R3, [R4.64] ;  /* 0x0000000a04037981 */ /* 0x000362000c1e1900 */
[----:B------:R-:W-:Y:S05]  /*00f0*/  BRA `(.L_x_1379) ;  /* 0x0000009000007947 */ /* 0x000fea0003800000 */
.L_x_1378:
        /* <DEDUP_REMOVED lines=8> */
.L_x_1380:
[----:B------:R-:W-:-:S04]  /*0180*/  MOV R3, c[0x0][0x54c] ;  /* 0x0001530000037a02 */ /* 0x000fc80000000f00 */
.L_x_1379:
[----:B------:R-:W-:Y:S01]  /*0190*/  USHF.L.U32 UR4, UR4, 0x7, URZ ;  /* 0x0000000704047899 */ /* 0x000fe2000800063f */
[----:B-----5:R-:W-:-:S05]  /*01a0*/  IMAD R3, R3, c[0x0][0x548], RZ ;  /* 0x0001520003037a24 */ /* 0x020fca00078e02ff */
[----:B-1----:R-:W-:-:S04]  /*01b0*/  MOV R4, UR4 ;  /* 0x0000000400047c02 */ /* 0x002fc80008000f00 */
[----:B------:R-:W-:-:S04]  /*01c0*/  ISETP.GE.AND P0, PT, R4, R3, PT ;  /* 0x000000030400720c */ /* 0x000fc80003f06270 */
[----:B------:R-:W-:Y:S01]  /*01d0*/  SEL R197, R197, 0xffffffff, !P0 ;  /* 0xffffffffc5c57807 */ /* 0x000fe20004000000 */
[----:B------:R-:W-:Y:S05]  /*01e0*/  BRA `(.L_x_1381) ;  /* 0x0000013000007947 */ /* 0x000fea0003800000 */
.L_x_1377:
[----:B------:R-:W-:-:S04]  /*01f0*/  ISETP.NE.U32.AND P0, PT, RZ, c[0x0][0x568], PT ;  /* 0x00015a00ff007a0c */ /* 0x000fc80003f05070 */
[----:B------:R-:W-:-:S13]  /*0200*/  ISETP.NE.AND.EX P0, PT, RZ, c[0x0][0x56c], PT, P0 ;  /* 0x00015b00ff007a0c */ /* 0x000fda0003f05300 */
[----:B------:R-:W-:Y:S05]  /*0210*/  @!P0 BRA `(.L_x_1382) ;  /* 0x0000002000008947 */ /* 0x000fea0003800000 */
[----:B------:R1:W5:Y:S01]  /*0220*/  LDG.E R3, [R4.64] ;  /* 0x0000000a04037981 */ /* 0x000362000c1e1900 */
[----:B------:R-:W-:Y:S05]  /*0230*/  BRA `(.L_x_1383) ;  /* 0x0000009000007947 */ /* 0x000fea0003800000 */
.L_x_1382:
        /* <DEDUP_REMOVED lines=8> */
.L_x_1384:
[----:B------:R-:W-:-:S04]  /*02c0*/  MOV R3, c[0x0][0x54c] ;  /* 0x0001530000037a02 */ /* 0x000fc80000000f00 */
.L_x_1383:
[----:B------:R-:W-:Y:S01]  /*02d0*/  USHF.L.U32 UR4, UR4, 0x7, URZ ;  /* 0x0000000704047899 */ /* 0x000fe2000800063f */
[----:B-----5:R-:W-:-:S05]  /*02e0*/  IMAD R3, R3, c[0x0][0x548], RZ ;  /* 0x0001520003037a24 */ /* 0x020fca00078e02ff */
[----:B-1----:R-:W-:-:S04]  /*02f0*/  MOV R4, UR4 ;  /* 0x0000000400047c02 */ /* 0x002fc80008000f00 */
[----:B------:R-:W-:-:S04]  /*0300*/  ISETP.GE.AND P0, PT, R4, R3, PT ;  /* 0x000000030400720c */ /* 0x000fc80003f06270 */
[----:B------:R-:W-:-:S04]  /*0310*/  SEL R197, R197, 0xffffffff, !P0 ;  /* 0xffffffffc5c57807 */ /* 0x000fc80004000000 */
.L_x_1381:
[----:B------:R-:W-:-:S13]  /*0320*/  ISETP.GE.AND P0, PT, R197, RZ, PT ;  /* 0x000000ffc500720c */ /* 0x000fda0003f06270 */
[----:B------:R-:W-:Y:S05]  /*0330*/  @!P0 EXIT ;  /* 0x000000000000894d */ /* 0x000fea0003800000 */
[----:B------:R-:W-:Y:S02]  /*0340*/  ISETP.NE.U32.AND P0, PT, RZ, c[0x0][0x370], PT ;  /* 0x0000dc00ff007a0c */ /* 0x000fe40003f05070 */
[----:B------:R-:W-:Y:S02]  /*0350*/  ISETP.NE.U32.AND P2, PT, RZ, c[0x0][0x360], PT ;  /* 0x0000d800ff007a0c */ /* 0x000fe40003f45070 */
[----:B------:R-:W-:Y:S02]  /*0360*/  ISETP.NE.AND.EX P1, PT, RZ, c[0x0][0x374], PT, P0 ;  /* 0x0000dd00ff007a0c */ /* 0x000fe40003f25300 */
[----:B------:R-:W-:Y:S02]  /*0370*/  ISETP.NE.AND.EX P0, PT, RZ, c[0x0][0x364], PT, P2 ;  /* 0x0000d900ff007a0c */ /* 0x000fe40003f05320 */
[----:B------:R-:W-:Y:S02]  /*0380*/  ISETP.NE.U32.AND P2, PT, RZ, c[0x0][0x348], PT ;  /* 0x0000d200ff007a0c */ /* 0x000fe40003f45070 */
[----:B------:R-:W-:-:S02]  /*0390*/  ISETP.NE.U32.AND P3, PT, RZ, c[0x0][0x350], PT ;  /* 0x0000d400ff007a0c */ /* 0x000fc40003f65070 */
[----:B------:R-:W-:Y:S02]  /*03a0*/  ISETP.NE.U32.AND P4, PT, RZ, c[0x0][0x358], PT ;  /* 0x0000d600ff007a0c */ /* 0x000fe40003f85070 */
[----:B------:R-:W-:Y:S02]  /*03b0*/  ISETP.NE.AND.EX P2, PT, RZ, c[0x0][0x34c], PT, P2 ;  /* 0x0000d300ff007a0c */ /* 0x000fe40003f45320 */
[----:B------:R-:W-:Y:S01]  /*03c0*/  ISETP.NE.AND.EX P3, PT, RZ, c[0x0][0x354], PT, P3 ;  /* 0x0000d500ff007a0c */ /* 0x000fe20003f65330 */
[----:B------:R-:W-:Y:S01]  /*03d0*/  @P1 IMAD.WIDE R8, R197, R2, c[0x0][0x370] ;  /* 0x0000dc00c5081625 */ /* 0x000fe200078e0202 */
[----:B------:R-:W-:-:S03]  /*03e0*/  ISETP.NE.AND.EX P4, PT, RZ, c[0x0][0x35c], PT, P4 ;  /* 0x0000d700ff007a0c */ /* 0x000fc60003f85340 */
[CC--:B------:R-:W-:Y:S01]  /*03f0*/  @P0 IMAD.WIDE R6, R197.reuse, R2.reuse, c[0x0][0x360] ;  /* 0x0000d800c5060625 */ /* 0x0c0fe200078e0202 */
[----:B------:R1:W2:Y:S03]  /*0400*/  @P1 LDG.E R3, [R8.64] ;  /* 0x0000000a08031981 */ /* 0x0002a6000c1e1900 */
[----:B------:R-:W-:Y:S01]  /*0410*/  IMAD.MOV.U32 R84, RZ, RZ, RZ ;  /* 0x000000ffff547224 */ /* 0x000fe200078e00ff */
[----:B------:R3:W4:Y:S01]  /*0420*/  @P0 LDG.E R0, [R6.64] ;  /* 0x0000000a06000981 */ /* 0x000722000c1e1900 */
[----:B------:R-:W-:Y:S02]  /*0430*/  IMAD.MOV.U32 R93, RZ, RZ, RZ ;  /* 0x000000ffff5d7224 */ /* 0x000fe400078e00ff */
[----:B------:R-:W-:Y:S02]  /*0440*/  IMAD.MOV.U32 R13, RZ, RZ, RZ ;  /* 0x000000ffff0d7224 */ /* 0x000fe400078e00ff */
[----:B------:R-:W-:-:S05]  /*0450*/  IMAD.WIDE R10, R197, R2, c[0x0][0x348] ;  /* 0x0000d200c50a7625 */ /* 0x000fca00078e0202 */
[----:B------:R2:W5:Y:S01]  /*0460*/  @P2 LDG.E R84, [R10.64] ;  /* 0x0000000a0a542981 */ /* 0x000562000c1e1900 */
[----:B-1----:R-:W-:-:S04]  /*0470*/  IMAD.WIDE R8, R197, R2, c[0x0][0x350] ;  /* 0x0000d400c5087625 */ /* 0x002fc800078e0202 */
[----:B---3--:R-:W-:Y:S01]  /*0480*/  IMAD.WIDE R6, R197, R2, c[0x0][0x358] ;  /* 0x0000d600c5067625 */ /* 0x008fe200078e0202 */
[----:B------:R1:W5:Y:S04]  /*0490*/  @P3 LDG.E R93, [R8.64] ;  /* 0x0000000a085d3981 */ /* 0x000368000c1e1900 */
[----:B------:R1:W5:Y:S04]  /*04a0*/  @P4 LDG.E R13, [R6.64] ;  /* 0x0000000a060d4981 */ /* 0x000368000c1e1900 */
[----:B------:R-:W3:Y:S01]  /*04b0*/  S2R R196, SR_CTAID.Y ;  /* 0x0000000000c47919 */ /* 0x000ee20000002600 */
[----:B------:R-:W-:-:S02]  /*04c0*/  UMOV UR8, URZ ;  /* 0x0000003f00087c82 */ /* 0x000fc40008000000 */
[----:B------:R-:W-:Y:S02]  /*04d0*/  ULDC UR12, c[0x0][0x168] ;  /* 0x00005a00000c7ab9 */ /* 0x000fe40000000800 */
[----:B------:R-:W-:Y:S02]  /*04e0*/  ULDC UR4, c[0x0][0x2ac] ;  /* 0x0000ab0000047ab9 */ /* 0x000fe40000000800 */
[----:B------:R-:W-:Y:S02]  /*04f0*/  ULDC UR17, c[0x0][0x1d0] ;  /* 0x0000740000117ab9 */ /* 0x000fe40000000800 */
[----:B------:R-:W-:Y:S01]  /*0500*/  UIMAD UR17, UR4, UR17, URZ ;  /* 0x00000011041172a4 */ /* 0x000fe2000f8e023f */
[----:B------:R-:W-:Y:S01]  /*0510*/  IMAD.MOV.U32 R85, RZ, RZ, c[0x0][0x228] ;  /* 0x00008a00ff557624 */ /* 0x000fe200078e00ff */
[----:B---3--:R-:W-:Y:S01]  /*0520*/  SHF.R.S32.HI R83, RZ, 0x1f, R196 ;  /* 0x0000001fff537819 */ /* 0x008fe200000114c4 */
[----:B--2---:R1:W2:Y:S08]  /*0530*/  @P1 R2UR UR8, R3 ;  /* 0x00000000030813c2 */ /* 0x0042b000000e0000 */
[----:B----4-:R1:W3:Y:S01]  /*0540*/  @P0 R2UR UR12, R0 ;  /* 0x00000000000c03c2 */ /* 0x0102e200000e0000 */
[----:B------:R-:W-:Y:S05]  /*0550*/  @P0 BRA `(.L_x_1385) ;  /* 0x0000006000000947 */ /* 0x000fea0003800000 */
[----:B------:R-:W-:Y:S05]  /*0560*/  @!P2 BRA `(.L_x_1385) ;  /* 0x000000500000a947 */ /* 0x000fea0003800000 */
[----:B-1----:R-:W4:Y:S04]  /*0570*/  LDG.E R3, [R10.64] ;  /* 0x0000000a0a037981 */ /* 0x002f28000c1e1900 */
[----:B---3--:R-:W3:Y:S01]  /*0580*/  LDG.E R0, [R10.64+0x4] ;  /* 0x0000040a0a007981 */ /* 0x008ee2000c1e1900 */
[----:B----4-:R-:W1:Y:S08]  /*0590*/  R2UR UR12, R3 ;  /* 0x00000000030c73c2 */ /* 0x010e7000000e0000 */
[----:B---3--:R-:W1:Y:S02]  /*05a0*/  R2UR UR4, R0 ;  /* 0x00000000000473c2 */ /* 0x008e6400000e0000 */
[----:B-1----:R-:W-:-:S06]  /*05b0*/  UIADD3 UR12, -UR12, UR4, URZ ;  /* 0x000000040c0c7290 */ /* 0x002fcc000fffe13f */
.L_x_1385:
[----:B------:R-:W-:-:S04]  /*05c0*/  ISETP.NE.U32.AND P0, PT, RZ, c[0x0][0x368], PT ;  /* 0x0000da00ff007a0c */ /* 0x000fc80003f05070 */
[----:B------:R-:W-:-:S13]  /*05d0*/  ISETP.NE.AND.EX P0, PT, RZ, c[0x0][0x36c], PT, P0 ;  /* 0x0000db00ff007a0c */ /* 0x000fda0003f05300 */
[----:B------:R-:W-:Y:S05]  /*05e0*/  @!P0 BRA `(.L_x_1386) ;  /* 0x0000004000008947 */ /* 0x000fea0003800000 */
[----:B-1----:R-:W-:-:S05]  /*05f0*/  IMAD.WIDE R8, R197, R2, c[0x0][0x368] ;  /* 0x0000da00c5087625 */ /* 0x002fca00078e0202 */
[----:B------:R-:W4:Y:S02]  /*0600*/  LDG.E R0, [R8.64] ;  /* 0x0000000a08007981 */ /* 0x000f24000c1e1900 */
[----:B----4-:R1:W4:Y:S02]  /*0610*/  R2UR UR17, R0 ;  /* 0x00000000001173c2 */ /* 0x01032400000e0000 */
[----:B-1--4-:R-:W-:Y:S05]  /*0620*/  BRA `(.L_x_1387) ;  /* 0x0000006000007947 */ /* 0x012fea0003800000 */
.L_x_1386:
[----:B------:R-:W-:Y:S05]  /*0630*/  @!P3 BRA `(.L_x_1387) ;  /* 0x000000500000b947 */ /* 0x000fea0003800000 */
[----:B-1----:R-:W4:Y:S04]  /*0640*/  LDG.E R0, [R8.64] ;  /* 0x0000000a08007981 */ /* 0x002f28000c1e1900 */
[----:B---3--:R-:W3:Y:S01]  /*0650*/  LDG.E R3, [R8.64+0x4] ;  /* 0x0000040a08037981 */ /* 0x008ee2000c1e1900 */
[----:B----4-:R-:W1:Y:S08]  /*0660*/  R2UR UR17, R0 ;  /* 0x00000000001173c2 */ /* 0x010e7000000e0000 */
[----:B---3--:R-:W1:Y:S02]  /*0670*/  R2UR UR4, R3 ;  /* 0x00000000030473c2 */ /* 0x008e6400000e0000 */
[----:B-1----:R-:W-:-:S06]  /*0680*/  UIADD3 UR17, -UR17, UR4, URZ ;  /* 0x0000000411117290 */ /* 0x002fcc000fffe13f */
.L_x_1387:
[----:B-1----:R-:W4:Y:S04]  /*0690*/  @P4 LDG.E R0, [R6.64] ;  /* 0x0000000a06004981 */ /* 0x002f28000c1e1900 */
[----:B------:R-:W4:Y:S01]  /*06a0*/  @P4 LDG.E R5, [R6.64+0x4] ;  /* 0x0000040a06054981 */ /* 0x000f22000c1e1900 */
[----:B------:R-:W-:-:S04]  /*06b0*/  ISETP.NE.U32.AND P1, PT, RZ, c[0x0][0x378], PT ;  /* 0x0000de00ff007a0c */ /* 0x000fc80003f25070 */
[----:B------:R-:W-:-:S13]  /*06c0*/  ISETP.NE.AND.EX P1, PT, RZ, c[0x0][0x37c], PT, P1 ;  /* 0x0000df00ff007a0c */ /* 0x000fda0003f25310 */
[----:B------:R-:W-:-:S05]  /*06d0*/  @P1 IMAD.WIDE R8, R197, R2, c[0x0][0x378] ;  /* 0x0000de00c5081625 */ /* 0x000fca00078e0202 */
[----:B---3--:R-:W3:Y:S01]  /*06e0*/  @P1 LDG.E R3, [R8.64] ;  /* 0x0000000a08031981 */ /* 0x008ee2000c1e1900 */
[----:B------:R-:W1:Y:S01]  /*06f0*/  R2UR UR13, R4 ;  /* 0x00000000040d73c2 */ /* 0x000e6200000e0000 */
[----:B------:R-:W-:Y:S02]  /*0700*/  ULDC UR4, c[0x0][0x2c4] ;  /* 0x0000b10000047ab9 */ /* 0x000fe40000000800 */
[----:B------:R-:W-:Y:S02]  /*0710*/  UISETP.NE.AND UP2, UPT, UR4, 0x1, UPT ;  /* 0x000000010400788c */ /* 0x000fe4000bf45270 */
[----:B--2---:R-:W-:Y:S02]  /*0720*/  UIADD3 UR6, -UR8, UR17, URZ ;  /* 0x0000001108067290 */ /* 0x004fe4000fffe13f */
[----:B------:R-:W-:-:S04]  /*0730*/  ULDC.64 UR4, c[0x0][0x2c8] ;  /* 0x0000b20000047ab9 */ /* 0x000fc80000000a00 */
[----:B------:R-:W-:-:S05]  /*0740*/  IMAD R11, RZ, RZ, -UR6 ;  /* 0x80000006ff0b7e24 */ /* 0x000fca000f8e02ff */
[----:B------:R-:W-:Y:S01]  /*0750*/  IMNMX R11, RZ, R11, !PT ;  /* 0x0000000bff0b7217 */ /* 0x000fe20007800200 */
[----:B-1----:R-:W-:-:S04]  /*0760*/  @UP2 UIADD3 UR18, UR13, 0x7f, URZ ;  /* 0x0000007f0d122890 */ /* 0x002fc8000fffe03f */
[----:B------:R-:W-:Y:S01]  /*0770*/  UIMAD.WIDE.U32 UR18, UR18, UR4, URZ ;  /* 0x00000004121272a5 */ /* 0x000fe2000f8e003f */
[----:B----4-:R-:W-:Y:S01]  /*0780*/  @P4 IMAD.IADD R85, R5, 0x1, -R0 ;  /* 0x0000000105554824 */ /* 0x010fe200078e0a00 */
[----:B------:R-:W-:-:S03]  /*0790*/  IADD3 R0, R4, 0x7f, RZ ;  /* 0x0000007f04007810 */ /* 0x000fc60007ffe0ff */
[----:B------:R-:W1:Y:S08]  /*07a0*/  R2UR UR9, R85 ;  /* 0x00000000550973c2 */ /* 0x000e7000000e0000 */
[----:B------:R2:W4:Y:S02]  /*07b0*/  R2UR UR7, R0 ;  /* 0x00000000000773c2 */ /* 0x00052400000e0000 */
[----:B----4-:R-:W-:-:S02]  /*07c0*/  @UP2 USHF.R.U32.HI UR7, URZ, UR5, UR19 ;  /* 0x000000053f072299 */ /* 0x010fc40008011613 */
[----:B-1----:R-:W-:-:S04]  /*07d0*/  UIADD3 UR9, UR6, UR9, URZ ;  /* 0x0000000906097290 */ /* 0x002fc8000fffe03f */
[----:B------:R-:W-:Y:S02]  /*07e0*/  UIADD3 UR15, UR9, 0x40, -UR12 ;  /* 0x00000040090f7890 */ /* 0x000fe4000fffe80c */
[----:B------:R-:W-:Y:S02]  /*07f0*/  UIADD3 UR4, UR9, 0x3f, URZ ;  /* 0x0000003f09047890 */ /* 0x000fe4000fffe03f */
[----:B------:R-:W-:Y:S02]  /*0800*/  UIADD3 UR7, UR15, UR7, URZ ;  /* 0x000000070f077290 */ /* 0x000fe4000fffe03f */
[----:B------:R-:W-:Y:S02]  /*0810*/  USHF.R.S32.HI UR14, URZ, 0x1f, UR4 ;  /* 0x0000001f3f0e7899 */ /* 0x000fe40008011404 */
[----:B------:R-:W-:Y:S02]  /*0820*/  USHF.R.S32.HI UR5, URZ, 0x1f, UR7 ;  /* 0x0000001f3f057899 */ /* 0x000fe40008011407 */
[----:B------:R-:W-:-:S02]  /*0830*/  ULEA.HI UR14, UR14, UR4, URZ, 0x6 ;  /* 0x000000040e0e7291 */ /* 0x000fc4000f8f303f */
[----:B------:R-:W-:Y:S02]  /*0840*/  ULEA.HI UR5, UR5, UR7, URZ, 0x6 ;  /* 0x0000000705057291 */ /* 0x000fe4000f8f303f */
[----:B------:R-:W-:Y:S02]  /*0850*/  USHF.R.S32.HI UR16, URZ, 0x6, UR14 ;  /* 0x000000063f107899 */ /* 0x000fe4000801140e */
[----:B------:R-:W-:Y:S02]  /*0860*/  USHF.R.S32.HI UR5, URZ, 0x6, UR5 ;  /* 0x000000063f057899 */ /* 0x000fe40008011405 */
[----:B------:R-:W-:Y:S02]  /*0870*/  UMOV UR14, UR17 ;  /* 0x00000011000e7c82 */ /* 0x000fe40008000000 */
[----:B------:R-:W-:Y:S02]  /*0880*/  UISETP.LT.AND UP0, UPT, UR16, UR5, UPT ;  /* 0x000000051000728c */ /* 0x000fe4000bf01270 */
[----:B---3--:R1:W3:Y:S02]  /*0890*/  @P1 R2UR UR14, R3 ;  /* 0x00000000030e13c2 */ /* 0x0082e400000e0000 */
[----:B------:R-:W-:-:S04]  /*08a0*/  USEL UR4, UR16, UR5, UP0 ;  /* 0x0000000510047287 */ /* 0x000fc80008000000 */
[----:B------:R-:W-:-:S06]  /*08b0*/  ULEA UR4, UR4, -UR6, 0x6 ;  /* 0x8000000604047291 */ /* 0x000fcc000f8e303f */
[----:B------:R-:W-:-:S04]  /*08c0*/  IMNMX R4, R85, UR4, PT ;  /* 0x0000000455047c17 */ /* 0x000fc8000b800200 */
[----:B------:R-:W-:Y:S02]  /*08d0*/  ISETP.GT.AND P0, PT, R4, R11, PT ;  /* 0x0000000b0400720c */ /* 0x000fe40003f04270 */
[----:B------:R-:W-:-:S05]  /*08e0*/  SHF.R.U32.HI R11, RZ, 0x6, R11 ;  /* 0x00000006ff0b7819 */ /* 0x000fca000001160b */
[----:B--2---:R-:W-:-:S06]  /*08f0*/  IMAD.MOV.U32 R0, RZ, RZ, R11 ;  /* 0x000000ffff007224 */ /* 0x004fcc00078e000b */
[----:B------:R-:W-:-:S04]  /*0900*/  @P0 IADD3 R4, R4, 0x3f, RZ ;  /* 0x0000003f04040810 */ /* 0x000fc80007ffe0ff */
[----:B------:R-:W-:-:S04]  /*0910*/  @P0 SHF.R.S32.HI R5, RZ, 0x1f, R4 ;  /* 0x0000001fff050819 */ /* 0x000fc80000011404 */
[----:B------:R-:W-:-:S04]  /*0920*/  @P0 LEA.HI R5, R5, R4, RZ, 0x6 ;  /* 0x0000000405050211 */ /* 0x000fc800078f30ff */
[----:B------:R-:W-:-:S04]  /*0930*/  @P0 SHF.R.S32.HI R0, RZ, 0x6, R5 ;  /* 0x00000006ff000819 */ /* 0x000fc80000011405 */
[----:B------:R-:W-:-:S13]  /*0940*/  ISETP.GT.AND P0, PT, R0, R11, PT ;  /* 0x0000000b0000720c */ /* 0x000fda0003f04270 */
[----:B------:R-:W-:Y:S05]  /*0950*/  @!P0 BRA `(.L_x_1388) ;  /* 0x00005a7000008947 */ /* 0x000fea0003800000 */
[----:B-1-3--:R-:W-:Y:S02]  /*0960*/  ISETP.NE.U32.AND P3, PT, RZ, c[0x0][0x340], PT ;  /* 0x0000d000ff007a0c */ /* 0x00afe40003f65070 */
[----:B------:R-:W-:Y:S02]  /*0970*/  SHF.R.S32.HI R15, RZ, 0x1f, R82 ;  /* 0x0000001fff0f7819 */ /* 0x000fe40000011452 */
[----:B-----5:R-:W-:Y:S02]  /*0980*/  SHF.R.S32.HI R5, RZ, 0x1f, R13 ;  /* 0x0000001fff057819 */ /* 0x020fe4000001140d */
[----:B------:R-:W-:Y:S01]  /*0990*/  IADD3 R18, R0, -0x1, RZ ;  /* 0xffffffff00127810 */ /* 0x000fe20007ffe0ff */
[----:B------:R-:W-:Y:S01]  /*09a0*/  IMAD.MOV.U32 R96, RZ, RZ, c[0x0][0x238] ;  /* 0x00008e00ff607624 */ /* 0x000fe200078e00ff */
[----:B------:R-:W-:Y:S01]  /*09b0*/  ISETP.NE.AND.EX P3, PT, RZ, c[0x0][0x344], PT, P3 ;  /* 0x0000d100ff007a0c */ /* 0x000fe20003f65330 */
[----:B------:R-:W-:Y:S02]  /*09c0*/  IMAD.MOV.U32 R99, RZ, RZ, 0x6 ;  /* 0x00000006ff637424 */ /* 0x000fe400078e00ff */
[----:B------:R-:W-:Y:S01]  /*09d0*/  IMAD.MOV.U32 R4, RZ, RZ, c[0x0][0x258] ;  /* 0x00009600ff047624 */ /* 0x000fe200078e00ff */
[----:B------:R-:W-:Y:S01]  /*09e0*/  SEL R150, R197, RZ, !P4 ;  /* 0x000000ffc5967207 */ /* 0x000fe20006000000 */
[----:B------:R-:W-:-:S02]  /*09f0*/  IMAD.U32 R160, RZ, RZ, UR14 ;  /* 0x0000000effa07e24 */ /* 0x000fc4000f8e00ff */
[----:B------:R-:W-:Y:S01]  /*0a00*/  IMAD.U32 R154, RZ, RZ, UR14 ;  /* 0x0000000eff9a7e24 */ /* 0x000fe2000f8e00ff */
[----:B------:R-:W-:Y:S02]  /*0a10*/  USHF.R.S32.HI UR18, URZ, 0x1f, UR14 ;  /* 0x0000001f3f127899 */ /* 0x000fe4000801140e */
[----:B------:R-:W-:Y:S01]  /*0a20*/  ULDC.64 UR6, c[0x0][0x290] ;  /* 0x0000a40000067ab9 */ /* 0x000fe20000000a00 */
[----:B------:R-:W-:Y:S01]  /*0a30*/  IMAD.U32 R156, RZ, RZ, UR14 ;  /* 0x0000000eff9c7e24 */ /* 0x000fe2000f8e00ff */
[----:B------:R-:W-:Y:S01]  /*0a40*/  ULDC.64 UR4, c[0x0][0x280] ;  /* 0x0000a00000047ab9 */ /* 0x000fe20000000a00 */
[----:B------:R-:W-:-:S06]  /*0a50*/  @P3 IMAD.WIDE R162, R197, R2, c[0x0][0x340] ;  /* 0x0000d000c5a23625 */ /* 0x000fcc00078e0202 */
[----:B------:R-:W2:Y:S01]  /*0a60*/  @P3 LDG.E R162, [R162.64] ;  /* 0x0000000aa2a23981 */ /* 0x000ea2000c1e1900 */
[----:B------:R-:W-:Y:S01]  /*0a70*/  LEA.HI R9, R15, R82, RZ, 0x3 ;  /* 0x000000520f097211 */ /* 0x000fe200078f18ff */
[----:B------:R-:W-:Y:S01]  /*0a80*/  IMAD.SHL.U32 R89, R96, 0x40, RZ ;  /* 0x0000004060597824 */ /* 0x000fe200078e00ff */
[----:B------:R-:W-:Y:S01]  /*0a90*/  ISETP.GT.AND P0, PT, R18, R11, PT ;  /* 0x0000000b1200720c */ /* 0x000fe20003f04270 */
[----:B------:R-:W-:Y:S01]  /*0aa0*/  IMAD.SHL.U32 R88, R4, 0x40, RZ ;  /* 0x0000004004587824 */ /* 0x000fe200078e00ff */
[----:B------:R-:W-:Y:S01]  /*0ab0*/  SHF.R.S32.HI R2, RZ, 0x3, R9 ;  /* 0x00000003ff027819 */ /* 0x000fe20000011409 */
[----:B------:R-:W-:Y:S01]  /*0ac0*/  IMAD.SHL.U32 R103, R96, 0x20, RZ ;  /* 0x0000002060677824 */ /* 0x000fe200078e00ff */
[----:B------:R-:W-:Y:S01]  /*0ad0*/  LOP3.LUT R9, R9, 0x1ffffff8, RZ, 0xc0, !PT ;  /* 0x1ffffff809097812 */ /* 0x000fe200078ec0ff */
[----:B------:R-:W-:Y:S01]  /*0ae0*/  IMAD.SHL.U32 R105, R4, 0x20, RZ ;  /* 0x0000002004697824 */ /* 0x000fe200078e00ff */
[----:B------:R-:W-:Y:S01]  /*0af0*/  IADD3 R13, P1, R2, R13, RZ ;  /* 0x0000000d020d7210 */ /* 0x000fe20007f3e0ff */
[----:B------:R-:W-:Y:S01]  /*0b00*/  IMAD.IADD R3, R85, 0x1, -R2 ;  /* 0x0000000155037824 */ /* 0x000fe200078e0a02 */
[----:B------:R-:W-:Y:S01]  /*0b10*/  SHF.L.U64.HI R87, R96, R99, c[0x0][0x23c] ;  /* 0x00008f0060577619 */ /* 0x000fe20000010263 */
[----:B------:R-:W-:Y:S01]  /*0b20*/  IMAD.IADD R9, R82, 0x1, -R9 ;  /* 0x0000000152097824 */ /* 0x000fe200078e0a09 */
[----:B------:R-:W-:Y:S01]  /*0b30*/  LEA.HI.X.SX32 R20, R2, R5, 0x1, P1 ;  /* 0x0000000502147211 */ /* 0x000fe200008f0eff */
[----:B------:R-:W-:Y:S01]  /*0b40*/  IMAD R3, R18, -0x40, R3 ;  /* 0xffffffc012037824 */ /* 0x000fe200078e0203 */
[----:B------:R-:W-:Y:S01]  /*0b50*/  SHF.L.U64.HI R86, R4, R99, c[0x0][0x25c] ;  /* 0x0000970004567619 */ /* 0x000fe20000010263 */
[----:B------:R-:W-:Y:S01]  /*0b60*/  IMAD.SHL.U32 R22, R9, 0x8, RZ ;  /* 0x0000000809167824 */ /* 0x000fe200078e00ff */
[----:B------:R-:W-:Y:S01]  /*0b70*/  SHF.R.S32.HI R7, RZ, 0x1f, R18 ;  /* 0x0000001fff077819 */ /* 0x000fe20000011412 */
[C---:B------:R-:W-:Y:S01]  /*0b80*/  IMAD R16, R20.reuse, c[0x0][0x238], RZ ;  /* 0x00008e0014107a24 */ /* 0x040fe200078e02ff */
[----:B------:R-:W-:Y:S01]  /*0b90*/  ISETP.GE.AND P2, PT, R3, 0x1, PT ;  /* 0x000000010300780c */ /* 0x000fe20003f46270 */
[----:B------:R-:W-:Y:S01]  /*0ba0*/  IMAD R20, R20, c[0x0][0x258], RZ ;  /* 0x0000960014147a24 */ /* 0x000fe200078e02ff */
[----:B------:R-:W-:Y:S01]  /*0bb0*/  SHF.R.S32.HI R23, RZ, 0x1f, R22 ;  /* 0x0000001fff177819 */ /* 0x000fe20000011416 */
[----:B------:R-:W-:Y:S01]  /*0bc0*/  IMAD R16, R13, c[0x0][0x23c], R16 ;  /* 0x00008f000d107a24 */ /* 0x000fe200078e0210 */
[----:B------:R-:W-:Y:S01]  /*0bd0*/  ISETP.GE.AND P1, PT, R3, 0x21, PT ;  /* 0x000000210300780c */ /* 0x000fe20003f26270 */
[C---:B------:R-:W-:Y:S01]  /*0be0*/  IMAD R20, R13.reuse, c[0x0][0x25c], R20 ;  /* 0x000097000d147a24 */ /* 0x040fe200078e0214 */
[----:B------:R-:W-:Y:S01]  /*0bf0*/  UIMAD UR6, UR18, UR6, URZ ;  /* 0x00000006120672a4 */ /* 0x000fe2000f8e023f */
[--C-:B------:R-:W-:Y:S01]  /*0c00*/  IMAD.WIDE.U32 R24, R13, c[0x0][0x238], R22.reuse ;  /* 0x00008e000d187a25 */ /* 0x100fe200078e0016 */
[----:B------:R-:W-:Y:S01]  /*0c10*/  UIMAD UR4, UR18, UR4, URZ ;  /* 0x00000004120472a4 */ /* 0x000fe2000f8e023f */
[----:B------:R-:W-:Y:S01]  /*0c20*/  IADD3 R93, R93, UR17, RZ ;  /* 0x000000115d5d7c10 */ /* 0x000fe2000fffe0ff */
[----:B------:R-:W-:Y:S01]  /*0c30*/  UIMAD UR6, UR14, UR7, UR6 ;  /* 0x000000070e0672a4 */ /* 0x000fe2000f8e0206 */
[----:B------:R-:W-:Y:S01]  /*0c40*/  IMAD.WIDE.U32 R12, R13, c[0x0][0x258], R22 ;  /* 0x000096000d0c7a25 */ /* 0x000fe200078e0016 */
[----:B------:R-:W-:-:S03]  /*0c50*/  UIMAD UR4, UR14, UR5, UR4 ;  /* 0x000000050e0472a4 */ /* 0x000fc6000f8e0204 */
[----:B------:R-:W-:Y:S02]  /*0c60*/  IMAD.IADD R21, R13, 0x1, R20 ;  /* 0x000000010d157824 */ /* 0x000fe400078e0214 */
[----:B------:R-:W-:Y:S01]  /*0c70*/  IMAD.SHL.U32 R3, R2, 0x40, RZ ;  /* 0x0000004002037824 */ /* 0x000fe200078e00ff */
[----:B------:R-:W-:Y:S01]  /*0c80*/  IADD3 R2, R22, 0x40, RZ ;  /* 0x0000004016027810 */ /* 0x000fe20007ffe0ff */
[----:B------:R-:W-:Y:S02]  /*0c90*/  IMAD.IADD R17, R25, 0x1, R16 ;  /* 0x0000000119117824 */ /* 0x000fe400078e0210 */
[----:B------:R-:W-:Y:S01]  /*0ca0*/  IMAD.MOV.U32 R20, RZ, RZ, R12 ;  /* 0x000000ffff147224 */ /* 0x000fe200078e000c */
[----:B------:R-:W-:Y:S01]  /*0cb0*/  SHF.R.S32.HI R12, RZ, 0x1f, R197 ;  /* 0x0000001fff0c7819 */ /* 0x000fe200000114c5 */
[----:B------:R-:W-:Y:S01]  /*0cc0*/  IMAD.MOV.U32 R16, RZ, RZ, R24 ;  /* 0x000000ffff107224 */ /* 0x000fe200078e0018 */
[----:B------:R-:W-:Y:S01]  /*0cd0*/  LOP3.LUT R3, R3, 0x1c0, RZ, 0xc0, !PT ;  /* 0x000001c003037812 */ /* 0x000fe200078ec0ff */
[----:B------:R-:W-:Y:S01]  /*0ce0*/  IMAD R9, R83, c[0x0][0x240], RZ ;  /* 0x0000900053097a24 */ /* 0x000fe200078e02ff */
[----:B------:R-:W-:Y:S01]  /*0cf0*/  SEL R169, R12, RZ, !P4 ;  /* 0x000000ff0ca97207 */ /* 0x000fe20006000000 */
[-C--:B------:R-:W-:Y:S01]  /*0d00*/  IMAD R8, R87, R18.reuse, RZ ;  /* 0x0000001257087224 */ /* 0x080fe200078e02ff */
[----:B------:R-:W-:Y:S01]  /*0d10*/  LOP3.LUT R10, R3, 0x38, R22, 0xf8, !PT ;  /* 0x00000038030a7812 */ /* 0x000fe200078ef816 */
[----:B------:R-:W-:Y:S01]  /*0d20*/  IMAD R6, R86, R18, RZ ;  /* 0x0000001256067224 */ /* 0x000fe200078e02ff */
[----:B------:R-:W-:Y:S01]  /*0d30*/  SHF.R.U32.HI R3, RZ, 0x3, R3 ;  /* 0x00000003ff037819 */ /* 0x000fe20000011603 */
[----:B------:R-:W-:Y:S01]  /*0d40*/  IMAD R152, R196, c[0x0][0x244], R9 ;  /* 0x00009100c4987a24 */ /* 0x000fe200078e0209 */
[----:B------:R-:W-:Y:S01]  /*0d50*/  ISETP.GE.AND P6, PT, R2, c[0x0][0x1d4], PT ;  /* 0x0000750002007a0c */ /* 0x000fe20003fc6270 */
[----:B------:R-:W-:Y:S01]  /*0d60*/  IMAD.WIDE.U32 R16, R196, c[0x0][0x240], R16 ;  /* 0x00009000c4107a25 */ /* 0x000fe200078e0010 */
[----:B------:R-:W-:-:S02]  /*0d70*/  LEA.HI R2, R15, R82, RZ, 0x2 ;  /* 0x000000520f027211 */ /* 0x000fc400078f10ff */
[----:B------:R-:W-:Y:S01]  /*0d80*/  LOP3.LUT R3, R10, R3, RZ, 0x3c, !PT ;  /* 0x000000030a037212 */ /* 0x000fe200078e3cff */
[----:B------:R-:W-:Y:S01]  /*0d90*/  IMAD R8, R7, R89, R8 ;  /* 0x0000005907087224 */ /* 0x000fe200078e0208 */
[----:B------:R-:W-:Y:S01]  /*0da0*/  LEA.HI R10, R15, R82, RZ, 0x6 ;  /* 0x000000520f0a7211 */ /* 0x000fe200078f30ff */
[----:B------:R-:W-:Y:S01]  /*0db0*/  IMAD R7, R7, R88, R6 ;  /* 0x0000005807077224 */ /* 0x000fe200078e0206 */
[----:B------:R-:W-:Y:S01]  /*0dc0*/  @P0 IADD3 R6, R0, -0x2, RZ ;  /* 0xfffffffe00060810 */ /* 0x000fe20007ffe0ff */
[----:B------:R-:W-:Y:S01]  /*0dd0*/  IMAD.IADD R153, R17, 0x1, R152 ;  /* 0x0000000111997824 */ /* 0x000fe200078e0298 */
[----:B------:R-:W-:Y:S01]  /*0de0*/  LOP3.LUT R13, R2, 0xfffffffc, RZ, 0xc0, !PT ;  /* 0xfffffffc020d7812 */ /* 0x000fe200078ec0ff */
[----:B------:R-:W-:Y:S01]  /*0df0*/  IMAD.MOV.U32 R152, RZ, RZ, R16 ;  /* 0x000000ffff987224 */ /* 0x000fe200078e0010 */
[----:B------:R-:W-:Y:S01]  /*0e00*/  @P0 SHF.R.S32.HI R5, RZ, 0x1f, R6 ;  /* 0x0000001fff050819 */ /* 0x000fe20000011406 */
[----:B------:R-:W-:Y:S01]  /*0e10*/  IMAD R171, R169, c[0x0][0x248], RZ ;  /* 0x00009200a9ab7a24 */ /* 0x000fe200078e02ff */
[C---:B------:R-:W-:Y:S01]  /*0e20*/  IADD3 R9, R22.reuse, 0x80, RZ ;  /* 0x0000008016097810 */ /* 0x040fe20007ffe0ff */
[----:B------:R-:W-:Y:S01]  /*0e30*/  @P0 IMAD R0, R87, R6, RZ ;  /* 0x0000000657000224 */ /* 0x000fe200078e02ff */
[----:B------:R-:W-:Y:S01]  /*0e40*/  ISETP.GE.AND P4, PT, R22, c[0x0][0x1d4], PT ;  /* 0x0000750016007a0c */ /* 0x000fe20003f86270 */
[C---:B------:R-:W-:Y:S01]  /*0e50*/  IMAD R171, R150.reuse, c[0x0][0x24c], R171 ;  /* 0x0000930096ab7a24 */ /* 0x040fe200078e02ab */
[----:B------:R-:W-:Y:S01]  /*0e60*/  ISETP.GE.AND P5, PT, R9, c[0x0][0x1d4], PT ;  /* 0x0000750009007a0c */ /* 0x000fe20003fa6270 */
[----:B------:R-:W-:Y:S01]  /*0e70*/  IMAD.WIDE.U32 R152, R150, c[0x0][0x248], R152 ;  /* 0x0000920096987a25 */ /* 0x000fe200078e0098 */
[----:B------:R-:W-:-:S02]  /*0e80*/  SHF.R.S32.HI R91, RZ, 0x2, R2 ;  /* 0x00000002ff5b7819 */ /* 0x000fc40000011402 */
[----:B------:R-:W-:Y:S01]  /*0e90*/  SHF.R.S32.HI R2, RZ, 0x1f, R2 ;  /* 0x0000001fff027819 */ /* 0x000fe20000011402 */
[----:B------:R-:W-:Y:S01]  /*0ea0*/  @P0 IMAD R0, R5, R89, R0 ;  /* 0x0000005905000224 */ /* 0x000fe200078e0200 */
[----:B------:R-:W-:Y:S01]  /*0eb0*/  SHF.R.S32.HI R26, RZ, 0x1f, R91 ;  /* 0x0000001fff1a7819 */ /* 0x000fe2000001145b */
[----:B------:R-:W-:Y:S01]  /*0ec0*/  IMAD R5, R83, c[0x0][0x260], RZ ;  /* 0x0000980053057a24 */ /* 0x000fe200078e02ff */
[----:B------:R-:W-:Y:S01]  /*0ed0*/  LEA.HI R2, R2, R91, RZ, 0x3 ;  /* 0x0000005b02027211 */ /* 0x000fe200078f18ff */
[----:B------:R-:W-:Y:S01]  /*0ee0*/  IMAD.IADD R171, R153, 0x1, R171 ;  /* 0x0000000199ab7824 */ /* 0x000fe200078e02ab */
[----:B------:R-:W-:Y:S01]  /*0ef0*/  LEA.HI R15, R15, R82, RZ, 0x5 ;  /* 0x000000520f0f7211 */ /* 0x000fe200078f28ff */
[----:B------:R-:W-:Y:S01]  /*0f00*/  IMAD.MOV.U32 R170, RZ, RZ, R152 ;  /* 0x000000ffffaa7224 */ /* 0x000fe200078e0098 */
[----:B------:R-:W-:Y:S01]  /*0f10*/  LOP3.LUT R2, R2, 0xfffffff8, RZ, 0xc0, !PT ;  /* 0xfffffff802027812 */ /* 0x000fe200078ec0ff */
[----:B------:R-:W-:Y:S01]  /*0f20*/  IMAD.SHL.U32 R10, R10, 0x8, RZ ;  /* 0x000000080a0a7824 */ /* 0x000fe200078e00ff */
[----:B------:R-:W-:Y:S01]  /*0f30*/  P2R R90, PR, RZ, 0x10 ;  /* 0x00000010ff5a7803 */ /* 0x000fe20000000000 */
[----:B------:R-:W-:-:S02]  /*0f40*/  IMAD.IADD R118, R82, 0x1, -R13 ;  /* 0x0000000152767824 */ /* 0x000fc400078e0a0d */
[C---:B------:R-:W-:Y:S01]  /*0f50*/  IMAD R5, R196.reuse, c[0x0][0x264], R5 ;  /* 0x00009900c4057a24 */ /* 0x040fe200078e0205 */
[----:B------:R-:W-:Y:S01]  /*0f60*/  LOP3.LUT R10, R3, 0xfffffe00, R10, 0xf8, !PT ;  /* 0xfffffe00030a7812 */ /* 0x000fe200078ef80a */
[----:B------:R-:W-:-:S04]  /*0f70*/  IMAD.WIDE.U32 R20, R196, c[0x0][0x260], R20 ;  /* 0x00009800c4147a25 */ /* 0x000fc800078e0014 */
[----:B------:R-:W-:Y:S02]  /*0f80*/  IMAD.IADD R21, R21, 0x1, R5 ;  /* 0x0000000115157824 */ /* 0x000fe400078e0205 */
[----:B------:R-:W-:Y:S02]  /*0f90*/  IMAD.MOV.U32 R5, RZ, RZ, 0x5 ;  /* 0x00000005ff057424 */ /* 0x000fe400078e00ff */
[----:B------:R-:W-:Y:S02]  /*0fa0*/  IMAD R169, R169, c[0x0][0x268], RZ ;  /* 0x00009a00a9a97a24 */ /* 0x000fe400078e02ff */
[----:B------:R-:W-:Y:S01]  /*0fb0*/  @P2 IMAD.SHL.U32 R9, R10, 0x2, RZ ;  /* 0x000000020a092824 */ /* 0x000fe200078e00ff */
[-C--:B------:R-:W-:Y:S01]  /*0fc0*/  SHF.L.U64.HI R96, R96, R5.reuse, c[0x0][0x23c] ;  /* 0x00008f0060607619 */ /* 0x080fe20000010205 */
[----:B------:R-:W-:Y:S01]  /*0fd0*/  IMAD R169, R150, c[0x0][0x26c], R169 ;  /* 0x00009b0096a97a24 */ /* 0x000fe200078e02a9 */
[----:B------:R-:W-:Y:S01]  /*0fe0*/  SHF.L.U64.HI R98, R4, R5, c[0x0][0x25c] ;  /* 0x0000970004627619 */ /* 0x000fe20000010205 */
[----:B------:R-:W-:-:S04]  /*0ff0*/  IMAD.WIDE.U32 R150, R150, c[0x0][0x268], R20 ;  /* 0x00009a0096967a25 */ /* 0x000fc800078e0014 */
[----:B------:R-:W-:Y:S02]  /*1000*/  IMAD.IADD R169, R151, 0x1, R169 ;  /* 0x0000000197a97824 */ /* 0x000fe400078e02a9 */
[----:B------:R-:W-:Y:S02]  /*1010*/  IMAD.MOV.U32 R168, RZ, RZ, R150 ;  /* 0x000000ffffa87224 */ /* 0x000fe400078e0096 */
[----:B------:R-:W-:Y:S02]  /*1020*/  IMAD.SHL.U32 R24, R118, 0x8, RZ ;  /* 0x0000000876187824 */ /* 0x000fe400078e00ff */
[----:B------:R-:W-:-:S03]  /*1030*/  IMAD.WIDE.U32 R20, R18, R88, R168 ;  /* 0x0000005812147225 */ /* 0x000fc600078e00a8 */
[----:B------:R-:W-:Y:S01]  /*1040*/  SHF.R.S32.HI R25, RZ, 0x1f, R24 ;  /* 0x0000001fff197819 */ /* 0x000fe20000011418 */
[----:B------:R-:W-:Y:S01]  /*1050*/  IMAD.SHL.U32 R22, R118, 0x4, RZ ;  /* 0x0000000476167824 */ /* 0x000fe200078e00ff */
[----:B------:R-:W-:Y:S01]  /*1060*/  IADD3 R121, R24, 0xa0, RZ ;  /* 0x000000a018797810 */ /* 0x000fe20007ffe0ff */
[----:B------:R-:W-:Y:S01]  /*1070*/  IMAD R28, R26, c[0x0][0x290], RZ ;  /* 0x0000a4001a1c7a24 */ /* 0x000fe200078e02ff */
[----:B------:R-:W-:Y:S01]  /*1080*/  IADD3 R123, R24, 0x60, RZ ;  /* 0x00000060187b7810 */ /* 0x000fe20007ffe0ff */
[----:B------:R-:W-:Y:S01]  /*1090*/  IMAD R26, R26, c[0x0][0x280], RZ ;  /* 0x0000a0001a1a7a24 */ /* 0x000fe200078e02ff */
[----:B------:R-:W-:Y:S01]  /*10a0*/  SHF.R.S32.HI R23, RZ, 0x1f, R22 ;  /* 0x0000001fff177819 */ /* 0x000fe20000011416 */
[C---:B------:R-:W-:Y:S01]  /*10b0*/  IMAD.WIDE.U32 R30, R91.reuse, c[0x0][0x280], R24 ;  /* 0x0000a0005b1e7a25 */ /* 0x040fe200078e0018 */
[----:B------:R-:W-:Y:S02]  /*10c0*/  IADD3 R19, R22, 0x40, RZ ;  /* 0x0000004016137810 */ /* 0x000fe40007ffe0ff */
[----:B------:R-:W-:Y:S01]  /*10d0*/  IADD3 R122, R24, 0x80, RZ ;  /* 0x00000080187a7810 */ /* 0x000fe20007ffe0ff */
[C---:B------:R-:W-:Y:S01]  /*10e0*/  IMAD R26, R91.reuse, c[0x0][0x284], R26 ;  /* 0x0000a1005b1a7a24 */ /* 0x040fe200078e021a */
[----:B------:R-:W-:Y:S01]  /*10f0*/  IADD3 R14, R22, 0x50, RZ ;  /* 0x00000050160e7810 */ /* 0x000fe20007ffe0ff */
[----:B------:R-:W-:Y:S01]  /*1100*/  IMAD R28, R91, c[0x0][0x294], R28 ;  /* 0x0000a5005b1c7a24 */ /* 0x000fe200078e021c */
[----:B------:R-:W-:Y:S01]  /*1110*/  SHF.R.S32.HI R111, RZ, 0x1f, R122 ;  /* 0x0000001fff6f7819 */ /* 0x000fe2000001147a */
[----:B------:R-:W-:-:S02]  /*1120*/  IMAD.IADD R31, R31, 0x1, R26 ;  /* 0x000000011f1f7824 */ /* 0x000fc400078e021a */
[----:B------:R-:W-:Y:S01]  /*1130*/  IMAD.WIDE.U32 R16, R91, c[0x0][0x290], R24 ;  /* 0x0000a4005b107a25 */ /* 0x000fe200078e0018 */
[----:B------:R-:W-:-:S03]  /*1140*/  LEA.HI R111, R111, R122, RZ, 0x3 ;  /* 0x0000007a6f6f7211 */ /* 0x000fc600078f18ff */
[----:B------:R-:W-:Y:S01]  /*1150*/  IMAD.IADD R17, R17, 0x1, R28 ;  /* 0x0000000111117824 */ /* 0x000fe200078e021c */
[----:B------:R-:W-:Y:S01]  /*1160*/  LOP3.LUT R111, R111, 0xfffffff8, RZ, 0xc0, !PT ;  /* 0xfffffff86f6f7812 */ /* 0x000fe200078ec0ff */
[----:B------:R-:W-:Y:S02]  /*1170*/  IMAD.IADD R120, R91, 0x1, -R2 ;  /* 0x000000015b787824 */ /* 0x000fe400078e0a02 */
[----:B------:R-:W-:Y:S01]  /*1180*/  IMAD.WIDE.U32 R160, R160, c[0x0][0x290], R16 ;  /* 0x0000a400a0a07a25 */ /* 0x000fe200078e0010 */
[----:B------:R-:W-:-:S03]  /*1190*/  SHF.R.S32.HI R104, RZ, 0x1f, R111 ;  /* 0x0000001fff687819 */ /* 0x000fc6000001146f */
[----:B------:R-:W-:Y:S01]  /*11a0*/  IMAD.IADD R16, R22, 0x1, R19 ;  /* 0x0000000116107824 */ /* 0x000fe200078e0213 */
[----:B------:R-:W-:Y:S01]  /*11b0*/  IADD3 R131, R161, UR6, RZ ;  /* 0x00000006a1837c10 */ /* 0x000fe2000fffe0ff */
[----:B------:R-:W-:Y:S02]  /*11c0*/  IMAD.SHL.U32 R119, R120, 0x40, RZ ;  /* 0x0000004078777824 */ /* 0x000fe400078e00ff */
[----:B------:R-:W-:Y:S02]  /*11d0*/  IMAD.SHL.U32 R15, R15, 0x10, RZ ;  /* 0x000000100f0f7824 */ /* 0x000fe400078e00ff */
[----:B------:R-:W-:Y:S01]  /*11e0*/  IMAD.WIDE.U32 R166, R196, c[0x0][0x210], RZ ;  /* 0x00008400c4a67a25 */ /* 0x000fe200078e00ff */
[----:B------:R-:W-:Y:S02]  /*11f0*/  LOP3.LUT R119, R119, 0x1c0, RZ, 0xc0, !PT ;  /* 0x000001c077777812 */ /* 0x000fe400078ec0ff */
[----:B------:R-:W-:Y:S01]  /*1200*/  LOP3.LUT R15, R15, 0xfffffe00, RZ, 0xc0, !PT ;  /* 0xfffffe000f0f7812 */ /* 0x000fe200078ec0ff */
[----:B------:R-:W-:Y:S01]  /*1210*/  IMAD.WIDE.U32 R38, R91, c[0x0][0x290], R22 ;  /* 0x0000a4005b267a25 */ /* 0x000fe200078e0016 */
[----:B------:R-:W-:-:S03]  /*1220*/  SHF.R.U32.HI R108, RZ, 0x3, R119 ;  /* 0x00000003ff6c7819 */ /* 0x000fc60000011677 */
[----:B------:R-:W-:-:S04]  /*1230*/  IMAD.WIDE.U32 R164, R196, c[0x0][0x1e8], RZ ;  /* 0x00007a00c4a47a25 */ /* 0x000fc800078e00ff */
[----:B------:R-:W-:Y:S02]  /*1240*/  IMAD.IADD R29, R28, 0x1, R39 ;  /* 0x000000011c1d7824 */ /* 0x000fe400078e0227 */
[----:B------:R-:W-:Y:S02]  /*1250*/  IMAD.MOV.U32 R127, RZ, RZ, c[0x0][0x27c] ;  /* 0x00009f00ff7f7624 */ /* 0x000fe400078e00ff */
[----:B------:R-:W-:Y:S02]  /*1260*/  IMAD.MOV.U32 R28, RZ, RZ, R38 ;  /* 0x000000ffff1c7224 */ /* 0x000fe400078e0026 */
[----:B------:R-:W-:Y:S02]  /*1270*/  IMAD.MOV.U32 R132, RZ, RZ, 0x1 ;  /* 0x00000001ff847424 */ /* 0x000fe400078e00ff */
[----:B------:R-:W-:Y:S02]  /*1280*/  IMAD.U32 R158, RZ, RZ, UR14 ;  /* 0x0000000eff9e7e24 */ /* 0x000fe4000f8e00ff */
[----:B------:R-:W-:-:S04]  /*1290*/  IMAD.WIDE.U32 R156, R156, c[0x0][0x290], R28 ;  /* 0x0000a4009c9c7a25 */ /* 0x000fc800078e001c */
[----:B------:R-:W-:Y:S01]  /*12a0*/  IMAD.MOV.U32 R107, RZ, RZ, c[0x0][0x27c] ;  /* 0x00009f00ff6b7624 */ /* 0x000fe200078e00ff */
[----:B------:R-:W-:Y:S01]  /*12b0*/  IADD3 R129, R157, UR6, RZ ;  /* 0x000000069d817c10 */ /* 0x000fe2000fffe0ff */
[----:B------:R-:W-:-:S04]  /*12c0*/  IMAD.WIDE.U32 R158, R158, c[0x0][0x280], R30 ;  /* 0x0000a0009e9e7a25 */ /* 0x000fc800078e001e */
[----:B------:R-:W-:Y:S01]  /*12d0*/  IMAD.MOV.U32 R53, RZ, RZ, RZ ;  /* 0x000000ffff357224 */ /* 0x000fe200078e00ff */
[----:B------:R-:W-:Y:S01]  /*12e0*/  IADD3 R130, R159, UR4, RZ ;  /* 0x000000049f827c10 */ /* 0x000fe2000fffe0ff */
[----:B------:R-:W-:Y:S02]  /*12f0*/  IMAD.MOV.U32 R67, RZ, RZ, 0x1 ;  /* 0x00000001ff437424 */ /* 0x000fe400078e00ff */
[----:B------:R-:W-:Y:S02]  /*1300*/  IMAD.SHL.U32 R107, R107, 0x2, RZ ;  /* 0x000000026b6b7824 */ /* 0x000fe400078e00ff */
[----:B------:R-:W-:Y:S01]  /*1310*/  IMAD R118, R118, 0x40, R91 ;  /* 0x0000004076767824 */ /* 0x000fe200078e025b */
[----:B--2---:R-:W-:Y:S01]  /*1320*/  @P3 SHF.R.S32.HI R163, RZ, 0x1f, R162 ;  /* 0x0000001fffa33819 */ /* 0x004fe200000114a2 */
[----:B------:R-:W-:Y:S02]  /*1330*/  @!P3 IMAD.MOV.U32 R163, RZ, RZ, R12 ;  /* 0x000000ffffa3b224 */ /* 0x000fe400078e000c */
[----:B------:R-:W-:-:S04]  /*1340*/  IMAD.WIDE.U32 R12, R18, R89, R170 ;  /* 0x00000059120c7225 */ /* 0x000fc800078e00aa */
[----:B------:R-:W-:Y:S01]  /*1350*/  @!P3 IMAD.MOV.U32 R162, RZ, RZ, R197 ;  /* 0x000000ffffa2b224 */ /* 0x000fe200078e00c5 */
[----:B------:R-:W-:Y:S01]  /*1360*/  @P2 LEA R32, P3, R12, c[0x0][0x220], 0x1 ;  /* 0x000088000c202a11 */ /* 0x000fe200078608ff */
[----:B------:R-:W-:-:S05]  /*1370*/  IMAD.IADD R3, R13, 0x1, R8 ;  /* 0x000000010d037824 */ /* 0x000fca00078e0208 */
[----:B------:R-:W-:Y:S02]  /*1380*/  @P2 LEA.HI.X R33, R12, c[0x0][0x224], R3, 0x1, P3 ;  /* 0x000089000c212a11 */ /* 0x000fe400018f0c03 */
[----:B------:R-:W-:Y:S01]  /*1390*/  @P1 IADD3 R8, P3, R103, R12, RZ ;  /* 0x0000000c67081210 */ /* 0x000fe20007f7e0ff */
[----:B------:R-:W-:Y:S02]  /*13a0*/  IMAD.WIDE.U32 R12, R91, c[0x0][0x280], R22 ;  /* 0x0000a0005b0c7a25 */ /* 0x000fe400078e0016 */
[----:B------:R-:W-:Y:S01]  /*13b0*/  @!PT LDS RZ, [RZ] ;  /* 0x00000000fffff984 */ /* 0x000fe20000000800 */
[----:B------:R-:W-:Y:S01]  /*13c0*/  @!PT LDS RZ, [RZ] ;  /* 0x00000000fffff984 */ /* 0x000fe20000000800 */
[----:B------:R-:W-:Y:S01]  /*13d0*/  @!PT LDS RZ, [RZ] ;  /* 0x00000000fffff984 */ /* 0x000fe20000000800 */
[----:B------:R1:W-:Y:S02]  /*13e0*/  @P2 LDGSTS.E.BYPASS.LTC128B.128 [R9+0xc100], [R32.64], !P4 ;  /* 0x0c10000020092fae */ /* 0x0003e4000e101d4a */
[----:B------:R-:W-:Y:S01]  /*13f0*/  @P1 IMAD.X R3, R96, 0x1, R3, P3 ;  /* 0x0000000160031824 */ /* 0x000fe200018e0603 */
[----:B------:R-:W-:Y:S01]  /*1400*/  @P1 LEA R36, P3, R8, c[0x0][0x220], 0x1 ;  /* 0x0000880008241a11 */ /* 0x000fe200078608ff */
[----:B------:R1:W-:Y:S01]  /*1410*/  @P2 LDGSTS.E.BYPASS.LTC128B.128 [R9+0xe100], [R32.64+0x80], !P6 ;  /* 0x0e10008020092fae */ /* 0x0003e2000f101d4a */
[----:B------:R-:W-:-:S02]  /*1420*/  IMAD.IADD R27, R26, 0x1, R13 ;  /* 0x000000011a1b7824 */ /* 0x000fc400078e020d */
[----:B------:R-:W-:Y:S01]  /*1430*/  @P1 LEA.HI.X R37, R8, c[0x0][0x224], R3, 0x1, P3 ;  /* 0x0000890008251a11 */ /* 0x000fe200018f0c03 */
[----:B------:R-:W-:Y:S01]  /*1440*/  @P1 IMAD.SHL.U32 R8, R10, 0x2, RZ ;  /* 0x000000020a081824 */ /* 0x000fe200078e00ff */
[----:B------:R1:W-:Y:S01]  /*1450*/  @P2 LDGSTS.E.BYPASS.LTC128B.128 [R9+0x10100], [R32.64+0x100], !P5 ;  /* 0x1010010020092fae */ /* 0x0003e2000e901d4a */
[----:B------:R-:W-:Y:S01]  /*1460*/  IMAD.IADD R3, R21, 0x1, R7 ;  /* 0x0000000115037824 */ /* 0x000fe200078e0207 */
[C---:B------:R-:W-:Y:S01]  /*1470*/  @P2 LEA R34, P3, R20.reuse, c[0x0][0x250], 0x1 ;  /* 0x0000940014222a11 */ /* 0x040fe200078608ff */
[----:B------:R-:W-:Y:S01]  /*1480*/  IMAD.MOV.U32 R26, RZ, RZ, R12 ;  /* 0x000000ffff1a7224 */ /* 0x000fe200078e000c */
[----:B------:R2:W-:Y:S02]  /*1490*/  @P1 LDGSTS.E.BYPASS.LTC128B.128 [R8+0xd100], [R36.64], !P4 ;  /* 0x0d10000024081fae */ /* 0x0005e4000e101d4a */
[----:B------:R-:W-:Y:S01]  /*14a0*/  @P2 LEA.HI.X R35, R20, c[0x0][0x254], R3, 0x1, P3 ;  /* 0x0000950014232a11 */ /* 0x000fe200018f0c03 */
[----:B------:R-:W-:Y:S01]  /*14b0*/  IMAD.WIDE.U32 R154, R154, c[0x0][0x280], R26 ;  /* 0x0000a0009a9a7a25 */ /* 0x000fe200078e001a */
[----:B------:R2:W-:Y:S01]  /*14c0*/  @P1 LDGSTS.E.BYPASS.LTC128B.128 [R8+0xf100], [R36.64+0x80], !P6 ;  /* 0x0f10008024081fae */ /* 0x0005e2000f101d4a */
[----:B------:R-:W-:-:S02]  /*14d0*/  ISETP.GE.AND P3, PT, R24, c[0x0][0x27c], PT ;  /* 0x00009f0018007a0c */ /* 0x000fc40003f66270 */
[----:B------:R-:W-:Y:S01]  /*14e0*/  @P0 IMAD.WIDE.U32 R26, R6, R89, R170 ;  /* 0x00000059061a0225 */ /* 0x000fe200078e00aa */
[----:B------:R2:W-:Y:S01]  /*14f0*/  @P1 LDGSTS.E.BYPASS.LTC128B.128 [R8+0x11100], [R36.64+0x100], !P5 ;  /* 0x1110010024081fae */ /* 0x0005e2000e901d4a */
[----:B------:R-:W-:Y:S02]  /*1500*/  SEL R7, RZ, c[0x0][0x27c], !P3 ;  /* 0x00009f00ff077a07 */ /* 0x000fe40005800000 */
[----:B------:R-:W-:Y:S01]  /*1510*/  P2R R126, PR, RZ, 0x8 ;  /* 0x00000008ff7e7803 */ /* 0x000fe20000000000 */
[----:B------:R-:W0:Y:S01]  /*1520*/  LDGDEPBAR ;  /* 0x00000000000079af */ /* 0x000e220000000000 */
[----:B------:R-:W-:Y:S01]  /*1530*/  @P0 IMAD.IADD R0, R27, 0x1, R0 ;  /* 0x000000011b000824 */ /* 0x000fe200078e0200 */
[----:B------:R-:W-:Y:S01]  /*1540*/  IADD3 R128, R155, UR4, RZ ;  /* 0x000000049b807c10 */ /* 0x000fe2000fffe0ff */
[----:B------:R-:W-:Y:S01]  /*1550*/  IMAD.IADD R12, R24, 0x1, R7 ;  /* 0x00000001180c7824 */ /* 0x000fe200078e0207 */
[----:B------:R-:W-:Y:S01]  /*1560*/  ULDC.U8 UR4, c[0x0][0x298] ;  /* 0x0000a60000047ab9 */ /* 0x000fe20000000000 */
[----:B------:R-:W-:Y:S01]  /*1570*/  @P2 IMAD.SHL.U32 R7, R10, 0x2, RZ ;  /* 0x000000020a072824 */ /* 0x000fe200078e00ff */
[----:B------:R-:W-:Y:S02]  /*1580*/  BAR.SYNC.DEFER_BLOCKING 0x0 ;  /* 0x0000000000007b1d */ /* 0x000fe40000010000 */
[----:B------:R-:W-:-:S04]  /*1590*/  SHF.R.S32.HI R5, RZ, 0x1f, R12 ;  /* 0x0000001fff057819 */ /* 0x000fc8000001140c */
[CC--:B------:R-:W-:Y:S02]  /*15a0*/  LEA.HI R4, R5.reuse, R12.reuse, RZ, 0x3 ;  /* 0x0000000c05047211 */ /* 0x0c0fe400078f18ff */
[----:B------:R-:W-:Y:S02]  /*15b0*/  LEA.HI R5, R5, R12, RZ, 0x6 ;  /* 0x0000000c05057211 */ /* 0x000fe400078f30ff */
[----:B------:R-:W-:Y:S02]  /*15c0*/  LOP3.LUT R134, R4, 0xfffffff8, RZ, 0xc0, !PT ;  /* 0xfffffff804867812 */ /* 0x000fe400078ec0ff */
[----:B------:R-:W-:Y:S01]  /*15d0*/  SHF.R.S32.HI R115, RZ, 0x3, R4 ;  /* 0x00000003ff737819 */ /* 0x000fe20000011404 */
[----:B------:R-:W-:Y:S01]  /*15e0*/  IMAD.SHL.U32 R5, R5, 0x40, RZ ;  /* 0x0000004005057824 */ /* 0x000fe200078e00ff */
[----:B------:R-:W-:-:S04]  /*15f0*/  SHF.R.S32.HI R133, RZ, 0x1f, R134 ;  /* 0x0000001fff857819 */ /* 0x000fc80000011486 */
[----:B------:R-:W-:Y:S02]  /*1600*/  LOP3.LUT R5, R5, 0xfffff000, RZ, 0xc0, !PT ;  /* 0xfffff00005057812 */ /* 0x000fe400078ec0ff */
[C---:B------:R-:W-:Y:S01]  /*1610*/  SHF.L.U64.HI R133, R134.reuse, 0x1, R133 ;  /* 0x0000000186857819 */ /* 0x040fe20000010285 */
[----:B------:R-:W-:Y:S01]  /*1620*/  IMAD.SHL.U32 R134, R134, 0x2, RZ ;  /* 0x0000000286867824 */ /* 0x000fe200078e00ff */
[----:B------:R-:W-:Y:S01]  /*1630*/  @!PT LDS RZ, [RZ] ;  /* 0x00000000fffff984 */ /* 0x000fe20000000800 */
[----:B------:R-:W-:Y:S01]  /*1640*/  @!PT LDS RZ, [RZ] ;  /* 0x00000000fffff984 */ /* 0x000fe20000000800 */
[----:B------:R-:W-:Y:S01]  /*1650*/  @!PT LDS RZ, [RZ] ;  /* 0x00000000fffff984 */ /* 0x000fe20000000800 */
[----:B------:R3:W-:Y:S04]  /*1660*/  @P2 LDGSTS.E.BYPASS.LTC128B.128 [R7+0x100], [R34.64], !P4 ;  /* 0x0010000022072fae */ /* 0x0007e8000e101d4a */
[----:B------:R3:W-:Y:S04]  /*1670*/  @P2 LDGSTS.E.BYPASS.LTC128B.128 [R7+0x2100], [R34.64+0x80], !P6 ;  /* 0x0210008022072fae */ /* 0x0007e8000f101d4a */
[----:B------:R3:W-:Y:S01]  /*1680*/  @P2 LDGSTS.E.BYPASS.LTC128B.128 [R7+0x4100], [R34.64+0x100], !P5 ;  /* 0x0410010022072fae */ /* 0x0007e2000e901d4a */
[----:B--2---:R-:W-:-:S02]  /*1690*/  @P1 IADD3 R8, P2, R105, R20, RZ ;  /* 0x0000001469081210 */ /* 0x004fc40007f5e0ff */
[----:B------:R-:W-:-:S03]  /*16a0*/  IADD3 R20, R22, 0x20, RZ ;  /* 0x0000002016147810 */ /* 0x000fc60007ffe0ff */
[----:B------:R-:W-:Y:S01]  /*16b0*/  @P1 IMAD.X R3, R98, 0x1, R3, P2 ;  /* 0x0000000162031824 */ /* 0x000fe200010e0603 */
[----:B------:R-:W-:Y:S01]  /*16c0*/  @P1 LEA R12, P2, R8, c[0x0][0x250], 0x1 ;  /* 0x00009400080c1a11 */ /* 0x000fe200078408ff */
[----:B------:R-:W-:-:S03]  /*16d0*/  IMAD.IADD R17, R22, 0x1, R20 ;  /* 0x0000000116117824 */ /* 0x000fc600078e0214 */
[----:B------:R-:W-:Y:S02]  /*16e0*/  @P1 LEA.HI.X R13, R8, c[0x0][0x254], R3, 0x1, P2 ;  /* 0x00009500080d1a11 */ /* 0x000fe400010f0c03 */
[----:B------:R-:W-:-:S04]  /*16f0*/  ISETP.GE.AND P3, PT, R17, c[0x0][0x27c], PT ;  /* 0x00009f0011007a0c */ /* 0x000fc80003f66270 */
[----:B------:R-:W-:Y:S02]  /*1700*/  SEL R8, RZ, c[0x0][0x27c], !P3 ;  /* 0x00009f00ff087a07 */ /* 0x000fe40005800000 */
[----:B------:R-:W-:-:S03]  /*1710*/  P2R R125, PR, RZ, 0x8 ;  /* 0x00000008ff7d7803 */ /* 0x000fc60000000000 */
[----:B------:R-:W-:Y:S02]  /*1720*/  IMAD.IADD R6, R8, 0x1, R17 ;  /* 0x0000000108067824 */ /* 0x000fe400078e0211 */
[----:B---3--:R-:W-:-:S03]  /*1730*/  @P1 IMAD.SHL.U32 R7, R10, 0x2, RZ ;  /* 0x000000020a071824 */ /* 0x008fc600078e00ff */
[----:B------:R-:W-:Y:S02]  /*1740*/  SHF.R.S32.HI R3, RZ, 0x1f, R6 ;  /* 0x0000001fff037819 */ /* 0x000fe40000011406 */
[----:B------:R2:W-:Y:S02]  /*1750*/  @P1 LDGSTS.E.BYPASS.LTC128B.128 [R7+0x1100], [R12.64], !P4 ;  /* 0x011000000c071fae */ /* 0x0005e4000e101d4a */
[CC--:B------:R-:W-:Y:S02]  /*1760*/  LEA.HI R142, R3.reuse, R6.reuse, RZ, 0x3 ;  /* 0x00000006038e7211 */ /* 0x0c0fe400078f18ff */
[----:B------:R-:W-:Y:S01]  /*1770*/  LEA.HI R3, R3, R6, RZ, 0x6 ;  /* 0x0000000603037211 */ /* 0x000fe200078f30ff */
[----:B------:R2:W-:Y:S01]  /*1780*/  @P1 LDGSTS.E.BYPASS.LTC128B.128 [R7+0x3100], [R12.64+0x80], !P6 ;  /* 0x031000800c071fae */ /* 0x0005e2000f101d4a */
[----:B------:R-:W-:Y:S01]  /*1790*/  IMAD.MOV.U32 R6, RZ, RZ, c[0x0][0x290] ;  /* 0x0000a400ff067624 */ /* 0x000fe200078e00ff */
[----:B------:R-:W-:Y:S02]  /*17a0*/  LOP3.LUT R136, R142, 0xfffffff8, RZ, 0xc0, !PT ;  /* 0xfffffff88e887812 */ /* 0x000fe400078ec0ff */
[----:B------:R2:W-:Y:S01]  /*17b0*/  @P1 LDGSTS.E.BYPASS.LTC128B.128 [R7+0x5100], [R12.64+0x100], !P5 ;  /* 0x051001000c071fae */ /* 0x0005e2000e901d4a */
[----:B------:R-:W-:Y:S01]  /*17c0*/  @P0 LEA R8, P1, R26, c[0x0][0x220], 0x1 ;  /* 0x000088001a080a11 */ /* 0x000fe200078208ff */
[----:B------:R-:W-:Y:S01]  /*17d0*/  IMAD.SHL.U32 R3, R3, 0x40, RZ ;  /* 0x0000004003037824 */ /* 0x000fe200078e00ff */
[----:B------:R-:W-:Y:S01]  /*17e0*/  SHF.L.U64.HI R95, R6, R99, c[0x0][0x294] ;  /* 0x0000a500065f7619 */ /* 0x000fe20000010263 */
[----:B------:R-:W0:Y:S01]  /*17f0*/  LDGDEPBAR ;  /* 0x00000000000079af */ /* 0x000e220000000000 */
[----:B-1----:R-:W-:Y:S01]  /*1800*/  @P0 LEA.HI.X R9, R26, c[0x0][0x224], R0, 0x1, P1 ;  /* 0x000089001a090a11 */ /* 0x002fe200008f0c00 */
[----:B------:R-:W-:Y:S01]  /*1810*/  @P0 IMAD.SHL.U32 R0, R10, 0x2, RZ ;  /* 0x000000020a000824 */ /* 0x000fe200078e00ff */
[----:B------:R-:W-:Y:S01]  /*1820*/  @P0 LEA R26, P1, R103, R8, 0x1 ;  /* 0x00000008671a0211 */ /* 0x000fe200078208ff */
[----:B------:R-:W-:Y:S01]  /*1830*/  IMAD.SHL.U32 R97, R6, 0x40, RZ ;  /* 0x0000004006617824 */ /* 0x000fe200078e00ff */
[----:B------:R-:W-:-:S02]  /*1840*/  LOP3.LUT R3, R3, 0xfffff000, RZ, 0xc0, !PT ;  /* 0xfffff00003037812 */ /* 0x000fc400078ec0ff */
[----:B------:R-:W-:Y:S01]  /*1850*/  @P0 LEA.HI.X R27, R103, R9, R96, 0x1, P1 ;  /* 0x00000009671b0211 */ /* 0x000fe200008f0c60 */
[----:B------:R1:W-:Y:S01]  /*1860*/  @P0 LDGSTS.E.BYPASS.LTC128B.128 [R0+0x12100], [R8.64], !P4 ;  /* 0x1210000008000fae */ /* 0x0003e2000e101d4a */
[----:B------:R-:W-:Y:S02]  /*1870*/  LOP3.LUT P1, RZ, R120, 0x4, RZ, 0xc0, !PT ;  /* 0x0000000478ff7812 */ /* 0x000fe4000782c0ff */
[----:B------:R-:W-:Y:S01]  /*1880*/  SHF.R.S32.HI R6, RZ, 0x1f, R123 ;  /* 0x0000001fff067819 */ /* 0x000fe2000001147b */
[----:B------:R1:W-:Y:S01]  /*1890*/  @P0 LDGSTS.E.BYPASS.LTC128B.128 [R0+0x14100], [R8.64+0x80], !P6 ;  /* 0x1410008008000fae */ /* 0x0003e2000f101d4a */
[----:B------:R-:W-:Y:S02]  /*18a0*/  SHF.R.S32.HI R135, RZ, 0x1f, R136 ;  /* 0x0000001fff877819 */ /* 0x000fe40000011488 */
[----:B------:R-:W-:Y:S01]  /*18b0*/  LEA.HI R113, R6, R123, RZ, 0x3 ;  /* 0x0000007b06717211 */ /* 0x000fe200078f18ff */
[----:B------:R1:W-:Y:S01]  /*18c0*/  @P0 LDGSTS.E.BYPASS.LTC128B.128 [R0+0x16100], [R8.64+0x100], !P5 ;  /* 0x1610010008000fae */ /* 0x0003e2000e901d4a */
[C---:B------:R-:W-:Y:S01]  /*18d0*/  SHF.L.U64.HI R135, R136.reuse, 0x1, R135 ;  /* 0x0000000188877819 */ /* 0x040fe20000010287 */
[----:B------:R-:W-:Y:S01]  /*18e0*/  IMAD.SHL.U32 R136, R136, 0x2, RZ ;  /* 0x0000000288887824 */ /* 0x000fe200078e00ff */
[----:B------:R-:W-:Y:S01]  /*18f0*/  LOP3.LUT R113, R113, 0xfffffff8, RZ, 0xc0, !PT ;  /* 0xfffffff871717812 */ /* 0x000fe200078ec0ff */
[----:B------:R3:W-:Y:S01]  /*1900*/  @P0 LDGSTS.E.BYPASS.LTC128B.128 [R0+0x13100], [R26.64], !P4 ;  /* 0x131000001a000fae */ /* 0x0007e2000e101d4a */
[----:B--2---:R-:W-:-:S03]  /*1910*/  IADD3 R13, R22, 0x10, RZ ;  /* 0x00000010160d7810 */ /* 0x004fc60007ffe0ff */
[----:B------:R3:W-:Y:S01]  /*1920*/  @P0 LDGSTS.E.BYPASS.LTC128B.128 [R0+0x15100], [R26.64+0x80], !P6 ;  /* 0x151000801a000fae */ /* 0x0007e2000f101d4a */
[----:B------:R-:W-:Y:S02]  /*1930*/  IADD3 R12, R22, 0x30, RZ ;  /* 0x00000030160c7810 */ /* 0x000fe40007ffe0ff */
[----:B------:R-:W-:Y:S01]  /*1940*/  SHF.R.S32.HI R106, RZ, 0x1f, R113 ;  /* 0x0000001fff6a7819 */ /* 0x000fe20000011471 */
[----:B------:R3:W-:Y:S01]  /*1950*/  @P0 LDGSTS.E.BYPASS.LTC128B.128 [R0+0x17100], [R26.64+0x100], !P5 ;  /* 0x171001001a000fae */ /* 0x0007e2000e901d4a */
[----:B------:R-:W-:-:S03]  /*1960*/  ISETP.GE.AND P0, PT, R16, c[0x0][0x27c], PT ;  /* 0x00009f0010007a0c */ /* 0x000fc60003f06270 */
[----:B------:R-:W0:Y:S01]  /*1970*/  LDGDEPBAR ;  /* 0x00000000000079af */ /* 0x000e220000000000 */
[----:B------:R-:W-:Y:S02]  /*1980*/  SEL R7, RZ, c[0x0][0x27c], !P0 ;  /* 0x00009f00ff077a07 */ /* 0x000fe40004000000 */
[----:B------:R-:W-:Y:S02]  /*1990*/  P2R R124, PR, RZ, 0x1 ;  /* 0x00000001ff7c7803 */ /* 0x000fe40000000000 */
[----:B------:R-:W-:Y:S01]  /*19a0*/  ISETP.GE.AND P0, PT, R127, 0x1, PT ;  /* 0x000000017f00780c */ /* 0x000fe20003f06270 */
[----:B------:R-:W-:Y:S01]  /*19b0*/  IMAD.IADD R7, R7, 0x1, R16 ;  /* 0x0000000107077824 */ /* 0x000fe200078e0210 */
[----:B-1----:R-:W-:-:S04]  /*19c0*/  LOP3.LUT R9, R119, 0x38, R4, 0xf8, !PT ;  /* 0x0000003877097812 */ /* 0x002fc800078ef804 */
[----:B------:R-:W-:-:S04]  /*19d0*/  LOP3.LUT R114, R9, R108, RZ, 0x3c, !PT ;  /* 0x0000006c09727212 */ /* 0x000fc800078e3cff */
[----:B------:R-:W-:Y:S02]  /*19e0*/  IADD3 R114, R114, R5, R15 ;  /* 0x0000000572727210 */ /* 0x000fe40007ffe00f */
[----:B---3--:R-:W-:Y:S02]  /*19f0*/  P2R R0, PR, RZ, 0x2 ;  /* 0x00000002ff007803 */ /* 0x008fe40000000000 */
[----:B------:R-:W-:Y:S02]  /*1a00*/  SHF.R.S32.HI R0, RZ, 0x1f, R7 ;  /* 0x0000001fff007819 */ /* 0x000fe40000011407 */
[----:B------:R-:W-:Y:S02]  /*1a10*/  ISETP.NE.AND P1, PT, R132, c[0x0][0x2b8], PT ;  /* 0x0000ae0084007a0c */ /* 0x000fe40003f25270 */
[CC--:B------:R-:W-:Y:S02]  /*1a20*/  LEA.HI R2, R0.reuse, R7.reuse, RZ, 0x3 ;  /* 0x0000000700027211 */ /* 0x0c0fe400078f18ff */
[----:B------:R-:W-:-:S02]  /*1a30*/  LEA.HI R0, R0, R7, RZ, 0x6 ;  /* 0x0000000700007211 */ /* 0x000fc400078f30ff */
[C---:B------:R-:W-:Y:S02]  /*1a40*/  LOP3.LUT R5, R119.reuse, 0x38, R2, 0xf8, !PT ;  /* 0x0000003877057812 */ /* 0x040fe400078ef802 */
[----:B------:R-:W-:Y:S01]  /*1a50*/  LOP3.LUT R7, R119, 0x38, R142, 0xf8, !PT ;  /* 0x0000003877077812 */ /* 0x000fe200078ef88e */
[----:B------:R-:W-:Y:S01]  /*1a60*/  IMAD.SHL.U32 R0, R0, 0x40, RZ ;  /* 0x0000004000007824 */ /* 0x000fe200078e00ff */
[-C--:B------:R-:W-:Y:S01]  /*1a70*/  LOP3.LUT R110, R5, R108.reuse, RZ, 0x3c, !PT ;  /* 0x0000006c056e7212 */ /* 0x080fe200078e3cff */
[----:B------:R-:W-:Y:S01]  /*1a80*/  IMAD R5, R83, c[0x0][0x210], RZ ;  /* 0x0000840053057a24 */ /* 0x000fe200078e02ff */
[----:B------:R-:W-:Y:S02]  /*1a90*/  LOP3.LUT R112, R7, R108, RZ, 0x3c, !PT ;  /* 0x0000006c07707212 */ /* 0x000fe400078e3cff */
[----:B------:R-:W-:Y:S01]  /*1aa0*/  LOP3.LUT R0, R0, 0xfffff000, RZ, 0xc0, !PT ;  /* 0xfffff00000007812 */ /* 0x000fe200078ec0ff */
[----:B------:R-:W-:Y:S01]  /*1ab0*/  IMAD R5, R196, c[0x0][0x214], R5 ;  /* 0x00008500c4057a24 */ /* 0x000fe200078e0205 */
[--C-:B------:R-:W-:Y:S01]  /*1ac0*/  IADD3 R112, R112, R3, R15.reuse ;  /* 0x0000000370707210 */ /* 0x100fe20007ffe00f */
[----:B------:R-:W-:Y:S01]  /*1ad0*/  IMAD R3, R83, c[0x0][0x1e8], RZ ;  /* 0x00007a0053037a24 */ /* 0x000fe200078e02ff */
[----:B------:R-:W-:Y:S01]  /*1ae0*/  IADD3 R110, R110, R0, R15 ;  /* 0x000000006e6e7210 */ /* 0x000fe20007ffe00f */
[----:B------:R-:W-:Y:S01]  /*1af0*/  IMAD.MOV.U32 R0, RZ, RZ, c[0x0][0x280] ;  /* 0x0000a000ff007624 */ /* 0x000fe200078e00ff */
[----:B------:R-:W-:Y:S01]  /*1b00*/  LOP3.LUT R138, R2, 0xfffffff8, RZ, 0xc0, !PT ;  /* 0xfffffff8028a7812 */ /* 0x000fe200078ec0ff */
[----:B------:R-:W-:Y:S01]  /*1b10*/  IMAD.IADD R94, R167, 0x1, R5 ;  /* 0x00000001a75e7824 */ /* 0x000fe200078e0205 */
[----:B------:R-:W-:Y:S01]  /*1b20*/  SHF.R.S32.HI R5, RZ, 0x1f, R16 ;  /* 0x0000001fff057819 */ /* 0x000fe20000011410 */
[C---:B------:R-:W-:Y:S01]  /*1b30*/  IMAD.SHL.U32 R101, R0.reuse, 0x40, RZ ;  /* 0x0000004000657824 */ /* 0x040fe200078e00ff */
[----:B------:R-:W-:Y:S01]  /*1b40*/  SHF.L.U64.HI R99, R0, R99, c[0x0][0x284] ;  /* 0x0000a10000637619 */ /* 0x000fe20000010263 */
[----:B------:R-:W-:Y:S01]  /*1b50*/  IMAD R3, R196, c[0x0][0x1ec], R3 ;  /* 0x00007b00c4037a24 */ /* 0x000fe200078e0203 */
[----:B------:R-:W-:-:S02]  /*1b60*/  SHF.R.S32.HI R0, RZ, 0x1f, R121 ;  /* 0x0000001fff007819 */ /* 0x000fc40000011479 */
[----:B------:R-:W-:Y:S01]  /*1b70*/  LEA.HI R116, R5, R16, RZ, 0x3 ;  /* 0x0000001005747211 */ /* 0x000fe200078f18ff */
[----:B------:R-:W-:Y:S01]  /*1b80*/  IMAD.IADD R100, R165, 0x1, R3 ;  /* 0x00000001a5647824 */ /* 0x000fe200078e0203 */
[----:B------:R-:W-:Y:S01]  /*1b90*/  LEA.HI R109, R0, R121, RZ, 0x3 ;  /* 0x00000079006d7211 */ /* 0x000fe200078f18ff */
[----:B------:R-:W-:Y:S01]  /*1ba0*/  IMAD R3, R163, c[0x0][0x2b0], RZ ;  /* 0x0000ac00a3037a24 */ /* 0x000fe200078e02ff */
[----:B------:R-:W-:Y:S02]  /*1bb0*/  SHF.R.S32.HI R0, RZ, 0x1f, R17 ;  /* 0x0000001fff007819 */ /* 0x000fe40000011411 */
[----:B------:R-:W-:Y:S01]  /*1bc0*/  LOP3.LUT R5, R119, 0x18, R24, 0xf8, !PT ;  /* 0x0000001877057812 */ /* 0x000fe200078ef818 */
[----:B------:R-:W-:Y:S01]  /*1bd0*/  IMAD R3, R162, c[0x0][0x2b4], R3 ;  /* 0x0000ad00a2037a24 */ /* 0x000fe200078e0203 */
[----:B------:R-:W-:Y:S01]  /*1be0*/  LEA.HI R117, R0, R17, RZ, 0x3 ;  /* 0x0000001100757211 */ /* 0x000fe200078f18ff */
[----:B------:R-:W-:Y:S01]  /*1bf0*/  IMAD.WIDE.U32 R162, R162, c[0x0][0x2b0], RZ ;  /* 0x0000ac00a2a27a25 */ /* 0x000fe200078e00ff */
[----:B------:R-:W-:-:S02]  /*1c00*/  LOP3.LUT R0, R5, R108, RZ, 0x3c, !PT ;  /* 0x0000006c05007212 */ /* 0x000fc400078e3cff */
[----:B------:R-:W-:Y:S01]  /*1c10*/  SHF.R.S32.HI R137, RZ, 0x1f, R138 ;  /* 0x0000001fff897819 */ /* 0x000fe2000001148a */
[----:B------:R-:W-:Y:S01]  /*1c20*/  IMAD.IADD R92, R163, 0x1, R3 ;  /* 0x00000001a35c7824 */ /* 0x000fe200078e0203 */
[----:B------:R-:W-:Y:S01]  /*1c30*/  LOP3.LUT R109, R109, 0xfffffff8, RZ, 0xc0, !PT ;  /* 0xfffffff86d6d7812 */ /* 0x000fe200078ec0ff */
[----:B------:R-:W-:Y:S01]  /*1c40*/  IMAD.IADD R0, R0, 0x1, R15 ;  /* 0x0000000100007824 */ /* 0x000fe200078e020f */
[----:B------:R-:W-:Y:S02]  /*1c50*/  LOP3.LUT R117, R117, 0xfffffff8, RZ, 0xc0, !PT ;  /* 0xfffffff875757812 */ /* 0x000fe400078ec0ff */
[----:B------:R-:W-:Y:S02]  /*1c60*/  LOP3.LUT R116, R116, 0xfffffff8, RZ, 0xc0, !PT ;  /* 0xfffffff874747812 */ /* 0x000fe400078ec0ff */
[----:B------:R-:W-:Y:S02]  /*1c70*/  SHF.R.S32.HI R141, RZ, 0x3, R2 ;  /* 0x00000003ff8d7819 */ /* 0x000fe40000011402 */
[C---:B------:R-:W-:Y:S01]  /*1c80*/  SHF.L.U64.HI R137, R138.reuse, 0x1, R137 ;  /* 0x000000018a897819 */ /* 0x040fe20000010289 */
[----:B------:R-:W-:Y:S01]  /*1c90*/  IMAD.SHL.U32 R138, R138, 0x2, RZ ;  /* 0x000000028a8a7824 */ /* 0x000fe200078e00ff */
[----:B------:R-:W-:-:S02]  /*1ca0*/  P2R R2, PR, RZ, 0x1 ;  /* 0x00000001ff027803 */ /* 0x000fc40000000000 */
[----:B------:R-:W-:Y:S02]  /*1cb0*/  SHF.R.S32.HI R102, RZ, 0x1f, R109 ;  /* 0x0000001fff667819 */ /* 0x000fe4000001146d */
[----:B------:R-:W-:Y:S02]  /*1cc0*/  SHF.R.S32.HI R140, RZ, 0x1f, R117 ;  /* 0x0000001fff8c7819 */ /* 0x000fe40000011475 */
[----:B------:R-:W-:Y:S02]  /*1cd0*/  SHF.R.S32.HI R139, RZ, 0x1f, R116 ;  /* 0x0000001fff8b7819 */ /* 0x000fe40000011474 */
[----:B------:R-:W-:Y:S02]  /*1ce0*/  SHF.R.S32.HI R142, RZ, 0x3, R142 ;  /* 0x00000003ff8e7819 */ /* 0x000fe4000001148e */
[----:B------:R-:W-:Y:S02]  /*1cf0*/  P2R R2, PR, RZ, 0x2 ;  /* 0x00000002ff027803 */ /* 0x000fe40000000000 */
.L_x_1413:
        /* <DEDUP_REMOVED lines=20> */
[----:B------:R-:W-:Y:S02]  /*1e40*/  @!P0 LEA.HI.X.SX32 R4, R3, R92, 0x1, P1 ;  /* 0x0000005c03048211 */ /* 0x000fe400008f0eff */
[C---:B------:R-:W-:Y:S04]  /*1e50*/  @!P0 LEA R6, P1, R5.reuse, c[0x0][0x2a0], 0x2 ;  /* 0x0000a80005068a11 */ /* 0x040fe800078210ff */
[----:B------:R-:W-:Y:S01]  /*1e60*/  @!P0 LEA.HI.X R7, R5, c[0x0][0x2a4], R4, 0x2, P1 ;  /* 0x0000a90005078a11 */ /* 0x000fe200008f1404 */
[----:B------:R-:W-:Y:S04]  /*1e70*/  IMAD.MOV R4, RZ, RZ, -R3 ;  /* 0x000000ffff047224 */ /* 0x000fe800078e0a03 */
[----:B------:R1:W5:Y:S01]  /*1e80*/  @!P0 LDG.E R144, [R6.64] ;  /* 0x0000000a06908981 */ /* 0x000362000c1e1900 */
[----:B------:R-:W-:Y:S03]  /*1e90*/  IMAD R143, R4, c[0x0][0x2b8], R143 ;  /* 0x0000ae00048f7a24 */ /* 0x000fe600078e028f */
        /* <DEDUP_REMOVED lines=11> */
[C---:B------:R-:W-:Y:S03]  /*1f50*/  IMAD R5, R144.reuse, c[0x0][0x1f4], R5 ;  /* 0x00007d0090057a24 */ /* 0x040fe600078e0205 */
        /* <DEDUP_REMOVED lines=75> */
.L_x_1393:
[----:B------:R-:W-:Y:S05]  /*2410*/  BSYNC B0 ;  /* 0x0000000000007941 */ /* 0x000fea0003800000 */
.L_x_1392:
        /* <DEDUP_REMOVED lines=93> */
.L_x_1396:
[----:B------:R-:W-:Y:S05]  /*29f0*/  BSYNC B0 ;  /* 0x0000000000007941 */ /* 0x000fea0003800000 */
.L_x_1395:
        /* <DEDUP_REMOVED lines=58> */
.L_x_1398:
[----:B------:R-:W-:Y:S05]  /*2da0*/  BSYNC B0 ;  /* 0x0000000000007941 */ /* 0x000fea0003800000 */
.L_x_1397:
        /* <DEDUP_REMOVED lines=58> */
.L_x_1400:
[----:B------:R-:W-:Y:S05]  /*3150*/  BSYNC B0 ;  /* 0x0000000000007941 */ /* 0x000fea0003800000 */
.L_x_1399:
        /* <DEDUP_REMOVED lines=58> */
.L_x_1402:
[----:B------:R-:W-:Y:S05]  /*3500*/  BSYNC B0 ;  /* 0x0000000000007941 */ /* 0x000fea0003800000 */
.L_x_1401:
        /* <DEDUP_REMOVED lines=58> */
.L_x_1404:
[----:B------:R-:W-:Y:S05]  /*38b0*/  BSYNC B0 ;  /* 0x0000000000007941 */ /* 0x000fea0003800000 */
.L_x_1403:
        /* <DEDUP_REMOVED lines=58> */
.L_x_1391:
        /* <DEDUP_REMOVED lines=47> */
.L_x_1406:
[----:B------:R-:W-:Y:S05]  /*3f50*/  BSYNC B0 ;  /* 0x0000000000007941 */ /* 0x000fea0003800000 */
.L_x_1405:
        /* <DEDUP_REMOVED lines=35> */
[----:B------:R-:W-:Y:S01]  /*4190*/  IADD3 R180, R114, R175, RZ ;  /* 0x000000af72b47210 */ /* 0x000fe20007ffe0ff */
[----:B------:R-:W-:Y:S01]  /*41a0*/  IMAD.MOV.U32 R63, RZ, RZ, R59 ;  /* 0x000000ffff3f7224 */ /* 0x000fe200078e003b */
[----:B------:R-:W-:Y:S02]  /*41b0*/  SEL R177, R107, R174, !P2 ;  /* 0x000000ae6bb17207 */ /* 0x000fe40005000000 */
[----:B------:R-:W-:Y:S02]  /*41c0*/  ISETP.GE.AND P0, PT, R24, c[0x0][0x27c], PT ;  /* 0x00009f0018007a0c */ /* 0x000fe40003f06270 */
[----:B------:R-:W-:Y:S02]  /*41d0*/  SHF.R.S32.HI R176, RZ, 0x1f, R177 ;  /* 0x0000001fffb07819 */ /* 0x000fe400000114b1 */
[----:B------:R-:W-:Y:S02]  /*41e0*/  MOV R46, R40 ;  /* 0x00000028002e7202 */ /* 0x000fe40000000f00 */
[----:B------:R-:W-:Y:S02]  /*41f0*/  LEA.HI R176, R176, R177, RZ, 0x4 ;  /* 0x000000b1b0b07211 */ /* 0x000fe400078f20ff */
[----:B------:R-:W-:Y:S02]  /*4200*/  MOV R55, R56 ;  /* 0x0000003800377202 */ /* 0x000fe40000000f00 */
[----:B------:R-:W-:Y:S03]  /*4210*/  LEA.HI.SX32 R178, R176, R115, 0x1c ;  /* 0x00000073b0b27211 */ /* 0x000fe600078fe2ff */
[----:B------:R-:W-:Y:S01]  /*4220*/  @!P0 SHF.R.U64 R47, R40, 0x10, R41 ;  /* 0x00000010282f8819 */ /* 0x000fe20000001229 */
[----:B------:R-:W-:Y:S01]  /*4230*/  IMAD.MOV.U32 R40, RZ, RZ, R43 ;  /* 0x000000ffff287224 */ /* 0x000fe200078e002b */
[----:B------:R-:W-:Y:S01]  /*4240*/  SHF.R.S32.HI R179, RZ, 0x1f, R178 ;  /* 0x0000001fffb37819 */ /* 0x000fe200000114b2 */
[----:B------:R-:W-:Y:S01]  /*4250*/  @!P0 HADD2.F32 R49, -RZ, R46.H0_H0 ;  /* 0x2000002eff318230 */ /* 0x000fe20000004100 */
[----:B------:R-:W-:Y:S01]  /*4260*/  SHF.L.U32 R176, R178, 0x3, RZ ;  /* 0x00000003b2b07819 */ /* 0x000fe200000006ff */
[----:B------:R-:W-:Y:S01]  /*4270*/  @!P0 HADD2.F32 R50, -RZ, R47.H0_H0 ;  /* 0x2000002fff328230 */ /* 0x000fe20000004100 */
[----:B------:R-:W-:Y:S01]  /*4280*/  LEA.HI R179, R179, R178, RZ, 0x3 ;  /* 0x000000b2b3b37211 */ /* 0x000fe200078f18ff */
[----:B------:R-:W-:Y:S01]  /*4290*/  @!P0 HADD2.F32 R55, -RZ, R55.H0_H0 ;  /* 0x20000037ff378230 */ /* 0x000fe20000004100 */
[----:B------:R-:W-:Y:S01]  /*42a0*/  SHF.L.U32 R178, R180, 0x1, RZ ;  /* 0x00000001b4b27819 */ /* 0x000fe200000006ff */
[----:B------:R-:W-:Y:S01]  /*42b0*/  @!P0 HADD2.F32 R63, -RZ, R63.H0_H0 ;  /* 0x2000003fff3f8230 */ /* 0x000fe20000004100 */
[----:B------:R-:W-:Y:S01]  /*42c0*/  LOP3.LUT R181, R119, 0x38, R176, 0xf8, !PT ;  /* 0x0000003877b57812 */ /* 0x000fe200078ef8b0 */
[----:B------:R-:W-:Y:S01]  /*42d0*/  IMAD.SHL.U32 R179, R179, 0x200, RZ ;  /* 0x00000200b3b37824 */ /* 0x000fe200078e00ff */
[----:B------:R-:W-:Y:S01]  /*42e0*/  @!P0 SHF.R.U64 R56, R56, 0x10, R57 ;  /* 0x0000001038388819 */ /* 0x000fe20000001239 */
[----:B------:R-:W-:Y:S01]  /*42f0*/  LDS.128 R32, [R178+0xc100] ;  /* 0x00c10000b2207984 */ /* 0x000fe20000000c00 */
[----:B------:R-:W-:Y:S02]  /*4300*/  LOP3.LUT R182, R181, R108, RZ, 0x3c, !PT ;  /* 0x0000006cb5b67212 */ /* 0x000fe400078e3cff */
[----:B------:R-:W-:Y:S01]  /*4310*/  LOP3.LUT R179, R179, 0x7ffff000, RZ, 0xc0, !PT ;  /* 0x7ffff000b3b37812 */ /* 0x000fe200078ec0ff */
[----:B------:R-:W-:Y:S01]  /*4320*/  @!P0 HADD2.F32 R56, -RZ, R56.H0_H0 ;  /* 0x20000038ff388230 */ /* 0x000fe20000004100 */
[----:B------:R-:W-:Y:S02]  /*4330*/  @!P0 SHF.R.U32.HI R48, RZ, 0x10, R41 ;  /* 0x00000010ff308819 */ /* 0x000fe40000011629 */
[----:B------:R-:W-:Y:S02]  /*4340*/  IADD3 R182, R182, R179, R15 ;  /* 0x000000b3b6b67210 */ /* 0x000fe40007ffe00f */
[----:B------:R-:W-:Y:S02]  /*4350*/  @!P0 SHF.R.U32.HI R61, RZ, 0x10, R57 ;  /* 0x00000010ff3d8819 */ /* 0x000fe40000011639 */
[--C-:B------:R-:W-:Y:S01]  /*4360*/  @!P0 SHF.R.U64 R60, R58, 0x10, R59.reuse ;  /* 0x000000103a3c8819 */ /* 0x100fe2000000123b */
[----:B------:R-:W-:Y:S01]  /*4370*/  IMAD.IADD R179, R175, 0x1, R182 ;  /* 0x00000001afb37824 */ /* 0x000fe200078e02b6 */
[----:B------:R-:W-:Y:S02]  /*4380*/  @!P0 SHF.R.U32.HI R65, RZ, 0x10, R59 ;  /* 0x00000010ff418819 */ /* 0x000fe4000001163b */
[----:B------:R-:W-:Y:S01]  /*4390*/  MOV R57, R58 ;  /* 0x0000003a00397202 */ /* 0x000fe20000000f00 */
[----:B------:R-:W-:Y:S01]  /*43a0*/  IMAD.SHL.U32 R177, R179, 0x2, RZ ;  /* 0x00000002b3b17824 */ /* 0x000fe200078e00ff */
[----:B------:R-:W-:Y:S01]  /*43b0*/  MOV R41, R42 ;  /* 0x0000002a00297202 */ /* 0x000fe20000000f00 */
[----:B------:R-:W-:Y:S01]  /*43c0*/  @!P0 HADD2.F32 R60, -RZ, R60.H0_H0 ;  /* 0x2000003cff3c8230 */ /* 0x000fe20000004100 */
[--C-:B------:R-:W-:Y:S01]  /*43d0*/  @!P0 SHF.R.U64 R42, R42, 0x10, R43.reuse ;  /* 0x000000102a2a8819 */ /* 0x100fe2000000122b */
[----:B------:R-:W-:Y:S01]  /*43e0*/  @!P0 HADD2.F32 R59, -RZ, R57.H0_H0 ;  /* 0x20000039ff3b8230 */ /* 0x000fe20000004100 */
[----:B------:R-:W1:Y:S01]  /*43f0*/  LDS.128 R76, [R177+0xc100] ;  /* 0x00c10000b14c7984 */ /* 0x000e620000000c00 */
[----:B------:R-:W-:Y:S01]  /*4400*/  @!P0 SHF.R.U32.HI R43, RZ, 0x10, R43 ;  /* 0x00000010ff2b8819 */ /* 0x000fe2000001162b */
[----:B------:R-:W-:Y:S02]  /*4410*/  @!P0 HADD2.F32 R65, -RZ, R65.H0_H0 ;  /* 0x20000041ff418230 */ /* 0x000fe40000004100 */
[----:B------:R-:W-:Y:S02]  /*4420*/  @!P0 HADD2.F32 R42, -RZ, R42.H0_H0 ;  /* 0x2000002aff2a8230 */ /* 0x000fe40000004100 */
[----:B------:R-:W-:Y:S01]  /*4430*/  @!P0 HADD2.F32 R43, -RZ, R43.H0_H0 ;  /* 0x2000002bff2b8230 */ /* 0x000fe20000004100 */
        /* <DEDUP_REMOVED lines=65> */
[----:B------:R-:W-:Y:S01]  /*4850*/  @!P0 FFMA.FTZ R184, R40, R65, -R184 ;  /* 0x0000004128b88223 */ /* 0x000fe200000108b8 */
        /* <DEDUP_REMOVED lines=18> */
.L_x_1408:
[----:B------:R-:W-:Y:S05]  /*4980*/  BSYNC B0 ;  /* 0x0000000000007941 */ /* 0x000fea0003800000 */
.L_x_1407:
        /* <DEDUP_REMOVED lines=126> */
.L_x_1410:
[----:B------:R-:W-:Y:S05]  /*5170*/  BSYNC B0 ;  /* 0x0000000000007941 */ /* 0x000fea0003800000 */
.L_x_1409:
[----:B------:R-:W-:Y:S11]  /*5180*/  ISETP.GE.AND P0, PT, R16, c[0x0][0x1d4], PT ;  /* 0x0000750010007a0c */ /* 0x000ff60003f06270 */
[----:B------:R-:W-:Y:S02]  /*5190*/  @!UPT UIADD3 URZ, URZ, URZ, URZ ;  /* 0x0000003f3f3ff290 */ /* 0x000fe4000fffe03f */
[----:B------:R-:W-:-:S05]  /*51a0*/  @P0 BRA `(.L_x_1394) ;  /* 0x00000b0000000947 */ /* 0x000fca0003800000 */
[----:B------:R-:W-:Y:S02]  /*51b0*/  ISETP.NE.AND P1, PT, R124, RZ, PT ;  /* 0x000000ff7c00720c */ /* 0x000fe40003f25270 */
[----:B----4-:R-:W-:Y:S02]  /*51c0*/  IADD3 R54, P0, R172, R138, RZ ;  /* 0x0000008aac367210 */ /* 0x010fe40007f1e0ff */
[----:B------:R-:W-:Y:S02]  /*51d0*/  SEL R174, R107, R174, !P1 ;  /* 0x000000ae6bae7207 */ /* 0x000fe40004800000 */
[----:B---3--:R-:W-:Y:S02]  /*51e0*/  IADD3.X R55, R173, R137, RZ, P0, !PT ;  /* 0x00000089ad377210 */ /* 0x008fe400007fe4ff */
        /* <DEDUP_REMOVED lines=122> */
.L_x_1390:
        /* <DEDUP_REMOVED lines=8> */
[C---:B------:R-:W-:Y:S02]  /*5a10*/  IMAD R7, R144.reuse, c[0x0][0x1f4], R7 ;  /* 0x00007d0090077a24 */ /* 0x040fe400078e0207 */
        /* <DEDUP_REMOVED lines=41> */
.L_x_1394:
[----:B------:R-:W-:Y:S05]  /*5cb0*/  BSYNC B1 ;  /* 0x0000000000017941 */ /* 0x000fea0003800000 */
.L_x_1389:
[----:B------:R-:W-:Y:S01]  /*5cc0*/  ISETP.GT.AND P0, PT, R18, R11, PT ;  /* 0x0000000b1200720c */ /* 0x000fe20003f04270 */
[----:B------:R-:W-:Y:S01]  /*5cd0*/  BSSY B0, `(.L_x_1411) ;  /* 0x000004d000007945 */ /* 0x000fe20003800000 */
[C---:B------:R-:W-:Y:S02]  /*5ce0*/  ISETP.GE.AND P1, PT, R67.reuse, 0x1, PT ;  /* 0x000000014300780c */ /* 0x040fe40003f26270 */
[C---:B-12---:R-:W-:Y:S02]  /*5cf0*/  IADD3 R3, R67.reuse, 0x1, RZ ;  /* 0x0000000143037810 */ /* 0x046fe40007ffe0ff */
        /* <DEDUP_REMOVED lines=27> */
[----:B------:R-:W-:Y:S04]  /*5eb0*/  IADD3 R4, P1, R166, R8, RZ ;  /* 0x00000008a6047210 */ /* 0x000fe80007f3e0ff */
[----:B------:R-:W-:Y:S02]  /*5ec0*/  IADD3.X R3, R94, R9, R3, P1, !PT ;  /* 0x000000095e037210 */ /* 0x000fe40000ffe403 */
        /* <DEDUP_REMOVED lines=45> */
.L_x_1412:
[----:B-12-4-:R-:W-:Y:S05]  /*61a0*/  BSYNC B0 ;  /* 0x0000000000007941 */ /* 0x016fea0003800000 */
.L_x_1411:
        /* <DEDUP_REMOVED lines=34> */
.L_x_1388:
[----:B-1-3--:R-:W-:Y:S01]  /*63d0*/  UIADD3 UR6, UR13, 0x7f, URZ ;  /* 0x0000007f0d067890 */ /* 0x00afe2000fffe03f */
[----:B------:R-:W-:Y:S01]  /*63e0*/  PLOP3.LUT P2, PT, PT, PT, PT, 0x80, 0x0 ;  /* 0x000000000000781c */ /* 0x000fe20003f4f070 */
[----:B------:R-:W-:Y:S01]  /*63f0*/  ULDC.64 UR4, c[0x0][0x2c8] ;  /* 0x0000b20000047ab9 */ /* 0x000fe20000000a00 */
[----:B------:R-:W-:Y:S01]  /*6400*/  CS2R R98, SRZ ;  /* 0x0000000000627805 */ /* 0x000fe2000001ff00 */
[----:B------:R-:W-:Y:S01]  /*6410*/  UIMAD.WIDE.U32 UR18, UR6, UR4, URZ ;  /* 0x00000004061272a5 */ /* 0x000fe2000f8e003f */
[----:B------:R-:W-:Y:S01]  /*6420*/  IMAD.MOV.U32 R5, RZ, RZ, RZ ;  /* 0x000000ffff057224 */ /* 0x000fe200078e00ff */
[----:B------:R-:W-:Y:S01]  /*6430*/  CS2R R94, SRZ ;  /* 0x00000000005e7805 */ /* 0x000fe2000001ff00 */
[----:B------:R-:W-:Y:S01]  /*6440*/  IMAD.MOV.U32 R96, RZ, RZ, RZ ;  /* 0x000000ffff607224 */ /* 0x000fe200078e00ff */
[----:B------:R-:W-:Y:S01]  /*6450*/  @UP2 USHF.R.U32.HI UR6, URZ, UR5, UR19 ;  /* 0x000000053f062299 */ /* 0x000fe20008011613 */
[----:B-----5:R-:W-:Y:S01]  /*6460*/  CS2R R92, SRZ ;  /* 0x00000000005c7805 */ /* 0x020fe2000001ff00 */
[----:B------:R-:W-:Y:S01]  /*6470*/  CS2R R90, SRZ ;  /* 0x00000000005a7805 */ /* 0x000fe2000001ff00 */
[----:B------:R-:W-:Y:S01]  /*6480*/  CS2R R88, SRZ ;  /* 0x0000000000587805 */ /* 0x000fe2000001ff00 */
[----:B------:R-:W-:Y:S01]  /*6490*/  UIADD3 UR6, UR15, UR6, URZ ;  /* 0x000000060f067290 */ /* 0x000fe2000fffe03f */
[----:B------:R-:W-:Y:S01]  /*64a0*/  CS2R R86, SRZ ;  /* 0x0000000000567805 */ /* 0x000fe2000001ff00 */
[----:B------:R-:W-:Y:S01]  /*64b0*/  CS2R R8, SRZ ;  /* 0x0000000000087805 */ /* 0x000fe2000001ff00 */
[----:B------:R-:W-:Y:S01]  /*64c0*/  MOV R7, RZ ;  /* 0x000000ff00077202 */ /* 0x000fe20000000f00 */
[----:B------:R-:W-:Y:S01]  /*64d0*/  USHF.R.S32.HI UR4, URZ, 0x1f, UR6 ;  /* 0x0000001f3f047899 */ /* 0x000fe20008011406 */
[----:B------:R-:W-:Y:S01]  /*64e0*/  CS2R R10, SRZ ;  /* 0x00000000000a7805 */ /* 0x000fe2000001ff00 */
[----:B------:R-:W-:Y:S01]  /*64f0*/  CS2R R80, SRZ ;  /* 0x0000000000507805 */ /* 0x000fe2000001ff00 */
[----:B------:R-:W-:Y:S01]  /*6500*/  CS2R R78, SRZ ;  /* 0x00000000004e7805 */ /* 0x000fe2000001ff00 */
[----:B------:R-:W-:Y:S01]  /*6510*/  ULEA.HI UR4, UR4, UR6, URZ, 0x6 ;  /* 0x0000000604047291 */ /* 0x000fe2000f8f303f */
[----:B------:R-:W-:Y:S01]  /*6520*/  CS2R R76, SRZ ;  /* 0x00000000004c7805 */ /* 0x000fe2000001ff00 */
[----:B------:R-:W-:Y:S01]  /*6530*/  CS2R R74, SRZ ;  /* 0x00000000004a7805 */ /* 0x000fe2000001ff00 */
        /* <DEDUP_REMOVED lines=50> */
[----:B------:R-:W-:Y:S01]  /*6860*/  ULDC UR19, c[0x0][0x2c4] ;  /* 0x0000b10000137ab9 */ /* 0x000fe20000000800 */
[----:B------:R-:W-:Y:S01]  /*6870*/  PLOP3.LUT P1, PT, PT, PT, UP2, 0x80, 0x0 ;  /* 0x000000000000781c */ /* 0x000fe20003f2f028 */
[----:B------:R-:W-:Y:S01]  /*6880*/  IMAD R3, R3, c[0x0][0x178], RZ ;  /* 0x00005e0003037a24 */ /* 0x000fe200078e02ff */
[----:B------:R-:W-:Y:S01]  /*6890*/  LEA.HI R2, R7, R82, RZ, 0x3 ;  /* 0x0000005207027211 */ /* 0x000fe200078f18ff */
[----:B------:R-:W-:Y:S01]  /*68a0*/  UIMAD UR19, UR12, UR19, URZ ;  /* 0x000000130c1372a4 */ /* 0x000fe2000f8e023f */
[----:B------:R-:W-:Y:S01]  /*68b0*/  PLOP3.LUT P0, PT, PT, PT, UP2, 0x80, 0x0 ;  /* 0x000000000000781c */ /* 0x000fe20003f0f028 */
[----:B------:R-:W-:Y:S01]  /*68c0*/  IMAD R3, R84, c[0x0][0x17c], R3 ;  /* 0x00005f0054037a24 */ /* 0x000fe200078e0203 */
[----:B------:R-:W-:Y:S01]  /*68d0*/  SHF.R.S32.HI R15, RZ, 0x3, R2 ;  /* 0x00000003ff0f7819 */ /* 0x000fe20000011402 */
[----:B------:R-:W-:Y:S01]  /*68e0*/  BSSY B0, `(.L_x_1415) ;  /* 0x000006e000007945 */ /* 0x000fe20003800000 */
[----:B------:R-:W-:Y:S01]  /*68f0*/  ISETP.NE.U32.AND P2, PT, RZ, c[0x0][0x348], PT ;  /* 0x0000d200ff007a0c */ /* 0x000fe20003f45070 */
[----:B------:R-:W-:Y:S01]  /*6900*/  IMAD.IADD R17, R17, 0x1, R3 ;  /* 0x0000000111117824 */ /* 0x000fe200078e0203 */
[----:B------:R-:W-:-:S02]  /*6910*/  LOP3.LUT R3, R2, 0xfffffff8, RZ, 0xc0, !PT ;  /* 0xfffffff802037812 */ /* 0x000fc400078ec0ff */
[----:B------:R-:W-:Y:S01]  /*6920*/  SHF.R.S32.HI R13, RZ, 0x1f, R197 ;  /* 0x0000001fff0d7819 */ /* 0x000fe200000114c5 */
[----:B------:R-:W-:Y:S01]  /*6930*/  IMAD.WIDE.U32 R16, R196, c[0x0][0x1b8], R16 ;  /* 0x00006e00c4107a25 */ /* 0x000fe200078e0010 */
[----:B------:R-:W-:Y:S02]  /*6940*/  ISETP.NE.AND.EX P2, PT, RZ, c[0x0][0x34c], PT, P2 ;  /* 0x0000d300ff007a0c */ /* 0x000fe40003f45320 */
[-C--:B------:R-:W-:Y:S01]  /*6950*/  LEA.HI R9, R7, R82.reuse, RZ, 0x4 ;  /* 0x0000005207097211 */ /* 0x080fe200078f20ff */
[----:B------:R-:W-:Y:S01]  /*6960*/  IMAD.IADD R132, R82, 0x1, -R3 ;  /* 0x0000000152847824 */ /* 0x000fe200078e0a03 */
[----:B------:R-:W-:Y:S01]  /*6970*/  SEL R13, R13, RZ, !P2 ;  /* 0x000000ff0d0d7207 */ /* 0x000fe20005000000 */
[----:B------:R-:W-:Y:S01]  /*6980*/  IMAD R3, R83, c[0x0][0x1b8], RZ ;  /* 0x00006e0053037a24 */ /* 0x000fe200078e02ff */
[----:B------:R-:W-:Y:S01]  /*6990*/  SEL R10, R197, RZ, !P2 ;  /* 0x000000ffc50a7207 */ /* 0x000fe20005000000 */
[----:B------:R-:W-:Y:S01]  /*69a0*/  IMAD R206, R132, 0x20, R15 ;  /* 0x0000002084ce7824 */ /* 0x000fe200078e020f */
[----:B------:R-:W-:Y:S01]  /*69b0*/  SHF.R.S32.HI R6, RZ, 0x4, R9 ;  /* 0x00000004ff067819 */ /* 0x000fe20000011409 */
[----:B------:R-:W-:Y:S01]  /*69c0*/  IMAD R3, R196, c[0x0][0x1bc], R3 ;  /* 0x00006f00c4037a24 */ /* 0x000fe200078e0203 */
[----:B------:R-:W-:Y:S01]  /*69d0*/  LOP3.LUT R8, R8, 0xfffffffb, RZ, 0xc0, !PT ;  /* 0xfffffffb08087812 */ /* 0x000fe200078ec0ff */
[----:B------:R-:W-:Y:S01]  /*69e0*/  IMAD R13, R13, c[0x0][0x1c0], RZ ;  /* 0x000070000d0d7a24 */ /* 0x000fe200078e02ff */
[----:B------:R-:W-:Y:S01]  /*69f0*/  IADD3 R4, R206, UR13, RZ ;  /* 0x0000000dce047c10 */ /* 0x000fe2000fffe0ff */
[----:B------:R-:W-:Y:S01]  /*6a00*/  IMAD.IADD R17, R17, 0x1, R3 ;  /* 0x0000000111117824 */ /* 0x000fe200078e0203 */
[----:B------:R-:W-:Y:S01]  /*6a10*/  LEA.HI R205, R7, R82, RZ, 0x6 ;  /* 0x0000005207cd7211 */ /* 0x000fe200078f30ff */
[----:B------:R-:W-:-:S02]  /*6a20*/  IMAD R13, R10, c[0x0][0x1c4], R13 ;  /* 0x000071000a0d7a24 */ /* 0x000fc400078e020d */
[----:B------:R-:W-:Y:S01]  /*6a30*/  @P1 IMAD.HI.U32 R0, R4, c[0x0][0x2c8], RZ ;  /* 0x0000b20004001a27 */ /* 0x000fe200078e00ff */
[----:B------:R-:W-:-:S03]  /*6a40*/  LOP3.LUT P1, RZ, R132, 0x4, RZ, 0xc0, !PT ;  /* 0x0000000484ff7812 */ /* 0x000fc6000782c0ff */
[----:B------:R-:W-:Y:S01]  /*6a50*/  IMAD.MOV.U32 R12, RZ, RZ, R4 ;  /* 0x000000ffff0c7224 */ /* 0x000fe200078e0004 */
[----:B------:R-:W-:Y:S01]  /*6a60*/  @P0 SHF.R.U32.HI R12, RZ, c[0x0][0x2cc], R0 ;  /* 0x0000b300ff0c0a19 */ /* 0x000fe20000011600 */
[----:B------:R-:W-:Y:S01]  /*6a70*/  IMAD.WIDE.U32 R10, R10, c[0x0][0x1c0], R16 ;  /* 0x000070000a0a7a25 */ /* 0x000fe200078e0010 */
[C---:B------:R-:W-:Y:S02]  /*6a80*/  LEA.HI R0, R9.reuse, R6, RZ, 0x1 ;  /* 0x0000000609007211 */ /* 0x040fe400078f08ff */
[--C-:B------:R-:W-:Y:S01]  /*6a90*/  SHF.R.S32.HI R3, RZ, 0x1f, R12.reuse ;  /* 0x0000001fff037819 */ /* 0x100fe2000001140c */
[----:B------:R-:W-:Y:S01]  /*6aa0*/  IMAD.MOV R5, RZ, RZ, -R12 ;  /* 0x000000ffff057224 */ /* 0x000fe200078e0a0c */
[----:B------:R-:W-:Y:S01]  /*6ab0*/  LOP3.LUT R9, R9, 0xfffffff0, RZ, 0xc0, !PT ;  /* 0xfffffff009097812 */ /* 0x000fe200078ec0ff */
[----:B------:R-:W-:Y:S01]  /*6ac0*/  IMAD.IADD R11, R11, 0x1, R13 ;  /* 0x000000010b0b7824 */ /* 0x000fe200078e020d */
[----:B------:R-:W-:Y:S01]  /*6ad0*/  LOP3.LUT R0, R0, 0xfffffffe, RZ, 0xc0, !PT ;  /* 0xfffffffe00007812 */ /* 0x000fe200078ec0ff */
[----:B------:R-:W-:Y:S01]  /*6ae0*/  IMAD R3, R3, c[0x0][0x1b0], RZ ;  /* 0x00006c0003037a24 */ /* 0x000fe200078e02ff */
[----:B------:R-:W-:Y:S01]  /*6af0*/  LOP3.LUT P0, RZ, R132, 0x2, RZ, 0xc0, !PT ;  /* 0x0000000284ff7812 */ /* 0x000fe2000780c0ff */
[----:B------:R-:W-:-:S02]  /*6b00*/  IMAD R4, R5, c[0x0][0x2c4], R4 ;  /* 0x0000b10005047a24 */ /* 0x000fc400078e0204 */
[----:B------:R-:W-:Y:S02]  /*6b10*/  IMAD R3, R12, c[0x0][0x1b4], R3 ;  /* 0x00006d000c037a24 */ /* 0x000fe400078e0203 */
[----:B------:R-:W-:Y:S02]  /*6b20*/  IMAD.IADD R9, R82, 0x1, -R9 ;  /* 0x0000000152097824 */ /* 0x000fe400078e0a09 */
[----:B------:R-:W-:-:S04]  /*6b30*/  IMAD.WIDE.U32 R12, R12, c[0x0][0x1b0], R10 ;  /* 0x00006c000c0c7a25 */ /* 0x000fc800078e000a */
[----:B------:R-:W-:Y:S01]  /*6b40*/  IMAD.IADD R0, R6, 0x1, -R0 ;  /* 0x0000000106007824 */ /* 0x000fe200078e0a00 */
[----:B------:R-:W-:Y:S01]  /*6b50*/  SHF.R.S32.HI R6, RZ, 0x1f, R9 ;  /* 0x0000001fff067819 */ /* 0x000fe20000011409 */
[----:B------:R-:W-:Y:S01]  /*6b60*/  IMAD.IADD R13, R13, 0x1, R3 ;  /* 0x000000010d0d7824 */ /* 0x000fe200078e0203 */
[----:B------:R-:W-:Y:S01]  /*6b70*/  SHF.R.S32.HI R3, RZ, 0x1f, R4 ;  /* 0x0000001fff037819 */ /* 0x000fe20000011404 */
[----:B------:R-:W-:Y:S01]  /*6b80*/  IMAD.SHL.U32 R5, R132, 0x40, RZ ;  /* 0x0000004084057824 */ /* 0x000fe200078e00ff */
[----:B------:R-:W-:Y:S01]  /*6b90*/  LEA.HI R11, R6, R9, RZ, 0x3 ;  /* 0x00000009060b7211 */ /* 0x000fe200078f18ff */
[----:B------:R-:W-:Y:S01]  /*6ba0*/  IMAD.WIDE.U32 R12, R4, c[0x0][0x1a8], R12 ;  /* 0x00006a00040c7a25 */ /* 0x000fe200078e000c */
[----:B------:R-:W-:Y:S02]  /*6bb0*/  @P0 LOP3.LUT R8, R8, 0x4, RZ, 0xfc, !PT ;  /* 0x0000000408080812 */ /* 0x000fe400078efcff */
[----:B------:R-:W-:Y:S01]  /*6bc0*/  LOP3.LUT R6, R11, 0xfffffff8, RZ, 0xc0, !PT ;  /* 0xfffffff80b067812 */ /* 0x000fe200078ec0ff */
[----:B------:R-:W-:Y:S01]  /*6bd0*/  IMAD R3, R3, c[0x0][0x1a8], RZ ;  /* 0x00006a0003037a24 */ /* 0x000fe200078e02ff */
[----:B------:R-:W-:Y:S01]  /*6be0*/  LOP3.LUT R5, R5, 0x1c0, RZ, 0xc0, !PT ;  /* 0x000001c005057812 */ /* 0x000fe200078ec0ff */
[----:B------:R-:W-:Y:S01]  /*6bf0*/  IMAD.SHL.U32 R17, R15, 0x40, RZ ;  /* 0x000000400f117824 */ /* 0x000fe200078e00ff */
[----:B------:R-:W-:Y:S01]  /*6c00*/  LEA R16, P0, R12, c[0x0][0x160], 0x1 ;  /* 0x000058000c107a11 */ /* 0x000fe200078008ff */
[----:B------:R-:W-:Y:S01]  /*6c10*/  IMAD R3, R4, c[0x0][0x1ac], R3 ;  /* 0x00006b0004037a24 */ /* 0x000fe200078e0203 */
[----:B------:R-:W-:Y:S01]  /*6c20*/  LOP3.LUT R2, R5, 0x8, R2, 0xf8, !PT ;  /* 0x0000000805027812 */ /* 0x000fe200078ef802 */
[----:B------:R-:W-:Y:S01]  /*6c30*/  IMAD.IADD R6, R9, 0x1, -R6 ;  /* 0x0000000109067824 */ /* 0x000fe200078e0a06 */
[----:B------:R-:W-:Y:S01]  /*6c40*/  SHF.R.U32.HI R5, RZ, 0x3, R5 ;  /* 0x00000003ff057819 */ /* 0x000fe20000011605 */
[----:B------:R-:W-:Y:S01]  /*6c50*/  IMAD.IADD R3, R13, 0x1, R3 ;  /* 0x000000010d037824 */ /* 0x000fe200078e0203 */
[----:B------:R-:W-:Y:S01]  /*6c60*/  LOP3.LUT R17, R17, 0x1c0, RZ, 0xc0, !PT ;  /* 0x000001c011117812 */ /* 0x000fe200078ec0ff */
[----:B------:R-:W-:Y:S01]  /*6c70*/  IMAD.SHL.U32 R9, R6, 0x40, RZ ;  /* 0x0000004006097824 */ /* 0x000fe200078e00ff */
[----:B------:R-:W-:Y:S01]  /*6c80*/  LOP3.LUT R5, R2, R5, RZ, 0x3c, !PT ;  /* 0x0000000502057212 */ /* 0x000fe200078e3cff */
[----:B------:R-:W-:Y:S01]  /*6c90*/  IMAD.SHL.U32 R2, R0, 0x8, RZ ;  /* 0x0000000800027824 */ /* 0x000fe200078e00ff */
[----:B------:R-:W-:Y:S01]  /*6ca0*/  LEA.HI.X R14, R12, c[0x0][0x164], R3, 0x1, P0 ;  /* 0x000059000c0e7a11 */ /* 0x000fe200000f0c03 */
[----:B------:R-:W-:Y:S01]  /*6cb0*/  IMAD.SHL.U32 R11, R11, 0x40, RZ ;  /* 0x000000400b0b7824 */ /* 0x000fe200078e00ff */
[----:B------:R-:W-:Y:S01]  /*6cc0*/  IADD3 R12, R15, UR13, RZ ;  /* 0x0000000d0f0c7c10 */ /* 0x000fe2000fffe0ff */
[----:B------:R-:W-:Y:S01]  /*6cd0*/  IMAD.SHL.U32 R218, R132, 0x8, RZ ;  /* 0x0000000884da7824 */ /* 0x000fe200078e00ff */
[----:B------:R-:W-:Y:S01]  /*6ce0*/  LOP3.LUT R9, R9, 0x1c0, RZ, 0xc0, !PT ;  /* 0x000001c009097812 */ /* 0x000fe200078ec0ff */
[----:B------:R-:W-:Y:S01]  /*6cf0*/  IMAD.SHL.U32 R205, R205, 0x8, RZ ;  /* 0x00000008cdcd7824 */ /* 0x000fe200078e00ff */
[C---:B------:R-:W-:Y:S01]  /*6d00*/  LOP3.LUT P5, RZ, R6.reuse, 0x4, RZ, 0xc0, !PT ;  /* 0x0000000406ff7812 */ /* 0x040fe200078ac0ff */
[----:B------:R-:W-:Y:S01]  /*6d10*/  IMAD.MOV.U32 R3, RZ, RZ, 0x20 ;  /* 0x00000020ff037424 */ /* 0x000fe200078e00ff */
[----:B------:R-:W-:Y:S01]  /*6d20*/  LOP3.LUT P4, RZ, R6, 0x2, RZ, 0xc0, !PT ;  /* 0x0000000206ff7812 */ /* 0x000fe2000788c0ff */
[----:B------:R1:W2:Y:S01]  /*6d30*/  SHFL.IDX PT, R18, R16, RZ, 0x181f ;  /* 0x00181fff10127589 */ /* 0x0002a200000e0000 */
[----:B------:R-:W-:Y:S01]  /*6d40*/  ISETP.GE.AND P0, PT, R12, UR19, PT ;  /* 0x000000130c007c0c */ /* 0x000fe2000bf06270 */
[----:B------:R-:W-:Y:S01]  /*6d50*/  IMAD R5, R0, 0x200, R5 ;  /* 0x0000020000057824 */ /* 0x000fe200078e0205 */
[----:B------:R-:W-:Y:S01]  /*6d60*/  LEA.HI R6, R7, R82, RZ, 0x5 ;  /* 0x0000005207067211 */ /* 0x000fe200078f28ff */
[----:B------:R1:W3:Y:S01]  /*6d70*/  SHFL.IDX PT, R19, R14, RZ, 0x181f ;  /* 0x00181fff0e137589 */ /* 0x0002e200000e0000 */
[----:B------:R-:W-:-:S02]  /*6d80*/  LOP3.LUT R2, R9, 0x8, R2, 0xf8, !PT ;  /* 0x0000000809027812 */ /* 0x000fc400078ef802 */
[----:B------:R-:W-:Y:S02]  /*6d90*/  SHF.R.U32.HI R9, RZ, 0x3, R9 ;  /* 0x00000003ff097819 */ /* 0x000fe40000011609 */
[----:B------:R-:W-:Y:S02]  /*6da0*/  SHF.R.S32.HI R80, RZ, 0x5, R6 ;  /* 0x00000005ff507819 */ /* 0x000fe40000011406 */
[----:B------:R-:W-:Y:S02]  /*6db0*/  LOP3.LUT R11, R11, 0xfffffe00, RZ, 0xc0, !PT ;  /* 0xfffffe000b0b7812 */ /* 0x000fe400078ec0ff */
[----:B------:R-:W-:Y:S02]  /*6dc0*/  SHF.R.U32.HI R20, RZ, 0x3, R17 ;  /* 0x00000003ff147819 */ /* 0x000fe40000011611 */
[----:B------:R-:W-:Y:S01]  /*6dd0*/  LOP3.LUT R17, R17, 0x38, R218, 0xf8, !PT ;  /* 0x0000003811117812 */ /* 0x000fe200078ef8da */
[----:B------:R-:W-:Y:S01]  /*6de0*/  IMAD R13, R80, 0x400, R11 ;  /* 0x00000400500d7824 */ /* 0x000fe200078e020b */
[----:B------:R-:W-:Y:S01]  /*6df0*/  LOP3.LUT R4, R2, R9, RZ, 0x3c, !PT ;  /* 0x0000000902047212 */ /* 0x000fe200078e3cff */
[----:B------:R-:W-:Y:S01]  /*6e00*/  IMAD.MOV.U32 R2, RZ, RZ, 0x10 ;  /* 0x00000010ff027424 */ /* 0x000fe200078e00ff */
[----:B------:R-:W-:-:S02]  /*6e10*/  LOP3.LUT R20, R17, R20, RZ, 0x3c, !PT ;  /* 0x0000001411147212 */ /* 0x000fc400078e3cff */
[C---:B------:R-:W-:Y:S01]  /*6e20*/  IADD3 R10, R218.reuse, 0x40, RZ ;  /* 0x00000040da0a7810 */ /* 0x040fe20007ffe0ff */
[----:B------:R-:W-:Y:S01]  /*6e30*/  IMAD.IADD R0, R13, 0x1, R4 ;  /* 0x000000010d007824 */ /* 0x000fe200078e0204 */
[----:B------:R-:W-:Y:S02]  /*6e40*/  IADD3 R9, R218, 0x80, RZ ;  /* 0x00000080da097810 */ /* 0x000fe40007ffe0ff */
[----:B------:R-:W-:Y:S02]  /*6e50*/  SEL R2, R2, 0xfffffff0, !P4 ;  /* 0xfffffff002027807 */ /* 0x000fe40006000000 */
[----:B------:R-:W-:Y:S02]  /*6e60*/  ISETP.GE.AND P2, PT, R218, c[0x0][0x198], PT ;  /* 0x00006600da007a0c */ /* 0x000fe40003f46270 */
[----:B------:R-:W-:Y:S02]  /*6e70*/  ISETP.GE.AND P4, PT, R9, c[0x0][0x198], PT ;  /* 0x0000660009007a0c */ /* 0x000fe40003f86270 */
[----:B------:R-:W-:-:S02]  /*6e80*/  LOP3.LUT R205, R20, 0xfffffe00, R205, 0xf8, !PT ;  /* 0xfffffe0014cd7812 */ /* 0x000fc400078ef8cd */
[----:B------:R-:W-:Y:S02]  /*6e90*/  LOP3.LUT R4, R4, R11, RZ, 0xfc, !PT ;  /* 0x0000000b04047212 */ /* 0x000fe400078efcff */
[----:B------:R-:W-:Y:S01]  /*6ea0*/  SEL R3, R3, 0xffffffe0, !P5 ;  /* 0xffffffe003037807 */ /* 0x000fe20006800000 */
[----:B------:R-:W-:Y:S01]  /*6eb0*/  @!P3 IMAD.MOV.U32 R210, RZ, RZ, R197 ;  /* 0x000000ffffd2b224 */ /* 0x000fe200078e00c5 */
[----:B------:R-:W-:Y:S01]  /*6ec0*/  ISETP.GE.AND P3, PT, R10, c[0x0][0x198], PT ;  /* 0x000066000a007a0c */ /* 0x000fe20003f66270 */
[----:B------:R-:W-:Y:S07]  /*6ed0*/  @P0 BRA `(.L_x_1416) ;  /* 0x000000e000000947 */ /* 0x000fee0003800000 */
[----:B-123--:R-:W-:Y:S01]  /*6ee0*/  SHF.R.S32.HI R13, RZ, 0x1f, R10 ;  /* 0x0000001fff0d7819 */ /* 0x00efe2000001140a */
        /* <DEDUP_REMOVED lines=13> */
.L_x_1416:
[----:B-123--:R-:W-:Y:S05]  /*6fc0*/  BSYNC B0 ;  /* 0x0000000000007941 */ /* 0x00efea0003800000 */
.L_x_1415:
        /* <DEDUP_REMOVED lines=20> */
.L_x_1418:
[----:B------:R-:W-:Y:S05]  /*7110*/  BSYNC B0 ;  /* 0x0000000000007941 */ /* 0x000fea0003800000 */
.L_x_1417:
        /* <DEDUP_REMOVED lines=20> */
.L_x_1420:
[----:B------:R-:W-:Y:S05]  /*7260*/  BSYNC B0 ;  /* 0x0000000000007941 */ /* 0x000fea0003800000 */
.L_x_1419:
[----:B------:R-:W-:Y:S01]  /*7270*/  IMAD.MOV.U32 R201, RZ, RZ, c[0x0][0x2b8] ;  /* 0x0000ae00ffc97624 */ /* 0x000fe200078e00ff */
[----:B---3--:R-:W-:Y:S01]  /*7280*/  SHFL.IDX PT, R22, R16, 0x3, 0x181f ;  /* 0x00781f0010167f89 */ /* 0x008fe200000e0000 */
[----:B------:R-:W-:Y:S01]  /*7290*/  IADD3 R12, R12, 0x60, RZ ;  /* 0x000000600c0c7810 */ /* 0x000fe20007ffe0ff */
[----:B------:R-:W-:Y:S01]  /*72a0*/  IMAD.U32 R13, RZ, RZ, UR15 ;  /* 0x0000000fff0d7e24 */ /* 0x000fe2000f8e00ff */
[----:B------:R-:W-:Y:S01]  /*72b0*/  LOP3.LUT R8, R8, 0xfffffffd, RZ, 0xc0, !PT ;  /* 0xfffffffd08087812 */ /* 0x000fe200078ec0ff */
[----:B------:R-:W3:Y:S01]  /*72c0*/  SHFL.IDX PT, R23, R14, 0x3, 0x181f ;  /* 0x00781f000e177f89 */ /* 0x000ee200000e0000 */
[----:B------:R-:W-:Y:S01]  /*72d0*/  ISETP.NE.AND P5, PT, R201, 0x1, PT ;  /* 0x00000001c900780c */ /* 0x000fe20003fa5270 */
[----:B------:R-:W-:Y:S01]  /*72e0*/  IMAD R204, R13, 0x40, R206 ;  /* 0x000000400dcc7824 */ /* 0x000fe200078e02ce */
[----:B------:R-:W-:Y:S01]  /*72f0*/  ISETP.GE.AND P0, PT, R12, UR19, PT ;  /* 0x000000130c007c0c */ /* 0x000fe2000bf06270 */
[----:B------:R-:W-:Y:S01]  /*7300*/  IMAD.SHL.U32 R40, R205, 0x2, RZ ;  /* 0x00000002cd287824 */ /* 0x000fe200078e00ff */
[----:B------:R-:W-:Y:S01]  /*7310*/  SHF.R.S32.HI R13, RZ, 0x1f, R10 ;  /* 0x0000001fff0d7819 */ /* 0x000fe2000001140a */
[----:B------:R-:W-:Y:S01]  /*7320*/  IMAD.MOV.U32 R203, RZ, RZ, RZ ;  /* 0x000000ffffcb7224 */ /* 0x000fe200078e00ff */
[----:B------:R-:W-:-:S02]  /*7330*/  IADD3 R204, R204, -0x40, RZ ;  /* 0xffffffc0cccc7810 */ /* 0x000fc40007ffe0ff */
[----:B------:R-:W-:Y:S02]  /*7340*/  LEA.HI R214, R13, R10, RZ, 0x3 ;  /* 0x0000000a0dd67211 */ /* 0x000fe400078f18ff */
[----:B-----5:R-:W-:Y:S02]  /*7350*/  SHF.R.S32.HI R17, RZ, 0x1f, R210 ;  /* 0x0000001fff117819 */ /* 0x020fe400000114d2 */
[----:B------:R-:W-:Y:S02]  /*7360*/  LOP3.LUT R214, R214, 0xfffffff8, RZ, 0xc0, !PT ;  /* 0xfffffff8d6d67812 */ /* 0x000fe400078ec0ff */
[----:B------:R-:W-:Y:S01]  /*7370*/  @P5 LOP3.LUT R8, R8, 0x2, RZ, 0xfc, !PT ;  /* 0x0000000208085812 */ /* 0x000fe200078efcff */
[----:B------:R-:W-:Y:S01]  /*7380*/  IMAD R17, R17, c[0x0][0x2b0], RZ ;  /* 0x0000ac0011117a24 */ /* 0x000fe200078e02ff */
[----:B------:R-:W-:Y:S02]  /*7390*/  SHF.R.S32.HI R8, RZ, 0x1f, R9 ;  /* 0x0000001fff087819 */ /* 0x000fe40000011409 */
[----:B------:R-:W-:Y:S01]  /*73a0*/  P2R R11, PR, RZ, 0x2 ;  /* 0x00000002ff0b7803 */ /* 0x000fe20000000000 */
[----:B------:R-:W-:Y:S01]  /*73b0*/  IMAD R17, R210, c[0x0][0x2b4], R17 ;  /* 0x0000ad00d2117a24 */ /* 0x000fe200078e0211 */
[----:B------:R-:W-:Y:S01]  /*73c0*/  LEA.HI R213, R8, R9, RZ, 0x3 ;  /* 0x0000000908d57211 */ /* 0x000fe200078f18ff */
[----:B------:R-:W-:-:S03]  /*73d0*/  IMAD.WIDE.U32 R210, R210, c[0x0][0x2b0], RZ ;  /* 0x0000ac00d2d27a25 */ /* 0x000fc600078e00ff */
[----:B------:R-:W-:Y:S01]  /*73e0*/  LOP3.LUT R213, R213, 0xfffffff8, RZ, 0xc0, !PT ;  /* 0xfffffff8d5d57812 */ /* 0x000fe200078ec0ff */
[----:B---34-:R-:W-:-:S04]  /*73f0*/  @!P0 IMAD.WIDE R18, R218, 0x2, R22 ;  /* 0x00000002da128825 */ /* 0x018fc800078e0216 */
[----:B------:R-:W-:Y:S01]  /*7400*/  IMAD.IADD R200, R211, 0x1, R17 ;  /* 0x00000001d3c87824 */ /* 0x000fe200078e0211 */
[----:B------:R-:W-:Y:S01]  /*7410*/  @!PT LDS RZ, [RZ] ;  /* 0x00000000fffff984 */ /* 0x000fe20000000800 */
[----:B------:R3:W-:Y:S01]  /*7420*/  @!P0 LDGSTS.E.BYPASS.LTC128B.128 [R40+0x1b100], [R18.64], !P2 ;  /* 0x1b10000012288fae */ /* 0x0007e2000d101d4a */
[C---:B------:R-:W-:Y:S02]  /*7430*/  ISETP.GE.AND P2, PT, R204.reuse, UR9, PT ;  /* 0x00000009cc007c0c */ /* 0x040fe4000bf46270 */
[----:B------:R-:W-:Y:S02]  /*7440*/  IADD3 R204, R204, UR8, RZ ;  /* 0x00000008cccc7c10 */ /* 0x000fe4000fffe0ff */
[----:B------:R-:W-:-:S03]  /*7450*/  ISETP.GT.OR P2, PT, R206, 0x3f, P2 ;  /* 0x0000003fce00780c */ /* 0x000fc60001744670 */
[----:B------:R-:W-:-:S04]  /*7460*/  @P5 IMAD.HI.U32 R12, R204, c[0x0][0x2bc], RZ ;  /* 0x0000af00cc0c5a27 */ /* 0x000fc800078e00ff */
[----:B------:R-:W-:Y:S01]  /*7470*/  IMAD.MOV.U32 R13, RZ, RZ, R204 ;  /* 0x000000ffff0d7224 */ /* 0x000fe200078e00cc */
[----:B------:R-:W-:Y:S01]  /*7480*/  @P5 SHF.R.U32.HI R13, RZ, c[0x0][0x2c0], R12 ;  /* 0x0000b000ff0d5a19 */ /* 0x000fe2000001160c */
[----:B---3--:R-:W-:-:S04]  /*7490*/  @!P0 IMAD.WIDE R18, R214, 0x2, R22 ;  /* 0x00000002d6128825 */ /* 0x008fc800078e0216 */
[----:B------:R-:W-:Y:S01]  /*74a0*/  @!P0 IMAD.WIDE R22, R213, 0x2, R22 ;  /* 0x00000002d5168825 */ /* 0x000fe200078e0216 */
[----:B------:R3:W-:Y:S01]  /*74b0*/  @!P0 LDGSTS.E.BYPASS.LTC128B.128 [R40+0x1f100], [R18.64], !P3 ;  /* 0x1f10000012288fae */ /* 0x0007e2000d901d4a */
[----:B------:R-:W-:-:S03]  /*74c0*/  @!P2 IADD3 R17, P3, R13, R210, RZ ;  /* 0x000000d20d11a210 */ /* 0x000fc60007f7e0ff */
[----:B------:R4:W-:Y:S01]  /*74d0*/  @!P0 LDGSTS.E.BYPASS.LTC128B.128 [R40+0x23100], [R22.64], !P4 ;  /* 0x2310000016288fae */ /* 0x0009e2000e101d4a */
[----:B------:R-:W-:Y:S02]  /*74e0*/  @!P2 LEA.HI.X.SX32 R8, R13, R200, 0x1, P3 ;  /* 0x000000c80d08a211 */ /* 0x000fe400018f0eff */
[C---:B------:R-:W-:Y:S01]  /*74f0*/  @!P2 LEA R20, P3, R17.reuse, c[0x0][0x2a0], 0x2 ;  /* 0x0000a8001114aa11 */ /* 0x040fe200078610ff */
[----:B------:R-:W0:Y:S03]  /*7500*/  LDGDEPBAR ;  /* 0x00000000000079af */ /* 0x000e260000000000 */
[----:B------:R-:W-:Y:S01]  /*7510*/  @!P2 LEA.HI.X R21, R17, c[0x0][0x2a4], R8, 0x2, P3 ;  /* 0x0000a9001115aa11 */ /* 0x000fe200018f1408 */
[----:B------:R-:W-:Y:S06]  /*7520*/  BAR.SYNC.DEFER_BLOCKING 0x0 ;  /* 0x0000000000007b1d */ /* 0x000fec0000010000 */
[----:B--2---:R-:W2:Y:S01]  /*7530*/  @!P2 LDG.E R203, [R20.64] ;  /* 0x0000000a14cba981 */ /* 0x004ea2000c1e1900 */
[----:B------:R-:W-:Y:S01]  /*7540*/  IMAD.MOV R13, RZ, RZ, -R13 ;  /* 0x000000ffff0d7224 */ /* 0x000fe200078e0a0d */
[----:B------:R-:W-:Y:S01]  /*7550*/  ULEA UR18, UR15, 0xffffffc0, 0x6 ;  /* 0xffffffc00f127891 */ /* 0x000fe2000f8e303f */
[----:B------:R-:W-:Y:S01]  /*7560*/  IMAD R199, R83, c[0x0][0x1e8], RZ ;  /* 0x00007a0053c77a24 */ /* 0x000fe200078e02ff */
[----:B------:R-:W-:Y:S01]  /*7570*/  ISETP.GE.AND P5, PT, R218, c[0x0][0x1d4], PT ;  /* 0x00007500da007a0c */ /* 0x000fe20003fa6270 */
[----:B------:R-:W-:Y:S01]  /*7580*/  IMAD R204, R13, c[0x0][0x2b8], R204 ;  /* 0x0000ae000dcc7a24 */ /* 0x000fe200078e02cc */
[----:B------:R-:W-:Y:S01]  /*7590*/  UIADD3 UR18, UR9, -UR18, URZ ;  /* 0x8000001209127290 */ /* 0x000fe2000fffe03f */
[----:B------:R-:W-:Y:S01]  /*75a0*/  IMAD.WIDE.U32 R208, R196, c[0x0][0x1e8], RZ ;  /* 0x00007a00c4d07a25 */ /* 0x000fe200078e00ff */
[----:B------:R-:W-:Y:S01]  /*75b0*/  ISETP.GE.AND P4, PT, R10, c[0x0][0x1d4], PT ;  /* 0x000075000a007a0c */ /* 0x000fe20003f86270 */
[----:B------:R-:W-:Y:S01]  /*75c0*/  UISETP.GE.AND UP1, UPT, UR15, 0x2, UPT ;  /* 0x000000020f00788c */ /* 0x000fe2000bf26270 */
[----:B------:R-:W-:Y:S01]  /*75d0*/  SHF.R.S32.HI R13, RZ, 0x1f, R204 ;  /* 0x0000001fff0d7819 */ /* 0x000fe200000114cc */
[----:B-1----:R-:W-:Y:S01]  /*75e0*/  IMAD.WIDE.U32 R16, R204, c[0x0][0x1e0], RZ ;  /* 0x00007800cc107a25 */ /* 0x002fe200078e00ff */
[----:B------:R-:W-:-:S02]  /*75f0*/  ISETP.GE.AND P6, PT, R9, c[0x0][0x1d4], PT ;  /* 0x0000750009007a0c */ /* 0x000fc40003fc6270 */
[----:B------:R-:W-:Y:S01]  /*7600*/  ISETP.GE.AND P3, PT, R218, c[0x0][0x1d4], PT ;  /* 0x00007500da007a0c */ /* 0x000fe20003f66270 */
[----:B---3--:R-:W-:Y:S01]  /*7610*/  IMAD R19, R13, c[0x0][0x1e0], RZ ;  /* 0x000078000d137a24 */ /* 0x008fe200078e02ff */
[----:B------:R-:W-:Y:S01]  /*7620*/  ISETP.GE.AND P2, PT, R10, c[0x0][0x1d4], PT ;  /* 0x000075000a007a0c */ /* 0x000fe20003f46270 */
[----:B------:R-:W-:Y:S01]  /*7630*/  IMAD R199, R196, c[0x0][0x1ec], R199 ;  /* 0x00007b00c4c77a24 */ /* 0x000fe200078e02c7 */
[----:B------:R-:W-:Y:S01]  /*7640*/  SHF.R.S32.HI R215, RZ, 0x1f, R218 ;  /* 0x0000001fffd77819 */ /* 0x000fe200000114da */
[----:B------:R-:W-:Y:S01]  /*7650*/  IMAD R18, R204, c[0x0][0x1e4], R19 ;  /* 0x00007900cc127a24 */ /* 0x000fe200078e0213 */
[----:B------:R-:W-:Y:S01]  /*7660*/  SEL R216, RZ, 0x10, P6 ;  /* 0x00000010ffd87807 */ /* 0x000fe20003000000 */
[----:B------:R-:W-:Y:S01]  /*7670*/  IMAD.IADD R199, R209, 0x1, R199 ;  /* 0x00000001d1c77824 */ /* 0x000fe200078e02c7 */
[----:B------:R-:W-:Y:S01]  /*7680*/  IADD3 R202, R40, 0x100, RZ ;  /* 0x0000010028ca7810 */ /* 0x000fe20007ffe0ff */
[----:B------:R-:W-:Y:S01]  /*7690*/  IMAD.IADD R19, R17, 0x1, R18 ;  /* 0x0000000111137824 */ /* 0x000fe200078e0212 */
[----:B------:R-:W-:Y:S01]  /*76a0*/  SHF.R.S32.HI R217, RZ, 0x1f, R214 ;  /* 0x0000001fffd97819 */ /* 0x000fe200000114d6 */
[----:B------:R-:W-:Y:S01]  /*76b0*/  IMAD.MOV.U32 R18, RZ, RZ, R16 ;  /* 0x000000ffff127224 */ /* 0x000fe200078e0010 */
[----:B------:R-:W-:Y:S01]  /*76c0*/  SHF.R.S32.HI R144, RZ, 0x1f, R213 ;  /* 0x0000001fff907819 */ /* 0x000fe200000114d5 */
[----:B------:R-:W-:-:S02]  /*76d0*/  IMAD R13, R13, c[0x0][0x208], RZ ;  /* 0x000082000d0d7a24 */ /* 0x000fc400078e02ff */
[----:B------:R-:W-:-:S04]  /*76e0*/  IMAD.WIDE.U32 R42, R196, c[0x0][0x210], RZ ;  /* 0x00008400c42a7a25 */ /* 0x000fc800078e00ff */
[----:B------:R-:W-:Y:S02]  /*76f0*/  IMAD R14, R204, c[0x0][0x20c], R13 ;  /* 0x00008300cc0e7a24 */ /* 0x000fe400078e020d */
[----:B------:R-:W-:-:S04]  /*7700*/  IMAD R13, R83, c[0x0][0x210], RZ ;  /* 0x00008400530d7a24 */ /* 0x000fc800078e02ff */
[----:B------:R-:W-:-:S04]  /*7710*/  IMAD R13, R196, c[0x0][0x214], R13 ;  /* 0x00008500c40d7a24 */ /* 0x000fc800078e020d */
[----:B------:R-:W-:Y:S01]  /*7720*/  IMAD.IADD R198, R43, 0x1, R13 ;  /* 0x000000012bc67824 */ /* 0x000fe200078e020d */
[----:B--2---:R-:W-:Y:S01]  /*7730*/  SHF.R.S32.HI R12, RZ, 0x1f, R203 ;  /* 0x0000001fff0c7819 */ /* 0x004fe200000114cb */
[----:B------:R-:W-:-:S04]  /*7740*/  IMAD.WIDE.U32 R18, R203, c[0x0][0x1f0], R18 ;  /* 0x00007c00cb127a25 */ /* 0x000fc800078e0012 */
[----:B------:R-:W-:Y:S01]  /*7750*/  IMAD R8, R12, c[0x0][0x1f0], RZ ;  /* 0x00007c000c087a24 */ /* 0x000fe200078e02ff */
[----:B------:R-:W-:Y:S01]  /*7760*/  IADD3 R17, P0, R208, R18, RZ ;  /* 0x00000012d0117210 */ /* 0x000fe20007f1e0ff */
[----:B------:R-:W-:Y:S02]  /*7770*/  IMAD R12, R12, c[0x0][0x218], RZ ;  /* 0x000086000c0c7a24 */ /* 0x000fe400078e02ff */
[C---:B------:R-:W-:Y:S02]  /*7780*/  IMAD R8, R203.reuse, c[0x0][0x1f4], R8 ;  /* 0x00007d00cb087a24 */ /* 0x040fe400078e0208 */
[----:B------:R-:W-:-:S03]  /*7790*/  IMAD R13, R203, c[0x0][0x21c], R12 ;  /* 0x00008700cb0d7a24 */ /* 0x000fc600078e020c */
[----:B------:R-:W-:Y:S01]  /*77a0*/  IADD3.X R8, R199, R19, R8, P0, !PT ;  /* 0x00000013c7087210 */ /* 0x000fe200007fe408 */
[----:B------:R-:W-:Y:S01]  /*77b0*/  IMAD.WIDE.U32 R18, R204, c[0x0][0x208], RZ ;  /* 0x00008200cc127a25 */ /* 0x000fe200078e00ff */
[----:B------:R-:W-:-:S04]  /*77c0*/  LEA R20, P0, R17, c[0x0][0x1c8], 0x1 ;  /* 0x0000720011147a11 */ /* 0x000fc800078008ff */
[----:B------:R-:W-:Y:S01]  /*77d0*/  LEA.HI.X R17, R17, c[0x0][0x1cc], R8, 0x1, P0 ;  /* 0x0000730011117a11 */ /* 0x000fe200000f0c08 */
[----:B----4-:R-:W-:Y:S01]  /*77e0*/  SHFL.IDX PT, R22, R20, RZ, 0x181f ;  /* 0x00181fff14167589 */ /* 0x010fe200000e0000 */
[----:B------:R-:W-:Y:S01]  /*77f0*/  IADD3 R8, -R15, UR18, RZ ;  /* 0x000000120f087c10 */ /* 0x000fe2000fffe1ff */
[----:B------:R-:W-:Y:S02]  /*7800*/  IMAD.IADD R15, R19, 0x1, R14 ;  /* 0x00000001130f7824 */ /* 0x000fe400078e020e */
[----:B------:R-:W1:Y:S01]  /*7810*/  SHFL.IDX PT, R23, R17, RZ, 0x181f ;  /* 0x00181fff11177589 */ /* 0x000e6200000e0000 */
[----:B------:R-:W-:Y:S01]  /*7820*/  ISETP.GE.AND P0, PT, R8, 0x1, PT ;  /* 0x000000010800780c */ /* 0x000fe20003f06270 */
[----:B------:R-:W-:Y:S02]  /*7830*/  IMAD.MOV.U32 R14, RZ, RZ, R18 ;  /* 0x000000ffff0e7224 */ /* 0x000fe400078e0012 */
[----:B------:R-:W-:Y:S02]  /*7840*/  SHFL.IDX PT, R16, R20, 0x1, 0x181f ;  /* 0x00381f0014107f89 */ /* 0x000fe400000e0000 */
[----:B------:R-:W-:-:S02]  /*7850*/  IMAD.WIDE.U32 R14, R203, c[0x0][0x218], R14 ;  /* 0x00008600cb0e7a25 */ /* 0x000fc400078e000e */
[----:B------:R-:W2:Y:S06]  /*7860*/  SHFL.IDX PT, R17, R17, 0x1, 0x181f ;  /* 0x00381f0011117f89 */ /* 0x000eac00000e0000 */
[----:B-1----:R-:W-:-:S04]  /*7870*/  @P0 IMAD.WIDE R26, R218, 0x2, R22 ;  /* 0x00000002da1a0825 */ /* 0x002fc800078e0216 */
[--C-:B------:R-:W-:Y:S01]  /*7880*/  @P0 IMAD.WIDE R24, R214, 0x2, R22.reuse ;  /* 0x00000002d6180825 */ /* 0x100fe200078e0216 */
[----:B------:R1:W-:Y:S03]  /*7890*/  @P0 LDGSTS.E.BYPASS.LTC128B.128 [R40+0xc100], [R26.64], !P5 ;  /* 0x0c1000001a280fae */ /* 0x0003e6000e901d4a */
[----:B------:R-:W-:Y:S01]  /*78a0*/  @P0 IMAD.WIDE R22, R213, 0x2, R22 ;  /* 0x00000002d5160825 */ /* 0x000fe200078e0216 */
[----:B------:R3:W-:Y:S04]  /*78b0*/  @P0 LDGSTS.E.BYPASS.LTC128B.128 [R40+0xe100], [R24.64], !P4 ;  /* 0x0e10000018280fae */ /* 0x0007e8000e101d4a */
[----:B------:R4:W-:Y:S01]  /*78c0*/  @P0 LDGSTS.E.BYPASS.LTC128B.128 [R40+0x10100], [R22.64], !P6 ;  /* 0x1010000016280fae */ /* 0x0009e2000f101d4a */
[----:B------:R-:W-:-:S04]  /*78d0*/  IADD3 R18, P0, R42, R14, RZ ;  /* 0x0000000e2a127210 */ /* 0x000fc80007f1e0ff */
[----:B------:R-:W-:Y:S02]  /*78e0*/  IADD3.X R13, R198, R15, R13, P0, !PT ;  /* 0x0000000fc60d7210 */ /* 0x000fe400007fe40d */
[----:B------:R-:W-:-:S04]  /*78f0*/  LEA R19, P0, R18, c[0x0][0x1f8], 0x1 ;  /* 0x00007e0012137a11 */ /* 0x000fc800078008ff */
[----:B------:R-:W-:Y:S01]  /*7900*/  LEA.HI.X R18, R18, c[0x0][0x1fc], R13, 0x1, P0 ;  /* 0x00007f0012127a11 */ /* 0x000fe200000f0c0d */
[----:B------:R-:W4:Y:S01]  /*7910*/  SHFL.IDX PT, R14, R19, RZ, 0x181f ;  /* 0x00181fff130e7589 */ /* 0x000f2200000e0000 */
[----:B------:R-:W-:-:S03]  /*7920*/  ISETP.GT.AND P0, PT, R8, 0x20, PT ;  /* 0x000000200800780c */ /* 0x000fc60003f04270 */
[----:B------:R-:W4:Y:S04]  /*7930*/  SHFL.IDX PT, R15, R18, RZ, 0x181f ;  /* 0x00181fff120f7589 */ /* 0x000f2800000e0000 */
[----:B------:R-:W4:Y:S01]  /*7940*/  SHFL.IDX PT, R12, R19, 0x1, 0x181f ;  /* 0x00381f00130c7f89 */ /* 0x000f2200000e0000 */
[----:B---3--:R-:W-:-:S03]  /*7950*/  IMAD.WIDE R24, R214, 0x2, RZ ;  /* 0x00000002d6187825 */ /* 0x008fc600078e02ff */
[----:B------:R3:W3:Y:S02]  /*7960*/  SHFL.IDX PT, R13, R18, 0x1, 0x181f ;  /* 0x00381f00120d7f89 */ /* 0x0006e400000e0000 */
[----:B--2---:R-:W-:-:S04]  /*7970*/  @P0 IMAD.WIDE R28, R218, 0x2, R16 ;  /* 0x00000002da1c0825 */ /* 0x004fc800078e0210 */
[--C-:B-1----:R-:W-:Y:S01]  /*7980*/  @P0 IMAD.WIDE R26, R214, 0x2, R16.reuse ;  /* 0x00000002d61a0825 */ /* 0x102fe200078e0210 */
[----:B------:R1:W-:Y:S03]  /*7990*/  @P0 LDGSTS.E.BYPASS.LTC128B.128 [R40+0xd100], [R28.64], !P5 ;  /* 0x0d1000001c280fae */ /* 0x0003e6000e901d4a */
[C---:B------:R-:W-:Y:S01]  /*79a0*/  @P0 IMAD.WIDE R30, R213.reuse, 0x2, R16 ;  /* 0x00000002d51e0825 */ /* 0x040fe200078e0210 */
[----:B------:R1:W-:Y:S03]  /*79b0*/  @P0 LDGSTS.E.BYPASS.LTC128B.128 [R40+0xf100], [R26.64], !P4 ;  /* 0x0f1000001a280fae */ /* 0x0003e6000e101d4a */
[----:B------:R-:W-:Y:S01]  /*79c0*/  IMAD.WIDE R16, R218, 0x2, RZ ;  /* 0x00000002da107825 */ /* 0x000fe200078e02ff */
[----:B------:R1:W-:Y:S03]  /*79d0*/  @P0 LDGSTS.E.BYPASS.LTC128B.128 [R40+0x11100], [R30.64], !P6 ;  /* 0x111000001e280fae */ /* 0x0003e6000f101d4a */
[----:B----4-:R-:W-:Y:S01]  /*79e0*/  IMAD.WIDE R22, R213, 0x2, RZ ;  /* 0x00000002d5167825 */ /* 0x010fe200078e02ff */
[C---:B------:R-:W-:Y:S01]  /*79f0*/  IADD3 R20, P0, R14.reuse, R16, RZ ;  /* 0x000000100e147210 */ /* 0x040fe20007f1e0ff */
[----:B------:R-:W0:Y:S04]  /*7a00*/  LDGDEPBAR ;  /* 0x00000000000079af */ /* 0x000e280000000000 */
[----:B------:R-:W-:Y:S01]  /*7a10*/  IMAD.X R21, R15, 0x1, R17, P0 ;  /* 0x000000010f157824 */ /* 0x000fe200000e0611 */
[----:B---3--:R-:W-:-:S05]  /*7a20*/  IADD3 R18, P0, R14, R24, RZ ;  /* 0x000000180e127210 */ /* 0x008fca0007f1e0ff */
[----:B------:R-:W-:Y:S01]  /*7a30*/  IMAD.X R19, R15, 0x1, R25, P0 ;  /* 0x000000010f137824 */ /* 0x000fe200000e0619 */
[----:B------:R-:W-:-:S05]  /*7a40*/  IADD3 R16, P0, R16, R12, RZ ;  /* 0x0000000c10107210 */ /* 0x000fca0007f1e0ff */
[----:B------:R-:W-:Y:S01]  /*7a50*/  IMAD.X R17, R17, 0x1, R13, P0 ;  /* 0x0000000111117824 */ /* 0x000fe200000e060d */
        /* <DEDUP_REMOVED lines=32> */
[----:B------:R-:W-:-:S04]  /*7c60*/  @!P3 IADD3 R11, P0, R9, R210, RZ ;  /* 0x000000d2090bb210 */ /* 0x000fc80007f1e0ff */
[----:B------:R-:W-:Y:S02]  /*7c70*/  @!P3 LEA.HI.X.SX32 R8, R9, R200, 0x1, P0 ;  /* 0x000000c80908b211 */ /* 0x000fe400000f0eff */
[----:B-1----:R-:W-:-:S04]  /*7c80*/  @!P3 LEA R12, P0, R11, c[0x0][0x2a0], 0x2 ;  /* 0x0000a8000b0cba11 */ /* 0x002fc800078010ff */
[----:B------:R-:W-:-:S05]  /*7c90*/  @!P3 LEA.HI.X R13, R11, c[0x0][0x2a4], R8, 0x2, P0 ;  /* 0x0000a9000b0dba11 */ /* 0x000fca00000f1408 */
[----:B------:R1:W2:Y:S01]  /*7ca0*/  @!P3 LDG.E R203, [R12.64] ;  /* 0x0000000a0ccbb981 */ /* 0x0002a2000c1e1900 */
[----:B------:R-:W-:Y:S01]  /*7cb0*/  IMAD.MOV R9, RZ, RZ, -R9 ;  /* 0x000000ffff097224 */ /* 0x000fe200078e0a09 */
[C---:B------:R-:W-:Y:S01]  /*7cc0*/  SHF.L.U64.HI R15, R218.reuse, 0x1, R215 ;  /* 0x00000001da0f7819 */ /* 0x040fe200000102d7 */
        /* <DEDUP_REMOVED lines=16> */
[----:B------:R-:W-:Y:S02]  /*7dd0*/  IADD3 R9, P0, R208, R10, RZ ;  /* 0x0000000ad0097210 */ /* 0x000fe40007f1e0ff */
[----:B------:R-:W-:Y:S01]  /*7de0*/  SEL R10, RZ, 0x10, P4 ;  /* 0x00000010ff0a7807 */ /* 0x000fe20002000000 */
[----:B------:R-:W-:Y:S02]  /*7df0*/  IMAD R16, R203, c[0x0][0x1f4], R8 ;  /* 0x00007d00cb107a24 */ /* 0x000fe400078e0208 */
[----:B------:R-:W-:Y:S01]  /*7e00*/  IMAD.SHL.U32 R8, R213, 0x2, RZ ;  /* 0x00000002d5087824 */ /* 0x000fe200078e00ff */
[----:B------:R-:W-:Y:S02]  /*7e10*/  IADD3 R22, -R10, 0x10, RZ ;  /* 0x000000100a167810 */ /* 0x000fe40007ffe1ff */
[----:B------:R-:W-:Y:S01]  /*7e20*/  IADD3.X R16, R199, R11, R16, P0, !PT ;  /* 0x0000000bc7107210 */ /* 0x000fe200007fe410 */
[----:B------:R-:W-:Y:S01]  /*7e30*/  IMAD.SHL.U32 R11, R214, 0x2, RZ ;  /* 0x00000002d60b7824 */ /* 0x000fe200078e00ff */
[----:B------:R-:W-:-:S02]  /*7e40*/  LEA R17, P0, R9, c[0x0][0x1c8], 0x1 ;  /* 0x0000720009117a11 */ /* 0x000fc400078008ff */
[----:B------:R-:W-:Y:S02]  /*7e50*/  LOP3.LUT R22, R22, 0xf, RZ, 0xc0, !PT ;  /* 0x0000000f16167812 */ /* 0x000fe400078ec0ff */
[----:B------:R-:W-:Y:S01]  /*7e60*/  LEA.HI.X R16, R9, c[0x0][0x1cc], R16, 0x1, P0 ;  /* 0x0000730009107a11 */ /* 0x000fe200000f0c10 */
[----:B------:R-:W1:Y:S01]  /*7e70*/  SHFL.IDX PT, R18, R17, 0x1, 0x181f ;  /* 0x00381f0011127f89 */ /* 0x000e6200000e0000 */
[----:B------:R-:W-:-:S03]  /*7e80*/  SHF.L.U64.HI R9, R213, 0x1, R144 ;  /* 0x00000001d5097819 */ /* 0x000fc60000010290 */
        /* <DEDUP_REMOVED lines=24> */
.L_x_1421:
[----:B------:R-:W-:Y:S01]  /*8010*/  ISETP.LT.AND P0, PT, RZ, c[0x0][0x27c], PT ;  /* 0x00009f00ff007a0c */ /* 0x000fe20003f01270 */
[----:B------:R-:W0:-:S12]  /*8020*/  LDGDEPBAR ;  /* 0x00000000000079af */ /* 0x000e180000000000 */
[----:B------:R-:W-:Y:S05]  /*8030*/  @P0 BRA `(.L_x_1422) ;  /* 0x0000002000000947 */ /* 0x000fea0003800000 */
[----:B------:R-:W-:-:S04]  /*8040*/  DEPBAR.LE SB0, 0x3 ;  /* 0x000080c00000791a */ /* 0x000fc80000000000 */
[----:B------:R-:W-:Y:S05]  /*8050*/  BRA `(.L_x_1423) ;  /* 0x00006ef000007947 */ /* 0x000fea0003800000 */
.L_x_1422:
[----:B------:R-:W-:Y:S01]  /*8060*/  USHF.R.S32.HI UR17, URZ, 0x1f, UR14 ;  /* 0x0000001f3f117899 */ /* 0x000fe2000801140e */
[----:B------:R-:W-:Y:S01]  /*8070*/  LEA.HI R81, R7, R82, RZ, 0x2 ;  /* 0x0000005207517211 */ /* 0x000fe200078f10ff */
[----:B------:R-:W-:Y:S01]  /*8080*/  ULDC.64 UR6, c[0x0][0x280] ;  /* 0x0000a00000067ab9 */ /* 0x000fe20000000a00 */
[----:B------:R-:W-:Y:S01]  /*8090*/  BSSY B2, `(.L_x_1423) ;  /* 0x00006eb000027945 */ /* 0x000fe20003800000 */
[----:B------:R-:W-:Y:S01]  /*80a0*/  ULDC.64 UR4, c[0x0][0x290] ;  /* 0x0000a40000047ab9 */ /* 0x000fe20000000a00 */
[----:B------:R-:W-:Y:S01]  /*80b0*/  LOP3.LUT R83, R81, 0xfffffffc, RZ, 0xc0, !PT ;  /* 0xfffffffc51537812 */ /* 0x000fe200078ec0ff */
[----:B------:R-:W-:Y:S01]  /*80c0*/  UIMAD UR16, UR17, UR6, URZ ;  /* 0x00000006111072a4 */ /* 0x000fe2000f8e023f */
[----:B------:R-:W-:Y:S01]  /*80d0*/  SHF.R.S32.HI R81, RZ, 0x2, R81 ;  /* 0x00000002ff517819 */ /* 0x000fe20000011451 */
[----:B------:R-:W-:Y:S02]  /*80e0*/  UIMAD UR17, UR17, UR4, URZ ;  /* 0x00000004111172a4 */ /* 0x000fe4000f8e023f */
[----:B------:R-:W-:Y:S01]  /*80f0*/  UIMAD.WIDE.U32 UR22, UR14, UR4, URZ ;  /* 0x000000040e1672a5 */ /* 0x000fe2000f8e003f */
[----:B-1----:R-:W-:Y:S01]  /*8100*/  IADD3 R8, R81, UR13, RZ ;  /* 0x0000000d51087c10 */ /* 0x002fe2000fffe0ff */
[----:B------:R-:W-:Y:S01]  /*8110*/  UIMAD.WIDE.U32 UR20, UR14, UR6, URZ ;  /* 0x000000060e1472a5 */ /* 0x000fe2000f8e003f */
[----:B------:R-:W-:Y:S01]  /*8120*/  IMAD.IADD R83, R82, 0x1, -R83 ;  /* 0x0000000152537824 */ /* 0x000fe200078e0a53 */
[----:B------:R-:W-:-:S02]  /*8130*/  ULDC.U8 UR4, c[0x0][0x298] ;  /* 0x0000a60000047ab9 */ /* 0x000fc40000000000 */
[----:B------:R-:W-:Y:S01]  /*8140*/  ISETP.NE.AND P0, PT, RZ, UR4, PT ;  /* 0x00000004ff007c0c */ /* 0x000fe2000bf05270 */
[----:B------:R-:W-:Y:S01]  /*8150*/  UIMAD UR7, UR14, UR7, UR16 ;  /* 0x000000070e0772a4 */ /* 0x000fe2000f8e0210 */
[C---:B------:R-:W-:Y:S01]  /*8160*/  IMAD.SHL.U32 R55, R83.reuse, 0x8, RZ ;  /* 0x0000000853377824 */ /* 0x040fe200078e00ff */
[----:B------:R-:W-:Y:S01]  /*8170*/  UIMAD UR5, UR14, UR5, UR17 ;  /* 0x000000050e0572a4 */ /* 0x000fe2000f8e0211 */
[----:B------:R-:W-:Y:S01]  /*8180*/  IMAD R9, R83, 0x40, R8 ;  /* 0x0000004053097824 */ /* 0x000fe200078e0208 */
[----:B------:R-:W-:Y:S02]  /*8190*/  UIADD3 UR7, UR7, UR21, URZ ;  /* 0x0000001507077290 */ /* 0x000fe4000fffe03f */
[----:B------:R-:W-:-:S06]  /*81a0*/  UIADD3 UR5, UR5, UR23, URZ ;  /* 0x0000001705057290 */ /* 0x000fcc000fffe03f */
[----:B------:R-:W-:Y:S05]  /*81b0*/  @!P0 BRA `(.L_x_1424) ;  /* 0x0000359000008947 */ /* 0x000fea0003800000 */
[----:B------:R-:W-:Y:S01]  /*81c0*/  PLOP3.LUT P0, PT, PT, PT, UP2, 0x80, 0x0 ;  /* 0x000000000000781c */ /* 0x000fe20003f0f028 */
[----:B------:R-:W-:Y:S01]  /*81d0*/  IMAD.U32 R14, RZ, RZ, UR20 ;  /* 0x00000014ff0e7e24 */ /* 0x000fe2000f8e00ff */
[----:B------:R-:W-:Y:S01]  /*81e0*/  MOV R15, UR21 ;  /* 0x00000015000f7c02 */ /* 0x000fe20008000f00 */
[----:B------:R-:W-:Y:S01]  /*81f0*/  IMAD.U32 R17, RZ, RZ, UR7 ;  /* 0x00000007ff117e24 */ /* 0x000fe2000f8e00ff */
        /* <DEDUP_REMOVED lines=13> */
[----:B------:R-:W-:Y:S01]  /*82d0*/  CS2R R74, SRZ ;  /* 0x00000000004a7805 */ /* 0x000fe2000001ff00 */
[----:B------:R-:W-:Y:S01]  /*82e0*/  CS2R R90, SRZ ;  /* 0x00000000005a7805 */ /* 0x000fe2000001ff00 */
[----:B------:R-:W-:Y:S01]  /*82f0*/  CS2R R100, SRZ ;  /* 0x0000000000647805 */ /* 0x000fe2000001ff00 */
[----:B------:R-:W-:-:S07]  /*8300*/  CS2R R84, SRZ ;  /* 0x0000000000547805 */ /* 0x000fce000001ff00 */
[----:B------:R-:W-:-:S04]  /*8310*/  @P0 SHF.R.U32.HI R9, RZ, c[0x0][0x2cc], R10 ;  /* 0x0000b300ff090a19 */ /* 0x000fc8000001160a */
[----:B------:R-:W-:Y:S01]  /*8320*/  SHF.R.S32.HI R10, RZ, 0x1f, R9 ;  /* 0x0000001fff0a7819 */ /* 0x000fe20000011409 */
[----:B------:R-:W-:Y:S01]  /*8330*/  IMAD.WIDE.U32 R14, R9, c[0x0][0x280], R16 ;  /* 0x0000a000090e7a25 */ /* 0x000fe200078e0010 */
[----:B------:R-:W-:-:S03]  /*8340*/  MOV R17, UR5 ;  /* 0x0000000500117c02 */ /* 0x000fc60008000f00 */
[C---:B------:R-:W-:Y:S02]  /*8350*/  IMAD R12, R10.reuse, c[0x0][0x280], RZ ;  /* 0x0000a0000a0c7a24 */ /* 0x040fe400078e02ff */
[----:B------:R-:W-:Y:S02]  /*8360*/  IMAD R10, R10, c[0x0][0x290], RZ ;  /* 0x0000a4000a0a7a24 */ /* 0x000fe400078e02ff */
[C---:B------:R-:W-:Y:S01]  /*8370*/  IMAD R19, R9.reuse, c[0x0][0x284], R12 ;  /* 0x0000a10009137a24 */ /* 0x040fe200078e020c */
[C---:B------:R-:W-:Y:S01]  /*8380*/  LEA R12, P0, R14.reuse, c[0x0][0x270], 0x1 ;  /* 0x00009c000e0c7a11 */ /* 0x040fe200078008ff */
[----:B------:R-:W-:Y:S02]  /*8390*/  IMAD R10, R9, c[0x0][0x294], R10 ;  /* 0x0000a500090a7a24 */ /* 0x000fe400078e020a */
[----:B------:R-:W-:Y:S01]  /*83a0*/  IMAD.IADD R19, R15, 0x1, R19 ;  /* 0x000000010f137824 */ /* 0x000fe200078e0213 */
[----:B------:R-:W-:Y:S01]  /*83b0*/  MOV R15, UR23 ;  /* 0x00000017000f7c02 */ /* 0x000fe20008000f00 */
[----:B------:R1:W2:Y:S03]  /*83c0*/  SHFL.IDX PT, R22, R12, RZ, 0x1c1f ;  /* 0x001c1fff0c167589 */ /* 0x0002a600000e0000 */
[----:B------:R-:W-:Y:S01]  /*83d0*/  LEA.HI.X R19, R14, c[0x0][0x274], R19, 0x1, P0 ;  /* 0x00009d000e137a11 */ /* 0x000fe200000f0c13 */
[----:B------:R-:W-:-:S04]  /*83e0*/  IMAD.U32 R14, RZ, RZ, UR22 ;  /* 0x00000016ff0e7e24 */ /* 0x000fc8000f8e00ff */
[----:B------:R-:W-:Y:S01]  /*83f0*/  IMAD.MOV.U32 R16, RZ, RZ, R14 ;  /* 0x000000ffff107224 */ /* 0x000fe200078e000e */
[----:B------:R1:W3:Y:S03]  /*8400*/  SHFL.IDX PT, R23, R19, RZ, 0x1c1f ;  /* 0x001c1fff13177589 */ /* 0x0002e600000e0000 */
[----:B------:R-:W-:-:S05]  /*8410*/  IMAD.WIDE.U32 R14, R9, c[0x0][0x290], R16 ;  /* 0x0000a400090e7a25 */ /* 0x000fca00078e0010 */
[----:B------:R-:W-:Y:S02]  /*8420*/  IADD3 R18, R15, R10, RZ ;  /* 0x0000000a0f127210 */ /* 0x000fe40007ffe0ff */
[C---:B------:R-:W-:Y:S02]  /*8430*/  LEA R10, P0, R14.reuse, c[0x0][0x288], 0x1 ;  /* 0x0000a2000e0a7a11 */ /* 0x040fe400078008ff */
[----:B------:R-:W-:Y:S02]  /*8440*/  LEA.HI R15, R7, R82, RZ, 0x2 ;  /* 0x00000052070f7211 */ /* 0x000fe400078f10ff */
[----:B------:R-:W-:Y:S01]  /*8450*/  LEA.HI.X R18, R14, c[0x0][0x28c], R18, 0x1, P0 ;  /* 0x0000a3000e127a11 */ /* 0x000fe200000f0c12 */
[----:B------:R1:W4:Y:S01]  /*8460*/  SHFL.IDX PT, R16, R10, RZ, 0x1c1f ;  /* 0x001c1fff0a107589 */ /* 0x00032200000e0000 */
[----:B------:R-:W-:Y:S02]  /*8470*/  ISETP.GE.AND P0, PT, R8, UR19, PT ;  /* 0x0000001308007c0c */ /* 0x000fe4000bf06270 */
[----:B------:R-:W-:Y:S01]  /*8480*/  LOP3.LUT R15, R15, 0xfffffffc, RZ, 0xc0, !PT ;  /* 0xfffffffc0f0f7812 */ /* 0x000fe200078ec0ff */
[----:B------:R1:W1:Y:S04]  /*8490*/  SHFL.IDX PT, R17, R18, RZ, 0x1c1f ;  /* 0x001c1fff12117589 */ /* 0x00026800000e0000 */
[----:B------:R-:W-:-:S05]  /*84a0*/  IMAD.IADD R15, R82, 0x1, -R15 ;  /* 0x00000001520f7824 */ /* 0x000fca00078e0a0f */
[----:B------:R-:W-:Y:S01]  /*84b0*/  SHF.L.U32 R15, R15, 0x2, RZ ;  /* 0x000000020f0f7819 */ /* 0x000fe200000006ff */
[----:B------:R-:W-:Y:S05]  /*84c0*/  @P0 BRA `(.L_x_1426) ;  /* 0x000003e000000947 */ /* 0x000fea0003800000 */
[C---:B--23--:R-:W-:Y:S01]  /*84d0*/  ISETP.GE.AND P0, PT, R15.reuse, c[0x0][0x27c], PT ;  /* 0x00009f000f007a0c */ /* 0x04cfe20003f06270 */
[----:B------:R-:W-:Y:S01]  /*84e0*/  CS2R R86, SRZ ;  /* 0x0000000000567805 */ /* 0x000fe2000001ff00 */
[----:B------:R-:W-:Y:S01]  /*84f0*/  CS2R R84, SRZ ;  /* 0x0000000000547805 */ /* 0x000fe2000001ff00 */
[----:B------:R-:W-:-:S10]  /*8500*/  IADD3 R9, R15, 0x10, RZ ;  /* 0x000000100f097810 */ /* 0x000fd40007ffe0ff */
[----:B------:R-:W-:-:S04]  /*8510*/  @!P0 IMAD.WIDE R26, R15, 0x2, R22 ;  /* 0x000000020f1a8825 */ /* 0x000fc800078e0216 */
        /* <DEDUP_REMOVED lines=20> */
[----:B--2---:R-:W-:-:S04]  /*8660*/  @!P0 IMAD.WIDE R24, R9, 0x2, R22 ;  /* 0x0000000209188825 */ /* 0x004fc800078e0216 */
[----:B-1----:R-:W-:Y:S01]  /*8670*/  @!P0 IMAD.WIDE R26, R9, 0x2, R16 ;  /* 0x00000002091a8825 */ /* 0x002fe200078e0210 */
        /* <DEDUP_REMOVED lines=9> */
[----:B---3--:R-:W-:-:S04]  /*8710*/  @!P0 IMAD.WIDE R28, R9, 0x2, R22 ;  /* 0x00000002091c8825 */ /* 0x008fc800078e0216 */
[----:B----4-:R-:W-:Y:S01]  /*8720*/  @!P0 IMAD.WIDE R30, R9, 0x2, R16 ;  /* 0x00000002091e8825 */ /* 0x010fe200078e0210 */
        /* <DEDUP_REMOVED lines=24> */
.L_x_1426:
[----:B--23--:R-:W-:Y:S05]  /*88b0*/  BSYNC B0 ;  /* 0x0000000000007941 */ /* 0x00cfea0003800000 */
.L_x_1425:
[----:B-----5:R-:W-:Y:S01]  /*88c0*/  IMAD.MOV.U32 R11, RZ, RZ, R64 ;  /* 0x000000ffff0b7224 */ /* 0x020fe200078e0040 */
[----:B------:R-:W-:Y:S01]  /*88d0*/  IADD3 R8, R8, 0x40, RZ ;  /* 0x0000004008087810 */ /* 0x000fe20007ffe0ff */
[----:B------:R-:W-:Y:S01]  /*88e0*/  IMAD.MOV.U32 R9, RZ, RZ, R65 ;  /* 0x000000ffff097224 */ /* 0x000fe200078e0041 */
[----:B-1----:R-:W1:Y:S01]  /*88f0*/  SHFL.IDX PT, R12, R12, 0x1, 0x1c1f ;  /* 0x003c1f000c0c7f89 */ /* 0x002e6200000e0000 */
[----:B------:R-:W-:Y:S01]  /*8900*/  IMAD.MOV.U32 R14, RZ, RZ, R70 ;  /* 0x000000ffff0e7224 */ /* 0x000fe200078e0046 */
[----:B------:R-:W-:Y:S01]  /*8910*/  ISETP.GE.AND P0, PT, R8, UR19, PT ;  /* 0x0000001308007c0c */ /* 0x000fe2000bf06270 */
        /* <DEDUP_REMOVED lines=15> */
[----:B------:R-:W-:Y:S01]  /*8a10*/  PRMT R72, R9, 0x5410, R11 ;  /* 0x0000541009487816 */ /* 0x000fe2000000000b */
[----:B------:R-:W-:Y:S01]  /*8a20*/  IMAD.MOV.U32 R13, RZ, RZ, R87 ;  /* 0x000000ffff0d7224 */ /* 0x000fe200078e0057 */
[----:B------:R-:W-:Y:S01]  /*8a30*/  MOV R11, R62 ;  /* 0x0000003e000b7202 */ /* 0x000fe20000000f00 */
[----:B------:R-:W-:Y:S01]  /*8a40*/  IMAD.MOV.U32 R9, RZ, RZ, R63 ;  /* 0x000000ffff097224 */ /* 0x000fe200078e003f */
[----:B------:R-:W-:Y:S01]  /*8a50*/  BSSY B0, `(.L_x_1427) ;  /* 0x000005c000007945 */ /* 0x000fe20003800000 */
        /* <DEDUP_REMOVED lines=13> */
[----:B------:R3:W4:Y:S01]  /*8b30*/  SHFL.IDX PT, R13, R19, 0x1, 0x1c1f ;  /* 0x003c1f00130d7f89 */ /* 0x00072200000e0000 */
[----:B------:R-:W-:Y:S01]  /*8b40*/  MOV R9, R91 ;  /* 0x0000005b00097202 */ /* 0x000fe20000000f00 */
[----:B------:R-:W-:Y:S01]  /*8b50*/  CS2R R48, SRZ ;  /* 0x0000000000307805 */ /* 0x000fe2000001ff00 */
[----:B------:R-:W-:Y:S01]  /*8b60*/  CS2R R56, SRZ ;  /* 0x0000000000387805 */ /* 0x000fe2000001ff00 */
[----:B------:R3:W1:Y:S01]  /*8b70*/  SHFL.IDX PT, R11, R18, 0x1, 0x1c1f ;  /* 0x003c1f00120b7f89 */ /* 0x00066200000e0000 */
        /* <DEDUP_REMOVED lines=8> */
[----:B------:R-:W-:Y:S01]  /*8c00*/  CS2R R46, SRZ ;  /* 0x00000000002e7805 */ /* 0x000fe2000001ff00 */
[----:B------:R-:W-:Y:S01]  /*8c10*/  CS2R R52, SRZ ;  /* 0x0000000000347805 */ /* 0x000fe2000001ff00 */
[----:B------:R-:W-:Y:S05]  /*8c20*/  @P0 BRA `(.L_x_1428) ;  /* 0x000003e000000947 */ /* 0x000fea0003800000 */
[C---:B--2---:R-:W-:Y:S01]  /*8c30*/  ISETP.GE.AND P0, PT, R15.reuse, c[0x0][0x27c], PT ;  /* 0x00009f000f007a0c */ /* 0x044fe20003f06270 */
[----:B------:R-:W-:Y:S01]  /*8c40*/  CS2R R56, SRZ ;  /* 0x0000000000387805 */ /* 0x000fe2000001ff00 */
[----:B------:R-:W-:Y:S01]  /*8c50*/  CS2R R52, SRZ ;  /* 0x0000000000347805 */ /* 0x000fe2000001ff00 */
[----:B------:R-:W-:-:S10]  /*8c60*/  IADD3 R9, R15, 0x10, RZ ;  /* 0x000000100f097810 */ /* 0x000fd40007ffe0ff */
[----:B-1--4-:R-:W-:-:S04]  /*8c70*/  @!P0 IMAD.WIDE R22, R15, 0x2, R12 ;  /* 0x000000020f168825 */ /* 0x012fc800078e020c */
[----:B---3--:R-:W-:Y:S01]  /*8c80*/  @!P0 IMAD.WIDE R18, R15, 0x2, R10 ;  /* 0x000000020f128825 */ /* 0x008fe200078e020a */
        /* <DEDUP_REMOVED lines=42> */
[----:B-1----:R-:W-:-:S04]  /*8f30*/  @!P0 IMAD.WIDE R18, R8, 0x2, R12 ;  /* 0x0000000208128825 */ /* 0x002fc800078e020c */
[----:B--2---:R-:W-:Y:S01]  /*8f40*/  @!P0 IMAD.WIDE R22, R8, 0x2, R10 ;  /* 0x0000000208168825 */ /* 0x004fe200078e020a */
        /* <DEDUP_REMOVED lines=12> */
.L_x_1428:
[----:B--2---:R-:W-:Y:S05]  /*9010*/  BSYNC B0 ;  /* 0x0000000000007941 */ /* 0x004fea0003800000 */
.L_x_1427:
[----:B-1----:R-:W-:Y:S01]  /*9020*/  SHF.R.S32.HI R8, RZ, 0x1f, R81 ;  /* 0x0000001fff087819 */ /* 0x002fe20000011451 */
[----:B-----5:R-:W-:Y:S01]  /*9030*/  IMAD.MOV.U32 R11, RZ, RZ, R21 ;  /* 0x000000ffff0b7224 */ /* 0x020fe200078e0015 */
[----:B------:R-:W-:Y:S01]  /*9040*/  UIADD3 UR4, -UR13, UR19, URZ ;  /* 0x000000130d047290 */ /* 0x000fe2000fffe13f */
[----:B------:R-:W-:Y:S01]  /*9050*/  IMAD.MOV.U32 R9, RZ, RZ, R27 ;  /* 0x000000ffff097224 */ /* 0x000fe200078e001b */
[----:B------:R-:W-:Y:S01]  /*9060*/  LEA.HI R8, R8, R81, RZ, 0x3 ;  /* 0x0000005108087211 */ /* 0x000fe200078f18ff */
[----:B------:R-:W-:-:S04]  /*9070*/  DEPBAR.LE SB0, 0x3 ;  /* 0x000080c00000791a */ /* 0x000fc80000000000 */
[----:B------:R-:W-:Y:S01]  /*9080*/  LOP3.LUT R8, R8, 0xfffffff8, RZ, 0xc0, !PT ;  /* 0xfffffff808087812 */ /* 0x000fe200078ec0ff */
[----:B------:R-:W-:Y:S01]  /*9090*/  UISETP.LT.AND UP0, UPT, UR4, 0x80, UPT ;  /* 0x000000800400788c */ /* 0x000fe2000bf01270 */
[----:B------:R-:W-:Y:S03]  /*90a0*/  BSSY B1, `(.L_x_1429) ;  /* 0x000014f000017945 */ /* 0x000fe60003800000 */
[----:B------:R-:W-:Y:S01]  /*90b0*/  IMAD.IADD R8, R81, 0x1, -R8 ;  /* 0x0000000151087824 */ /* 0x000fe200078e0a08 */
[----:B------:R-:W-:-:S03]  /*90c0*/  USEL UR4, UR4, 0x80, UP0 ;  /* 0x0000008004047887 */ /* 0x000fc60008000000 */
        /* <DEDUP_REMOVED lines=22> */
[----:B----4-:R-:W-:Y:S01]  /*9230*/  PRMT R13, R13, 0x5410, R8 ;  /* 0x000054100d0d7816 */ /* 0x010fe20000000008 */
[----:B---3--:R-:W-:-:S02]  /*9240*/  IMAD R18, R80, 0x200, R55 ;  /* 0x0000020050127824 */ /* 0x008fc400078e0237 */
[----:B------:R-:W-:Y:S01]  /*9250*/  IMAD.MOV.U32 R8, RZ, RZ, R30 ;  /* 0x000000ffff087224 */ /* 0x000fe200078e001e */
[----:B------:R-:W-:Y:S01]  /*9260*/  PRMT R32, R9, 0x5410, R10 ;  /* 0x0000541009207816 */ /* 0x000fe2000000000a */
[----:B------:R-:W-:Y:S01]  /*9270*/  IMAD.MOV.U32 R10, RZ, RZ, R56 ;  /* 0x000000ffff0a7224 */ /* 0x000fe200078e0038 */
[C---:B------:R-:W-:Y:S01]  /*9280*/  IADD3 R12, R18.reuse, 0x20, RZ ;  /* 0x00000020120c7810 */ /* 0x040fe20007ffe0ff */
[----:B------:R-:W-:Y:S01]  /*9290*/  IMAD.MOV.U32 R9, RZ, RZ, R57 ;  /* 0x000000ffff097224 */ /* 0x000fe200078e0039 */
[C---:B------:R-:W-:Y:S01]  /*92a0*/  @P0 IADD3 R12, R18.reuse, -0x20, RZ ;  /* 0xffffffe0120c0810 */ /* 0x040fe20007ffe0ff */
[----:B------:R-:W-:Y:S01]  /*92b0*/  IMAD.MOV.U32 R11, RZ, RZ, R17 ;  /* 0x000000ffff0b7224 */ /* 0x000fe200078e0011 */
[----:B------:R-:W-:Y:S02]  /*92c0*/  ISETP.GE.AND P0, PT, R81, UR4, PT ;  /* 0x0000000451007c0c */ /* 0x000fe4000bf06270 */
[----:B------:R-:W-:Y:S01]  /*92d0*/  PRMT R41, R9, 0x5410, R10 ;  /* 0x0000541009297816 */ /* 0x000fe2000000000a */
[----:B------:R-:W-:Y:S01]  /*92e0*/  IMAD.MOV.U32 R10, RZ, RZ, R24 ;  /* 0x000000ffff0a7224 */ /* 0x000fe200078e0018 */
[----:B------:R-:W-:Y:S01]  /*92f0*/  PRMT R23, R23, 0x5410, R8 ;  /* 0x0000541017177816 */ /* 0x000fe20000000008 */
[----:B------:R-:W-:Y:S01]  /*9300*/  IMAD.MOV.U32 R9, RZ, RZ, R25 ;  /* 0x000000ffff097224 */ /* 0x000fe200078e0019 */
[----:B------:R-:W-:Y:S01]  /*9310*/  PRMT R13, R11, 0x7610, R13 ;  /* 0x000076100b0d7816 */ /* 0x000fe2000000000d */
[----:B------:R-:W-:Y:S01]  /*9320*/  IMAD.MOV.U32 R8, RZ, RZ, R46 ;  /* 0x000000ffff087224 */ /* 0x000fe200078e002e */
[----:B------:R-:W-:Y:S01]  /*9330*/  LEA R18, R18, 0x18100, 0x1 ;  /* 0x0001810012127811 */ /* 0x000fe200078e08ff */
[----:B------:R-:W-:Y:S01]  /*9340*/  IMAD.MOV.U32 R11, RZ, RZ, R31 ;  /* 0x000000ffff0b7224 */ /* 0x000fe200078e001f */
        /* <DEDUP_REMOVED lines=8> */
[----:B------:R-:W-:Y:S02]  /*93d0*/  IMAD.MOV.U32 R10, RZ, RZ, R47 ;  /* 0x000000ffff0a7224 */ /* 0x000fe400078e002f */
[----:B------:R-:W-:-:S03]  /*93e0*/  IMAD.MOV.U32 R9, RZ, RZ, R52 ;  /* 0x000000ffff097224 */ /* 0x000fc600078e0034 */
[----:B------:R-:W-:Y:S02]  /*93f0*/  PRMT R33, R10, 0x7610, R33 ;  /* 0x000076100a217816 */ /* 0x000fe40000000021 */
[----:B------:R-:W-:Y:S01]  /*9400*/  PRMT R37, R8, 0x5410, R9 ;  /* 0x0000541008257816 */ /* 0x000fe20000000009 */
[----:B------:R-:W-:Y:S05]  /*9410*/  @P0 BRA `(.L_x_1430) ;  /* 0x0000117000000947 */ /* 0x000fea0003800000 */
[----:B------:R-:W-:Y:S01]  /*9420*/  ISETP.GE.AND P0, PT, R15, c[0x0][0x27c], PT ;  /* 0x00009f000f007a0c */ /* 0x000fe20003f06270 */
[----:B------:R-:W-:-:S12]  /*9430*/  BSSY B0, `(.L_x_1431) ;  /* 0x000002c000007945 */ /* 0x000fd80003800000 */
[----:B------:R-:W-:Y:S05]  /*9440*/  @P0 BRA `(.L_x_1432) ;  /* 0x000002a000000947 */ /* 0x000fea0003800000 */
[----:B------:R-:W1:Y:S01]  /*9450*/  LDS.128 R8, [R18] ;  /* 0x0000000012087984 */ /* 0x000e620000000c00 */
[--C-:B------:R-:W-:Y:S01]  /*9460*/  SHF.R.U64 R83, R84, 0x10, R85.reuse ;  /* 0x0000001054537819 */ /* 0x100fe20000001255 */
[--C-:B------:R-:W-:Y:S01]  /*9470*/  HADD2.F32 R89, -RZ, R73.reuse.H1_H1 ;  /* 0x30000049ff597230 */ /* 0x100fe20000004100 */
[----:B------:R-:W-:Y:S01]  /*9480*/  SHF.R.U32.HI R84, RZ, 0x10, R85 ;  /* 0x00000010ff547819 */ /* 0x000fe20000011655 */
        /* <DEDUP_REMOVED lines=38> */
.L_x_1432:
[----:B------:R-:W-:Y:S05]  /*96f0*/  BSYNC B0 ;  /* 0x0000000000007941 */ /* 0x000fea0003800000 */
.L_x_1431:
        /* <DEDUP_REMOVED lines=46> */
.L_x_1434:
[----:B------:R-:W-:Y:S05]  /*99e0*/  BSYNC B0 ;  /* 0x0000000000007941 */ /* 0x000fea0003800000 */
.L_x_1433:
        /* <DEDUP_REMOVED lines=46> */
.L_x_1436:
[----:B------:R-:W-:Y:S05]  /*9cd0*/  BSYNC B0 ;  /* 0x0000000000007941 */ /* 0x000fea0003800000 */
.L_x_1435:
        /* <DEDUP_REMOVED lines=46> */
.L_x_1438:
[----:B------:R-:W-:Y:S05]  /*9fc0*/  BSYNC B0 ;  /* 0x0000000000007941 */ /* 0x000fea0003800000 */
.L_x_1437:
        /* <DEDUP_REMOVED lines=9> */
[--C-:B------:R-:W-:Y:S02]  /*a060*/  SHF.R.U64 R55, R70, 0x10, R71.reuse ;  /* 0x0000001046377819 */ /* 0x100fe40000001247 */
        /* <DEDUP_REMOVED lines=15> */
[CC--:B------:R-:W-:Y:S01]  /*a160*/  FMUL.FTZ R73, R66.reuse, R69.reuse ;  /* 0x0000004542497220 */ /* 0x0c0fe20000410000 */
[----:B------:R-:W-:Y:S01]  /*a170*/  HADD2.F32 R9, -RZ, R9.H1_H1 ;  /* 0x30000009ff097230 */ /* 0x000fe20000004100 */
[C---:B------:R-:W-:Y:S01]  /*a180*/  FMUL.FTZ R69, R61.reuse, R69 ;  /* 0x000000453d457220 */ /* 0x040fe20000410000 */
[----:B------:R-:W-:Y:S01]  /*a190*/  HADD2.F32 R54, -RZ, R59.H0_H0 ;  /* 0x2000003bff367230 */ /* 0x000fe20000004100 */
[-C--:B------:R-:W-:Y:S01]  /*a1a0*/  FFMA.FTZ R73, R61, R72.reuse, -R73 ;  /* 0x000000483d497223 */ /* 0x080fe20000010849 */
[----:B------:R-:W-:Y:S01]  /*a1b0*/  HADD2.F32 R59, -RZ, R58.H0_H0 ;  /* 0x2000003aff3b7230 */ /* 0x000fe20000004100 */
[----:B------:R-:W-:Y:S01]  /*a1c0*/  FFMA.FTZ R66, R66, R72, R69 ;  /* 0x0000004842427223 */ /* 0x000fe20000010045 */
[----:B------:R-:W-:Y:S01]  /*a1d0*/  HADD2.F32 R58, -RZ, R55.H0_H0 ;  /* 0x20000037ff3a7230 */ /* 0x000fe20000004100 */
[----:B------:R-:W-:-:S02]  /*a1e0*/  FMUL.FTZ R55, R10, R11 ;  /* 0x0000000b0a377220 */ /* 0x000fc40000410000 */
[-C--:B------:R-:W-:Y:S02]  /*a1f0*/  FMUL.FTZ R60, R9, R54.reuse ;  /* 0x00000036093c7220 */ /* 0x080fe40000410000 */
[C---:B------:R-:W-:Y:S02]  /*a200*/  FMUL.FTZ R11, R8.reuse, R11 ;  /* 0x0000000b080b7220 */ /* 0x040fe40000410000 */
[C---:B------:R-:W-:Y:S02]  /*a210*/  FMUL.FTZ R54, R67.reuse, R54 ;  /* 0x0000003643367220 */ /* 0x040fe40000410000 */
        /* <DEDUP_REMOVED lines=9> */
.L_x_1440:
[----:B------:R-:W-:Y:S05]  /*a2b0*/  BSYNC B0 ;  /* 0x0000000000007941 */ /* 0x000fea0003800000 */
.L_x_1439:
[----:B-1----:R-:W-:-:S04]  /*a2c0*/  IADD3 R8, R15, 0x50, RZ ;  /* 0x000000500f087810 */ /* 0x002fc80007ffe0ff */
        /* <DEDUP_REMOVED lines=44> */
.L_x_1430:
[----:B------:R-:W-:Y:S05]  /*a590*/  BSYNC B1 ;  /* 0x0000000000017941 */ /* 0x000fea0003800000 */
.L_x_1429:
        /* <DEDUP_REMOVED lines=37> */
[----:B------:R-:W-:Y:S02]  /*a7f0*/  FFMA.FTZ R56, R53, R60, -R56 ;  /* 0x0000003c35387223 */ /* 0x000fe40000010838 */
        /* <DEDUP_REMOVED lines=10> */
.L_x_1443:
[----:B------:R-:W-:Y:S05]  /*a8a0*/  BSYNC B0 ;  /* 0x0000000000007941 */ /* 0x000fea0003800000 */
.L_x_1442:
        /* <DEDUP_REMOVED lines=22> */
[CC--:B------:R-:W-:Y:S01]  /*aa10*/  FMUL.FTZ R56, R50.reuse, R52.reuse ;  /* 0x0000003432387220 */ /* 0x0c0fe20000410000 */
[----:B------:R-:W-:Y:S01]  /*aa20*/  HADD2.F32 R10, -RZ, R10.H1_H1 ;  /* 0x3000000aff0a7230 */ /* 0x000fe20000004100 */
[----:B------:R-:W-:Y:S01]  /*aa30*/  FMUL.FTZ R52, R49, R52 ;  /* 0x0000003431347220 */ /* 0x000fe20000410000 */
[----:B------:R-:W-:Y:S01]  /*aa40*/  HADD2.F32 R9, -RZ, R9.H1_H1 ;  /* 0x30000009ff097230 */ /* 0x000fe20000004100 */
[----:B------:R-:W-:Y:S01]  /*aa50*/  FFMA.FTZ R11, R11, R54, R46 ;  /* 0x000000360b0b7223 */ /* 0x000fe2000001002e */
        /* <DEDUP_REMOVED lines=8> */
[----:B------:R-:W-:Y:S02]  /*aae0*/  FMUL.FTZ R46, R51, R46 ;  /* 0x0000002e332e7220 */ /* 0x000fe40000410000 */
[----:B------:R-:W-:Y:S02]  /*aaf0*/  FFMA.FTZ R48, R47, R54, -R48 ;  /* 0x000000362f307223 */ /* 0x000fe40000010830 */
        /* <DEDUP_REMOVED lines=9> */
.L_x_1445:
[----:B------:R-:W-:Y:S05]  /*ab90*/  BSYNC B0 ;  /* 0x0000000000007941 */ /* 0x000fea0003800000 */
.L_x_1444:
        /* <DEDUP_REMOVED lines=34> */
[C---:B------:R-:W-:Y:S02]  /*adc0*/  FMUL.FTZ R29, R8.reuse, R29 ;  /* 0x0000001d081d7220 */ /* 0x040fe40000410000 */
        /* <DEDUP_REMOVED lines=11> */
.L_x_1447:
[----:B------:R-:W-:Y:S05]  /*ae80*/  BSYNC B0 ;  /* 0x0000000000007941 */ /* 0x000fea0003800000 */
.L_x_1446:
        /* <DEDUP_REMOVED lines=30> */
[----:B------:R-:W-:-:S02]  /*b070*/  FMUL.FTZ R28, R10, R23 ;  /* 0x000000170a1c7220 */ /* 0x000fc40000410000 */
[----:B------:R-:W-:Y:S02]  /*b080*/  FMUL.FTZ R31, R9, R30 ;  /* 0x0000001e091f7220 */ /* 0x000fe40000410000 */
[C---:B------:R-:W-:Y:S02]  /*b090*/  FMUL.FTZ R38, R33.reuse, R38 ;  /* 0x0000002621267220 */ /* 0x040fe40000410000 */
[----:B------:R-:W-:Y:S02]  /*b0a0*/  FMUL.FTZ R23, R8, R23 ;  /* 0x0000001708177220 */ /* 0x000fe40000410000 */
[----:B------:R-:W-:Y:S02]  /*b0b0*/  FMUL.FTZ R30, R36, R30 ;  /* 0x0000001e241e7220 */ /* 0x000fe40000410000 */
[-C--:B------:R-:W-:Y:S02]  /*b0c0*/  FFMA.FTZ R39, R33, R44.reuse, -R39 ;  /* 0x0000002c21277223 */ /* 0x080fe40000010827 */
[----:B------:R-:W-:-:S02]  /*b0d0*/  FFMA.FTZ R38, R35, R44, R38 ;  /* 0x0000002c23267223 */ /* 0x000fc40000010026 */
        /* <DEDUP_REMOVED lines=9> */
.L_x_1449:
[----:B------:R-:W-:Y:S05]  /*b170*/  BSYNC B0 ;  /* 0x0000000000007941 */ /* 0x000fea0003800000 */
.L_x_1448:
        /* <DEDUP_REMOVED lines=46> */
.L_x_1451:
[----:B------:R-:W-:Y:S05]  /*b460*/  BSYNC B0 ;  /* 0x0000000000007941 */ /* 0x000fea0003800000 */
.L_x_1450:
[----:B------:R-:W-:-:S04]  /*b470*/  IADD3 R15, R15, 0x50, RZ ;  /* 0x000000500f0f7810 */ /* 0x000fc80007ffe0ff */
[----:B------:R-:W-:-:S13]  /*b480*/  ISETP.GE.AND P0, PT, R15, c[0x0][0x27c], PT ;  /* 0x00009f000f007a0c */ /* 0x000fda0003f06270 */
[----:B------:R-:W-:Y:S05]  /*b490*/  @P0 BRA `(.L_x_1441) ;  /* 0x00003aa000000947 */ /* 0x000fea0003800000 */
[----:B-1----:R-:W1:Y:S01]  /*b4a0*/  LDS.128 R8, [R12+0xa000] ;  /* 0x00a000000c087984 */ /* 0x002e620000000c00 */
        /* <DEDUP_REMOVED lines=40> */
[----:B------:R1:W-:Y:S01]  /*b730*/  STS.128 [R12+0xa000], R8 ;  /* 0x00a000080c007388 */ /* 0x0003e20000000c00 */
[----:B------:R-:W-:Y:S05]  /*b740*/  BRA `(.L_x_1441) ;  /* 0x000037f000007947 */ /* 0x000fea0003800000 */
.L_x_1424:
[----:B------:R-:W-:Y:S01]  /*b750*/  PLOP3.LUT P0, PT, PT, PT, UP2, 0x80, 0x0 ;  /* 0x000000000000781c */ /* 0x000fe20003f0f028 */
[----:B------:R-:W-:Y:S01]  /*b760*/  IMAD.U32 R12, RZ, RZ, UR20 ;  /* 0x00000014ff0c7e24 */ /* 0x000fe2000f8e00ff */
[----:B------:R-:W-:Y:S01]  /*b770*/  MOV R13, UR21 ;  /* 0x00000015000d7c02 */ /* 0x000fe20008000f00 */
[----:B------:R-:W-:Y:S01]  /*b780*/  IMAD.U32 R15, RZ, RZ, UR7 ;  /* 0x00000007ff0f7e24 */ /* 0x000fe2000f8e00ff */
[----:B------:R-:W-:Y:S01]  /*b790*/  BSSY B0, `(.L_x_1452) ;  /* 0x000004c000007945 */ /* 0x000fe20003800000 */
[----:B------:R-:W-:Y:S01]  /*b7a0*/  IMAD.MOV.U32 R14, RZ, RZ, R12 ;  /* 0x000000ffff0e7224 */ /* 0x000fe200078e000c */
[----:B------:R-:W-:Y:S01]  /*b7b0*/  CS2R R30, SRZ ;  /* 0x00000000001e7805 */ /* 0x000fe2000001ff00 */
[----:B------:R-:W-:Y:S01]  /*b7c0*/  IMAD.U32 R17, RZ, RZ, UR5 ;  /* 0x00000005ff117e24 */ /* 0x000fe2000f8e00ff */
        /* <DEDUP_REMOVED lines=12> */
[----:B------:R-:W-:Y:S01]  /*b890*/  CS2R R70, SRZ ;  /* 0x0000000000467805 */ /* 0x000fe2000001ff00 */
[----:B------:R-:W-:-:S06]  /*b8a0*/  CS2R R68, SRZ ;  /* 0x0000000000447805 */ /* 0x000fcc000001ff00 */
[----:B------:R-:W-:-:S04]  /*b8b0*/  @P0 SHF.R.U32.HI R9, RZ, c[0x0][0x2cc], R10 ;  /* 0x0000b300ff090a19 */ /* 0x000fc8000001160a */
[----:B------:R-:W-:Y:S01]  /*b8c0*/  SHF.R.S32.HI R10, RZ, 0x1f, R9 ;  /* 0x0000001fff0a7819 */ /* 0x000fe20000011409 */
[----:B------:R-:W-:-:S04]  /*b8d0*/  IMAD.WIDE.U32 R14, R9, c[0x0][0x280], R14 ;  /* 0x0000a000090e7a25 */ /* 0x000fc800078e000e */
[----:B------:R-:W-:Y:S01]  /*b8e0*/  IMAD R18, R10, c[0x0][0x280], RZ ;  /* 0x0000a0000a127a24 */ /* 0x000fe200078e02ff */
[----:B------:R-:W-:Y:S01]  /*b8f0*/  LEA R12, P0, R14, c[0x0][0x270], 0x1 ;  /* 0x00009c000e0c7a11 */ /* 0x000fe200078008ff */
[----:B------:R-:W-:Y:S02]  /*b900*/  IMAD R10, R10, c[0x0][0x290], RZ ;  /* 0x0000a4000a0a7a24 */ /* 0x000fe400078e02ff */
[C---:B------:R-:W-:Y:S02]  /*b910*/  IMAD R18, R9.reuse, c[0x0][0x284], R18 ;  /* 0x0000a10009127a24 */ /* 0x040fe400078e0212 */
[----:B------:R-:W-:Y:S01]  /*b920*/  IMAD R10, R9, c[0x0][0x294], R10 ;  /* 0x0000a500090a7a24 */ /* 0x000fe200078e020a */
[----:B------:R1:W2:Y:S02]  /*b930*/  SHFL.IDX PT, R22, R12, RZ, 0x1c1f ;  /* 0x001c1fff0c167589 */ /* 0x0002a400000e0000 */
[----:B------:R-:W-:Y:S01]  /*b940*/  IADD3 R18, R15, R18, RZ ;  /* 0x000000120f127210 */ /* 0x000fe20007ffe0ff */
[----:B------:R-:W-:-:S03]  /*b950*/  IMAD.U32 R15, RZ, RZ, UR23 ;  /* 0x00000017ff0f7e24 */ /* 0x000fc6000f8e00ff */
[----:B------:R-:W-:Y:S02]  /*b960*/  LEA.HI.X R18, R14, c[0x0][0x274], R18, 0x1, P0 ;  /* 0x00009d000e127a11 */ /* 0x000fe400000f0c12 */
[----:B------:R-:W-:-:S03]  /*b970*/  MOV R14, UR22 ;  /* 0x00000016000e7c02 */ /* 0x000fc60008000f00 */
[----:B------:R1:W3:Y:S01]  /*b980*/  SHFL.IDX PT, R23, R18, RZ, 0x1c1f ;  /* 0x001c1fff12177589 */ /* 0x0002e200000e0000 */
[----:B------:R-:W-:-:S05]  /*b990*/  MOV R16, R14 ;  /* 0x0000000e00107202 */ /* 0x000fca0000000f00 */
[----:B------:R-:W-:-:S04]  /*b9a0*/  IMAD.WIDE.U32 R14, R9, c[0x0][0x290], R16 ;  /* 0x0000a400090e7a25 */ /* 0x000fc800078e0010 */
[----:B------:R-:W-:Y:S01]  /*b9b0*/  IMAD.IADD R17, R15, 0x1, R10 ;  /* 0x000000010f117824 */ /* 0x000fe200078e020a */
[----:B------:R-:W-:-:S04]  /*b9c0*/  LEA R10, P0, R14, c[0x0][0x288], 0x1 ;  /* 0x0000a2000e0a7a11 */ /* 0x000fc800078008ff */
[----:B------:R-:W-:Y:S01]  /*b9d0*/  LEA.HI.X R17, R14, c[0x0][0x28c], R17, 0x1, P0 ;  /* 0x0000a3000e117a11 */ /* 0x000fe200000f0c11 */
[----:B------:R1:W4:Y:S01]  /*b9e0*/  SHFL.IDX PT, R20, R10, RZ, 0x1c1f ;  /* 0x001c1fff0a147589 */ /* 0x00032200000e0000 */
[----:B------:R-:W-:-:S03]  /*b9f0*/  ISETP.GE.AND P0, PT, R8, UR19, PT ;  /* 0x0000001308007c0c */ /* 0x000fc6000bf06270 */
[----:B------:R1:W1:Y:S10]  /*ba00*/  SHFL.IDX PT, R21, R17, RZ, 0x1c1f ;  /* 0x001c1fff11157589 */ /* 0x00027400000e0000 */
[----:B------:R-:W-:Y:S05]  /*ba10*/  @P0 BRA `(.L_x_1453) ;  /* 0x0000023000000947 */ /* 0x000fea0003800000 */
[C---:B--23--:R-:W-:Y:S01]  /*ba20*/  ISETP.GE.AND P0, PT, R55.reuse, c[0x0][0x27c], PT ;  /* 0x00009f0037007a0c */ /* 0x04cfe20003f06270 */
[----:B------:R-:W-:Y:S01]  /*ba30*/  CS2R R74, SRZ ;  /* 0x00000000004a7805 */ /* 0x000fe2000001ff00 */
[----:B------:R-:W-:Y:S01]  /*ba40*/  CS2R R72, SRZ ;  /* 0x0000000000487805 */ /* 0x000fe2000001ff00 */
[----:B------:R-:W-:Y:S01]  /*ba50*/  CS2R R70, SRZ ;  /* 0x0000000000467805 */ /* 0x000fe2000001ff00 */
[----:B------:R-:W-:Y:S01]  /*ba60*/  CS2R R68, SRZ ;  /* 0x0000000000447805 */ /* 0x000fe2000001ff00 */
[----:B------:R-:W-:-:S08]  /*ba70*/  IADD3 R14, R55, 0x20, RZ ;  /* 0x00000020370e7810 */ /* 0x000fd00007ffe0ff */
[----:B------:R-:W-:-:S04]  /*ba80*/  @!P0 IMAD.WIDE R24, R55, 0x2, R22 ;  /* 0x0000000237188825 */ /* 0x000fc800078e0216 */
        /* <DEDUP_REMOVED lines=28> */
.L_x_1453:
[----:B--23--:R-:W-:Y:S05]  /*bc50*/  BSYNC B0 ;  /* 0x0000000000007941 */ /* 0x00cfea0003800000 */
.L_x_1452:
        /* <DEDUP_REMOVED lines=18> */
[----:B------:R-:W-:Y:S01]  /*bd80*/  IMAD.MOV.U32 R15, RZ, RZ, R71 ;  /* 0x000000ffff0f7224 */ /* 0x000fe200078e0047 */
        /* <DEDUP_REMOVED lines=24> */
[----:B------:R1:W2:Y:S01]  /*bf10*/  SHFL.IDX PT, R11, R17, 0x1, 0x1c1f ;  /* 0x003c1f00110b7f89 */ /* 0x0002a200000e0000 */
[----:B------:R-:W-:Y:S01]  /*bf20*/  PRMT R88, R9, 0x5410, R14 ;  /* 0x0000541009587816 */ /* 0x000fe2000000000e */
[----:B------:R-:W-:Y:S01]  /*bf30*/  IMAD.MOV.U32 R9, RZ, RZ, R69 ;  /* 0x000000ffff097224 */ /* 0x000fe200078e0045 */
[----:B------:R-:W-:Y:S01]  /*bf40*/  MOV R14, R68 ;  /* 0x00000044000e7202 */ /* 0x000fe20000000f00 */
[----:B------:R-:W-:Y:S01]  /*bf50*/  CS2R R22, SRZ ;  /* 0x0000000000167805 */ /* 0x000fe2000001ff00 */
[----:B----4-:R-:W-:Y:S01]  /*bf60*/  CS2R R20, SRZ ;  /* 0x0000000000147805 */ /* 0x010fe2000001ff00 */
[----:B------:R-:W-:Y:S01]  /*bf70*/  CS2R R34, SRZ ;  /* 0x0000000000227805 */ /* 0x000fe2000001ff00 */
[----:B------:R-:W-:Y:S01]  /*bf80*/  PRMT R94, R9, 0x5410, R14 ;  /* 0x00005410095e7816 */ /* 0x000fe2000000000e */
[----:B------:R-:W-:Y:S01]  /*bf90*/  CS2R R32, SRZ ;  /* 0x0000000000207805 */ /* 0x000fe2000001ff00 */
[----:B---3--:R-:W-:Y:S01]  /*bfa0*/  CS2R R18, SRZ ;  /* 0x0000000000127805 */ /* 0x008fe2000001ff00 */
[----:B-1----:R-:W-:Y:S01]  /*bfb0*/  CS2R R16, SRZ ;  /* 0x0000000000107805 */ /* 0x002fe2000001ff00 */
[----:B------:R-:W-:Y:S05]  /*bfc0*/  @P0 BRA `(.L_x_1455) ;  /* 0x0000023000000947 */ /* 0x000fea0003800000 */
[C---:B--2---:R-:W-:Y:S01]  /*bfd0*/  ISETP.GE.AND P0, PT, R55.reuse, c[0x0][0x27c], PT ;  /* 0x00009f0037007a0c */ /* 0x044fe20003f06270 */
        /* <DEDUP_REMOVED lines=28> */
[----:B------:R-:W-:Y:S01]  /*c1a0*/  @!P0 LOP3.LUT R8, R8, 0xfffffff8, RZ, 0xc0, !PT ;  /* 0xfffffff808088812 */ /* 0x000fe200078ec0ff */
[----:B--2---:R-:W-:-:S04]  /*c1b0*/  CS2R R20, SRZ ;  /* 0x0000000000147805 */ /* 0x004fc8000001ff00 */
[----:B------:R-:W-:-:S04]  /*c1c0*/  @!P0 IMAD.WIDE R12, R8, 0x2, R12 ;  /* 0x00000002080c8825 */ /* 0x000fc800078e020c */
[----:B------:R-:W-:Y:S01]  /*c1d0*/  @!P0 IMAD.WIDE R8, R8, 0x2, R10 ;  /* 0x0000000208088825 */ /* 0x000fe200078e020a */
[----:B------:R1:W5:Y:S04]  /*c1e0*/  @!P0 LD.E.128 R28, [R12.64] ;  /* 0x0000000a0c1c8980 */ /* 0x000368000c101d00 */
[----:B------:R1:W5:Y:S02]  /*c1f0*/  @!P0 LD.E.128 R20, [R8.64] ;  /* 0x0000000a08148980 */ /* 0x000364000c101d00 */
.L_x_1455:
[----:B--2---:R-:W-:Y:S05]  /*c200*/  BSYNC B0 ;  /* 0x0000000000007941 */ /* 0x004fea0003800000 */
.L_x_1454:
[----:B-----5:R-:W-:Y:S01]  /*c210*/  IMAD.MOV.U32 R11, RZ, RZ, R30 ;  /* 0x000000ffff0b7224 */ /* 0x020fe200078e001e */
[----:B-1----:R-:W-:Y:S01]  /*c220*/  MOV R8, R29 ;  /* 0x0000001d00087202 */ /* 0x002fe20000000f00 */
[----:B------:R-:W-:Y:S01]  /*c230*/  IMAD.MOV.U32 R10, RZ, RZ, R31 ;  /* 0x000000ffff0a7224 */ /* 0x000fe200078e001f */
[----:B------:R-:W-:Y:S01]  /*c240*/  UIADD3 UR4, -UR13, UR19, URZ ;  /* 0x000000130d047290 */ /* 0x000fe2000fffe13f */
[----:B------:R-:W-:Y:S01]  /*c250*/  IMAD.MOV.U32 R9, RZ, RZ, R28 ;  /* 0x000000ffff097224 */ /* 0x000fe200078e001c */
[----:B------:R-:W-:-:S04]  /*c260*/  DEPBAR.LE SB0, 0x3 ;  /* 0x000080c00000791a */ /* 0x000fc80000000000 */
[----:B------:R-:W-:Y:S01]  /*c270*/  PRMT R54, R10, 0x5410, R11 ;  /* 0x000054100a367816 */ /* 0x000fe2000000000b */
[----:B------:R-:W-:Y:S01]  /*c280*/  IMAD.MOV.U32 R11, RZ, RZ, R26 ;  /* 0x000000ffff0b7224 */ /* 0x000fe200078e001a */
[----:B------:R-:W-:Y:S01]  /*c290*/  PRMT R53, R8, 0x5410, R9 ;  /* 0x0000541008357816 */ /* 0x000fe20000000009 */
[----:B------:R-:W-:Y:S01]  /*c2a0*/  IMAD.MOV.U32 R10, RZ, RZ, R27 ;  /* 0x000000ffff0a7224 */ /* 0x000fe200078e001b */
[----:B------:R-:W-:Y:S01]  /*c2b0*/  MOV R8, R25 ;  /* 0x0000001900087202 */ /* 0x000fe20000000f00 */
[----:B------:R-:W-:Y:S01]  /*c2c0*/  IMAD.MOV.U32 R9, RZ, RZ, R24 ;  /* 0x000000ffff097224 */ /* 0x000fe200078e0018 */
[----:B------:R-:W-:Y:S01]  /*c2d0*/  UISETP.LT.AND UP0, UPT, UR4, 0x80, UPT ;  /* 0x000000800400788c */ /* 0x000fe2000bf01270 */
[----:B------:R-:W-:Y:S01]  /*c2e0*/  BSSY B1, `(.L_x_1456) ;  /* 0x000016d000017945 */ /* 0x000fe20003800000 */
[----:B------:R-:W-:Y:S01]  /*c2f0*/  PRMT R67, R10, 0x5410, R11 ;  /* 0x000054100a437816 */ /* 0x000fe2000000000b */
[----:B------:R-:W-:Y:S01]  /*c300*/  IMAD.MOV.U32 R11, RZ, RZ, R38 ;  /* 0x000000ffff0b7224 */ /* 0x000fe200078e0026 */
[----:B------:R-:W-:Y:S01]  /*c310*/  PRMT R66, R8, 0x5410, R9 ;  /* 0x0000541008427816 */ /* 0x000fe20000000009 */
[----:B------:R-:W-:Y:S01]  /*c320*/  IMAD.MOV.U32 R10, RZ, RZ, R39 ;  /* 0x000000ffff0a7224 */ /* 0x000fe200078e0027 */
[----:B------:R-:W-:Y:S01]  /*c330*/  MOV R9, R36 ;  /* 0x0000002400097202 */ /* 0x000fe20000000f00 */
[----:B------:R-:W-:Y:S01]  /*c340*/  IMAD.MOV.U32 R8, RZ, RZ, R37 ;  /* 0x000000ffff087224 */ /* 0x000fe200078e0025 */
[----:B------:R-:W-:-:S02]  /*c350*/  USEL UR4, UR4, 0x80, UP0 ;  /* 0x0000008004047887 */ /* 0x000fc40008000000 */
        /* <DEDUP_REMOVED lines=12> */
[----:B------:R-:W-:-:S02]  /*c420*/  MOV R11, R18 ;  /* 0x00000012000b7202 */ /* 0x000fc40000000f00 */
[----:B------:R-:W-:Y:S02]  /*c430*/  MOV R8, R17 ;  /* 0x0000001100087202 */ /* 0x000fe40000000f00 */
[----:B------:R-:W-:Y:S01]  /*c440*/  PRMT R65, R10, 0x5410, R11 ;  /* 0x000054100a417816 */ /* 0x000fe2000000000b */
[----:B------:R-:W-:Y:S01]  /*c450*/  IMAD.MOV.U32 R11, RZ, RZ, R34 ;  /* 0x000000ffff0b7224 */ /* 0x000fe200078e0022 */
[----:B------:R-:W-:Y:S01]  /*c460*/  PRMT R64, R8, 0x5410, R9 ;  /* 0x0000541008407816 */ /* 0x000fe20000000009 */
[----:B------:R-:W-:Y:S01]  /*c470*/  IMAD.MOV.U32 R10, RZ, RZ, R35 ;  /* 0x000000ffff0a7224 */ /* 0x000fe200078e0023 */
[----:B------:R-:W-:Y:S01]  /*c480*/  MOV R9, R32 ;  /* 0x0000002000097202 */ /* 0x000fe20000000f00 */
[----:B------:R-:W-:-:S03]  /*c490*/  IMAD.MOV.U32 R8, RZ, RZ, R33 ;  /* 0x000000ffff087224 */ /* 0x000fc600078e0021 */
        /* <DEDUP_REMOVED lines=108> */
.L_x_1459:
[----:B------:R-:W-:Y:S05]  /*cb60*/  BSYNC B0 ;  /* 0x0000000000007941 */ /* 0x000fea0003800000 */
.L_x_1458:
        /* <DEDUP_REMOVED lines=114> */
.L_x_1461:
[----:B------:R-:W-:Y:S05]  /*d290*/  BSYNC B0 ;  /* 0x0000000000007941 */ /* 0x000fea0003800000 */
.L_x_1460:
        /* <DEDUP_REMOVED lines=113> */
.L_x_1457:
[----:B------:R-:W-:Y:S05]  /*d9b0*/  BSYNC B1 ;  /* 0x0000000000017941 */ /* 0x000fea0003800000 */
.L_x_1456:
        /* <DEDUP_REMOVED lines=111> */
.L_x_1463:
[----:B------:R-:W-:Y:S05]  /*e0b0*/  BSYNC B0 ;  /* 0x0000000000007941 */ /* 0x000fea0003800000 */
.L_x_1462:
        /* <DEDUP_REMOVED lines=16> */
[----:B------:R-:W-:Y:S01]  /*e1c0*/  LEA.HI R13, R13, R10, RZ, 0x1d ;  /* 0x0000000a0d0d7211 */ /* 0x000fe200078fe8ff */
[--C-:B------:R-:W-:Y:S01]  /*e1d0*/  HADD2.F32 R50, -RZ, R66.reuse.H0_H0 ;  /* 0x20000042ff327230 */ /* 0x100fe20000004100 */
[----:B------:R-:W-:Y:S01]  /*e1e0*/  LOP3.LUT R14, R14, 0x1c0, RZ, 0xc0, !PT ;  /* 0x000001c00e0e7812 */ /* 0x000fe200078ec0ff */
[----:B------:R-:W-:Y:S01]  /*e1f0*/  IMAD.SHL.U32 R9, R9, 0x40, RZ ;  /* 0x0000004009097824 */ /* 0x000fe200078e00ff */
        /* <DEDUP_REMOVED lines=96> */
.L_x_1465:
[----:B------:R-:W-:Y:S05]  /*e800*/  BSYNC B0 ;  /* 0x0000000000007941 */ /* 0x000fea0003800000 */
.L_x_1464:
[----:B-1----:R-:W-:-:S04]  /*e810*/  IADD3 R14, R55, 0x40, RZ ;  /* 0x00000040370e7810 */ /* 0x002fc80007ffe0ff */
[----:B------:R-:W-:-:S13]  /*e820*/  ISETP.GE.AND P0, PT, R14, c[0x0][0x27c], PT ;  /* 0x00009f000e007a0c */ /* 0x000fda0003f06270 */
[----:B------:R-:W-:Y:S05]  /*e830*/  @P0 BRA `(.L_x_1441) ;  /* 0x0000070000000947 */ /* 0x000fea0003800000 */
[----:B------:R-:W-:Y:S01]  /*e840*/  SHF.R.S32.HI R13, RZ, 0x1f, R14 ;  /* 0x0000001fff0d7819 */ /* 0x000fe2000001140e */
        /* <DEDUP_REMOVED lines=12> */
[----:B------:R-:W-:Y:S01]  /*e910*/  HADD2.F32 R41, -RZ, R41.H1_H1 ;  /* 0x30000029ff297230 */ /* 0x000fe20000004100 */
[----:B------:R-:W-:Y:S01]  /*e920*/  LEA.HI R13, R13, R14, RZ, 0x6 ;  /* 0x0000000e0d0d7211 */ /* 0x000fe200078f30ff */
[----:B------:R-:W-:Y:S01]  /*e930*/  HADD2.F32 R53, -RZ, R53.H1_H1 ;  /* 0x30000035ff357230 */ /* 0x000fe20000004100 */
        /* <DEDUP_REMOVED lines=96> */
.L_x_1441:
[----:B------:R-:W-:Y:S05]  /*ef40*/  BSYNC B2 ;  /* 0x0000000000027941 */ /* 0x000fea0003800000 */
.L_x_1423:
[----:B------:R-:W-:-:S04]  /*ef50*/  DEPBAR.LE SB0, 0x2 ;  /* 0x000080800000791a */ /* 0x000fc80000000000 */
[----:B------:R-:W-:Y:S01]  /*ef60*/  IMAD.MOV.U32 R186, RZ, RZ, 0x20 ;  /* 0x00000020ffba7424 */ /* 0x000fe200078e00ff */
[----:B------:R-:W-:Y:S01]  /*ef70*/  BAR.SYNC.DEFER_BLOCKING 0x0 ;  /* 0x0000000000007b1d */ /* 0x000fe20000010000 */
[----:B------:R-:W-:Y:S01]  /*ef80*/  LOP3.LUT P0, RZ, R132, 0x2, RZ, 0xc0, !PT ;  /* 0x0000000284ff7812 */ /* 0x000fe2000780c0ff */
[----:B------:R-:W-:Y:S01]  /*ef90*/  IMAD.SHL.U32 R189, R5, 0x2, RZ ;  /* 0x0000000205bd7824 */ /* 0x000fe200078e00ff */
[----:B------:R-:W-:Y:S01]  /*efa0*/  LEA R188, R0, 0x18100, 0x1 ;  /* 0x0001810000bc7811 */ /* 0x000fe200078e08ff */
[----:B------:R-:W-:Y:S01]  /*efb0*/  IMAD.SHL.U32 R187, R2, 0x2, RZ ;  /* 0x0000000202bb7824 */ /* 0x000fe200078e00ff */
[----:B------:R-:W-:Y:S02]  /*efc0*/  SEL R186, R186, 0xffffffe0, !P0 ;  /* 0xffffffe0baba7807 */ /* 0x000fe40004000000 */
[----:B------:R-:W-:Y:S02]  /*efd0*/  PLOP3.LUT P0, PT, PT, PT, UP1, 0x40, 0x0 ;  /* 0x000000000000781c */ /* 0x000fe40003f0e818 */
[----:B------:R-:W-:Y:S01]  /*efe0*/  SHF.L.U32 R60, R0, 0x1, RZ ;  /* 0x00000001003c7819 */ /* 0x000fe200000006ff */
[----:B------:R-:W-:Y:S01]  /*eff0*/  IMAD.IADD R0, R188, 0x1, R187 ;  /* 0x00000001bc007824 */ /* 0x000fe200078e02bb */
[----:B------:R-:W-:-:S04]  /*f000*/  IADD3 R100, R189, R186, RZ ;  /* 0x000000babd647210 */ /* 0x000fc80007ffe0ff */
[----:B------:R-:W2:Y:S04]  /*f010*/  LDSM.16.M88.4 R60, [R60+0x18100] ;  /* 0x018100003c3c783b */ /* 0x000ea80000000200 */
[----:B------:R3:W4:Y:S04]  /*f020*/  LDSM.16.M88.4 R44, [R189+0xc100] ;  /* 0x00c10000bd2c783b */ /* 0x0007280000000200 */
[----:B------:R3:W1:Y:S04]  /*f030*/  LDSM.16.M88.4 R72, [R189+0xc900] ;  /* 0x00c90000bd48783b */ /* 0x0006680000000200 */
[----:B------:R3:W1:Y:S04]  /*f040*/  LDSM.16.M88.4 R68, [R189+0xd100] ;  /* 0x00d10000bd44783b */ /* 0x0006680000000200 */
[----:B-1----:R3:W1:Y:S04]  /*f050*/  LDSM.16.M88.4 R28, [R189+0xd900] ;  /* 0x00d90000bd1c783b */ /* 0x0026680000000200 */
        /* <DEDUP_REMOVED lines=19> */
[----:B------:R-:W-:Y:S01]  /*f190*/  SHF.L.U64.HI R26, R214, 0x1, R217 ;  /* 0x00000001d61a7819 */ /* 0x000fe200000102d9 */
[----:B------:R-:W-:Y:S01]  /*f1a0*/  IMAD R5, R203, c[0x0][0x21c], R2 ;  /* 0x00008700cb057a24 */ /* 0x000fe200078e0202 */
[----:B------:R-:W-:Y:S01]  /*f1b0*/  LOP3.LUT R37, R37, 0xf, RZ, 0xc0, !PT ;  /* 0x0000000f25257812 */ /* 0x000fe200078ec0ff */
[----:B------:R-:W-:-:S04]  /*f1c0*/  IMAD.WIDE.U32 R24, R203, c[0x0][0x218], R24 ;  /* 0x00008600cb187a25 */ /* 0x000fc800078e0018 */
[----:B------:R-:W-:Y:S01]  /*f1d0*/  IMAD.SHL.U32 R2, R213, 0x2, RZ ;  /* 0x00000002d5027824 */ /* 0x000fe200078e00ff */
[----:B------:R-:W-:Y:S02]  /*f1e0*/  IADD3 R34, P0, R42, R24, RZ ;  /* 0x000000182a227210 */ /* 0x000fe40007f1e0ff */
[----:B------:R-:W-:Y:S02]  /*f1f0*/  SEL R24, RZ, 0x10, P4 ;  /* 0x00000010ff187807 */ /* 0x000fe40002000000 */
[----:B------:R-:W-:Y:S01]  /*f200*/  IADD3.X R5, R198, R25, R5, P0, !PT ;  /* 0x00000019c6057210 */ /* 0x000fe200007fe405 */
[----:B------:R-:W-:Y:S01]  /*f210*/  IMAD.SHL.U32 R25, R214, 0x2, RZ ;  /* 0x00000002d6197824 */ /* 0x000fe200078e00ff */
[----:B------:R-:W-:Y:S02]  /*f220*/  LEA R35, P0, R34, c[0x0][0x1f8], 0x1 ;  /* 0x00007e0022237a11 */ /* 0x000fe400078008ff */
[----:B------:R-:W-:Y:S02]  /*f230*/  IADD3 R42, -R24, 0x10, RZ ;  /* 0x00000010182a7810 */ /* 0x000fe40007ffe1ff */
[----:B------:R-:W-:Y:S01]  /*f240*/  LEA.HI.X R34, R34, c[0x0][0x1fc], R5, 0x1, P0 ;  /* 0x00007f0022227a11 */ /* 0x000fe200000f0c05 */
[----:B------:R-:W5:Y:S01]  /*f250*/  SHFL.IDX PT, R36, R35, 0x1, 0x181f ;  /* 0x00381f0023247f89 */ /* 0x000f6200000e0000 */
[----:B------:R-:W-:-:S02]  /*f260*/  LOP3.LUT R42, R42, 0xf, RZ, 0xc0, !PT ;  /* 0x0000000f2a2a7812 */ /* 0x000fc400078ec0ff */
[----:B------:R-:W-:Y:S01]  /*f270*/  SHF.L.U64.HI R5, R213, 0x1, R144 ;  /* 0x00000001d5057819 */ /* 0x000fe20000010290 */
[----:B------:R-:W3:Y:S04]  /*f280*/  SHFL.IDX PT, R38, R34, 0x1, 0x181f ;  /* 0x00381f0022267f89 */ /* 0x000ee800000e0000 */
[----:B------:R-:W4:Y:S04]  /*f290*/  SHFL.IDX PT, R35, R35, RZ, 0x181f ;  /* 0x00181fff23237589 */ /* 0x000f2800000e0000 */
[----:B------:R-:W2:Y:S01]  /*f2a0*/  SHFL.IDX PT, R34, R34, RZ, 0x181f ;  /* 0x00181fff22227589 */ /* 0x000ea200000e0000 */
[----:B-----5:R-:W-:-:S04]  /*f2b0*/  IADD3 R48, P2, P0, R49, R36, R32 ;  /* 0x0000002431307210 */ /* 0x020fc8000785e020 */
[----:B---3--:R-:W-:Y:S02]  /*f2c0*/  IADD3.X R49, RZ, R38, R33, P2, P0 ;  /* 0x00000026ff317210 */ /* 0x008fe400017e0421 */
[----:B------:R-:W-:-:S04]  /*f2d0*/  IADD3 R42, P2, P0, R42, R36, R25 ;  /* 0x000000242a2a7210 */ /* 0x000fc8000785e019 */
[----:B------:R-:W-:Y:S02]  /*f2e0*/  IADD3.X R43, RZ, R38, R26, P2, P0 ;  /* 0x00000026ff2b7210 */ /* 0x000fe400017e041a */
[----:B------:R-:W-:-:S04]  /*f2f0*/  IADD3 R36, P2, P0, R37, R36, R2 ;  /* 0x0000002425247210 */ /* 0x000fc8000785e002 */
[----:B------:R-:W-:Y:S02]  /*f300*/  IADD3.X R37, RZ, R38, R5, P2, P0 ;  /* 0x00000026ff257210 */ /* 0x000fe400017e0405 */
[----:B----4-:R-:W-:-:S05]  /*f310*/  IADD3 R32, P0, R35, R32, RZ ;  /* 0x0000002023207210 */ /* 0x010fca0007f1e0ff */
        /* <DEDUP_REMOVED lines=14> */
.L_x_1466:
[C---:B--2-4-:R-:W-:Y:S01]  /*f400*/  HMMA.16816.F32 R24, R60.reuse, R44, RZ ;  /* 0x0000002c3c18723c */ /* 0x054fe200000018ff */
[----:B------:R-:W-:Y:S01]  /*f410*/  IMAD.MOV.U32 R2, RZ, RZ, 0x40 ;  /* 0x00000040ff027424 */ /* 0x000fe200078e00ff */
[----:B------:R-:W-:Y:S01]  /*f420*/  LDSM.16.M88.4 R84, [R100+0xe900] ;  /* 0x00e900006454783b */ /* 0x000fe20000000200 */
[----:B------:R-:W-:Y:S01]  /*f430*/  IMAD R185, R3, 0x2, R188 ;  /* 0x0000000203b97824 */ /* 0x000fe200078e02bc */
[----:B------:R-:W-:Y:S01]  /*f440*/  LEA.HI R7, R7, R82, RZ, 0x2 ;  /* 0x0000005207077211 */ /* 0x000fe200078f10ff */
[----:B------:R-:W-:Y:S01]  /*f450*/  IMAD R184, R3, 0x2, R0 ;  /* 0x0000000203b87824 */ /* 0x000fe200078e0200 */
[----:B------:R-:W-:Y:S01]  /*f460*/  SEL R191, R2, 0xffffffc0, !P1 ;  /* 0xffffffc002bf7807 */ /* 0x000fe20004800000 */
[----:B------:R-:W-:Y:S01]  /*f470*/  LDSM.16.M88.4 R92, [R189+0x11100] ;  /* 0x01110000bd5c783b */ /* 0x000fe20000000200 */
[C---:B------:R-:W-:Y:S01]  /*f480*/  HMMA.16816.F32 R44, R60.reuse, R46, RZ ;  /* 0x0000002e3c2c723c */ /* 0x040fe200000018ff */
[----:B------:R-:W-:Y:S01]  /*f490*/  LOP3.LUT R7, R7, 0xfffffffc, RZ, 0xc0, !PT ;  /* 0xfffffffc07077812 */ /* 0x000fe200078ec0ff */
[----:B------:R-:W-:Y:S01]  /*f4a0*/  UMOV UR4, 0xffffffc0 ;  /* 0xffffffc000047882 */ /* 0x000fe20000000000 */
[----:B------:R-:W-:Y:S01]  /*f4b0*/  IMAD.IADD R5, R189, 0x1, R191 ;  /* 0x00000001bd057824 */ /* 0x000fe200078e02bf */
[----:B------:R-:W-:Y:S01]  /*f4c0*/  LDSM.16.M88.4 R52, [R184] ;  /* 0x00000000b834783b */ /* 0x000fe20000000200 */
[----:B------:R-:W-:Y:S01]  /*f4d0*/  IMAD.IADD R2, R191, 0x1, R100 ;  /* 0x00000001bf027824 */ /* 0x000fe200078e0264 */
[----:B------:R-:W-:Y:S01]  /*f4e0*/  SHF.R.S32.HI R219, RZ, 0x1f, R80 ;  /* 0x0000001fffdb7819 */ /* 0x000fe20000011450 */
[----:B------:R-:W-:Y:S01]  /*f4f0*/  UIMAD UR4, UR15, UR4, 0x41 ;  /* 0x000000410f0474a4 */ /* 0x000fe2000f8e0204 */
[C---:B------:R-:W-:Y:S01]  /*f500*/  HMMA.16816.F32 R40, R60.reuse, R72, RZ ;  /* 0x000000483c28723c */ /* 0x040fe200000018ff */
[----:B------:R-:W-:Y:S01]  /*f510*/  LDSM.16.M88.4 R48, [R5+0xc100] ;  /* 0x00c100000530783b */ /* 0x000fe20000000200 */
[----:B------:R-:W-:Y:S01]  /*f520*/  LEA.HI R219, R219, R80, RZ, 0x3 ;  /* 0x00000050dbdb7211 */ /* 0x000fe200078f18ff */
[----:B------:R-:W-:Y:S01]  /*f530*/  IMAD.SHL.U32 R135, R4, 0x2, RZ ;  /* 0x0000000204877824 */ /* 0x000fe200078e00ff */
[----:B------:R-:W-:Y:S01]  /*f540*/  PLOP3.LUT P0, PT, PT, PT, UP2, 0x80, 0x0 ;  /* 0x000000000000781c */ /* 0x000fe20003f0f028 */
[----:B------:R-:W-:Y:S01]  /*f550*/  LDSM.16.M88.4 R32, [R5+0xc900] ;  /* 0x00c900000520783b */ /* 0x000fe20000000200 */
[----:B------:R-:W-:Y:S01]  /*f560*/  LOP3.LUT R219, R219, 0xffffff8, RZ, 0xc0, !PT ;  /* 0x0ffffff8dbdb7812 */ /* 0x000fe200078ec0ff */
[--C-:B------:R-:W-:Y:S01]  /*f570*/  IMAD R134, R3, 0x2, R135.reuse ;  /* 0x0000000203867824 */ /* 0x100fe200078e0287 */
[----:B------:R-:W-:Y:S01]  /*f580*/  HMMA.16816.F32 R72, R60, R74, RZ ;  /* 0x0000004a3c48723c */ /* 0x000fe200000018ff */
[----:B------:R-:W-:Y:S01]  /*f590*/  LDSM.16.M88.4 R76, [R2+0xd100] ;  /* 0x00d10000024c783b */ /* 0x000fe20000000200 */
[----:B------:R-:W-:Y:S01]  /*f5a0*/  IMAD.IADD R182, R187, 0x1, R135 ;  /* 0x00000001bbb67824 */ /* 0x000fe200078e0287 */
[----:B------:R-:W-:Y:S01]  /*f5b0*/  UISETP.GE.AND UP0, UPT, UR15, 0x3, UPT ;  /* 0x000000030f00788c */ /* 0x000fe2000bf06270 */
[----:B------:R-:W-:Y:S01]  /*f5c0*/  IMAD.IADD R219, R80, 0x1, -R219 ;  /* 0x0000000150db7824 */ /* 0x000fe200078e0adb */
[----:B------:R-:W-:Y:S01]  /*f5d0*/  LDSM.16.M88.4 R96, [R2+0xf100] ;  /* 0x00f100000260783b */ /* 0x000fe20000000200 */
[----:B------:R-:W-:-:S02]  /*f5e0*/  IMAD R3, R3, 0x2, R182 ;  /* 0x0000000203037824 */ /* 0x000fc400078e02b6 */
[C---:B------:R-:W-:Y:S01]  /*f5f0*/  HMMA.16816.F32 R36, R60.reuse, R68, RZ ;  /* 0x000000443c24723c */ /* 0x040fe200000018ff */
[----:B------:R-:W-:Y:S01]  /*f600*/  LDSM.16.M88.4 R88, [R100+0x10100] ;  /* 0x010100006458783b */ /* 0x000fe20000000200 */
[C-C-:B------:R-:W-:Y:S02]  /*f610*/  IMAD.IADD R143, R187.reuse, 0x1, R134.reuse ;  /* 0x00000001bb8f7824 */ /* 0x140fe400078e0286 */
[----:B------:R-:W-:Y:S01]  /*f620*/  IMAD.IADD R171, R187, 0x1, R134 ;  /* 0x00000001bbab7824 */ /* 0x000fe200078e0286 */
[----:B------:R-:W0:Y:S03]  /*f630*/  LDGDEPBAR ;  /* 0x00000000000079af */ /* 0x000e260000000000 */
[C---:B------:R-:W-:Y:S08]  /*f640*/  HMMA.16816.F32 R68, R60.reuse, R70, RZ ;  /* 0x000000463c44723c */ /* 0x040ff000000018ff */
[----:B-1----:R-:W-:Y:S08]  /*f650*/  HMMA.16816.F32 R64, R60, R28, RZ ;  /* 0x0000001c3c40723c */ /* 0x002ff000000018ff */
[C---:B------:R-:W-:Y:S08]  /*f660*/  HMMA.16816.F32 R24, R8.reuse, R12, R24 ;  /* 0x0000000c0818723c */ /* 0x040ff00000001818 */
[----:B------:R-:W-:Y:S01]  /*f670*/  HMMA.16816.F32 R44, R8, R14, R44 ;  /* 0x0000000e082c723c */ /* 0x000fe2000000182c */
[----:B------:R-:W1:Y:S07]  /*f680*/  LDSM.16.M88.4 R12, [R185] ;  /* 0x00000000b90c783b */ /* 0x000e6e0000000200 */
[----:B------:R-:W-:Y:S01]  /*f690*/  HMMA.16816.F32 R60, R60, R30, RZ ;  /* 0x0000001e3c3c723c */ /* 0x000fe200000018ff */
[----:B------:R-:W2:Y:S07]  /*f6a0*/  LDSM.16.M88.4 R28, [R5+0xd100] ;  /* 0x00d10000051c783b */ /* 0x000eae0000000200 */
[C---:B------:R-:W-:Y:S08]  /*f6b0*/  HMMA.16816.F32 R40, R8.reuse, R16, R40 ;  /* 0x000000100828723c */ /* 0x040ff00000001828 */
[C---:B------:R-:W-:Y:S01]  /*f6c0*/  HMMA.16816.F32 R72, R8.reuse, R18, R72 ;  /* 0x000000120848723c */ /* 0x040fe20000001848 */
[----:B------:R-:W4:Y:S07]  /*f6d0*/  LDSM.16.M88.4 R16, [R5+0xd900] ;  /* 0x00d900000510783b */ /* 0x000f2e0000000200 */
[C---:B------:R-:W-:Y:S08]  /*f6e0*/  HMMA.16816.F32 R36, R8.reuse, R20, R36 ;  /* 0x000000140824723c */ /* 0x040ff00000001824 */
[C---:B------:R-:W-:Y:S01]  /*f6f0*/  HMMA.16816.F32 R68, R8.reuse, R22, R68 ;  /* 0x000000160844723c */ /* 0x040fe20000001844 */
[----:B------:R-:W5:Y:S07]  /*f700*/  LDSM.16.M88.4 R20, [R2+0xc100] ;  /* 0x00c100000214783b */ /* 0x000f6e0000000200 */
[C---:B------:R-:W-:Y:S08]  /*f710*/  HMMA.16816.F32 R64, R8.reuse, R56, R64 ;  /* 0x000000380840723c */ /* 0x040ff00000001840 */
[----:B------:R-:W-:Y:S01]  /*f720*/  HMMA.16816.F32 R60, R8, R58, R60 ;  /* 0x0000003a083c723c */ /* 0x000fe2000000183c */
[----:B------:R-:W3:Y:S04]  /*f730*/  LDSM.16.M88.4 R8, [R2+0xc900] ;  /* 0x00c900000208783b */ /* 0x000ee80000000200 */
[----:B------:R-:W3:Y:S03]  /*f740*/  LDSM.16.M88.4 R56, [R2+0xd900] ;  /* 0x00d900000238783b */ /* 0x000ee60000000200 */
[C---:B-1----:R-:W-:Y:S08]  /*f750*/  HMMA.16816.F32 R24, R12.reuse, R48, R24 ;  /* 0x000000300c18723c */ /* 0x042ff00000001818 */
[C---:B------:R-:W-:Y:S01]  /*f760*/  HMMA.16816.F32 R44, R12.reuse, R50, R44 ;  /* 0x000000320c2c723c */ /* 0x040fe2000000182c */
[----:B------:R-:W-:Y:S07]  /*f770*/  LDSM.16.M88.4 R48, [R189+0xf100] ;  /* 0x00f10000bd30783b */ /* 0x000fee0000000200 */
[C---:B------:R-:W-:Y:S08]  /*f780*/  HMMA.16816.F32 R40, R12.reuse, R32, R40 ;  /* 0x000000200c28723c */ /* 0x040ff00000001828 */
[C---:B------:R-:W-:Y:S01]  /*f790*/  HMMA.16816.F32 R72, R12.reuse, R34, R72 ;  /* 0x000000220c48723c */ /* 0x040fe20000001848 */
[----:B------:R-:W-:Y:S07]  /*f7a0*/  LDSM.16.M88.4 R32, [R189+0xe100] ;  /* 0x00e10000bd20783b */ /* 0x000fee0000000200 */
[C---:B--2---:R-:W-:Y:S08]  /*f7b0*/  HMMA.16816.F32 R36, R12.reuse, R28, R36 ;  /* 0x0000001c0c24723c */ /* 0x044ff00000001824 */
[C---:B------:R-:W-:Y:S01]  /*f7c0*/  HMMA.16816.F32 R68, R12.reuse, R30, R68 ;  /* 0x0000001e0c44723c */ /* 0x040fe20000001844 */
[----:B------:R-:W-:Y:S07]  /*f7d0*/  LDSM.16.M88.4 R28, [R0+0x4000] ;  /* 0x00400000001c783b */ /* 0x000fee0000000200 */
[C---:B----4-:R-:W-:Y:S08]  /*f7e0*/  HMMA.16816.F32 R64, R12.reuse, R16, R64 ;  /* 0x000000100c40723c */ /* 0x050ff00000001840 */
[----:B------:R-:W-:Y:S01]  /*f7f0*/  HMMA.16816.F32 R60, R12, R18, R60 ;  /* 0x000000120c3c723c */ /* 0x000fe2000000183c */
[----:B------:R-:W1:Y:S04]  /*f800*/  LDSM.16.M88.4 R12, [R188+0x4000] ;  /* 0x00400000bc0c783b */ /* 0x000e680000000200 */
[----:B------:R-:W2:Y:S03]  /*f810*/  LDSM.16.M88.4 R16, [R189+0xe900] ;  /* 0x00e90000bd10783b */ /* 0x000ea60000000200 */
[C---:B-----5:R-:W-:Y:S08]  /*f820*/  HMMA.16816.F32 R24, R52.reuse, R20, R24 ;  /* 0x000000143418723c */ /* 0x060ff00000001818 */
[C---:B------:R-:W-:Y:S01]  /*f830*/  HMMA.16816.F32 R44, R52.reuse, R22, R44 ;  /* 0x00000016342c723c */ /* 0x040fe2000000182c */
[----:B------:R-:W4:Y:S07]  /*f840*/  LDSM.16.M88.4 R20, [R189+0xf900] ;  /* 0x00f90000bd14783b */ /* 0x000f2e0000000200 */
[C---:B---3--:R-:W-:Y:S08]  /*f850*/  HMMA.16816.F32 R40, R52.reuse, R8, R40 ;  /* 0x000000083428723c */ /* 0x048ff00000001828 */
[C---:B------:R-:W-:Y:S01]  /*f860*/  HMMA.16816.F32 R72, R52.reuse, R10, R72 ;  /* 0x0000000a3448723c */ /* 0x040fe20000001848 */
[----:B------:R-:W3:Y:S07]  /*f870*/  LDSM.16.M88.4 R8, [R100+0xe100] ;  /* 0x00e100006408783b */ /* 0x000eee0000000200 */
[C---:B------:R-:W-:Y:S08]  /*f880*/  HMMA.16816.F32 R36, R52.reuse, R76, R36 ;  /* 0x0000004c3424723c */ /* 0x040ff00000001824 */
[C---:B------:R-:W-:Y:S01]  /*f890*/  HMMA.16816.F32 R68, R52.reuse, R78, R68 ;  /* 0x0000004e3444723c */ /* 0x040fe20000001844 */
[----:B------:R-:W5:Y:S07]  /*f8a0*/  LDSM.16.M88.4 R76, [R100+0xf100] ;  /* 0x00f10000644c783b */ /* 0x000f6e0000000200 */
[C---:B------:R-:W-:Y:S08]  /*f8b0*/  HMMA.16816.F32 R64, R52.reuse, R56, R64 ;  /* 0x000000383440723c */ /* 0x040ff00000001840 */
[----:B------:R-:W-:Y:S01]  /*f8c0*/  HMMA.16816.F32 R60, R52, R58, R60 ;  /* 0x0000003a343c723c */ /* 0x000fe2000000183c */
[----:B------:R-:W-:Y:S04]  /*f8d0*/  LDSM.16.M88.4 R56, [R100+0xf900] ;  /* 0x00f900006438783b */ /* 0x000fe80000000200 */
[----:B------:R-:W-:Y:S03]  /*f8e0*/  LDSM.16.M88.4 R52, [R5+0xe900] ;  /* 0x00e900000534783b */ /* 0x000fe60000000200 */
[C---:B-1----:R-:W-:Y:S08]  /*f8f0*/  HMMA.16816.F32 R24, R12.reuse, R32, R24 ;  /* 0x000000200c18723c */ /* 0x042ff00000001818 */
[C---:B------:R-:W-:Y:S01]  /*f900*/  HMMA.16816.F32 R44, R12.reuse, R34, R44 ;  /* 0x000000220c2c723c */ /* 0x040fe2000000182c */
[----:B------:R-:W-:Y:S07]  /*f910*/  LDSM.16.M88.4 R32, [R185+0x4000] ;  /* 0x00400000b920783b */ /* 0x000fee0000000200 */
[C---:B--2---:R-:W-:Y:S08]  /*f920*/  HMMA.16816.F32 R40, R12.reuse, R16, R40 ;  /* 0x000000100c28723c */ /* 0x044ff00000001828 */
[C---:B------:R-:W-:Y:S01]  /*f930*/  HMMA.16816.F32 R72, R12.reuse, R18, R72 ;  /* 0x000000120c48723c */ /* 0x040fe20000001848 */
[----:B------:R-:W1:Y:S07]  /*f940*/  LDSM.16.M88.4 R16, [R5+0xe100] ;  /* 0x00e100000510783b */ /* 0x000e6e0000000200 */
[C---:B------:R-:W-:Y:S08]  /*f950*/  HMMA.16816.F32 R36, R12.reuse, R48, R36 ;  /* 0x000000300c24723c */ /* 0x040ff00000001824 */
[C---:B----4-:R-:W-:Y:S08]  /*f960*/  HMMA.16816.F32 R64, R12.reuse, R20, R64 ;  /* 0x000000140c40723c */ /* 0x050ff00000001840 */
[C---:B------:R-:W-:Y:S01]  /*f970*/  HMMA.16816.F32 R60, R12.reuse, R22, R60 ;  /* 0x000000160c3c723c */ /* 0x040fe2000000183c */
[----:B------:R-:W2:Y:S07]  /*f980*/  LDSM.16.M88.4 R20, [R5+0xf100] ;  /* 0x00f100000514783b */ /* 0x000eae0000000200 */
[----:B------:R-:W-:Y:S01]  /*f990*/  HMMA.16816.F32 R68, R12, R50, R68 ;  /* 0x000000320c44723c */ /* 0x000fe20000001844 */
[----:B------:R-:W-:Y:S04]  /*f9a0*/  LDSM.16.M88.4 R12, [R2+0xe100] ;  /* 0x00e10000020c783b */ /* 0x000fe80000000200 */
[----:B------:R-:W-:Y:S03]  /*f9b0*/  LDSM.16.M88.4 R48, [R5+0xf900] ;  /* 0x00f900000530783b */ /* 0x000fe60000000200 */
[C---:B---3--:R-:W-:Y:S08]  /*f9c0*/  HMMA.16816.F32 R24, R28.reuse, R8, R24 ;  /* 0x000000081c18723c */ /* 0x048ff00000001818 */
[C---:B------:R-:W-:Y:S01]  /*f9d0*/  HMMA.16816.F32 R44, R28.reuse, R10, R44 ;  /* 0x0000000a1c2c723c */ /* 0x040fe2000000182c */
[----:B------:R-:W3:Y:S07]  /*f9e0*/  LDSM.16.M88.4 R8, [R184+0x4000] ;  /* 0x00400000b808783b */ /* 0x000eee0000000200 */
[C---:B-----5:R-:W-:Y:S08]  /*f9f0*/  HMMA.16816.F32 R36, R28.reuse, R76, R36 ;  /* 0x0000004c1c24723c */ /* 0x060ff00000001824 */
[C---:B------:R-:W-:Y:S08]  /*fa00*/  HMMA.16816.F32 R40, R28.reuse, R84, R40 ;  /* 0x000000541c28723c */ /* 0x040ff00000001828 */
[C---:B------:R-:W-:Y:S01]  /*fa10*/  HMMA.16816.F32 R72, R28.reuse, R86, R72 ;  /* 0x000000561c48723c */ /* 0x040fe20000001848 */
[----:B------:R-:W-:Y:S07]  /*fa20*/  LDSM.16.M88.4 R84, [R189+0x10900] ;  /* 0x01090000bd54783b */ /* 0x000fee0000000200 */
[----:B------:R-:W-:Y:S01]  /*fa30*/  HMMA.16816.F32 R68, R28, R78, R68 ;  /* 0x0000004e1c44723c */ /* 0x000fe20000001844 */
[----:B------:R-:W-:Y:S07]  /*fa40*/  LDSM.16.M88.4 R76, [R189+0x11900] ;  /* 0x01190000bd4c783b */ /* 0x000fee0000000200 */
[----:B-1----:R-:W-:Y:S08]  /*fa50*/  HMMA.16816.F32 R24, R32, R16, R24 ;  /* 0x000000102018723c */ /* 0x002ff00000001818 */
[C---:B------:R-:W-:Y:S08]  /*fa60*/  HMMA.16816.F32 R64, R28.reuse, R56, R64 ;  /* 0x000000381c40723c */ /* 0x040ff00000001840 */
[----:B------:R-:W-:Y:S01]  /*fa70*/  HMMA.16816.F32 R60, R28, R58, R60 ;  /* 0x0000003a1c3c723c */ /* 0x000fe2000000183c */
[----:B------:R-:W-:Y:S04]  /*fa80*/  LDSM.16.M88.4 R28, [R189+0x10100] ;  /* 0x01010000bd1c783b */ /* 0x000fe80000000200 */
[----:B------:R-:W-:Y:S03]  /*fa90*/  LDSM.16.M88.4 R56, [R0+0x8000] ;  /* 0x008000000038783b */ /* 0x000fe60000000200 */
[C---:B------:R-:W-:Y:S01]  /*faa0*/  HMMA.16816.F32 R44, R32.reuse, R18, R44 ;  /* 0x00000012202c723c */ /* 0x040fe2000000182c */
[----:B------:R-:W1:Y:S07]  /*fab0*/  LDSM.16.M88.4 R16, [R188+0x8000] ;  /* 0x00800000bc10783b */ /* 0x000e6e0000000200 */
[C---:B--2---:R-:W-:Y:S08]  /*fac0*/  HMMA.16816.F32 R36, R32.reuse, R20, R36 ;  /* 0x000000142024723c */ /* 0x044ff00000001824 */
[C---:B------:R-:W-:Y:S08]  /*fad0*/  HMMA.16816.F32 R40, R32.reuse, R52, R40 ;  /* 0x000000342028723c */ /* 0x040ff00000001828 */
[C---:B------:R-:W-:Y:S01]  /*fae0*/  HMMA.16816.F32 R72, R32.reuse, R54, R72 ;  /* 0x000000362048723c */ /* 0x040fe20000001848 */
[----:B------:R-:W2:Y:S07]  /*faf0*/  LDSM.16.M88.4 R52, [R2+0xe900] ;  /* 0x00e900000234783b */ /* 0x000eae0000000200 */
[----:B------:R-:W-:Y:S01]  /*fb00*/  HMMA.16816.F32 R68, R32, R22, R68 ;  /* 0x000000162044723c */ /* 0x000fe20000001844 */
[----:B------:R-:W4:Y:S07]  /*fb10*/  LDSM.16.M88.4 R20, [R2+0xf900] ;  /* 0x00f900000214783b */ /* 0x000f2e0000000200 */
[C---:B---3--:R-:W-:Y:S08]  /*fb20*/  HMMA.16816.F32 R24, R8.reuse, R12, R24 ;  /* 0x0000000c0818723c */ /* 0x048ff00000001818 */
[C---:B------:R-:W-:Y:S08]  /*fb30*/  HMMA.16816.F32 R36, R8.reuse, R96, R36 ;  /* 0x000000600824723c */ /* 0x040ff00000001824 */
[----:B------:R-:W-:Y:S01]  /*fb40*/  HMMA.16816.F32 R44, R8, R14, R44 ;  /* 0x0000000e082c723c */ /* 0x000fe2000000182c */
[----:B------:R-:W-:Y:S07]  /*fb50*/  LDSM.16.M88.4 R12, [R185+0x8000] ;  /* 0x00800000b90c783b */ /* 0x000fee0000000200 */
[C---:B------:R-:W-:Y:S08]  /*fb60*/  HMMA.16816.F32 R64, R32.reuse, R48, R64 ;  /* 0x000000302040723c */ /* 0x040ff00000001840 */
[----:B------:R-:W-:Y:S01]  /*fb70*/  HMMA.16816.F32 R60, R32, R50, R60 ;  /* 0x00000032203c723c */ /* 0x000fe2000000183c */
[----:B------:R-:W3:Y:S04]  /*fb80*/  LDSM.16.M88.4 R48, [R100+0x11100] ;  /* 0x011100006430783b */ /* 0x000ee80000000200 */
[----:B------:R-:W5:Y:S03]  /*fb90*/  LDSM.16.M88.4 R32, [R5+0x10100] ;  /* 0x010100000520783b */ /* 0x000f660000000200 */
[C---:B-1----:R-:W-:Y:S08]  /*fba0*/  HMMA.16816.F32 R24, R16.reuse, R28, R24 ;  /* 0x0000001c1018723c */ /* 0x042ff00000001818 */
[C---:B------:R-:W-:Y:S08]  /*fbb0*/  HMMA.16816.F32 R36, R16.reuse, R92, R36 ;  /* 0x0000005c1024723c */ /* 0x040ff00000001824 */
[----:B------:R-:W-:Y:S01]  /*fbc0*/  HMMA.16816.F32 R44, R16, R30, R44 ;  /* 0x0000001e102c723c */ /* 0x000fe2000000182c */
[----:B------:R-:W1:Y:S07]  /*fbd0*/  LDSM.16.M88.4 R28, [R5+0x11100] ;  /* 0x01110000051c783b */ /* 0x000e6e0000000200 */
[C---:B--2---:R-:W-:Y:S08]  /*fbe0*/  HMMA.16816.F32 R40, R8.reuse, R52, R40 ;  /* 0x000000340828723c */ /* 0x044ff00000001828 */
[C---:B------:R-:W-:Y:S01]  /*fbf0*/  HMMA.16816.F32 R72, R8.reuse, R54, R72 ;  /* 0x000000360848723c */ /* 0x040fe20000001848 */
[----:B------:R-:W-:Y:S07]  /*fc00*/  LDSM.16.M88.4 R52, [R100+0x10900] ;  /* 0x010900006434783b */ /* 0x000fee0000000200 */
[C---:B------:R-:W-:Y:S08]  /*fc10*/  HMMA.16816.F32 R68, R8.reuse, R98, R68 ;  /* 0x000000620844723c */ /* 0x040ff00000001844 */
[C---:B----4-:R-:W-:Y:S08]  /*fc20*/  HMMA.16816.F32 R64, R8.reuse, R20, R64 ;  /* 0x000000140840723c */ /* 0x050ff00000001840 */
[----:B------:R-:W-:Y:S01]  /*fc30*/  HMMA.16816.F32 R60, R8, R22, R60 ;  /* 0x00000016083c723c */ /* 0x000fe2000000183c */
[----:B------:R-:W-:Y:S04]  /*fc40*/  LDSM.16.M88.4 R8, [R184+0x8000] ;  /* 0x00800000b808783b */ /* 0x000fe80000000200 */
[----:B------:R-:W2:Y:S03]  /*fc50*/  LDSM.16.M88.4 R20, [R2+0x10100] ;  /* 0x010100000214783b */ /* 0x000ea60000000200 */
[C---:B------:R-:W-:Y:S08]  /*fc60*/  HMMA.16816.F32 R24, R56.reuse, R88, R24 ;  /* 0x000000583818723c */ /* 0x040ff00000001818 */
[C---:B---3--:R-:W-:Y:S08]  /*fc70*/  HMMA.16816.F32 R36, R56.reuse, R48, R36 ;  /* 0x000000303824723c */ /* 0x048ff00000001824 */
[----:B------:R-:W-:Y:S01]  /*fc80*/  HMMA.16816.F32 R44, R56, R90, R44 ;  /* 0x0000005a382c723c */ /* 0x000fe2000000182c */
[----:B------:R-:W-:Y:S07]  /*fc90*/  LDSM.16.M88.4 R88, [R5+0x10900] ;  /* 0x010900000558783b */ /* 0x000fee0000000200 */
[C---:B------:R-:W-:Y:S08]  /*fca0*/  HMMA.16816.F32 R40, R16.reuse, R84, R40 ;  /* 0x000000541028723c */ /* 0x040ff00000001828 */
[C---:B------:R-:W-:Y:S01]  /*fcb0*/  HMMA.16816.F32 R72, R16.reuse, R86, R72 ;  /* 0x000000561048723c */ /* 0x040fe20000001848 */
[----:B------:R-:W-:Y:S07]  /*fcc0*/  LDSM.16.M88.4 R84, [R100+0x11900] ;  /* 0x011900006454783b */ /* 0x000fee0000000200 */
[C---:B------:R-:W-:Y:S08]  /*fcd0*/  HMMA.16816.F32 R68, R16.reuse, R94, R68 ;  /* 0x0000005e1044723c */ /* 0x040ff00000001844 */
[C---:B------:R-:W-:Y:S08]  /*fce0*/  HMMA.16816.F32 R64, R16.reuse, R76, R64 ;  /* 0x0000004c1040723c */ /* 0x040ff00000001840 */
[----:B------:R-:W-:Y:S01]  /*fcf0*/  HMMA.16816.F32 R60, R16, R78, R60 ;  /* 0x0000004e103c723c */ /* 0x000fe2000000183c */
[----:B------:R-:W3:Y:S07]  /*fd00*/  LDSM.16.M88.4 R16, [R2+0x11100] ;  /* 0x011100000210783b */ /* 0x000eee0000000200 */
[C---:B-----5:R-:W-:Y:S08]  /*fd10*/  HMMA.16816.F32 R24, R12.reuse, R32, R24 ;  /* 0x000000200c18723c */ /* 0x060ff00000001818 */
[C---:B-1----:R-:W-:Y:S08]  /*fd20*/  HMMA.16816.F32 R36, R12.reuse, R28, R36 ;  /* 0x0000001c0c24723c */ /* 0x042ff00000001824 */
[----:B------:R-:W-:Y:S01]  /*fd30*/  HMMA.16816.F32 R44, R12, R34, R44 ;  /* 0x000000220c2c723c */ /* 0x000fe2000000182c */
[----:B------:R-:W-:Y:S07]  /*fd40*/  LDSM.16.M88.4 R32, [R2+0x10900] ;  /* 0x010900000220783b */ /* 0x000fee0000000200 */
[----:B--2---:R-:W-:Y:S08]  /*fd50*/  HMMA.16816.F32 R24, R8, R20, R24 ;  /* 0x000000140818723c */ /* 0x004ff00000001818 */
[----:B------:R-:W-:Y:S08]  /*fd60*/  HMMA.16816.F32 R40, R56, R52, R40 ;  /* 0x000000343828723c */ /* 0x000ff00000001828 */
[C---:B---3--:R-:W-:Y:S07]  /*fd70*/  HMMA.16816.F32 R36, R8.reuse, R16, R36 ;  /* 0x000000100824723c */ /* 0x048fee0000001824 */
[----:B------:R-:W-:Y:S01]  /*fd80*/  LOP3.LUT R17, R6, 0xffffffe0, RZ, 0xc0, !PT ;  /* 0xffffffe006117812 */ /* 0x000fe200078ec0ff */
[----:B------:R-:W-:Y:S01]  /*fd90*/  HMMA.16816.F32 R44, R8, R22, R44 ;  /* 0x00000016082c723c */ /* 0x000fe2000000182c */
[----:B------:R1:W2:Y:S01]  /*fda0*/  LDSM.16.M88.4 R20, [R5+0x11900] ;  /* 0x011900000514783b */ /* 0x0002a20000000200 */
[----:B------:R-:W-:-:S02]  /*fdb0*/  FMUL.FTZ R24, R24, c[0x0][0x320] ;  /* 0x0000c80018187a20 */ /* 0x000fc40000410000 */
[C---:B------:R-:W-:Y:S02]  /*fdc0*/  IMAD.IADD R16, R82.reuse, 0x1, -R17 ;  /* 0x0000000152107824 */ /* 0x040fe400078e0a11 */
[----:B------:R-:W-:Y:S01]  /*fdd0*/  IMAD.IADD R82, R82, 0x1, -R7 ;  /* 0x0000000152527824 */ /* 0x000fe200078e0a07 */
[----:B------:R3:W4:Y:S01]  /*fde0*/  MUFU.TANH R6, R24 ;  /* 0x0000001800067308 */ /* 0x0007220000002400 */
[C---:B------:R-:W-:Y:S01]  /*fdf0*/  HMMA.16816.F32 R64, R56.reuse, R84, R64 ;  /* 0x000000543840723c */ /* 0x040fe20000001840 */
[----:B------:R-:W-:Y:S01]  /*fe00*/  SHF.R.S32.HI R17, RZ, 0x1f, R16 ;  /* 0x0000001fff117819 */ /* 0x000fe20000011410 */
[----:B------:R-:W-:Y:S02]  /*fe10*/  FMUL.FTZ R25, R25, c[0x0][0x320] ;  /* 0x0000c80019197a20 */ /* 0x000fe40000410000 */
[----:B------:R-:W-:Y:S02]  /*fe20*/  FMUL.FTZ R0, R26, c[0x0][0x320] ;  /* 0x0000c8001a007a20 */ /* 0x000fe40000410000 */
[----:B------:R-:W-:Y:S01]  /*fe30*/  FMUL.FTZ R27, R27, c[0x0][0x320] ;  /* 0x0000c8001b1b7a20 */ /* 0x000fe20000410000 */
[----:B------:R5:W2:Y:S01]  /*fe40*/  MUFU.TANH R7, R25 ;  /* 0x0000001900077308 */ /* 0x000aa20000002400 */
[----:B------:R-:W-:Y:S01]  /*fe50*/  HMMA.16816.F32 R68, R56, R50, R68 ;  /* 0x000000323844723c */ /* 0x000fe20000001844 */
[----:B------:R-:W-:-:S02]  /*fe60*/  FMUL.FTZ R36, R36, c[0x0][0x320] ;  /* 0x0000c80024247a20 */ /* 0x000fc40000410000 */
[----:B------:R-:W-:Y:S02]  /*fe70*/  FMUL.FTZ R37, R37, c[0x0][0x320] ;  /* 0x0000c80025257a20 */ /* 0x000fe40000410000 */
[----:B------:R-:W-:Y:S02]  /*fe80*/  FMUL.FTZ R38, R38, c[0x0][0x320] ;  /* 0x0000c80026267a20 */ /* 0x000fe40000410000 */
[----:B------:R-:W-:Y:S01]  /*fe90*/  MUFU.TANH R212, R36 ;  /* 0x0000002400d47308 */ /* 0x000fe20000002400 */
[----:B-1----:R-:W-:Y:S01]  /*fea0*/  LEA.HI R5, R17, R16, RZ, 0x2 ;  /* 0x0000001011057211 */ /* 0x002fe200078f10ff */
[----:B------:R-:W-:Y:S01]  /*feb0*/  HMMA.16816.F32 R72, R56, R54, R72 ;  /* 0x000000363848723c */ /* 0x000fe20000001848 */
[C---:B------:R-:W-:Y:S01]  /*fec0*/  LEA.HI R17, R82.reuse, R82, RZ, 0x1 ;  /* 0x0000005252117211 */ /* 0x040fe200078f08ff */
[----:B------:R-:W-:Y:S01]  /*fed0*/  FMUL.FTZ R39, R39, c[0x0][0x320] ;  /* 0x0000c80027277a20 */ /* 0x000fe20000410000 */
[----:B---3--:R-:W-:Y:S02]  /*fee0*/  LEA.HI.SX32 R24, R5, UR13, 0x1e ;  /* 0x0000000d05187c11 */ /* 0x008fe4000f8ff2ff */
[----:B------:R-:W-:Y:S01]  /*fef0*/  LOP3.LUT R17, R17, 0x1ffffffe, RZ, 0xc0, !PT ;  /* 0x1ffffffe11117812 */ /* 0x000fe200078ec0ff */
[----:B------:R-:W-:Y:S01]  /*ff00*/  MUFU.TANH R162, R37 ;  /* 0x0000002500a27308 */ /* 0x000fe20000002400 */
[----:B------:R-:W-:Y:S01]  /*ff10*/  LOP3.LUT R5, R5, 0x7ffffffc, RZ, 0xc0, !PT ;  /* 0x7ffffffc05057812 */ /* 0x000fe200078ec0ff */
[----:B------:R-:W-:Y:S01]  /*ff20*/  IMAD R219, R219, 0x10, R24 ;  /* 0x00000010dbdb7824 */ /* 0x000fe200078e0218 */
[----:B------:R-:W-:Y:S01]  /*ff30*/  HMMA.16816.F32 R40, R12, R88, R40 ;  /* 0x000000580c28723c */ /* 0x000fe20000001828 */
[----:B------:R-:W-:-:S02]  /*ff40*/  IMAD.IADD R82, R82, 0x1, -R17 ;  /* 0x0000000152527824 */ /* 0x000fc400078e0a11 */
[----:B------:R-:W-:Y:S02]  /*ff50*/  IMAD.IADD R220, R16, 0x1, -R5 ;  /* 0x0000000110dc7824 */ /* 0x000fe400078e0a05 */
[----:B------:R-:W-:Y:S01]  /*ff60*/  IMAD R219, R82, 0x8, R219 ;  /* 0x0000000852db7824 */ /* 0x000fe200078e02db */
[----:B------:R-:W-:Y:S01]  /*ff70*/  MUFU.TANH R0, R0 ;  /* 0x0000000000007308 */ /* 0x000fe20000002400 */
[----:B------:R-:W-:Y:S01]  /*ff80*/  IMAD.U32 R5, RZ, RZ, UR4 ;  /* 0x00000004ff057e24 */ /* 0x000fe2000f8e00ff */
[----:B--2---:R-:W-:Y:S01]  /*ff90*/  HMMA.16816.F32 R64, R12, R20, R64 ;  /* 0x000000140c40723c */ /* 0x004fe20000001840 */
[----:B-----5:R-:W-:Y:S01]  /*ffa0*/  @P0 IMAD.HI.U32 R25, R219, c[0x0][0x2c8], RZ ;  /* 0x0000b200db190a27 */ /* 0x020fe200078e00ff */
[----:B------:R-:W-:-:S03]  /*ffb0*/  PLOP3.LUT P0, PT, PT, PT, UP2, 0x80, 0x0 ;  /* 0x000000000000781c */ /* 0x000fc60003f0f028 */
[----:B------:R-:W-:Y:S01]  /*ffc0*/  IMAD.SHL.U32 R220, R220, 0x2, RZ ;  /* 0x00000002dcdc7824 */ /* 0x000fe200078e00ff */
[----:B------:R-:W-:Y:S01]  /*ffd0*/  MUFU.TANH R192, R38 ;  /* 0x0000002600c07308 */ /* 0x000fe20000002400 */
[----:B------:R-:W-:Y:S01]  /*ffe0*/  IMAD.MOV.U32 R21, RZ, RZ, R219 ;  /* 0x000000ffff157224 */ /* 0x000fe200078e00db */
[----:B------:R-:W-:Y:S01]  /*fff0*/  HMMA.16816.F32 R60, R56, R86, R60 ;  /* 0x00000056383c723c */ /* 0x000fe2000000183c */
[----:B------:R-:W-:Y:S01]  /*10000*/  FMUL.FTZ R17, R44, c[0x0][0x320] ;  /* 0x0000c8002c117a20 */ /* 0x000fe20000410000 */
[----:B------:R-:W-:Y:S01]  /*10010*/  IADD3 R5, -R220, UR9, R5 ;  /* 0x00000009dc057c10 */ /* 0x000fe2000fffe105 */
[----:B------:R-:W-:-:S03]  /*10020*/  FMUL.FTZ R24, R45, c[0x0][0x320] ;  /* 0x0000c8002d187a20 */ /* 0x000fc60000410000 */
[----:B------:R-:W-:Y:S01]  /*10030*/  MUFU.TANH R168, R39 ;  /* 0x0000002700a87308 */ /* 0x000fe20000002400 */
[----:B------:R-:W-:Y:S01]  /*10040*/  @P0 SHF.R.U32.HI R21, RZ, c[0x0][0x2cc], R25 ;  /* 0x0000b300ff150a19 */ /* 0x000fe20000011619 */
[----:B------:R-:W-:Y:S01]  /*10050*/  HMMA.16816.F32 R68, R12, R30, R68 ;  /* 0x0000001e0c44723c */ /* 0x000fe20000001844 */
[----:B------:R-:W-:Y:S01]  /*10060*/  LDSM.16.M88.4 R28, [R2+0x11900] ;  /* 0x01190000021c783b */ /* 0x000fe20000000200 */
[----:B------:R-:W-:-:S04]  /*10070*/  DEPBAR.LE SB0, 0x2 ;  /* 0x000080800000791a */ /* 0x000fc80000000000 */
[----:B------:R-:W1:Y:S01]  /*10080*/  SHFL.IDX PT, R2, R21, RZ, 0x1c1f ;  /* 0x001c1fff15027589 */ /* 0x000e6200000e0000 */
[----:B------:R-:W2:Y:S01]  /*10090*/  MUFU.TANH R17, R17 ;  /* 0x0000001100117308 */ /* 0x000ea20000002400 */
[----:B------:R-:W-:Y:S02]  /*100a0*/  HMMA.16816.F32 R72, R12, R90, R72 ;  /* 0x0000005a0c48723c */ /* 0x000fe40000001848 */
[----:B------:R-:W-:Y:S06]  /*100b0*/  BAR.SYNC.DEFER_BLOCKING 0x0 ;  /* 0x0000000000007b1d */ /* 0x000fec0000010000 */
[----:B------:R-:W-:Y:S01]  /*100c0*/  HMMA.16816.F32 R40, R8, R32, R40 ;  /* 0x000000200828723c */ /* 0x000fe20000001828 */
[----:B------:R-:W3:Y:S07]  /*100d0*/  MUFU.TANH R24, R24 ;  /* 0x0000001800187308 */ /* 0x000eee0000002400 */
[----:B------:R-:W-:Y:S01]  /*100e0*/  HMMA.16816.F32 R60, R12, R22, R60 ;  /* 0x000000160c3c723c */ /* 0x000fe2000000183c */
[----:B------:R-:W-:Y:S06]  /*100f0*/  MUFU.TANH R32, R27 ;  /* 0x0000001b00207308 */ /* 0x000fec0000002400 */
[----:B------:R-:W-:Y:S01]  /*10100*/  IADD3 R13, R5, -UR12, RZ ;  /* 0x8000000c050d7c10 */ /* 0x000fe2000fffe0ff */
[----:B------:R-:W-:Y:S01]  /*10110*/  HMMA.16816.F32 R72, R8, R34, R72 ;  /* 0x000000220848723c */ /* 0x000fe20000001848 */
[----:B------:R-:W-:Y:S01]  /*10120*/  IADD3 R5, -R220, UR18, RZ ;  /* 0x00000012dc057c10 */ /* 0x000fe2000fffe1ff */
[----:B------:R-:W-:Y:S01]  /*10130*/  FMUL.FTZ R22, R47, c[0x0][0x320] ;  /* 0x0000c8002f167a20 */ /* 0x000fe20000410000 */
[----:B------:R-:W-:Y:S01]  /*10140*/  LDSM.16.MT88.4 R108, [R134+0x100] ;  /* 0x00010000866c783b */ /* 0x000fe20000004200 */
[----:B-1----:R-:W-:-:S03]  /*10150*/  IMAD.IADD R2, R13, 0x1, R2 ;  /* 0x000000010d027824 */ /* 0x002fc600078e0202 */
[----:B------:R-:W-:Y:S01]  /*10160*/  LDSM.16.MT88.4 R116, [R182+0x100] ;  /* 0x00010000b674783b */ /* 0x000fe20000004200 */
[----:B------:R-:W-:Y:S01]  /*10170*/  FMUL.FTZ R20, R40, c[0x0][0x320] ;  /* 0x0000c80028147a20 */ /* 0x000fe20000410000 */
[----:B------:R-:W-:Y:S01]  /*10180*/  IMNMX R2, R5, R2, PT ;  /* 0x0000000205027217 */ /* 0x000fe20003800200 */
[C---:B------:R-:W-:Y:S01]  /*10190*/  HMMA.16816.F32 R68, R8.reuse, R18, R68 ;  /* 0x000000120844723c */ /* 0x040fe20000001844 */
[----:B------:R-:W-:Y:S01]  /*101a0*/  FMUL.FTZ R14, R42, c[0x0][0x320] ;  /* 0x0000c8002a0e7a20 */ /* 0x000fe20000410000 */
[----:B------:R-:W-:Y:S01]  /*101b0*/  MUFU.TANH R22, R22 ;  /* 0x0000001600167308 */ /* 0x000fe20000002400 */
[----:B------:R-:W-:Y:S01]  /*101c0*/  ISETP.GT.AND P0, PT, R2, RZ, PT ;  /* 0x000000ff0200720c */ /* 0x000fe20003f04270 */
[----:B------:R-:W-:Y:S03]  /*101d0*/  LDSM.16.MT88.4 R48, [R182+0x2100] ;  /* 0x00210000b630783b */ /* 0x000fe60000004200 */
[----:B----4-:R-:W-:Y:S01]  /*101e0*/  FSEL R26, R6, -INF , P0 ;  /* 0xff800000061a7808 */ /* 0x010fe20000000000 */
[----:B------:R-:W-:Y:S01]  /*101f0*/  FMUL.FTZ R18, R41, c[0x0][0x320] ;  /* 0x0000c80029127a20 */ /* 0x000fe20000410000 */
[----:B------:R-:W-:Y:S01]  /*10200*/  ISETP.GT.AND P0, PT, R2, 0x1, PT ;  /* 0x000000010200780c */ /* 0x000fe20003f04270 */
[----:B------:R-:W1:Y:S01]  /*10210*/  MUFU.TANH R20, R20 ;  /* 0x0000001400147308 */ /* 0x000e620000002400 */
[C---:B------:R-:W-:Y:S01]  /*10220*/  HMMA.16816.F32 R64, R8.reuse, R28, R64 ;  /* 0x0000001c0840723c */ /* 0x040fe20000001840 */
[----:B------:R-:W-:Y:S01]  /*10230*/  LDSM.16.MT88.4 R80, [R182+0x4100] ;  /* 0x00410000b650783b */ /* 0x000fe20000004200 */
[----:B------:R-:W-:Y:S01]  /*10240*/  FSEL R7, R7, -INF , P0 ;  /* 0xff80000007077808 */ /* 0x000fe20000000000 */
[----:B------:R-:W-:Y:S01]  /*10250*/  FMUL.FTZ R72, R72, c[0x0][0x320] ;  /* 0x0000c80048487a20 */ /* 0x000fe20000410000 */
[C---:B------:R-:W-:Y:S01]  /*10260*/  ISETP.GT.AND P0, PT, R2.reuse, 0x8, PT ;  /* 0x000000080200780c */ /* 0x040fe20003f04270 */
[----:B------:R-:W-:Y:S01]  /*10270*/  FMUL.FTZ R12, R73, c[0x0][0x320] ;  /* 0x0000c800490c7a20 */ /* 0x000fe20000410000 */
[----:B------:R-:W-:Y:S01]  /*10280*/  LDSM.16.MT88.4 R124, [R135+0x100] ;  /* 0x00010000877c783b */ /* 0x000fe20000004200 */
[----:B------:R-:W4:Y:S01]  /*10290*/  MUFU.TANH R18, R18 ;  /* 0x0000001200127308 */ /* 0x000f220000002400 */
[----:B--2---:R-:W-:Y:S01]  /*102a0*/  FSEL R28, R17, -INF , P0 ;  /* 0xff800000111c7808 */ /* 0x004fe20000000000 */
[----:B------:R-:W-:Y:S01]  /*102b0*/  HMMA.16816.F32 R60, R8, R30, R60 ;  /* 0x0000001e083c723c */ /* 0x000fe2000000183c */
[----:B------:R-:W-:Y:S01]  /*102c0*/  ISETP.GT.AND P0, PT, R2, 0x9, PT ;  /* 0x000000090200780c */ /* 0x000fe20003f04270 */
[----:B------:R-:W2:Y:S02]  /*102d0*/  SHFL.IDX PT, R10, R21, 0x1, 0x1c1f ;  /* 0x003c1f00150a7f89 */ /* 0x000ea400000e0000 */
[----:B------:R-:W-:Y:S01]  /*102e0*/  FMUL.FTZ R68, R68, c[0x0][0x320] ;  /* 0x0000c80044447a20 */ /* 0x000fe20000410000 */
[----:B---3--:R-:W-:Y:S01]  /*102f0*/  FSEL R24, R24, -INF , P0 ;  /* 0xff80000018187808 */ /* 0x008fe20000000000 */
[----:B------:R-:W3:Y:S01]  /*10300*/  MUFU.TANH R16, R72 ;  /* 0x0000004800107308 */ /* 0x000ee20000002400 */
[----:B------:R-:W-:Y:S01]  /*10310*/  ISETP.GT.AND P0, PT, R2, 0x10, PT ;  /* 0x000000100200780c */ /* 0x000fe20003f04270 */
[----:B------:R-:W-:Y:S01]  /*10320*/  FMUL.FTZ R69, R69, c[0x0][0x320] ;  /* 0x0000c80045457a20 */ /* 0x000fe20000410000 */
[----:B------:R-:W-:Y:S01]  /*10330*/  FMNMX.FTZ R9, R26, R7, !PT ;  /* 0x000000071a097209 */ /* 0x000fe20007810000 */
[----:B------:R-:W-:Y:S01]  /*10340*/  FMUL.FTZ R30, R46, c[0x0][0x320] ;  /* 0x0000c8002e1e7a20 */ /* 0x000fe20000410000 */
[----:B-1----:R-:W-:Y:S01]  /*10350*/  FSEL R20, R20, -INF , P0 ;  /* 0xff80000014147808 */ /* 0x002fe20000000000 */
[----:B------:R-:W-:Y:S01]  /*10360*/  FMUL.FTZ R8, R75, c[0x0][0x320] ;  /* 0x0000c8004b087a20 */ /* 0x000fe20000410000 */
[----:B------:R-:W-:Y:S01]  /*10370*/  ISETP.GT.AND P0, PT, R2, 0x11, PT ;  /* 0x000000110200780c */ /* 0x000fe20003f04270 */
[----:B------:R-:W1:Y:S01]  /*10380*/  MUFU.TANH R12, R12 ;  /* 0x0000000c000c7308 */ /* 0x000e620000002400 */
[----:B------:R-:W-:Y:S01]  /*10390*/  FMUL.FTZ R64, R64, c[0x0][0x320] ;  /* 0x0000c80040407a20 */ /* 0x000fe20000410000 */
[----:B------:R-:W-:Y:S01]  /*103a0*/  FMNMX.FTZ R9, R28, R9, !PT ;  /* 0x000000091c097209 */ /* 0x000fe20007810000 */
[----:B------:R-:W-:Y:S01]  /*103b0*/  FMUL.FTZ R65, R65, c[0x0][0x320] ;  /* 0x0000c80041417a20 */ /* 0x000fe20000410000 */
[----:B----4-:R-:W-:Y:S01]  /*103c0*/  FSEL R18, R18, -INF , P0 ;  /* 0xff80000012127808 */ /* 0x010fe20000000000 */
[----:B------:R-:W-:Y:S01]  /*103d0*/  FMUL.FTZ R70, R70, c[0x0][0x320] ;  /* 0x0000c80046467a20 */ /* 0x000fe20000410000 */
[----:B------:R-:W-:Y:S01]  /*103e0*/  ISETP.GT.AND P0, PT, R2, 0x18, PT ;  /* 0x000000180200780c */ /* 0x000fe20003f04270 */
[----:B------:R-:W-:Y:S01]  /*103f0*/  FMUL.FTZ R71, R71, c[0x0][0x320] ;  /* 0x0000c80047477a20 */ /* 0x000fe20000410000 */
[----:B------:R-:W4:Y:S01]  /*10400*/  MUFU.TANH R194, R68 ;  /* 0x0000004400c27308 */ /* 0x000f220000002400 */
[----:B------:R-:W-:Y:S01]  /*10410*/  FMNMX.FTZ R9, R24, R9, !PT ;  /* 0x0000000918097209 */ /* 0x000fe20007810000 */
[----:B------:R-:W-:Y:S01]  /*10420*/  FMUL.FTZ R60, R60, c[0x0][0x320] ;  /* 0x0000c8003c3c7a20 */ /* 0x000fe20000410000 */
[----:B---3--:R-:W-:Y:S01]  /*10430*/  FSEL R16, R16, -INF , P0 ;  /* 0xff80000010107808 */ /* 0x008fe20000000000 */
[----:B------:R-:W-:Y:S01]  /*10440*/  FMUL.FTZ R61, R61, c[0x0][0x320] ;  /* 0x0000c8003d3d7a20 */ /* 0x000fe20000410000 */
[----:B------:R-:W-:Y:S01]  /*10450*/  ISETP.GT.AND P0, PT, R2, 0x19, PT ;  /* 0x000000190200780c */ /* 0x000fe20003f04270 */
[----:B--2---:R-:W-:Y:S01]  /*10460*/  IMAD.IADD R10, R13, 0x1, R10 ;  /* 0x000000010d0a7824 */ /* 0x004fe200078e020a */
[----:B------:R-:W-:Y:S01]  /*10470*/  FMNMX.FTZ R9, R20, R9, !PT ;  /* 0x0000000914097209 */ /* 0x000fe20007810000 */
[----:B------:R-:W2:Y:S01]  /*10480*/  MUFU.TANH R164, R69 ;  /* 0x0000004500a47308 */ /* 0x000ea20000002400 */
[----:B-1----:R-:W-:Y:S01]  /*10490*/  FSEL R6, R12, -INF , P0 ;  /* 0xff8000000c067808 */ /* 0x002fe20000000000 */
[----:B------:R-:W-:Y:S01]  /*104a0*/  FMUL.FTZ R12, R43, c[0x0][0x320] ;  /* 0x0000c8002b0c7a20 */ /* 0x000fe20000410000 */
[----:B------:R-:W-:Y:S01]  /*104b0*/  ISETP.GT.AND P0, PT, R2, 0x20, PT ;  /* 0x000000200200780c */ /* 0x000fe20003f04270 */
[----:B------:R-:W-:Y:S01]  /*104c0*/  FMUL.FTZ R66, R66, c[0x0][0x320] ;  /* 0x0000c80042427a20 */ /* 0x000fe20000410000 */
[----:B------:R-:W-:Y:S01]  /*104d0*/  FMNMX.FTZ R9, R18, R9, !PT ;  /* 0x0000000912097209 */ /* 0x000fe20007810000 */
[----:B------:R-:W-:Y:S01]  /*104e0*/  FMUL.FTZ R67, R67, c[0x0][0x320] ;  /* 0x0000c80043437a20 */ /* 0x000fe20000410000 */
[----:B------:R-:W-:Y:S01]  /*104f0*/  FSEL R212, R212, -INF , P0 ;  /* 0xff800000d4d47808 */ /* 0x000fe20000000000 */
[----:B------:R-:W1:Y:S01]  /*10500*/  MUFU.TANH R180, R64 ;  /* 0x0000004000b47308 */ /* 0x000e620000002400 */
[----:B------:R-:W-:Y:S01]  /*10510*/  ISETP.GT.AND P0, PT, R2, 0x21, PT ;  /* 0x000000210200780c */ /* 0x000fe20003f04270 */
[----:B------:R-:W-:Y:S01]  /*10520*/  FMUL.FTZ R62, R62, c[0x0][0x320] ;  /* 0x0000c8003e3e7a20 */ /* 0x000fe20000410000 */
[----:B------:R-:W-:Y:S01]  /*10530*/  FMNMX.FTZ R9, R16, R9, !PT ;  /* 0x0000000910097209 */ /* 0x000fe20007810000 */
[----:B------:R-:W-:Y:S01]  /*10540*/  FMUL.FTZ R63, R63, c[0x0][0x320] ;  /* 0x0000c8003f3f7a20 */ /* 0x000fe20000410000 */
[----:B------:R-:W-:Y:S01]  /*10550*/  FSEL R162, R162, -INF , P0 ;  /* 0xff800000a2a27808 */ /* 0x000fe20000000000 */
[----:B------:R-:W-:Y:S01]  /*10560*/  LDSM.16.MT88.4 R40, [R135+0x2100] ;  /* 0x002100008728783b */ /* 0x000fe20000004200 */
[----:B------:R-:W-:Y:S01]  /*10570*/  ISETP.GT.AND P0, PT, R2, 0x28, PT ;  /* 0x000000280200780c */ /* 0x000fe20003f04270 */
[----:B------:R-:W3:Y:S01]  /*10580*/  MUFU.TANH R178, R65 ;  /* 0x0000004100b27308 */ /* 0x000ee20000002400 */
[----:B------:R-:W-:Y:S01]  /*10590*/  FMNMX.FTZ R9, R6, R9, !PT ;  /* 0x0000000906097209 */ /* 0x000fe20007810000 */
[----:B------:R-:W-:Y:S01]  /*105a0*/  LDSM.16.MT88.4 R100, [R3+0x100] ;  /* 0x000100000364783b */ /* 0x000fe20000004200 */
[----:B----4-:R-:W-:-:S02]  /*105b0*/  FSEL R194, R194, -INF , P0 ;  /* 0xff800000c2c27808 */ /* 0x010fc40000000000 */
[----:B------:R-:W-:Y:S01]  /*105c0*/  ISETP.GT.AND P0, PT, R2, 0x29, PT ;  /* 0x000000290200780c */ /* 0x000fe20003f04270 */
[----:B------:R-:W-:Y:S01]  /*105d0*/  LDSM.16.MT88.4 R56, [R134+0x2100] ;  /* 0x002100008638783b */ /* 0x000fe20000004200 */
[----:B------:R-:W-:Y:S01]  /*105e0*/  FMNMX.FTZ R9, R212, R9, !PT ;  /* 0x00000009d4097209 */ /* 0x000fe20007810000 */
[----:B------:R-:W4:Y:S01]  /*105f0*/  MUFU.TANH R176, R60 ;  /* 0x0000003c00b07308 */ /* 0x000f220000002400 */
[----:B--2---:R-:W-:Y:S01]  /*10600*/  FSEL R164, R164, -INF , P0 ;  /* 0xff800000a4a47808 */ /* 0x004fe20000000000 */
[----:B------:R-:W-:Y:S01]  /*10610*/  LDSM.16.MT88.4 R88, [R134+0x4100] ;  /* 0x004100008658783b */ /* 0x000fe20000004200 */
[----:B------:R-:W-:Y:S02]  /*10620*/  ISETP.GT.AND P0, PT, R2, 0x30, PT ;  /* 0x000000300200780c */ /* 0x000fe40003f04270 */
[----:B------:R-:W-:Y:S01]  /*10630*/  FMNMX.FTZ R9, R162, R9, !PT ;  /* 0x00000009a2097209 */ /* 0x000fe20007810000 */
[----:B------:R-:W-:Y:S01]  /*10640*/  LDSM.16.MT88.4 R136, [R182+0x2900] ;  /* 0x00290000b688783b */ /* 0x000fe20000004200 */
[----:B-1----:R-:W-:Y:S01]  /*10650*/  FSEL R180, R180, -INF , P0 ;  /* 0xff800000b4b47808 */ /* 0x002fe20000000000 */
[----:B------:R-:W1:Y:S01]  /*10660*/  MUFU.TANH R174, R61 ;  /* 0x0000003d00ae7308 */ /* 0x000e620000002400 */
[----:B------:R-:W-:-:S02]  /*10670*/  ISETP.GT.AND P0, PT, R2, 0x31, PT ;  /* 0x000000310200780c */ /* 0x000fc40003f04270 */
[----:B------:R-:W-:Y:S02]  /*10680*/  FMNMX.FTZ R9, R194, R9, !PT ;  /* 0x00000009c2097209 */ /* 0x000fe40007810000 */
[----:B---3--:R-:W-:Y:S02]  /*10690*/  FSEL R178, R178, -INF , P0 ;  /* 0xff800000b2b27808 */ /* 0x008fe40000000000 */
[----:B------:R-:W-:Y:S01]  /*106a0*/  ISETP.GT.AND P0, PT, R2, 0x38, PT ;  /* 0x000000380200780c */ /* 0x000fe20003f04270 */
[----:B------:R-:W2:Y:S01]  /*106b0*/  MUFU.TANH R30, R30 ;  /* 0x0000001e001e7308 */ /* 0x000ea20000002400 */
[----:B------:R-:W-:Y:S02]  /*106c0*/  FMNMX.FTZ R9, R164, R9, !PT ;  /* 0x00000009a4097209 */ /* 0x000fe40007810000 */
[----:B----4-:R-:W-:Y:S02]  /*106d0*/  FSEL R176, R176, -INF , P0 ;  /* 0xff800000b0b07808 */ /* 0x010fe40000000000 */
[----:B------:R-:W-:-:S02]  /*106e0*/  ISETP.GT.AND P0, PT, R2, 0x39, PT ;  /* 0x000000390200780c */ /* 0x000fc40003f04270 */
[----:B------:R-:W-:Y:S01]  /*106f0*/  IMNMX R2, R5, R10, PT ;  /* 0x0000000a05027217 */ /* 0x000fe20003800200 */
[----:B------:R-:W3:Y:S01]  /*10700*/  MUFU.TANH R14, R14 ;  /* 0x0000000e000e7308 */ /* 0x000ee20000002400 */
[----:B-1----:R-:W-:Y:S01]  /*10710*/  FSEL R174, R174, -INF , P0 ;  /* 0xff800000aeae7808 */ /* 0x002fe20000000000 */
[----:B------:R-:W-:Y:S01]  /*10720*/  FMUL.FTZ R10, R74, c[0x0][0x320] ;  /* 0x0000c8004a0a7a20 */ /* 0x000fe20000410000 */
[----:B------:R-:W-:Y:S01]  /*10730*/  ISETP.GT.AND P0, PT, R2, RZ, PT ;  /* 0x000000ff0200720c */ /* 0x000fe20003f04270 */
[----:B------:R-:W-:Y:S01]  /*10740*/  LDSM.16.MT88.4 R72, [R135+0x4100] ;  /* 0x004100008748783b */ /* 0x000fe20000004200 */
[----:B------:R-:W-:Y:S02]  /*10750*/  FMNMX.FTZ R9, R180, R9, !PT ;  /* 0x00000009b4097209 */ /* 0x000fe40007810000 */
[----:B------:R-:W-:Y:S01]  /*10760*/  FSEL R5, R0, -INF , P0 ;  /* 0xff80000000057808 */ /* 0x000fe20000000000 */
[----:B------:R-:W1:Y:S01]  /*10770*/  MUFU.TANH R12, R12 ;  /* 0x0000000c000c7308 */ /* 0x000e620000002400 */
[----:B------:R-:W-:-:S04]  /*10780*/  ISETP.GT.AND P0, PT, R2, 0x1, PT ;  /* 0x000000010200780c */ /* 0x000fc80003f04270 */
[----:B------:R-:W-:Y:S02]  /*10790*/  FSEL R32, R32, -INF , P0 ;  /* 0xff80000020207808 */ /* 0x000fe40000000000 */
[----:B------:R-:W-:Y:S01]  /*107a0*/  ISETP.GT.AND P0, PT, R2, 0x8, PT ;  /* 0x000000080200780c */ /* 0x000fe20003f04270 */
[----:B------:R-:W4:Y:S01]  /*107b0*/  MUFU.TANH R10, R10 ;  /* 0x0000000a000a7308 */ /* 0x000f220000002400 */
[----:B------:R-:W-:Y:S02]  /*107c0*/  FMNMX.FTZ R11, R5, R32, !PT ;  /* 0x00000020050b7209 */ /* 0x000fe40007810000 */
[----:B--2---:R-:W-:Y:S02]  /*107d0*/  FSEL R30, R30, -INF , P0 ;  /* 0xff8000001e1e7808 */ /* 0x004fe40000000000 */
[----:B------:R-:W-:Y:S02]  /*107e0*/  ISETP.GT.AND P0, PT, R2, 0x9, PT ;  /* 0x000000090200780c */ /* 0x000fe40003f04270 */
[----:B------:R-:W-:Y:S01]  /*107f0*/  FMNMX.FTZ R11, R30, R11, !PT ;  /* 0x0000000b1e0b7209 */ /* 0x000fe20007810000 */
[----:B------:R-:W2:Y:S01]  /*10800*/  MUFU.TANH R8, R8 ;  /* 0x0000000800087308 */ /* 0x000ea20000002400 */
[----:B------:R-:W-:-:S02]  /*10810*/  FSEL R22, R22, -INF , P0 ;  /* 0xff80000016167808 */ /* 0x000fc40000000000 */
[----:B------:R-:W-:Y:S02]  /*10820*/  ISETP.GT.AND P0, PT, R2, 0x10, PT ;  /* 0x000000100200780c */ /* 0x000fe40003f04270 */
[----:B------:R-:W-:Y:S02]  /*10830*/  FMNMX.FTZ R11, R22, R11, !PT ;  /* 0x0000000b160b7209 */ /* 0x000fe40007810000 */
[----:B---3--:R-:W-:Y:S01]  /*10840*/  FSEL R14, R14, -INF , P0 ;  /* 0xff8000000e0e7808 */ /* 0x008fe20000000000 */
[----:B------:R-:W3:Y:S01]  /*10850*/  MUFU.TANH R190, R70 ;  /* 0x0000004600be7308 */ /* 0x000ee20000002400 */
[----:B------:R-:W-:Y:S02]  /*10860*/  ISETP.GT.AND P0, PT, R2, 0x11, PT ;  /* 0x000000110200780c */ /* 0x000fe40003f04270 */
[----:B------:R-:W-:Y:S02]  /*10870*/  FMNMX.FTZ R11, R14, R11, !PT ;  /* 0x0000000b0e0b7209 */ /* 0x000fe40007810000 */
[----:B-1----:R-:W-:-:S02]  /*10880*/  FSEL R12, R12, -INF , P0 ;  /* 0xff8000000c0c7808 */ /* 0x002fc40000000000 */
[----:B------:R-:W-:Y:S01]  /*10890*/  ISETP.GT.AND P0, PT, R2, 0x18, PT ;  /* 0x000000180200780c */ /* 0x000fe20003f04270 */
[----:B------:R-:W1:Y:S01]  /*108a0*/  MUFU.TANH R170, R71 ;  /* 0x0000004700aa7308 */ /* 0x000e620000002400 */
[----:B------:R-:W-:Y:S02]  /*108b0*/  FMNMX.FTZ R11, R12, R11, !PT ;  /* 0x0000000b0c0b7209 */ /* 0x000fe40007810000 */
[----:B----4-:R-:W-:Y:S02]  /*108c0*/  FSEL R10, R10, -INF , P0 ;  /* 0xff8000000a0a7808 */ /* 0x010fe40000000000 */
[----:B------:R-:W-:Y:S02]  /*108d0*/  ISETP.GT.AND P0, PT, R2, 0x19, PT ;  /* 0x000000190200780c */ /* 0x000fe40003f04270 */
[----:B------:R-:W-:Y:S01]  /*108e0*/  FMNMX.FTZ R11, R10, R11, !PT ;  /* 0x0000000b0a0b7209 */ /* 0x000fe20007810000 */
[----:B------:R-:W4:Y:S01]  /*108f0*/  MUFU.TANH R172, R66 ;  /* 0x0000004200ac7308 */ /* 0x000f220000002400 */
[----:B--2---:R-:W-:-:S02]  /*10900*/  FSEL R8, R8, -INF , P0 ;  /* 0xff80000008087808 */ /* 0x004fc40000000000 */
[----:B------:R-:W-:Y:S02]  /*10910*/  ISETP.GT.AND P0, PT, R2, 0x20, PT ;  /* 0x000000200200780c */ /* 0x000fe40003f04270 */
[----:B------:R-:W-:Y:S02]  /*10920*/  FMNMX.FTZ R13, R8, R11, !PT ;  /* 0x0000000b080d7209 */ /* 0x000fe40007810000 */
[----:B------:R-:W-:Y:S01]  /*10930*/  FSEL R192, R192, -INF , P0 ;  /* 0xff800000c0c07808 */ /* 0x000fe20000000000 */
[----:B------:R2:W5:Y:S01]  /*10940*/  MUFU.TANH R142, R67 ;  /* 0x00000043008e7308 */ /* 0x0005620000002400 */
[----:B------:R-:W-:Y:S02]  /*10950*/  ISETP.GT.AND P0, PT, R2, 0x21, PT ;  /* 0x000000210200780c */ /* 0x000fe40003f04270 */
[----:B------:R-:W-:Y:S02]  /*10960*/  FMNMX.FTZ R11, R178, R9, !PT ;  /* 0x00000009b20b7209 */ /* 0x000fe40007810000 */
[----:B------:R-:W-:-:S02]  /*10970*/  FSEL R168, R168, -INF , P0 ;  /* 0xff800000a8a87808 */ /* 0x000fc40000000000 */
[----:B------:R-:W-:Y:S01]  /*10980*/  ISETP.GT.AND P0, PT, R2, 0x28, PT ;  /* 0x000000280200780c */ /* 0x000fe20003f04270 */
[----:B------:R-:W4:Y:S01]  /*10990*/  MUFU.TANH R140, R62 ;  /* 0x0000003e008c7308 */ /* 0x000f220000002400 */
[----:B------:R-:W-:Y:S02]  /*109a0*/  FMNMX.FTZ R9, R192, R13, !PT ;  /* 0x0000000dc0097209 */ /* 0x000fe40007810000 */
[----:B---3--:R-:W-:Y:S02]  /*109b0*/  FSEL R190, R190, -INF , P0 ;  /* 0xff800000bebe7808 */ /* 0x008fe40000000000 */
[----:B------:R-:W-:Y:S02]  /*109c0*/  FMNMX.FTZ R11, R176, R11, !PT ;  /* 0x0000000bb00b7209 */ /* 0x000fe40007810000 */
[----:B------:R-:W-:Y:S01]  /*109d0*/  ISETP.GT.AND P0, PT, R2, 0x29, PT ;  /* 0x000000290200780c */ /* 0x000fe20003f04270 */
[----:B------:R-:W3:Y:S01]  /*109e0*/  MUFU.TANH R166, R63 ;  /* 0x0000003f00a67308 */ /* 0x000ee20000002400 */
[----:B------:R-:W-:Y:S01]  /*109f0*/  FMNMX.FTZ R9, R168, R9, !PT ;  /* 0x00000009a8097209 */ /* 0x000fe20007810000 */
[----:B--2---:R-:W-:Y:S01]  /*10a00*/  LDSM.16.MT88.4 R64, [R143+0x2100] ;  /* 0x002100008f40783b */ /* 0x004fe20000004200 */
[----:B------:R-:W-:-:S02]  /*10a10*/  FMNMX.FTZ R0, R174, R11, !PT ;  /* 0x0000000bae007209 */ /* 0x000fc40007810000 */
[----:B-1----:R-:W-:Y:S02]  /*10a20*/  FSEL R170, R170, -INF , P0 ;  /* 0xff800000aaaa7808 */ /* 0x002fe40000000000 */
[----:B------:R-:W-:Y:S02]  /*10a30*/  ISETP.GT.AND P0, PT, R2, 0x30, PT ;  /* 0x000000300200780c */ /* 0x000fe40003f04270 */
[----:B------:R-:W-:Y:S02]  /*10a40*/  FMNMX.FTZ R11, R190, R9, !PT ;  /* 0x00000009be0b7209 */ /* 0x000fe40007810000 */
[----:B------:R-:W1:Y:S01]  /*10a50*/  SHFL.BFLY PT, R9, R0, 0x2, 0x1f ;  /* 0x0c401f0000097f89 */ /* 0x000e6200000e0000 */
[----:B----4-:R-:W-:Y:S02]  /*10a60*/  FSEL R172, R172, -INF , P0 ;  /* 0xff800000acac7808 */ /* 0x010fe40000000000 */
[----:B------:R-:W-:Y:S02]  /*10a70*/  ISETP.GT.AND P0, PT, R2, 0x31, PT ;  /* 0x000000310200780c */ /* 0x000fe40003f04270 */
[----:B------:R-:W-:-:S02]  /*10a80*/  FMNMX.FTZ R11, R170, R11, !PT ;  /* 0x0000000baa0b7209 */ /* 0x000fc40007810000 */
[----:B-----5:R-:W-:Y:S02]  /*10a90*/  FSEL R142, R142, -INF , P0 ;  /* 0xff8000008e8e7808 */ /* 0x020fe40000000000 */
[----:B------:R-:W-:Y:S02]  /*10aa0*/  ISETP.GT.AND P0, PT, R2, 0x38, PT ;  /* 0x000000380200780c */ /* 0x000fe40003f04270 */
[----:B------:R-:W-:Y:S02]  /*10ab0*/  FMNMX.FTZ R11, R172, R11, !PT ;  /* 0x0000000bac0b7209 */ /* 0x000fe40007810000 */
[----:B------:R-:W-:Y:S02]  /*10ac0*/  FSEL R140, R140, -INF , P0 ;  /* 0xff8000008c8c7808 */ /* 0x000fe40000000000 */
[----:B------:R-:W-:Y:S02]  /*10ad0*/  ISETP.GT.AND P0, PT, R2, 0x39, PT ;  /* 0x000000390200780c */ /* 0x000fe40003f04270 */
[----:B------:R-:W-:-:S02]  /*10ae0*/  FMNMX.FTZ R11, R142, R11, !PT ;  /* 0x0000000b8e0b7209 */ /* 0x000fc40007810000 */
[----:B---3--:R-:W-:Y:S02]  /*10af0*/  FSEL R166, R166, -INF , P0 ;  /* 0xff800000a6a67808 */ /* 0x008fe40000000000 */
        /* <DEDUP_REMOVED lines=20> */
[----:B------:R-:W-:Y:S01]  /*10c40*/  LDSM.16.MT88.4 R16, [R135+0x2900] ;  /* 0x002900008710783b */ /* 0x000fe20000004200 */
[----:B------:R-:W2:Y:S01]  /*10c50*/  MUFU.EX2 R151, R151 ;  /* 0x0000009700977308 */ /* 0x000ea20000000800 */
[--C-:B------:R-:W-:Y:S01]  /*10c60*/  FFMA.FTZ R154, R20, c[0x0][0x2d0], -R141.reuse ;  /* 0x0000b400149a7a23 */ /* 0x100fe2000001088d */
[----:B-1----:R-:W-:Y:S01]  /*10c70*/  FMNMX.FTZ R0, R9, R0, !PT ;  /* 0x0000000009007209 */ /* 0x002fe20007810000 */
[--C-:B------:R-:W-:Y:S02]  /*10c80*/  FFMA.FTZ R157, R212, c[0x0][0x2d0], -R141.reuse ;  /* 0x0000b400d49d7a23 */ /* 0x100fe4000001088d */
        /* <DEDUP_REMOVED lines=8> */
[----:B------:R-:W-:Y:S01]  /*10d10*/  PLOP3.LUT P0, PT, PT, PT, UP0, 0x40, 0x0 ;  /* 0x000000000000781c */ /* 0x000fe20003f0e808 */
[----:B------:R-:W-:Y:S01]  /*10d20*/  IMAD.IADD R176, R187, 0x1, R135 ;  /* 0x00000001bbb07824 */ /* 0x000fe200078e0287 */
[----:B------:R-:W1:Y:S01]  /*10d30*/  MUFU.EX2 R149, R149 ;  /* 0x0000009500957308 */ /* 0x000e620000000800 */
[--C-:B------:R-:W-:Y:S01]  /*10d40*/  FFMA.FTZ R160, R5, c[0x0][0x2d0], -R161.reuse ;  /* 0x0000b40005a07a23 */ /* 0x100fe200000108a1 */
[----:B--2---:R-:W-:Y:S01]  /*10d50*/  F2FP.PACK_AB R96, R151, R158 ;  /* 0x0000009e9760723e */ /* 0x004fe200000000ff */
[--C-:B------:R-:W-:Y:S01]  /*10d60*/  FFMA.FTZ R155, R32, c[0x0][0x2d0], -R161.reuse ;  /* 0x0000b400209b7a23 */ /* 0x100fe200000108a1 */
[----:B------:R2:W3:Y:S01]  /*10d70*/  LDSM.16.MT88.4 R4, [R3+0x4100] ;  /* 0x004100000304783b */ /* 0x0004e20000004200 */
[----:B------:R-:W-:-:S02]  /*10d80*/  FFMA.FTZ R153, R30, c[0x0][0x2d0], -R161 ;  /* 0x0000b4001e997a23 */ /* 0x000fc400000108a1 */
[--C-:B------:R-:W-:Y:S01]  /*10d90*/  FFMA.FTZ R150, R22, c[0x0][0x2d0], -R161.reuse ;  /* 0x0000b40016967a23 */ /* 0x100fe200000108a1 */
[----:B------:R-:W-:Y:S01]  /*10da0*/  MUFU.EX2 R160, R160 ;  /* 0x000000a000a07308 */ /* 0x000fe20000000800 */
[--C-:B------:R-:W-:Y:S01]  /*10db0*/  FFMA.FTZ R146, R10, c[0x0][0x2d0], -R161.reuse ;  /* 0x0000b4000a927a23 */ /* 0x100fe200000108a1 */
[----:B------:R-:W-:Y:S01]  /*10dc0*/  LDSM.16.MT88.4 R20, [R182+0x900] ;  /* 0x00090000b614783b */ /* 0x000fe20000004200 */
[--C-:B------:R-:W-:Y:S02]  /*10dd0*/  FFMA.FTZ R152, R14, c[0x0][0x2d0], -R161.reuse ;  /* 0x0000b4000e987a23 */ /* 0x100fe400000108a1 */
[--C-:B------:R-:W-:Y:S01]  /*10de0*/  FFMA.FTZ R145, R12, c[0x0][0x2d0], -R161.reuse ;  /* 0x0000b4000c917a23 */ /* 0x100fe200000108a1 */
[----:B------:R-:W-:Y:S01]  /*10df0*/  LDSM.16.MT88.4 R32, [R182+0x4900] ;  /* 0x00490000b620783b */ /* 0x000fe20000004200 */
[--C-:B------:R-:W-:Y:S01]  /*10e00*/  FFMA.FTZ R163, R192, c[0x0][0x2d0], -R161.reuse ;  /* 0x0000b400c0a37a23 */ /* 0x100fe200000108a1 */
[----:B------:R-:W4:Y:S01]  /*10e10*/  MUFU.EX2 R155, R155 ;  /* 0x0000009b009b7308 */ /* 0x000f220000000800 */
[----:B-1----:R-:W-:Y:S01]  /*10e20*/  F2FP.PACK_AB R98, R149, R156 ;  /* 0x0000009c9562723e */ /* 0x002fe200000000ff */
[----:B------:R-:W-:Y:S01]  /*10e30*/  LDSM.16.MT88.4 R12, [R134+0x2900] ;  /* 0x00290000860c783b */ /* 0x000fe20000004200 */
[----:B------:R-:W-:-:S02]  /*10e40*/  FFMA.FTZ R168, R168, c[0x0][0x2d0], -R161 ;  /* 0x0000b400a8a87a23 */ /* 0x000fc400000108a1 */
[--C-:B------:R-:W-:Y:S01]  /*10e50*/  FFMA.FTZ R165, R190, c[0x0][0x2d0], -R161.reuse ;  /* 0x0000b400bea57a23 */ /* 0x100fe200000108a1 */
[----:B------:R-:W-:Y:S01]  /*10e60*/  LDSM.16.MT88.4 R28, [R135+0x900] ;  /* 0x00090000871c783b */ /* 0x000fe20000004200 */
[----:B------:R-:W-:Y:S01]  /*10e70*/  FFMA.FTZ R170, R170, c[0x0][0x2d0], -R161 ;  /* 0x0000b400aaaa7a23 */ /* 0x000fe200000108a1 */
[----:B------:R-:W-:Y:S01]  /*10e80*/  MUFU.EX2 R153, R153 ;  /* 0x0000009900997308 */ /* 0x000fe20000000800 */
[----:B------:R-:W-:Y:S02]  /*10e90*/  FFMA.FTZ R167, R180, c[0x0][0x2d0], -R141 ;  /* 0x0000b400b4a77a23 */ /* 0x000fe4000001088d */
[----:B--2---:R-:W-:Y:S02]  /*10ea0*/  FFMA.FTZ R3, R8, c[0x0][0x2d0], -R161 ;  /* 0x0000b40008037a23 */ /* 0x004fe400000108a1 */
[----:B------:R-:W1:Y:S01]  /*10eb0*/  LDSM.16.MT88.4 R8, [R134+0x900] ;  /* 0x000900008608783b */ /* 0x000e620000004200 */
[--C-:B------:R-:W-:Y:S02]  /*10ec0*/  FFMA.FTZ R178, R178, c[0x0][0x2d0], -R141.reuse ;  /* 0x0000b400b2b27a23 */ /* 0x100fe4000001088d */
[----:B------:R-:W2:Y:S01]  /*10ed0*/  MUFU.EX2 R150, R150 ;  /* 0x0000009600967308 */ /* 0x000ea20000000800 */
[----:B----4-:R-:W-:Y:S01]  /*10ee0*/  F2FP.PACK_AB R97, R155, R160 ;  /* 0x000000a09b61723e */ /* 0x010fe200000000ff */
[----:B------:R-:W-:-:S02]  /*10ef0*/  FFMA.FTZ R174, R174, c[0x0][0x2d0], -R141 ;  /* 0x0000b400aeae7a23 */ /* 0x000fc4000001088d */
[--C-:B------:R-:W-:Y:S02]  /*10f00*/  FFMA.FTZ R172, R172, c[0x0][0x2d0], -R161.reuse ;  /* 0x0000b400acac7a23 */ /* 0x100fe400000108a1 */
[--C-:B------:R-:W-:Y:S02]  /*10f10*/  FFMA.FTZ R173, R142, c[0x0][0x2d0], -R161.reuse ;  /* 0x0000b4008ead7a23 */ /* 0x100fe400000108a1 */
[----:B------:R-:W-:Y:S01]  /*10f20*/  MUFU.EX2 R154, R154 ;  /* 0x0000009a009a7308 */ /* 0x000fe20000000800 */
[--C-:B------:R-:W-:Y:S02]  /*10f30*/  FFMA.FTZ R175, R140, c[0x0][0x2d0], -R161.reuse ;  /* 0x0000b4008caf7a23 */ /* 0x100fe400000108a1 */
[----:B------:R-:W-:Y:S02]  /*10f40*/  FFMA.FTZ R212, R166, c[0x0][0x2d0], -R161 ;  /* 0x0000b400a6d47a23 */ /* 0x000fe400000108a1 */
[----:B------:R-:W-:Y:S02]  /*10f50*/  FADD.FTZ R151, R158, R151 ;  /* 0x000000979e977221 */ /* 0x000fe40000010000 */
[----:B------:R-:W-:Y:S01]  /*10f60*/  FADD.FTZ R160, R160, R155 ;  /* 0x0000009ba0a07221 */ /* 0x000fe20000010000 */
[----:B--2---:R-:W-:Y:S01]  /*10f70*/  F2FP.PACK_AB R99, R150, R153 ;  /* 0x000000999663723e */ /* 0x004fe200000000ff */
[----:B------:R-:W2:Y:S01]  /*10f80*/  MUFU.EX2 R147, R147 ;  /* 0x0000009300937308 */ /* 0x000ea20000000800 */
[----:B------:R-:W-:-:S02]  /*10f90*/  FADD.FTZ R156, R156, R151 ;  /* 0x000000979c9c7221 */ /* 0x000fc40000010000 */
[----:B------:R-:W-:Y:S02]  /*10fa0*/  FADD.FTZ R153, R153, R160 ;  /* 0x000000a099997221 */ /* 0x000fe40000010000 */
[----:B------:R-:W-:Y:S01]  /*10fb0*/  FADD.FTZ R149, R149, R156 ;  /* 0x0000009c95957221 */ /* 0x000fe20000010000 */
[C---:B------:R-:W-:Y:S01]  /*10fc0*/  HMMA.16816.F32 R112, R96.reuse, R108, RZ ;  /* 0x0000006c6070723c */ /* 0x040fe200000018ff */
[----:B------:R-:W-:Y:S01]  /*10fd0*/  FADD.FTZ R153, R150, R153 ;  /* 0x0000009996997221 */ /* 0x000fe20000010000 */
        /* <DEDUP_REMOVED lines=56> */
[----:B-1----:R-:W-:Y:S01]  /*11360*/  HMMA.16816.F32 R112, R4, R8, R112 ;  /* 0x000000080470723c */ /* 0x002fe20000001870 */
        /* <DEDUP_REMOVED lines=35> */
[----:B------:R-:W3:Y:S04]  /*115a0*/  LDSM.16.MT88.4 R12, [R143+0x3100] ;  /* 0x003100008f0c783b */ /* 0x000ee80000004200 */
[----:B------:R-:W-:Y:S02]  /*115b0*/  LDSM.16.MT88.4 R140, [R176+0x3900] ;  /* 0x00390000b08c783b */ /* 0x000fe40000004200 */
        /* <DEDUP_REMOVED lines=102> */
[----:B------:R-:W-:Y:S02]  /*11c20*/  SHF.L.U64.HI R10, R218, 0x1, R215 ;  /* 0x00000001da0a7819 */ /* 0x000fe400000102d7 */
        /* <DEDUP_REMOVED lines=9> */
[----:B-1----:R-:W-:Y:S01]  /*11cc0*/  SEL R8, RZ, 0x10, P5 ;  /* 0x00000010ff087807 */ /* 0x002fe20002800000 */
[----:B------:R-:W-:Y:S02]  /*11cd0*/  IMAD.SHL.U32 R9, R218, 0x2, RZ ;  /* 0x00000002da097824 */ /* 0x000fe400078e00ff */
[----:B------:R-:W-:Y:S01]  /*11ce0*/  IMAD.SHL.U32 R3, R213, 0x2, RZ ;  /* 0x00000002d5037824 */ /* 0x000fe200078e00ff */
[----:B------:R-:W-:-:S04]  /*11cf0*/  IADD3 R18, -R8, 0x10, RZ ;  /* 0x0000001008127810 */ /* 0x000fc80007ffe1ff */
[----:B------:R-:W-:Y:S02]  /*11d00*/  LOP3.LUT R18, R18, 0xf, RZ, 0xc0, !PT ;  /* 0x0000000f12127812 */ /* 0x000fe400078ec0ff */
[----:B--2---:R-:W-:Y:S01]  /*11d10*/  SHF.R.S32.HI R6, RZ, 0x1f, R203 ;  /* 0x0000001fff067819 */ /* 0x004fe200000114cb */
[----:B------:R-:W-:-:S04]  /*11d20*/  IMAD.WIDE.U32 R4, R203, c[0x0][0x1f0], R4 ;  /* 0x00007c00cb047a25 */ /* 0x000fc800078e0004 */
[----:B------:R-:W-:Y:S01]  /*11d30*/  IMAD R6, R6, c[0x0][0x1f0], RZ ;  /* 0x00007c0006067a24 */ /* 0x000fe200078e02ff */
[----:B------:R-:W-:-:S03]  /*11d40*/  IADD3 R4, P0, R208, R4, RZ ;  /* 0x00000004d0047210 */ /* 0x000fc60007f1e0ff */
[----:B------:R-:W-:-:S05]  /*11d50*/  IMAD R6, R203, c[0x0][0x1f4], R6 ;  /* 0x00007d00cb067a24 */ /* 0x000fca00078e0206 */
[----:B------:R-:W-:Y:S01]  /*11d60*/  IADD3.X R11, R199, R5, R6, P0, !PT ;  /* 0x00000005c70b7210 */ /* 0x000fe200007fe406 */
[----:B------:R-:W-:Y:S01]  /*11d70*/  IMAD.SHL.U32 R6, R214, 0x2, RZ ;  /* 0x00000002d6067824 */ /* 0x000fe200078e00ff */
        /* <DEDUP_REMOVED lines=32> */
.L_x_1467:
[----:B------:R-:W-:Y:S01]  /*11f80*/  ULDC.64 UR4, c[0x0][0x2c8] ;  /* 0x0000b20000047ab9 */ /* 0x000fe20000000a00 */
[----:B------:R-:W0:Y:S01]  /*11f90*/  LDGDEPBAR ;  /* 0x00000000000079af */ /* 0x000e220000000000 */
[----:B------:R-:W-:-:S04]  /*11fa0*/  UIMAD.WIDE.U32 UR6, UR13, UR4, URZ ;  /* 0x000000040d0672a5 */ /* 0x000fc8000f8e003f */
[----:B------:R-:W-:-:S03]  /*11fb0*/  @UP2 USHF.R.U32.HI UR13, URZ, UR5, UR7 ;  /* 0x000000053f0d2299 */ /* 0x000fc60008011607 */
[----:B------:R-:W-:Y:S02]  /*11fc0*/  UMOV UR6, URZ ;  /* 0x0000003f00067c82 */ /* 0x000fe40008000000 */
[----:B------:R-:W-:Y:S02]  /*11fd0*/  UIADD3 UR13, UR13, UR9, -UR12 ;  /* 0x000000090d0d7290 */ /* 0x000fe4000fffe80c */
[----:B------:R-:W-:Y:S02]  /*11fe0*/  UMOV UR5, 0x1 ;  /* 0x0000000100057882 */ /* 0x000fe40000000000 */
[----:B------:R-:W-:-:S04]  /*11ff0*/  USHF.R.S32.HI UR4, URZ, 0x1f, UR13 ;  /* 0x0000001f3f047899 */ /* 0x000fc8000801140d */
[----:B------:R-:W-:Y:S02]  /*12000*/  ULEA.HI UR4, UR4, UR13, URZ, 0x6 ;  /* 0x0000000d04047291 */ /* 0x000fe4000f8f303f */
[----:B------:R-:W-:Y:S02]  /*12010*/  UIADD3 UR13, UR15, -0x2, URZ ;  /* 0xfffffffe0f0d7890 */ /* 0x000fe4000fffe03f */
        /* <DEDUP_REMOVED lines=10> */
[----:B------:R-:W-:Y:S01]  /*120c0*/  IMAD.SHL.U32 R221, R213, 0x2, RZ ;  /* 0x00000002d5dd7824 */ /* 0x000fe200078e00ff */
[----:B-1----:R-:W-:Y:S01]  /*120d0*/  MOV R3, R2 ;  /* 0x0000000200037202 */ /* 0x002fe20000000f00 */
[----:B------:R-:W-:Y:S01]  /*120e0*/  UMOV UR6, URZ ;  /* 0x0000003f00067c82 */ /* 0x000fe20008000000 */
[----:B------:R-:W-:Y:S01]  /*120f0*/  SEL R186, R186, 0xffffffe0, !P1 ;  /* 0xffffffe0baba7807 */ /* 0x000fe20004800000 */
[----:B------:R-:W-:Y:S01]  /*12100*/  UMOV UR5, 0x1 ;  /* 0x0000000100057882 */ /* 0x000fe20000000000 */
[----:B------:R-:W-:Y:S02]  /*12110*/  IADD3 R190, R189, 0xc100, RZ ;  /* 0x0000c100bdbe7810 */ /* 0x000fe40007ffe0ff */
[----:B------:R-:W-:-:S02]  /*12120*/  IADD3 R133, R188, R187, RZ ;  /* 0x000000bbbc857210 */ /* 0x000fc40007ffe0ff */
.L_x_1471:
        /* <DEDUP_REMOVED lines=8> */
[----:B------:R1:W2:Y:S04]  /*121b0*/  LDSM.16.M88.4 R140, [R0+0xc100] ;  /* 0x00c10000008c783b */ /* 0x0002a80000000200 */
[----:B------:R1:W3:Y:S04]  /*121c0*/  LDSM.16.M88.4 R144, [R0+0xc900] ;  /* 0x00c900000090783b */ /* 0x0002e80000000200 */
        /* <DEDUP_REMOVED lines=10> */
[C---:B------:R-:W-:Y:S01]  /*12270*/  IMAD.WIDE.U32 R8, R204.reuse, c[0x0][0x208], RZ ;  /* 0x00008200cc087a25 */ /* 0x040fe200078e00ff */
[----:B------:R-:W-:Y:S03]  /*12280*/  SHF.R.S32.HI R7, RZ, 0x1f, R203 ;  /* 0x0000001fff077819 */ /* 0x000fe600000114cb */
[----:B------:R-:W-:Y:S02]  /*12290*/  IMAD R5, R5, c[0x0][0x208], RZ ;  /* 0x0000820005057a24 */ /* 0x000fe400078e02ff */
[----:B------:R-:W-:Y:S02]  /*122a0*/  IMAD R7, R7, c[0x0][0x218], RZ ;  /* 0x0000860007077a24 */ /* 0x000fe400078e02ff */
[----:B------:R-:W-:Y:S02]  /*122b0*/  IMAD R5, R204, c[0x0][0x20c], R5 ;  /* 0x00008300cc057a24 */ /* 0x000fe400078e0205 */
[----:B------:R-:W-:Y:S02]  /*122c0*/  IMAD R7, R203, c[0x0][0x21c], R7 ;  /* 0x00008700cb077a24 */ /* 0x000fe400078e0207 */
[----:B------:R-:W-:Y:S02]  /*122d0*/  IMAD.IADD R9, R9, 0x1, R5 ;  /* 0x0000000109097824 */ /* 0x000fe400078e0205 */
[----:B------:R-:W-:Y:S02]  /*122e0*/  IMAD R5, R196, c[0x0][0x210], RZ ;  /* 0x00008400c4057a24 */ /* 0x000fe400078e02ff */
[----:B------:R-:W-:Y:S04]  /*122f0*/  IMAD.WIDE.U32 R8, R203, c[0x0][0x218], R8 ;  /* 0x00008600cb087a25 */ /* 0x000fe800078e0008 */
[----:B------:R-:W-:Y:S01]  /*12300*/  IMAD.SHL.U32 R6, R218, 0x2, RZ ;  /* 0x00000002da067824 */ /* 0x000fe200078e00ff */
[----:B------:R-:W-:Y:S01]  /*12310*/  IADD3 R5, P0, R5, R8, RZ ;  /* 0x0000000805057210 */ /* 0x000fe20007f1e0ff */
[----:B------:R-:W-:Y:S01]  /*12320*/  IMAD.SHL.U32 R2, R214, 0x2, RZ ;  /* 0x00000002d6027824 */ /* 0x000fe200078e00ff */
[----:B------:R-:W-:Y:S02]  /*12330*/  IADD3 R8, -R216, 0x10, RZ ;  /* 0x00000010d8087810 */ /* 0x000fe40007ffe1ff */
[----:B-1----:R-:W-:Y:S02]  /*12340*/  IADD3.X R0, R198, R9, R7, P0, !PT ;  /* 0x00000009c6007210 */ /* 0x002fe400007fe407 */
[C---:B------:R-:W-:Y:S02]  /*12350*/  LEA R4, P0, R5.reuse, c[0x0][0x1f8], 0x1 ;  /* 0x00007e0005047a11 */ /* 0x040fe400078008ff */
[----:B------:R-:W-:Y:S02]  /*12360*/  SHF.L.U64.HI R7, R218, 0x1, R215 ;  /* 0x00000001da077819 */ /* 0x000fe400000102d7 */
[----:B------:R-:W-:Y:S01]  /*12370*/  LEA.HI.X R12, R5, c[0x0][0x1fc], R0, 0x1, P0 ;  /* 0x00007f00050c7a11 */ /* 0x000fe200000f0c00 */
[----:B------:R-:W1:Y:S01]  /*12380*/  SHFL.IDX PT, R10, R4, 0x1, 0x181f ;  /* 0x00381f00040a7f89 */ /* 0x000e6200000e0000 */
[----:B------:R-:W-:Y:S02]  /*12390*/  SEL R5, RZ, 0x10, P5 ;  /* 0x00000010ff057807 */ /* 0x000fe40002800000 */
[----:B------:R-:W-:Y:S01]  /*123a0*/  SEL R0, RZ, 0x10, P4 ;  /* 0x00000010ff007807 */ /* 0x000fe20002000000 */
[----:B------:R-:W5:Y:S01]  /*123b0*/  SHFL.IDX PT, R11, R12, 0x1, 0x181f ;  /* 0x00381f000c0b7f89 */ /* 0x000f6200000e0000 */
[----:B------:R-:W-:Y:S02]  /*123c0*/  IADD3 R17, -R5, 0x10, RZ ;  /* 0x0000001005117810 */ /* 0x000fe40007ffe1ff */
[----:B------:R-:W-:Y:S01]  /*123d0*/  IADD3 R9, -R0, 0x10, RZ ;  /* 0x0000001000097810 */ /* 0x000fe20007ffe1ff */
[----:B------:R4:W3:Y:S01]  /*123e0*/  SHFL.IDX PT, R13, R4, RZ, 0x181f ;  /* 0x00181fff040d7589 */ /* 0x0008e200000e0000 */
[----:B------:R-:W-:Y:S02]  /*123f0*/  LOP3.LUT R17, R17, 0xf, RZ, 0xc0, !PT ;  /* 0x0000000f11117812 */ /* 0x000fe400078ec0ff */
[----:B------:R-:W-:Y:S01]  /*12400*/  LOP3.LUT R9, R9, 0xf, RZ, 0xc0, !PT ;  /* 0x0000000f09097812 */ /* 0x000fe200078ec0ff */
[----:B------:R-:W2:Y:S01]  /*12410*/  SHFL.IDX PT, R15, R12, RZ, 0x181f ;  /* 0x00181fff0c0f7589 */ /* 0x000ea200000e0000 */
[----:B------:R-:W-:Y:S02]  /*12420*/  LOP3.LUT R8, R8, 0xf, RZ, 0xc0, !PT ;  /* 0x0000000f08087812 */ /* 0x000fe400078ec0ff */
[----:B------:R-:W-:Y:S02]  /*12430*/  ISETP.NE.U32.AND P2, PT, R5, RZ, PT ;  /* 0x000000ff0500720c */ /* 0x000fe40003f45070 */
[----:B----4-:R-:W-:Y:S02]  /*12440*/  SHF.L.U64.HI R4, R214, 0x1, R217 ;  /* 0x00000001d6047819 */ /* 0x010fe400000102d9 */
[-C--:B-1----:R-:W-:Y:S04]  /*12450*/  IADD3 R16, P1, P0, R17, R10.reuse, R6 ;  /* 0x0000000a11107210 */ /* 0x082fe8000783e006 */
[-C--:B-----5:R-:W-:Y:S02]  /*12460*/  IADD3.X R17, RZ, R11.reuse, R7, P1, P0 ;  /* 0x0000000bff117210 */ /* 0x0a0fe40000fe0407 */
[-C--:B------:R-:W-:Y:S01]  /*12470*/  IADD3 R18, P1, P0, R9, R10.reuse, R2 ;  /* 0x0000000a09127210 */ /* 0x080fe2000783e002 */
[----:B------:R-:W-:Y:S03]  /*12480*/  IMAD.U32 R9, RZ, RZ, UR6 ;  /* 0x00000006ff097e24 */ /* 0x000fe6000f8e00ff */
[-C--:B------:R-:W-:Y:S01]  /*12490*/  IADD3.X R19, RZ, R11.reuse, R4, P1, P0 ;  /* 0x0000000bff137210 */ /* 0x080fe20000fe0404 */
[----:B------:R-:W-:Y:S01]  /*124a0*/  IMAD R5, R9, 0x6000, R202 ;  /* 0x0000600009057824 */ /* 0x000fe200078e02ca */
[----:B------:R-:W-:Y:S04]  /*124b0*/  IADD3 R10, P1, P0, R8, R10, R221 ;  /* 0x0000000a080a7210 */ /* 0x000fe8000783e0dd */
[----:B------:R-:W-:Y:S02]  /*124c0*/  IADD3.X R11, RZ, R11, R222, P1, P0 ;  /* 0x0000000bff0b7210 */ /* 0x000fe40000fe04de */
[C---:B---3--:R-:W-:Y:S02]  /*124d0*/  IADD3 R6, P1, R13.reuse, R6, RZ ;  /* 0x000000060d067210 */ /* 0x048fe40007f3e0ff */
[----:B------:R-:W-:Y:S03]  /*124e0*/  IADD3 R20, P0, R13, R2, RZ ;  /* 0x000000020d147210 */ /* 0x000fe60007f1e0ff */
[C---:B--2---:R-:W-:Y:S01]  /*124f0*/  IMAD.X R7, R15.reuse, 0x1, R7, P1 ;  /* 0x000000010f077824 */ /* 0x044fe200008e0607 */
        /* <DEDUP_REMOVED lines=11> */
.L_x_1469:
[C---:B-12---:R-:W-:Y:S01]  /*125b0*/  HMMA.16816.F32 R4, R136.reuse, R140, RZ ;  /* 0x0000008c8804723c */ /* 0x046fe200000018ff */
[----:B------:R-:W-:Y:S01]  /*125c0*/  LDSM.16.M88.4 R180, [R193+0x4000] ;  /* 0x00400000c1b4783b */ /* 0x000fe20000000200 */
[----:B------:R-:W-:Y:S01]  /*125d0*/  UIMAD UR4, UR5, 0x6000, URZ ;  /* 0x00006000050478a4 */ /* 0x000fe2000f8e023f */
[----:B------:R-:W-:Y:S01]  /*125e0*/  PLOP3.LUT P0, PT, PT, PT, UP2, 0x80, 0x0 ;  /* 0x000000000000781c */ /* 0x000fe20003f0f028 */
[----:B------:R-:W-:Y:S01]  /*125f0*/  USHF.L.U32 UR14, UR13, 0x6, URZ ;  /* 0x000000060d0e7899 */ /* 0x000fe2000800063f */
[CC--:B------:R-:W-:Y:S01]  /*12600*/  IADD3 R0, R191.reuse, R193.reuse, RZ ;  /* 0x000000c1bf007210 */ /* 0x0c0fe20007ffe0ff */
[----:B------:R-:W-:Y:S01]  /*12610*/  UISETP.GE.AND UP0, UPT, UR13, 0x2, UPT ;  /* 0x000000020d00788c */ /* 0x000fe2000bf06270 */
[----:B------:R-:W-:Y:S01]  /*12620*/  IADD3 R2, R191, R192, RZ ;  /* 0x000000c0bf027210 */ /* 0x000fe20007ffe0ff */
[C---:B------:R-:W-:Y:S01]  /*12630*/  HMMA.16816.F32 R8, R136.reuse, R142, RZ ;  /* 0x0000008e8808723c */ /* 0x040fe200000018ff */
[----:B------:R-:W-:Y:S01]  /*12640*/  LDSM.16.M88.4 R140, [R185] ;  /* 0x00000000b98c783b */ /* 0x000fe20000000200 */
[----:B------:R-:W-:Y:S01]  /*12650*/  PLOP3.LUT P1, PT, PT, PT, UP2, 0x80, 0x0 ;  /* 0x000000000000781c */ /* 0x000fe20003f2f028 */
[----:B------:R-:W-:Y:S01]  /*12660*/  UISETP.GE.AND UP1, UPT, UR6, 0x1, UPT ;  /* 0x000000010600788c */ /* 0x000fe2000bf26270 */
[CC--:B------:R-:W-:Y:S02]  /*12670*/  IADD3 R195, R186.reuse, R193.reuse, RZ ;  /* 0x000000c1bac37210 */ /* 0x0c0fe40007ffe0ff */
[----:B------:R-:W-:Y:S02]  /*12680*/  IADD3 R194, R186, R193, R191 ;  /* 0x000000c1bac27210 */ /* 0x000fe40007ffe0bf */
[C---:B---3--:R-:W-:Y:S01]  /*12690*/  HMMA.16816.F32 R12, R136.reuse, R144, RZ ;  /* 0x00000090880c723c */ /* 0x048fe200000018ff */
[----:B------:R-:W-:Y:S07]  /*126a0*/  LDSM.16.M88.4 R168, [R2] ;  /* 0x0000000002a8783b */ /* 0x000fee0000000200 */
[C---:B------:R-:W-:Y:S01]  /*126b0*/  HMMA.16816.F32 R16, R136.reuse, R146, RZ ;  /* 0x000000928810723c */ /* 0x040fe200000018ff */
[----:B------:R-:W1:Y:S07]  /*126c0*/  LDSM.16.M88.4 R144, [R0] ;  /* 0x000000000090783b */ /* 0x000e6e0000000200 */
[C---:B----4-:R-:W-:Y:S01]  /*126d0*/  HMMA.16816.F32 R20, R136.reuse, R24, RZ ;  /* 0x000000188814723c */ /* 0x050fe200000018ff */
[----:B------:R-:W-:Y:S07]  /*126e0*/  LDSM.16.M88.4 R172, [R195+0x2800] ;  /* 0x00280000c3ac783b */ /* 0x000fee0000000200 */
[C---:B------:R-:W-:Y:S01]  /*126f0*/  HMMA.16816.F32 R24, R136.reuse, R26, RZ ;  /* 0x0000001a8818723c */ /* 0x040fe200000018ff */
[----:B------:R-:W-:Y:S07]  /*12700*/  LDSM.16.M88.4 R176, [R0+0x2000] ;  /* 0x0020000000b0783b */ /* 0x000fee0000000200 */
        /* <DEDUP_REMOVED lines=17> */
[----:B------:R-:W-:Y:S07]  /*12820*/  LDSM.16.M88.4 R164, [R193+0x3800] ;  /* 0x00380000c1a4783b */ /* 0x000fee0000000200 */
[C---:B------:R-:W-:Y:S01]  /*12830*/  HMMA.16816.F32 R8, R140.reuse, R146, R8 ;  /* 0x000000928c08723c */ /* 0x040fe20000001808 */
[----:B------:R-:W1:Y:S07]  /*12840*/  LDSM.16.M88.4 R144, [R2+0x1000] ;  /* 0x001000000290783b */ /* 0x000e6e0000000200 */
        /* <DEDUP_REMOVED lines=97> */
[----:B------:R-:W-:Y:S01]  /*12e60*/  MOV R154, R219 ;  /* 0x000000db009a7202 */ /* 0x000fe20000000f00 */
        /* <DEDUP_REMOVED lines=13> */
[----:B------:R-:W1:Y:S01]  /*12f40*/  LDSM.16.M88.4 R136, [R194+0x5800] ;  /* 0x00580000c288783b */ /* 0x000e620000000200 */
[----:B------:R-:W-:Y:S04]  /*12f50*/  DEPBAR.LE SB0, 0x2 ;  /* 0x000080800000791a */ /* 0x000fe80000000000 */
[----:B------:R-:W-:Y:S02]  /*12f60*/  FMUL.FTZ R148, R6, c[0x0][0x320] ;  /* 0x0000c80006947a20 */ /* 0x000fe40000410000 */
[C---:B---3--:R-:W-:Y:S04]  /*12f70*/  HMMA.16816.F32 R20, R172.reuse, R140, R20 ;  /* 0x0000008cac14723c */ /* 0x048fe80000001814 */
[----:B------:R-:W-:Y:S01]  /*12f80*/  MUFU.TANH R148, R148 ;  /* 0x0000009400947308 */ /* 0x000fe20000002400 */
[----:B------:R-:W-:Y:S01]  /*12f90*/  BAR.SYNC.DEFER_BLOCKING 0x0 ;  /* 0x0000000000007b1d */ /* 0x000fe20000010000 */
[----:B------:R-:W-:Y:S02]  /*12fa0*/  FMUL.FTZ R153, R8, c[0x0][0x320] ;  /* 0x0000c80008997a20 */ /* 0x000fe40000410000 */
        /* <DEDUP_REMOVED lines=8> */
[----:B------:R-:W-:Y:S01]  /*13030*/  @P1 IMAD.HI.U32 R20, R219, c[0x0][0x2c8], RZ ;  /* 0x0000b200db141a27 */ /* 0x000fe200078e00ff */
[----:B------:R2:W-:Y:S01]  /*13040*/  MUFU.TANH R229, R21 ;  /* 0x0000001500e57308 */ /* 0x0005e20000002400 */
[----:B------:R-:W-:Y:S02]  /*13050*/  LDSM.16.MT88.4 R140, [R134+UR4+0x2900] ;  /* 0x00290004868c783b */ /* 0x000fe40008004200 */
[----:B------:R-:W-:Y:S01]  /*13060*/  FMUL.FTZ R227, R22, c[0x0][0x320] ;  /* 0x0000c80016e37a20 */ /* 0x000fe20000410000 */
[C---:B-1----:R-:W-:Y:S03]  /*13070*/  HMMA.16816.F32 R28, R172.reuse, R136, R28 ;  /* 0x00000088ac1c723c */ /* 0x042fe6000000181c */
[----:B------:R-:W-:Y:S01]  /*13080*/  @P0 SHF.R.U32.HI R154, RZ, c[0x0][0x2cc], R20 ;  /* 0x0000b300ff9a0a19 */ /* 0x000fe20000011614 */
[----:B------:R-:W-:Y:S01]  /*13090*/  FMUL.FTZ R225, R23, c[0x0][0x320] ;  /* 0x0000c80017e17a20 */ /* 0x000fe20000410000 */
[----:B------:R-:W-:Y:S01]  /*130a0*/  MOV R23, UR14 ;  /* 0x0000000e00177c02 */ /* 0x000fe20008000f00 */
[----:B------:R-:W1:Y:S01]  /*130b0*/  MUFU.TANH R0, R0 ;  /* 0x0000000000007308 */ /* 0x000e620000002400 */
[----:B------:R-:W-:Y:S01]  /*130c0*/  FMUL.FTZ R152, R11, c[0x0][0x320] ;  /* 0x0000c8000b987a20 */ /* 0x000fe20000410000 */
[----:B------:R-:W-:Y:S01]  /*130d0*/  HMMA.16816.F32 R32, R172, R138, R32 ;  /* 0x0000008aac20723c */ /* 0x000fe20000001820 */
[----:B------:R-:W3:Y:S01]  /*130e0*/  SHFL.IDX PT, R22, R154, RZ, 0x1c1f ;  /* 0x001c1fff9a167589 */ /* 0x000ee200000e0000 */
[----:B------:R-:W-:Y:S02]  /*130f0*/  UIADD3 UR14, UR6, 0x1, URZ ;  /* 0x00000001060e7890 */ /* 0x000fe4000fffe03f */
[----:B------:R-:W-:Y:S01]  /*13100*/  FMUL.FTZ R223, R24, c[0x0][0x320] ;  /* 0x0000c80018df7a20 */ /* 0x000fe20000410000 */
[----:B------:R-:W-:Y:S01]  /*13110*/  IADD3 R24, -R220, 0x1, -R23 ;  /* 0x00000001dc187810 */ /* 0x000fe20007ffe917 */
[----:B------:R-:W-:Y:S01]  /*13120*/  FMUL.FTZ R239, R12, c[0x0][0x320] ;  /* 0x0000c8000cef7a20 */ /* 0x000fe20000410000 */
[----:B------:R-:W-:Y:S01]  /*13130*/  USEL UR6, UR14, URZ, !UP1 ;  /* 0x0000003f0e067287 */ /* 0x000fe2000c800000 */
[----:B------:R-:W4:Y:S01]  /*13140*/  MUFU.TANH R149, R149 ;  /* 0x0000009500957308 */ /* 0x000f220000002400 */
[----:B------:R-:W5:Y:S03]  /*13150*/  SHFL.IDX PT, R20, R154, 0x1, 0x1c1f ;  /* 0x003c1f009a147f89 */ /* 0x000f6600000e0000 */
[----:B--2---:R-:W-:Y:S01]  /*13160*/  MOV R21, UR12 ;  /* 0x0000000c00157c02 */ /* 0x004fe20008000f00 */
[----:B------:R-:W-:Y:S02]  /*13170*/  FMUL.FTZ R179, R13, c[0x0][0x320] ;  /* 0x0000c8000db37a20 */ /* 0x000fe40000410000 */
[----:B------:R-:W-:Y:S01]  /*13180*/  FMUL.FTZ R237, R14, c[0x0][0x320] ;  /* 0x0000c8000eed7a20 */ /* 0x000fe20000410000 */
[----:B------:R-:W-:Y:S01]  /*13190*/  IADD3 R21, -R21, UR9, R24 ;  /* 0x0000000915157c10 */ /* 0x000fe2000fffe118 */
[----:B------:R-:W-:Y:S01]  /*131a0*/  FMUL.FTZ R181, R15, c[0x0][0x320] ;  /* 0x0000c8000fb57a20 */ /* 0x000fe20000410000 */
[----:B------:R-:W2:Y:S01]  /*131b0*/  MUFU.TANH R2, R2 ;  /* 0x0000000200027308 */ /* 0x000ea20000002400 */
[----:B------:R-:W-:Y:S01]  /*131c0*/  FMUL.FTZ R235, R16, c[0x0][0x320] ;  /* 0x0000c80010eb7a20 */ /* 0x000fe20000410000 */
[----:B------:R-:W-:Y:S01]  /*131d0*/  LDSM.16.MT88.4 R144, [R135+UR4+0x3900] ;  /* 0x003900048790783b */ /* 0x000fe20008004200 */
[----:B------:R-:W-:Y:S02]  /*131e0*/  FMUL.FTZ R183, R17, c[0x0][0x320] ;  /* 0x0000c80011b77a20 */ /* 0x000fe40000410000 */
[----:B------:R-:W-:Y:S01]  /*131f0*/  FMUL.FTZ R233, R18, c[0x0][0x320] ;  /* 0x0000c80012e97a20 */ /* 0x000fe20000410000 */
[----:B---3--:R-:W-:Y:S01]  /*13200*/  IADD3 R22, R21, R22, RZ ;  /* 0x0000001615167210 */ /* 0x008fe20007ffe0ff */
[----:B------:R-:W-:Y:S03]  /*13210*/  FMUL.FTZ R193, R19, c[0x0][0x320] ;  /* 0x0000c80013c17a20 */ /* 0x000fe60000410000 */
[----:B------:R-:W3:Y:S01]  /*13220*/  MUFU.TANH R153, R153 ;  /* 0x0000009900997308 */ /* 0x000ee20000002400 */
[C---:B------:R-:W-:Y:S01]  /*13230*/  ISETP.GT.AND P0, PT, R22.reuse, RZ, PT ;  /* 0x000000ff1600720c */ /* 0x040fe20003f04270 */
[----:B------:R-:W-:Y:S01]  /*13240*/  FMUL.FTZ R195, R25, c[0x0][0x320] ;  /* 0x0000c80019c37a20 */ /* 0x000fe20000410000 */
[----:B------:R-:W-:Y:S01]  /*13250*/  ISETP.GT.AND P2, PT, R22, 0x1, PT ;  /* 0x000000011600780c */ /* 0x000fe20003f44270 */
[----:B------:R-:W-:Y:S01]  /*13260*/  FMUL.FTZ R165, R27, c[0x0][0x320] ;  /* 0x0000c8001ba57a20 */ /* 0x000fe20000410000 */
[----:B-----5:R-:W-:Y:S01]  /*13270*/  IADD3 R20, R21, R20, RZ ;  /* 0x0000001415147210 */ /* 0x020fe20007ffe0ff */
[----:B------:R-:W-:Y:S01]  /*13280*/  FMUL.FTZ R28, R28, c[0x0][0x320] ;  /* 0x0000c8001c1c7a20 */ /* 0x000fe20000410000 */
[----:B-1----:R-:W-:Y:S01]  /*13290*/  FSEL R0, R0, -INF , P0 ;  /* 0xff80000000007808 */ /* 0x002fe20000000000 */
[----:B------:R-:W-:Y:S01]  /*132a0*/  FMUL.FTZ R29, R29, c[0x0][0x320] ;  /* 0x0000c8001d1d7a20 */ /* 0x000fe20000410000 */
[C---:B------:R-:W-:Y:S01]  /*132b0*/  ISETP.GT.AND P1, PT, R20.reuse, RZ, PT ;  /* 0x000000ff1400720c */ /* 0x040fe20003f24270 */
[----:B------:R-:W1:Y:S01]  /*132c0*/  MUFU.TANH R150, R150 ;  /* 0x0000009600967308 */ /* 0x000e620000002400 */
[----:B------:R-:W-:Y:S01]  /*132d0*/  ISETP.GT.AND P0, PT, R20, 0x1, PT ;  /* 0x000000011400780c */ /* 0x000fe20003f04270 */
[----:B------:R-:W-:Y:S01]  /*132e0*/  FMUL.FTZ R32, R32, c[0x0][0x320] ;  /* 0x0000c80020207a20 */ /* 0x000fe20000410000 */
[----:B------:R-:W-:Y:S01]  /*132f0*/  FSEL R21, R148, -INF , P1 ;  /* 0xff80000094157808 */ /* 0x000fe20000800000 */
[----:B------:R-:W-:Y:S01]  /*13300*/  FMUL.FTZ R26, R26, c[0x0][0x320] ;  /* 0x0000c8001a1a7a20 */ /* 0x000fe20000410000 */
[----:B----4-:R-:W-:Y:S01]  /*13310*/  FSEL R23, R149, -INF , P0 ;  /* 0xff80000095177808 */ /* 0x010fe20000000000 */
[----:B------:R-:W-:Y:S01]  /*13320*/  FMUL.FTZ R33, R33, c[0x0][0x320] ;  /* 0x0000c80021217a20 */ /* 0x000fe20000410000 */
[----:B------:R-:W-:Y:S01]  /*13330*/  ISETP.GT.AND P1, PT, R22, 0x8, PT ;  /* 0x000000081600780c */ /* 0x000fe20003f24270 */
[----:B------:R-:W-:Y:S01]  /*13340*/  FMUL.FTZ R30, R30, c[0x0][0x320] ;  /* 0x0000c8001e1e7a20 */ /* 0x000fe20000410000 */
[----:B------:R-:W-:Y:S01]  /*13350*/  ISETP.GT.AND P0, PT, R22, 0x9, PT ;  /* 0x000000091600780c */ /* 0x000fe20003f04270 */
[----:B------:R-:W4:Y:S01]  /*13360*/  MUFU.TANH R152, R152 ;  /* 0x0000009800987308 */ /* 0x000f220000002400 */
[----:B--2---:R-:W-:Y:S01]  /*13370*/  FSEL R25, R2, -INF , P2 ;  /* 0xff80000002197808 */ /* 0x004fe20001000000 */
[----:B------:R-:W-:Y:S01]  /*13380*/  FMUL.FTZ R31, R31, c[0x0][0x320] ;  /* 0x0000c8001f1f7a20 */ /* 0x000fe20000410000 */
[----:B------:R-:W-:Y:S01]  /*13390*/  FMNMX.FTZ R2, R0, R3, !PT ;  /* 0x0000000300027209 */ /* 0x000fe20007810000 */
[----:B------:R-:W-:Y:S01]  /*133a0*/  FMUL.FTZ R34, R34, c[0x0][0x320] ;  /* 0x0000c80022227a20 */ /* 0x000fe20000410000 */
[----:B---3--:R-:W-:Y:S01]  /*133b0*/  FSEL R27, R153, -INF , P1 ;  /* 0xff800000991b7808 */ /* 0x008fe20000800000 */
[----:B------:R-:W-:Y:S01]  /*133c0*/  FMUL.FTZ R35, R35, c[0x0][0x320] ;  /* 0x0000c80023237a20 */ /* 0x000fe20000410000 */
[----:B------:R-:W-:Y:S02]  /*133d0*/  ISETP.GT.AND P1, PT, R20, 0x8, PT ;  /* 0x000000081400780c */ /* 0x000fe40003f24270 */
[----:B------:R-:W-:Y:S01]  /*133e0*/  FMNMX.FTZ R2, R25, R2, !PT ;  /* 0x0000000219027209 */ /* 0x000fe20007810000 */
[----:B------:R-:W2:Y:S01]  /*133f0*/  MUFU.TANH R151, R151 ;  /* 0x0000009700977308 */ /* 0x000ea20000002400 */
[----:B------:R-:W-:Y:S02]  /*13400*/  FMNMX.FTZ R24, R21, R132, !PT ;  /* 0x0000008415187209 */ /* 0x000fe40007810000 */
[----:B------:R-:W-:Y:S02]  /*13410*/  FMNMX.FTZ R2, R27, R2, !PT ;  /* 0x000000021b027209 */ /* 0x000fe40007810000 */
[----:B-1----:R-:W-:Y:S02]  /*13420*/  FSEL R173, R150, -INF , P0 ;  /* 0xff80000096ad7808 */ /* 0x002fe40000000000 */
[----:B------:R-:W-:Y:S02]  /*13430*/  ISETP.GT.AND P0, PT, R20, 0x9, PT ;  /* 0x000000091400780c */ /* 0x000fe40003f04270 */
[----:B------:R-:W-:Y:S01]  /*13440*/  FMNMX.FTZ R2, R173, R2, !PT ;  /* 0x00000002ad027209 */ /* 0x000fe20007810000 */
[----:B------:R-:W1:Y:S01]  /*13450*/  MUFU.TANH R239, R239 ;  /* 0x000000ef00ef7308 */ /* 0x000e620000002400 */
[----:B------:R-:W-:Y:S02]  /*13460*/  FMNMX.FTZ R24, R23, R24, !PT ;  /* 0x0000001817187209 */ /* 0x000fe40007810000 */
[----:B----4-:R-:W-:Y:S02]  /*13470*/  FSEL R169, R152, -INF , P0 ;  /* 0xff80000098a97808 */ /* 0x010fe40000000000 */
[C---:B------:R-:W-:Y:S05]  /*13480*/  ISETP.GT.AND P0, PT, R22.reuse, 0x11, PT ;  /* 0x000000111600780c */ /* 0x040fea0003f04270 */
[----:B------:R-:W3:Y:S01]  /*13490*/  MUFU.TANH R179, R179 ;  /* 0x000000b300b37308 */ /* 0x000ee20000002400 */
[----:B--2---:R-:W-:Y:S02]  /*134a0*/  FSEL R171, R151, -INF , P1 ;  /* 0xff80000097ab7808 */ /* 0x004fe40000800000 */
[----:B------:R-:W-:Y:S02]  /*134b0*/  ISETP.GT.AND P1, PT, R22, 0x10, PT ;  /* 0x000000101600780c */ /* 0x000fe40003f24270 */
[----:B------:R-:W-:Y:S05]  /*134c0*/  FMNMX.FTZ R24, R171, R24, !PT ;  /* 0x00000018ab187209 */ /* 0x000fea0007810000 */
[----:B------:R-:W2:Y:S01]  /*134d0*/  MUFU.TANH R237, R237 ;  /* 0x000000ed00ed7308 */ /* 0x000ea20000002400 */
[----:B------:R-:W-:Y:S02]  /*134e0*/  FMNMX.FTZ R24, R169, R24, !PT ;  /* 0x00000018a9187209 */ /* 0x000fe40007810000 */
[----:B-1----:R-:W-:Y:S02]  /*134f0*/  FSEL R239, R239, -INF , P1 ;  /* 0xff800000efef7808 */ /* 0x002fe40000800000 */
[C---:B------:R-:W-:Y:S02]  /*13500*/  ISETP.GT.AND P1, PT, R20.reuse, 0x10, PT ;  /* 0x000000101400780c */ /* 0x040fe40003f24270 */
[----:B------:R-:W-:Y:S03]  /*13510*/  FMNMX.FTZ R2, R239, R2, !PT ;  /* 0x00000002ef027209 */ /* 0x000fe60007810000 */
[----:B------:R-:W1:Y:S01]  /*13520*/  MUFU.TANH R181, R181 ;  /* 0x000000b500b57308 */ /* 0x000e620000002400 */
[----:B---3--:R-:W-:Y:S02]  /*13530*/  FSEL R179, R179, -INF , P0 ;  /* 0xff800000b3b37808 */ /* 0x008fe40000000000 */
[----:B------:R-:W-:Y:S02]  /*13540*/  ISETP.GT.AND P0, PT, R20, 0x11, PT ;  /* 0x000000111400780c */ /* 0x000fe40003f04270 */
[----:B------:R-:W-:Y:S05]  /*13550*/  FMNMX.FTZ R2, R179, R2, !PT ;  /* 0x00000002b3027209 */ /* 0x000fea0007810000 */
[----:B------:R-:W3:Y:S01]  /*13560*/  MUFU.TANH R235, R235 ;  /* 0x000000eb00eb7308 */ /* 0x000ee20000002400 */
[----:B--2---:R-:W-:Y:S02]  /*13570*/  FSEL R237, R237, -INF , P1 ;  /* 0xff800000eded7808 */ /* 0x004fe40000800000 */
[C---:B------:R-:W-:Y:S02]  /*13580*/  ISETP.GT.AND P1, PT, R22.reuse, 0x18, PT ;  /* 0x000000181600780c */ /* 0x040fe40003f24270 */
[----:B------:R-:W-:Y:S05]  /*13590*/  FMNMX.FTZ R24, R237, R24, !PT ;  /* 0x00000018ed187209 */ /* 0x000fea0007810000 */
[----:B------:R-:W2:Y:S01]  /*135a0*/  MUFU.TANH R183, R183 ;  /* 0x000000b700b77308 */ /* 0x000ea20000002400 */
[----:B-1----:R-:W-:Y:S02]  /*135b0*/  FSEL R181, R181, -INF , P0 ;  /* 0xff800000b5b57808 */ /* 0x002fe40000000000 */
[----:B------:R-:W-:Y:S02]  /*135c0*/  ISETP.GT.AND P0, PT, R22, 0x19, PT ;  /* 0x000000191600780c */ /* 0x000fe40003f04270 */
[----:B------:R-:W-:Y:S05]  /*135d0*/  FMNMX.FTZ R24, R181, R24, !PT ;  /* 0x00000018b5187209 */ /* 0x000fea0007810000 */
[----:B------:R-:W1:Y:S01]  /*135e0*/  MUFU.TANH R233, R233 ;  /* 0x000000e900e97308 */ /* 0x000e620000002400 */
[----:B---3--:R-:W-:Y:S02]  /*135f0*/  FSEL R235, R235, -INF , P1 ;  /* 0xff800000ebeb7808 */ /* 0x008fe40000800000 */
[C---:B------:R-:W-:Y:S02]  /*13600*/  ISETP.GT.AND P1, PT, R20.reuse, 0x18, PT ;  /* 0x000000181400780c */ /* 0x040fe40003f24270 */
[----:B------:R-:W-:Y:S05]  /*13610*/  FMNMX.FTZ R2, R235, R2, !PT ;  /* 0x00000002eb027209 */ /* 0x000fea0007810000 */
[----:B------:R-:W3:Y:S01]  /*13620*/  MUFU.TANH R193, R193 ;  /* 0x000000c100c17308 */ /* 0x000ee20000002400 */
[----:B--2---:R-:W-:Y:S02]  /*13630*/  FSEL R183, R183, -INF , P0 ;  /* 0xff800000b7b77808 */ /* 0x004fe40000000000 */
[----:B------:R-:W-:Y:S02]  /*13640*/  ISETP.GT.AND P0, PT, R20, 0x19, PT ;  /* 0x000000191400780c */ /* 0x000fe40003f04270 */
[----:B------:R-:W-:Y:S05]  /*13650*/  FMNMX.FTZ R2, R183, R2, !PT ;  /* 0x00000002b7027209 */ /* 0x000fea0007810000 */
[----:B------:R-:W2:Y:S01]  /*13660*/  MUFU.TANH R231, R231 ;  /* 0x000000e700e77308 */ /* 0x000ea20000002400 */
[----:B-1----:R-:W-:Y:S02]  /*13670*/  FSEL R233, R233, -INF , P1 ;  /* 0xff800000e9e97808 */ /* 0x002fe40000800000 */
[C---:B------:R-:W-:Y:S07]  /*13680*/  ISETP.GT.AND P1, PT, R22.reuse, 0x20, PT ;  /* 0x000000201600780c */ /* 0x040fee0003f24270 */
[----:B------:R-:W1:Y:S01]  /*13690*/  MUFU.TANH R227, R227 ;  /* 0x000000e300e37308 */ /* 0x000e620000002400 */
[----:B---3--:R-:W-:Y:S02]  /*136a0*/  FSEL R193, R193, -INF , P0 ;  /* 0xff800000c1c17808 */ /* 0x008fe40000000000 */
[----:B------:R-:W-:Y:S07]  /*136b0*/  ISETP.GT.AND P0, PT, R22, 0x21, PT ;  /* 0x000000211600780c */ /* 0x000fee0003f04270 */
[----:B------:R-:W3:Y:S01]  /*136c0*/  MUFU.TANH R225, R225 ;  /* 0x000000e100e17308 */ /* 0x000ee20000002400 */
[----:B------:R-:W-:Y:S02]  /*136d0*/  FSEL R229, R229, -INF , P0 ;  /* 0xff800000e5e57808 */ /* 0x000fe40000000000 */
[C---:B------:R-:W-:Y:S02]  /*136e0*/  ISETP.GT.AND P0, PT, R20.reuse, 0x21, PT ;  /* 0x000000211400780c */ /* 0x040fe40003f04270 */
[----:B--2---:R-:W-:Y:S02]  /*136f0*/  FSEL R231, R231, -INF , P1 ;  /* 0xff800000e7e77808 */ /* 0x004fe40000800000 */
[----:B------:R-:W-:Y:S02]  /*13700*/  ISETP.GT.AND P1, PT, R20, 0x20, PT ;  /* 0x000000201400780c */ /* 0x000fe40003f24270 */
[----:B------:R-:W-:Y:S01]  /*13710*/  FMNMX.FTZ R2, R231, R2, !PT ;  /* 0x00000002e7027209 */ /* 0x000fe20007810000 */
[----:B------:R-:W2:Y:S03]  /*13720*/  MUFU.TANH R195, R195 ;  /* 0x000000c300c37308 */ /* 0x000ea60000002400 */
[----:B------:R-:W-:Y:S02]  /*13730*/  FMNMX.FTZ R2, R229, R2, !PT ;  /* 0x00000002e5027209 */ /* 0x000fe40007810000 */
[----:B-1----:R-:W-:Y:S02]  /*13740*/  FSEL R227, R227, -INF , P1 ;  /* 0xff800000e3e37808 */ /* 0x002fe40000800000 */
[C---:B------:R-:W-:Y:S03]  /*13750*/  ISETP.GT.AND P1, PT, R22.reuse, 0x28, PT ;  /* 0x000000281600780c */ /* 0x040fe60003f24270 */
[----:B------:R-:W1:Y:S01]  /*13760*/  MUFU.TANH R223, R223 ;  /* 0x000000df00df7308 */ /* 0x000e620000002400 */
[----:B---3--:R-:W-:Y:S02]  /*13770*/  FSEL R225, R225, -INF , P0 ;  /* 0xff800000e1e17808 */ /* 0x008fe40000000000 */
[C---:B------:R-:W-:Y:S07]  /*13780*/  ISETP.GT.AND P0, PT, R22.reuse, 0x29, PT ;  /* 0x000000291600780c */ /* 0x040fee0003f04270 */
[----:B------:R-:W3:Y:S01]  /*13790*/  MUFU.TANH R163, R28 ;  /* 0x0000001c00a37308 */ /* 0x000ee20000002400 */
[----:B--2---:R-:W-:Y:S02]  /*137a0*/  FSEL R195, R195, -INF , P0 ;  /* 0xff800000c3c37808 */ /* 0x004fe40000000000 */
[C---:B------:R-:W-:Y:S07]  /*137b0*/  ISETP.GT.AND P0, PT, R22.reuse, 0x31, PT ;  /* 0x000000311600780c */ /* 0x040fee0003f04270 */
[----:B------:R-:W2:Y:S01]  /*137c0*/  MUFU.TANH R161, R29 ;  /* 0x0000001d00a17308 */ /* 0x000ea20000002400 */
[----:B-1----:R-:W-:Y:S02]  /*137d0*/  FSEL R223, R223, -INF , P1 ;  /* 0xff800000dfdf7808 */ /* 0x002fe40000800000 */
[C---:B------:R-:W-:Y:S02]  /*137e0*/  ISETP.GT.AND P1, PT, R22.reuse, 0x30, PT ;  /* 0x000000301600780c */ /* 0x040fe40003f24270 */
[----:B------:R-:W-:Y:S05]  /*137f0*/  FMNMX.FTZ R2, R223, R2, !PT ;  /* 0x00000002df027209 */ /* 0x000fea0007810000 */
[----:B------:R-:W1:Y:S01]  /*13800*/  MUFU.TANH R155, R32 ;  /* 0x00000020009b7308 */ /* 0x000e620000002400 */
[----:B------:R-:W-:Y:S02]  /*13810*/  FMNMX.FTZ R2, R195, R2, !PT ;  /* 0x00000002c3027209 */ /* 0x000fe40007810000 */
[----:B---3--:R-:W-:Y:S02]  /*13820*/  FSEL R163, R163, -INF , P1 ;  /* 0xff800000a3a37808 */ /* 0x008fe40000800000 */
[C---:B------:R-:W-:Y:S02]  /*13830*/  ISETP.GT.AND P1, PT, R22.reuse, 0x38, PT ;  /* 0x000000381600780c */ /* 0x040fe40003f24270 */
[----:B------:R-:W-:Y:S03]  /*13840*/  FMNMX.FTZ R2, R163, R2, !PT ;  /* 0x00000002a3027209 */ /* 0x000fe60007810000 */
[----:B------:R-:W3:Y:S01]  /*13850*/  MUFU.TANH R167, R26 ;  /* 0x0000001a00a77308 */ /* 0x000ee20000002400 */
[----:B--2---:R-:W-:Y:S02]  /*13860*/  FSEL R161, R161, -INF , P0 ;  /* 0xff800000a1a17808 */ /* 0x004fe40000000000 */
[----:B------:R-:W-:Y:S02]  /*13870*/  ISETP.GT.AND P0, PT, R22, 0x39, PT ;  /* 0x000000391600780c */ /* 0x000fe40003f04270 */
[----:B------:R-:W-:Y:S05]  /*13880*/  FMNMX.FTZ R22, R233, R24, !PT ;  /* 0x00000018e9167209 */ /* 0x000fea0007810000 */
[----:B------:R-:W2:Y:S01]  /*13890*/  MUFU.TANH R153, R33 ;  /* 0x0000002100997308 */ /* 0x000ea20000002400 */
[----:B------:R-:W-:Y:S02]  /*138a0*/  FMNMX.FTZ R24, R161, R2, !PT ;  /* 0x00000002a1187209 */ /* 0x000fe40007810000 */
[----:B------:R-:W-:Y:S02]  /*138b0*/  FMNMX.FTZ R22, R193, R22, !PT ;  /* 0x00000016c1167209 */ /* 0x000fe40007810000 */
[----:B-1----:R-:W-:Y:S02]  /*138c0*/  FSEL R155, R155, -INF , P1 ;  /* 0xff8000009b9b7808 */ /* 0x002fe40000800000 */
[C---:B------:R-:W-:Y:S02]  /*138d0*/  ISETP.GT.AND P1, PT, R20.reuse, 0x28, PT ;  /* 0x000000281400780c */ /* 0x040fe40003f24270 */
[----:B------:R-:W-:Y:S01]  /*138e0*/  FMNMX.FTZ R22, R227, R22, !PT ;  /* 0x00000016e3167209 */ /* 0x000fe20007810000 */
[----:B------:R-:W1:Y:S01]  /*138f0*/  MUFU.TANH R165, R165 ;  /* 0x000000a500a57308 */ /* 0x000e620000002400 */
[----:B------:R-:W-:Y:S02]  /*13900*/  FMNMX.FTZ R24, R155, R24, !PT ;  /* 0x000000189b187209 */ /* 0x000fe40007810000 */
[----:B------:R-:W-:Y:S02]  /*13910*/  FMNMX.FTZ R22, R225, R22, !PT ;  /* 0x00000016e1167209 */ /* 0x000fe40007810000 */
[----:B---3--:R-:W-:Y:S02]  /*13920*/  FSEL R167, R167, -INF , P1 ;  /* 0xff800000a7a77808 */ /* 0x008fe40000800000 */
[C---:B------:R-:W-:Y:S02]  /*13930*/  ISETP.GT.AND P1, PT, R20.reuse, 0x30, PT ;  /* 0x000000301400780c */ /* 0x040fe40003f24270 */
[----:B------:R-:W-:Y:S01]  /*13940*/  FMNMX.FTZ R22, R167, R22, !PT ;  /* 0x00000016a7167209 */ /* 0x000fe20007810000 */
[----:B------:R-:W3:Y:S01]  /*13950*/  MUFU.TANH R159, R30 ;  /* 0x0000001e009f7308 */ /* 0x000ee20000002400 */
[----:B--2---:R-:W-:Y:S02]  /*13960*/  FSEL R153, R153, -INF , P0 ;  /* 0xff80000099997808 */ /* 0x004fe40000000000 */
[C---:B------:R-:W-:Y:S02]  /*13970*/  ISETP.GT.AND P0, PT, R20.reuse, 0x29, PT ;  /* 0x000000291400780c */ /* 0x040fe40003f04270 */
[----:B------:R-:W-:Y:S05]  /*13980*/  FMNMX.FTZ R2, R153, R24, !PT ;  /* 0x0000001899027209 */ /* 0x000fea0007810000 */
[----:B------:R-:W2:Y:S01]  /*13990*/  MUFU.TANH R31, R31 ;  /* 0x0000001f001f7308 */ /* 0x000ea20000002400 */
[----:B------:R-:W4:Y:S01]  /*139a0*/  SHFL.BFLY PT, R29, R2, 0x2, 0x1f ;  /* 0x0c401f00021d7f89 */ /* 0x000f2200000e0000 */
[----:B-1----:R-:W-:Y:S02]  /*139b0*/  FSEL R165, R165, -INF , P0 ;  /* 0xff800000a5a57808 */ /* 0x002fe40000000000 */
[C---:B------:R-:W-:Y:S02]  /*139c0*/  ISETP.GT.AND P0, PT, R20.reuse, 0x31, PT ;  /* 0x000000311400780c */ /* 0x040fe40003f04270 */
[----:B------:R-:W-:Y:S04]  /*139d0*/  FMNMX.FTZ R22, R165, R22, !PT ;  /* 0x00000016a5167209 */ /* 0x000fe80007810000 */
[----:B------:R-:W1:Y:S01]  /*139e0*/  MUFU.TANH R151, R34 ;  /* 0x0000002200977308 */ /* 0x000e620000002400 */
[----:B---3--:R-:W-:Y:S02]  /*139f0*/  FSEL R159, R159, -INF , P1 ;  /* 0xff8000009f9f7808 */ /* 0x008fe40000800000 */
[C---:B------:R-:W-:Y:S02]  /*13a00*/  ISETP.GT.AND P1, PT, R20.reuse, 0x38, PT ;  /* 0x000000381400780c */ /* 0x040fe40003f24270 */
[----:B------:R-:W-:Y:S05]  /*13a10*/  FMNMX.FTZ R22, R159, R22, !PT ;  /* 0x000000169f167209 */ /* 0x000fea0007810000 */
[----:B------:R-:W3:Y:S01]  /*13a20*/  MUFU.TANH R149, R35 ;  /* 0x0000002300957308 */ /* 0x000ee20000002400 */
[----:B--2---:R-:W-:Y:S02]  /*13a30*/  FSEL R157, R31, -INF , P0 ;  /* 0xff8000001f9d7808 */ /* 0x004fe40000000000 */
[----:B------:R-:W-:Y:S02]  /*13a40*/  ISETP.GT.AND P0, PT, R20, 0x39, PT ;  /* 0x000000391400780c */ /* 0x000fe40003f04270 */
[----:B------:R-:W-:Y:S02]  /*13a50*/  FMNMX.FTZ R22, R157, R22, !PT ;  /* 0x000000169d167209 */ /* 0x000fe40007810000 */
[----:B----4-:R-:W-:Y:S02]  /*13a60*/  FMNMX.FTZ R31, R2, R29, !PT ;  /* 0x0000001d021f7209 */ /* 0x010fe40007810000 */
[----:B-1----:R-:W-:Y:S03]  /*13a70*/  FSEL R151, R151, -INF , P1 ;  /* 0xff80000097977808 */ /* 0x002fe60000800000 */
[----:B------:R-:W1:Y:S01]  /*13a80*/  SHFL.BFLY PT, R2, R31, 0x1, 0x1f ;  /* 0x0c201f001f027f89 */ /* 0x000e6200000e0000 */
[----:B------:R-:W-:Y:S02]  /*13a90*/  FMNMX.FTZ R22, R151, R22, !PT ;  /* 0x0000001697167209 */ /* 0x000fe40007810000 */
[----:B---3--:R-:W-:Y:S04]  /*13aa0*/  FSEL R149, R149, -INF , P0 ;  /* 0xff80000095957808 */ /* 0x008fe80000000000 */
[----:B------:R-:W-:Y:S05]  /*13ab0*/  FMNMX.FTZ R24, R149, R22, !PT ;  /* 0x0000001695187209 */ /* 0x000fea0007810000 */
[----:B------:R-:W2:Y:S01]  /*13ac0*/  SHFL.BFLY PT, R33, R24, 0x2, 0x1f ;  /* 0x0c401f0018217f89 */ /* 0x000ea200000e0000 */
[----:B-1----:R-:W-:Y:S04]  /*13ad0*/  FMNMX.FTZ R2, R31, R2, !PT ;  /* 0x000000021f027209 */ /* 0x002fe80007810000 */
[C---:B------:R-:W-:Y:S01]  /*13ae0*/  FSETP.NEU.FTZ.AND P1, PT, R2.reuse, -INF , PT ;  /* 0xff8000000200780b */ /* 0x040fe20003f3d000 */
[C---:B------:R-:W-:Y:S03]  /*13af0*/  FMUL.FTZ R150, R2.reuse, c[0x0][0x2d0] ;  /* 0x0000b40002967a20 */ /* 0x040fe60000410000 */
[----:B------:R-:W-:Y:S02]  /*13b00*/  FSEL R4, R2, RZ, P1 ;  /* 0x000000ff02047208 */ /* 0x000fe40000800000 */
[----:B------:R-:W-:Y:S03]  /*13b10*/  FSEL R150, R150, RZ, P1 ;  /* 0x000000ff96967208 */ /* 0x000fe60000800000 */
[----:B------:R-:W-:Y:S02]  /*13b20*/  FADD.FTZ R4, -R4, R3 ;  /* 0x0000000304047221 */ /* 0x000fe40000010100 */
[--C-:B------:R-:W-:Y:S02]  /*13b30*/  FFMA.FTZ R177, R0, c[0x0][0x2d0], -R150.reuse ;  /* 0x0000b40000b17a23 */ /* 0x100fe40000010896 */
[--C-:B------:R-:W-:Y:S01]  /*13b40*/  FFMA.FTZ R174, R173, c[0x0][0x2d0], -R150.reuse ;  /* 0x0000b400adae7a23 */ /* 0x100fe20000010896 */
[----:B--2---:R-:W-:Y:S01]  /*13b50*/  FMNMX.FTZ R29, R24, R33, !PT ;  /* 0x00000021181d7209 */ /* 0x004fe20007810000 */
[--C-:B------:R-:W-:Y:S01]  /*13b60*/  FFMA.FTZ R176, R25, c[0x0][0x2d0], -R150.reuse ;  /* 0x0000b40019b07a23 */ /* 0x100fe20000010896 */
[----:B------:R-:W-:Y:S01]  /*13b70*/  IADD3 R24, R135, UR4, RZ ;  /* 0x0000000487187c10 */ /* 0x000fe2000fffe0ff */
[--C-:B------:R-:W-:Y:S01]  /*13b80*/  FFMA.FTZ R175, R27, c[0x0][0x2d0], -R150.reuse ;  /* 0x0000b4001baf7a23 */ /* 0x100fe20000010896 */
[----:B------:R-:W-:Y:S01]  /*13b90*/  MUFU.EX2 R177, R177 ;  /* 0x000000b100b17308 */ /* 0x000fe20000000800 */
[----:B------:R-:W1:Y:S01]  /*13ba0*/  SHFL.BFLY PT, R20, R29, 0x1, 0x1f ;  /* 0x0c201f001d147f89 */ /* 0x000e6200000e0000 */
[----:B------:R-:W-:Y:S01]  /*13bb0*/  IADD3 R168, R187, R24, RZ ;  /* 0x00000018bba87210 */ /* 0x000fe20007ffe0ff */
[--C-:B------:R-:W-:Y:S02]  /*13bc0*/  FFMA.FTZ R230, R161, c[0x0][0x2d0], -R150.reuse ;  /* 0x0000b400a1e67a23 */ /* 0x100fe40000010896 */
[--C-:B------:R-:W-:Y:S02]  /*13bd0*/  FFMA.FTZ R178, R239, c[0x0][0x2d0], -R150.reuse ;  /* 0x0000b400efb27a23 */ /* 0x100fe40000010896 */
        /* <DEDUP_REMOVED lines=9> */
[----:B------:R-:W-:Y:S01]  /*13c70*/  FFMA.FTZ R226, R195, c[0x0][0x2d0], -R150 ;  /* 0x0000b400c3e27a23 */ /* 0x000fe20000010896 */
[----:B-1----:R-:W-:Y:S02]  /*13c80*/  FMNMX.FTZ R0, R29, R20, !PT ;  /* 0x000000141d007209 */ /* 0x002fe40007810000 */
[----:B------:R-:W-:Y:S02]  /*13c90*/  LDSM.16.MT88.4 R28, [R134+UR4+0x100] ;  /* 0x00010004861c783b */ /* 0x000fe40008004200 */
[C---:B------:R-:W-:Y:S01]  /*13ca0*/  FSETP.NEU.FTZ.AND P0, PT, R0.reuse, -INF , PT ;  /* 0xff8000000000780b */ /* 0x040fe20003f1d000 */
[C---:B------:R-:W-:Y:S03]  /*13cb0*/  FMUL.FTZ R148, R0.reuse, c[0x0][0x2d0] ;  /* 0x0000b40000947a20 */ /* 0x040fe60000410000 */
[----:B------:R-:W1:Y:S01]  /*13cc0*/  MUFU.EX2 R174, R174 ;  /* 0x000000ae00ae7308 */ /* 0x000e620000000800 */
[----:B------:R-:W-:Y:S02]  /*13cd0*/  FSEL R5, R0, RZ, P0 ;  /* 0x000000ff00057208 */ /* 0x000fe40000000000 */
[----:B------:R-:W-:Y:S02]  /*13ce0*/  FSEL R148, R148, RZ, P0 ;  /* 0x000000ff94947208 */ /* 0x000fe40000000000 */
[----:B--2---:R-:W-:Y:S01]  /*13cf0*/  F2FP.PACK_AB R136, R176, R177 ;  /* 0x000000b1b088723e */ /* 0x004fe200000000ff */
[----:B------:R-:W-:Y:S01]  /*13d00*/  FADD.FTZ R3, -R5, R132 ;  /* 0x0000008405037221 */ /* 0x000fe20000010100 */
[----:B------:R-:W-:Y:S01]  /*13d10*/  PLOP3.LUT P0, PT, PT, PT, UP0, 0x80, 0x0 ;  /* 0x000000000000781c */ /* 0x000fe20003f0f008 */
[--C-:B------:R-:W-:Y:S02]  /*13d20*/  FFMA.FTZ R173, R21, c[0x0][0x2d0], -R148.reuse ;  /* 0x0000b40015ad7a23 */ /* 0x100fe40000010894 */
[----:B------:R-:W-:Y:S01]  /*13d30*/  MUFU.EX2 R178, R178 ;  /* 0x000000b200b27308 */ /* 0x000fe20000000800 */
[--C-:B------:R-:W-:Y:S02]  /*13d40*/  FFMA.FTZ R172, R23, c[0x0][0x2d0], -R148.reuse ;  /* 0x0000b40017ac7a23 */ /* 0x100fe40000010894 */
[----:B------:R-:W2:Y:S01]  /*13d50*/  LDSM.16.MT88.4 R20, [R135+UR4+0x100] ;  /* 0x000100048714783b */ /* 0x000ea20008004200 */
[--C-:B------:R-:W-:Y:S02]  /*13d60*/  FFMA.FTZ R171, R171, c[0x0][0x2d0], -R148.reuse ;  /* 0x0000b400abab7a23 */ /* 0x100fe40000010894 */
[--C-:B------:R-:W-:Y:S02]  /*13d70*/  FFMA.FTZ R170, R169, c[0x0][0x2d0], -R148.reuse ;  /* 0x0000b400a9aa7a23 */ /* 0x100fe40000010894 */
[----:B------:R-:W-:Y:S02]  /*13d80*/  FMUL.FTZ R132, R4, c[0x0][0x2d0] ;  /* 0x0000b40004847a20 */ /* 0x000fe40000410000 */
[----:B------:R-:W-:Y:S01]  /*13d90*/  FMUL.FTZ R7, R3, c[0x0][0x2d0] ;  /* 0x0000b40003077a20 */ /* 0x000fe20000410000 */
[----:B------:R-:W-:Y:S01]  /*13da0*/  MUFU.EX2 R173, R173 ;  /* 0x000000ad00ad7308 */ /* 0x000fe20000000800 */
[--C-:B------:R-:W-:Y:S01]  /*13db0*/  FFMA.FTZ R195, R167, c[0x0][0x2d0], -R148.reuse ;  /* 0x0000b400a7c37a23 */ /* 0x100fe20000010894 */
[----:B-1----:R-:W-:Y:S01]  /*13dc0*/  F2FP.PACK_AB R138, R174, R175 ;  /* 0x000000afae8a723e */ /* 0x002fe200000000ff */
[--C-:B------:R-:W-:Y:S02]  /*13dd0*/  FFMA.FTZ R228, R165, c[0x0][0x2d0], -R148.reuse ;  /* 0x0000b400a5e47a23 */ /* 0x100fe40000010894 */
[----:B------:R-:W-:Y:S01]  /*13de0*/  LDSM.16.MT88.4 R164, [R168+0x5900] ;  /* 0x00590000a8a4783b */ /* 0x000fe20000004200 */
[--C-:B------:R-:W-:Y:S02]  /*13df0*/  FFMA.FTZ R231, R159, c[0x0][0x2d0], -R148.reuse ;  /* 0x0000b4009fe77a23 */ /* 0x100fe40000010894 */
[--C-:B------:R-:W-:Y:S02]  /*13e00*/  FFMA.FTZ R232, R157, c[0x0][0x2d0], -R148.reuse ;  /* 0x0000b4009de87a23 */ /* 0x100fe40000010894 */
[----:B------:R-:W1:Y:S01]  /*13e10*/  MUFU.EX2 R132, R132 ;  /* 0x0000008400847308 */ /* 0x000e620000000800 */
[--C-:B------:R-:W-:Y:S02]  /*13e20*/  FFMA.FTZ R235, R151, c[0x0][0x2d0], -R148.reuse ;  /* 0x0000b40097eb7a23 */ /* 0x100fe40000010894 */
[--C-:B------:R-:W-:Y:S02]  /*13e30*/  FFMA.FTZ R180, R237, c[0x0][0x2d0], -R148.reuse ;  /* 0x0000b400edb47a23 */ /* 0x100fe40000010894 */
[--C-:B------:R-:W-:Y:S02]  /*13e40*/  FFMA.FTZ R181, R181, c[0x0][0x2d0], -R148.reuse ;  /* 0x0000b400b5b57a23 */ /* 0x100fe40000010894 */
[----:B------:R-:W-:Y:S02]  /*13e50*/  FFMA.FTZ R192, R233, c[0x0][0x2d0], -R148 ;  /* 0x0000b400e9c07a23 */ /* 0x000fe40000010894 */
[----:B------:R-:W-:Y:S01]  /*13e60*/  FFMA.FTZ R233, R155, c[0x0][0x2d0], -R150 ;  /* 0x0000b4009be97a23 */ /* 0x000fe20000010896 */
[----:B------:R-:W3:Y:S01]  /*13e70*/  MUFU.EX2 R3, R7 ;  /* 0x0000000700037308 */ /* 0x000ee20000000800 */
[--C-:B------:R-:W-:Y:S02]  /*13e80*/  FFMA.FTZ R193, R193, c[0x0][0x2d0], -R148.reuse ;  /* 0x0000b400c1c17a23 */ /* 0x100fe40000010894 */
[----:B------:R-:W-:Y:S02]  /*13e90*/  FFMA.FTZ R224, R227, c[0x0][0x2d0], -R148 ;  /* 0x0000b400e3e07a23 */ /* 0x000fe40000010894 */
[--C-:B------:R-:W-:Y:S02]  /*13ea0*/  FFMA.FTZ R227, R163, c[0x0][0x2d0], -R150.reuse ;  /* 0x0000b400a3e37a23 */ /* 0x100fe40000010896 */
[----:B------:R-:W-:Y:S01]  /*13eb0*/  LDSM.16.MT88.4 R160, [R135+UR4+0x5900] ;  /* 0x0059000487a0783b */ /* 0x000fe20008004200 */
[----:B------:R-:W-:Y:S02]  /*13ec0*/  FFMA.FTZ R150, R153, c[0x0][0x2d0], -R150 ;  /* 0x0000b40099967a23 */ /* 0x000fe40000010896 */
[----:B------:R-:W4:Y:S01]  /*13ed0*/  MUFU.EX2 R172, R172 ;  /* 0x000000ac00ac7308 */ /* 0x000f220000000800 */
[--C-:B------:R-:W-:Y:S02]  /*13ee0*/  FFMA.FTZ R225, R225, c[0x0][0x2d0], -R148.reuse ;  /* 0x0000b400e1e17a23 */ /* 0x100fe40000010894 */
[----:B------:R-:W-:Y:S02]  /*13ef0*/  FFMA.FTZ R148, R149, c[0x0][0x2d0], -R148 ;  /* 0x0000b40095947a23 */ /* 0x000fe40000010894 */
[C---:B-1----:R-:W-:Y:S01]  /*13f00*/  FMUL.FTZ R4, R132.reuse, R128 ;  /* 0x0000008084047220 */ /* 0x042fe20000410000 */
[----:B------:R-:W-:Y:S01]  /*13f10*/  LDSM.16.MT88.4 R152, [R134+UR4+0x3900] ;  /* 0x003900048698783b */ /* 0x000fe20008004200 */
[C---:B------:R-:W-:Y:S02]  /*13f20*/  FMUL.FTZ R5, R132.reuse, R129 ;  /* 0x0000008184057220 */ /* 0x040fe40000410000 */
[C---:B------:R-:W-:Y:S01]  /*13f30*/  FMUL.FTZ R8, R132.reuse, R124 ;  /* 0x0000007c84087220 */ /* 0x040fe20000410000 */
[----:B------:R-:W-:Y:S01]  /*13f40*/  MUFU.EX2 R171, R171 ;  /* 0x000000ab00ab7308 */ /* 0x000fe20000000800 */
[C---:B------:R-:W-:Y:S02]  /*13f50*/  FMUL.FTZ R9, R132.reuse, R125 ;  /* 0x0000007d84097220 */ /* 0x040fe40000410000 */
[C---:B------:R-:W-:Y:S02]  /*13f60*/  FMUL.FTZ R12, R132.reuse, R120 ;  /* 0x00000078840c7220 */ /* 0x040fe40000410000 */
[C---:B---3--:R-:W-:Y:S02]  /*13f70*/  FMUL.FTZ R6, R3.reuse, R130 ;  /* 0x0000008203067220 */ /* 0x048fe40000410000 */
[C---:B------:R-:W-:Y:S02]  /*13f80*/  FMUL.FTZ R7, R3.reuse, R131 ;  /* 0x0000008303077220 */ /* 0x040fe40000410000 */
[C---:B------:R-:W-:Y:S01]  /*13f90*/  FMUL.FTZ R10, R3.reuse, R126 ;  /* 0x0000007e030a7220 */ /* 0x040fe20000410000 */
[----:B------:R-:W1:Y:S01]  /*13fa0*/  MUFU.EX2 R170, R170 ;  /* 0x000000aa00aa7308 */ /* 0x000e620000000800 */
[C---:B------:R-:W-:Y:S01]  /*13fb0*/  FMUL.FTZ R11, R3.reuse, R127 ;  /* 0x0000007f030b7220 */ /* 0x040fe20000410000 */
[----:B------:R-:W-:Y:S01]  /*13fc0*/  LDSM.16.MT88.4 R128, [R168+0x2900] ;  /* 0x00290000a880783b */ /* 0x000fe20000004200 */
[----:B------:R-:W-:Y:S01]  /*13fd0*/  FMUL.FTZ R13, R132, R121 ;  /* 0x00000079840d7220 */ /* 0x000fe20000410000 */
[----:B----4-:R-:W-:Y:S01]  /*13fe0*/  F2FP.PACK_AB R137, R172, R173 ;  /* 0x000000adac89723e */ /* 0x010fe200000000ff */
        /* <DEDUP_REMOVED lines=14> */
[----:B-1----:R-:W-:Y:S01]  /*140d0*/  F2FP.PACK_AB R139, R170, R171 ;  /* 0x000000abaa8b723e */ /* 0x002fe200000000ff */
[C---:B------:R-:W-:Y:S01]  /*140e0*/  FMUL.FTZ R36, R132.reuse, R36 ;  /* 0x0000002484247220 */ /* 0x040fe20000410000 */
[----:B------:R-:W-:Y:S01]  /*140f0*/  LDSM.16.MT88.4 R100, [R134+UR4+0x2100] ;  /* 0x002100048664783b */ /* 0x000fe20008004200 */
[C---:B------:R-:W-:Y:S02]  /*14100*/  FMUL.FTZ R37, R132.reuse, R37 ;  /* 0x0000002584257220 */ /* 0x040fe40000410000 */
[C---:B------:R-:W-:Y:S02]  /*14110*/  FMUL.FTZ R38, R3.reuse, R38 ;  /* 0x0000002603267220 */ /* 0x040fe40000410000 */
[C---:B--2---:R-:W-:Y:S01]  /*14120*/  HMMA.16816.F32 R4, R136.reuse, R20, R4 ;  /* 0x000000148804723c */ /* 0x044fe20000001804 */
[----:B------:R-:W1:Y:S04]  /*14130*/  MUFU.EX2 R179, R179 ;  /* 0x000000b300b37308 */ /* 0x000e680000000800 */
[----:B------:R-:W-:Y:S02]  /*14140*/  FMUL.FTZ R39, R3, R39 ;  /* 0x0000002703277220 */ /* 0x000fe40000410000 */
[----:B------:R-:W-:Y:S01]  /*14150*/  FMUL.FTZ R21, R132, R113 ;  /* 0x0000007184157220 */ /* 0x000fe20000410000 */
[C---:B------:R-:W-:Y:S03]  /*14160*/  HMMA.16816.F32 R8, R136.reuse, R22, R8 ;  /* 0x000000168808723c */ /* 0x040fe60000001808 */
[----:B------:R-:W-:Y:S01]  /*14170*/  MUFU.EX2 R180, R180 ;  /* 0x000000b400b47308 */ /* 0x000fe20000000800 */
[----:B------:R-:W-:Y:S01]  /*14180*/  IADD3 R20, R134, UR4, RZ ;  /* 0x0000000486147c10 */ /* 0x000fe2000fffe0ff */
[C---:B------:R-:W-:Y:S01]  /*14190*/  FMUL.FTZ R40, R132.reuse, R40 ;  /* 0x0000002884287220 */ /* 0x040fe20000410000 */
[----:B---3--:R-:W-:Y:S02]  /*141a0*/  LDSM.16.MT88.4 R148, [R168+0x3900] ;  /* 0x00390000a894783b */ /* 0x008fe40000004200 */
[C---:B------:R-:W-:Y:S04]  /*141b0*/  HMMA.16816.F32 R12, R136.reuse, R24, R12 ;  /* 0x00000018880c723c */ /* 0x040fe8000000180c */
[----:B------:R-:W-:Y:S01]  /*141c0*/  IADD3 R169, R187, R20, RZ ;  /* 0x00000014bba97210 */ /* 0x000fe20007ffe0ff */
[C---:B------:R-:W-:Y:S01]  /*141d0*/  FMUL.FTZ R20, R132.reuse, R112 ;  /* 0x0000007084147220 */ /* 0x040fe20000410000 */
[----:B------:R-:W2:Y:S01]  /*141e0*/  MUFU.EX2 R181, R181 ;  /* 0x000000b500b57308 */ /* 0x000ea20000000800 */
[C---:B------:R-:W-:Y:S01]  /*141f0*/  FMUL.FTZ R22, R3.reuse, R114 ;  /* 0x0000007203167220 */ /* 0x040fe20000410000 */
[C---:B------:R-:W-:Y:S01]  /*14200*/  HMMA.16816.F32 R16, R136.reuse, R26, R16 ;  /* 0x0000001a8810723c */ /* 0x040fe20000001810 */
[----:B------:R-:W3:Y:S03]  /*14210*/  LDSM.16.MT88.4 R120, [R169+0x100] ;  /* 0x00010000a978783b */ /* 0x000ee60000004200 */
[C---:B------:R-:W-:Y:S02]  /*14220*/  FMUL.FTZ R23, R3.reuse, R115 ;  /* 0x0000007303177220 */ /* 0x040fe40000410000 */
[C---:B------:R-:W-:Y:S02]  /*14230*/  FMUL.FTZ R24, R132.reuse, R108 ;  /* 0x0000006c84187220 */ /* 0x040fe40000410000 */
[C---:B------:R-:W-:Y:S01]  /*14240*/  FMUL.FTZ R25, R132.reuse, R109 ;  /* 0x0000006d84197220 */ /* 0x040fe20000410000 */
[----:B------:R-:W4:Y:S01]  /*14250*/  LDSM.16.MT88.4 R112, [R135+UR4+0x2100] ;  /* 0x002100048770783b */ /* 0x000f220008004200 */
[----:B------:R-:W-:Y:S01]  /*14260*/  MUFU.EX2 R182, R182 ;  /* 0x000000b600b67308 */ /* 0x000fe20000000800 */
[C---:B------:R-:W-:Y:S03]  /*14270*/  HMMA.16816.F32 R20, R136.reuse, R28, R20 ;  /* 0x0000001c8814723c */ /* 0x040fe60000001814 */
[C---:B------:R-:W-:Y:S02]  /*14280*/  FMUL.FTZ R26, R3.reuse, R110 ;  /* 0x0000006e031a7220 */ /* 0x040fe40000410000 */
[C---:B------:R-:W-:Y:S01]  /*14290*/  FMUL.FTZ R27, R3.reuse, R111 ;  /* 0x0000006f031b7220 */ /* 0x040fe20000410000 */
[----:B------:R-:W-:Y:S01]  /*142a0*/  LDSM.16.MT88.4 R156, [R169+0x3900] ;  /* 0x00390000a99c783b */ /* 0x000fe20000004200 */
[C---:B------:R-:W-:Y:S02]  /*142b0*/  FMUL.FTZ R28, R132.reuse, R104 ;  /* 0x00000068841c7220 */ /* 0x040fe40000410000 */
[C---:B------:R-:W-:Y:S01]  /*142c0*/  FMUL.FTZ R29, R132.reuse, R105 ;  /* 0x00000069841d7220 */ /* 0x040fe20000410000 */
[----:B------:R-:W5:Y:S02]  /*142d0*/  MUFU.EX2 R183, R183 ;  /* 0x000000b700b77308 */ /* 0x000f640000000800 */
[C---:B------:R-:W-:Y:S02]  /*142e0*/  HMMA.16816.F32 R24, R136.reuse, R30, R24 ;  /* 0x0000001e8818723c */ /* 0x040fe40000001818 */
[----:B------:R-:W-:Y:S01]  /*142f0*/  LDSM.16.MT88.4 R108, [R169+0x2100] ;  /* 0x00210000a96c783b */ /* 0x000fe20000004200 */
[C---:B------:R-:W-:Y:S02]  /*14300*/  FMUL.FTZ R41, R132.reuse, R41 ;  /* 0x0000002984297220 */ /* 0x040fe40000410000 */
[C---:B------:R-:W-:Y:S02]  /*14310*/  FMUL.FTZ R42, R3.reuse, R42 ;  /* 0x0000002a032a7220 */ /* 0x040fe40000410000 */
[C---:B------:R-:W-:Y:S01]  /*14320*/  FMUL.FTZ R30, R3.reuse, R106 ;  /* 0x0000006a031e7220 */ /* 0x040fe20000410000 */
[----:B------:R-:W-:Y:S01]  /*14330*/  MUFU.EX2 R192, R192 ;  /* 0x000000c000c07308 */ /* 0x000fe20000000800 */
[C---:B------:R-:W-:Y:S02]  /*14340*/  FMUL.FTZ R31, R3.reuse, R107 ;  /* 0x0000006b031f7220 */ /* 0x040fe40000410000 */
[----:B------:R-:W1:Y:S01]  /*14350*/  LDSM.16.MT88.4 R104, [R168+0x2100] ;  /* 0x00210000a868783b */ /* 0x000e620000004200 */
[C---:B------:R-:W-:Y:S02]  /*14360*/  FMUL.FTZ R43, R3.reuse, R43 ;  /* 0x0000002b032b7220 */ /* 0x040fe40000410000 */
[C---:B------:R-:W-:Y:S02]  /*14370*/  FMUL.FTZ R44, R132.reuse, R44 ;  /* 0x0000002c842c7220 */ /* 0x040fe40000410000 */
[C---:B------:R-:W-:Y:S01]  /*14380*/  FMUL.FTZ R45, R132.reuse, R45 ;  /* 0x0000002d842d7220 */ /* 0x040fe20000410000 */
[C---:B---3--:R-:W-:Y:S01]  /*14390*/  HMMA.16816.F32 R28, R136.reuse, R120, R28 ;  /* 0x00000078881c723c */ /* 0x048fe2000000181c */
[----:B------:R-:W3:Y:S02]  /*143a0*/  MUFU.EX2 R193, R193 ;  /* 0x000000c100c17308 */ /* 0x000ee40000000800 */
[C---:B------:R-:W-:Y:S02]  /*143b0*/  FMUL.FTZ R46, R3.reuse, R46 ;  /* 0x0000002e032e7220 */ /* 0x040fe40000410000 */
[C---:B------:R-:W-:Y:S02]  /*143c0*/  FMUL.FTZ R47, R3.reuse, R47 ;  /* 0x0000002f032f7220 */ /* 0x040fe40000410000 */
[C---:B------:R-:W-:Y:S01]  /*143d0*/  FMUL.FTZ R48, R132.reuse, R48 ;  /* 0x0000003084307220 */ /* 0x040fe20000410000 */
[C---:B------:R-:W-:Y:S01]  /*143e0*/  HMMA.16816.F32 R32, R136.reuse, R122, R32 ;  /* 0x0000007a8820723c */ /* 0x040fe20000001820 */
[----:B------:R-:W-:Y:S02]  /*143f0*/  LDSM.16.MT88.4 R120, [R169+0x900] ;  /* 0x00090000a978783b */ /* 0x000fe40000004200 */
[----:B------:R-:W-:Y:S01]  /*14400*/  MUFU.EX2 R194, R194 ;  /* 0x000000c200c27308 */ /* 0x000fe20000000800 */
        /* <DEDUP_REMOVED lines=28> */
[C---:B------:R-:W-:Y:S01]  /*145d0*/  FMUL.FTZ R64, R132.reuse, R64 ;  /* 0x0000004084407220 */ /* 0x040fe20000410000 */
[----:B------:R-:W-:Y:S01]  /*145e0*/  MUFU.EX2 R226, R226 ;  /* 0x000000e200e27308 */ /* 0x000fe20000000800 */
[C---:B------:R-:W-:Y:S03]  /*145f0*/  FMUL.FTZ R65, R132.reuse, R65 ;  /* 0x0000004184417220 */ /* 0x040fe60000410000 */
[C---:B------:R-:W-:Y:S03]  /*14600*/  HMMA.16816.F32 R60, R136.reuse, R108, R60 ;  /* 0x0000006c883c723c */ /* 0x040fe6000000183c */
[C---:B------:R-:W-:Y:S02]  /*14610*/  FMUL.FTZ R66, R3.reuse, R66 ;  /* 0x0000004203427220 */ /* 0x040fe40000410000 */
[C---:B------:R-:W-:Y:S01]  /*14620*/  FMUL.FTZ R67, R3.reuse, R67 ;  /* 0x0000004303437220 */ /* 0x040fe20000410000 */
[----:B------:R-:W-:Y:S01]  /*14630*/  MUFU.EX2 R195, R195 ;  /* 0x000000c300c37308 */ /* 0x000fe20000000800 */
[C---:B------:R-:W-:Y:S02]  /*14640*/  FMUL.FTZ R68, R132.reuse, R68 ;  /* 0x0000004484447220 */ /* 0x040fe40000410000 */
[C---:B------:R-:W-:Y:S03]  /*14650*/  FMUL.FTZ R69, R132.reuse, R69 ;  /* 0x0000004584457220 */ /* 0x040fe60000410000 */
[C---:B------:R-:W-:Y:S01]  /*14660*/  HMMA.16816.F32 R64, R136.reuse, R110, R64 ;  /* 0x0000006e8840723c */ /* 0x040fe20000001840 */
[----:B------:R-:W2:Y:S02]  /*14670*/  LDSM.16.MT88.4 R108, [R134+UR4+0x4100] ;  /* 0x00410004866c783b */ /* 0x000ea40008004200 */
[C---:B------:R-:W-:Y:S01]  /*14680*/  FMUL.FTZ R70, R3.reuse, R70 ;  /* 0x0000004603467220 */ /* 0x040fe20000410000 */
[----:B------:R-:W-:Y:S01]  /*14690*/  MUFU.EX2 R228, R228 ;  /* 0x000000e400e47308 */ /* 0x000fe20000000800 */
[C---:B------:R-:W-:Y:S02]  /*146a0*/  FMUL.FTZ R71, R3.reuse, R71 ;  /* 0x0000004703477220 */ /* 0x040fe40000410000 */
[C---:B------:R-:W-:Y:S02]  /*146b0*/  FMUL.FTZ R72, R132.reuse, R72 ;  /* 0x0000004884487220 */ /* 0x040fe40000410000 */
[C---:B------:R-:W-:Y:S03]  /*146c0*/  FMUL.FTZ R73, R132.reuse, R73 ;  /* 0x0000004984497220 */ /* 0x040fe60000410000 */
[C---:B-1----:R-:W-:Y:S02]  /*146d0*/  HMMA.16816.F32 R68, R136.reuse, R104, R68 ;  /* 0x000000688844723c */ /* 0x042fe40000001844 */
[----:B------:R-:W-:Y:S01]  /*146e0*/  MUFU.EX2 R227, R227 ;  /* 0x000000e300e37308 */ /* 0x000fe20000000800 */
[C---:B------:R-:W-:Y:S02]  /*146f0*/  FMUL.FTZ R74, R3.reuse, R74 ;  /* 0x0000004a034a7220 */ /* 0x040fe40000410000 */
[C---:B------:R-:W-:Y:S02]  /*14700*/  FMUL.FTZ R75, R3.reuse, R75 ;  /* 0x0000004b034b7220 */ /* 0x040fe40000410000 */
[C---:B------:R-:W-:Y:S02]  /*14710*/  FMUL.FTZ R84, R132.reuse, R84 ;  /* 0x0000005484547220 */ /* 0x040fe40000410000 */
[C---:B------:R-:W-:Y:S03]  /*14720*/  FMUL.FTZ R85, R132.reuse, R85 ;  /* 0x0000005584557220 */ /* 0x040fe60000410000 */
[C---:B------:R-:W-:Y:S01]  /*14730*/  HMMA.16816.F32 R72, R136.reuse, R106, R72 ;  /* 0x0000006a8848723c */ /* 0x040fe20000001848 */
[----:B------:R-:W1:Y:S01]  /*14740*/  LDSM.16.MT88.4 R104, [R169+0x4100] ;  /* 0x00410000a968783b */ /* 0x000e620000004200 */
[----:B------:R-:W1:Y:S01]  /*14750*/  MUFU.EX2 R230, R230 ;  /* 0x000000e600e67308 */ /* 0x000e620000000800 */
[C---:B------:R-:W-:Y:S02]  /*14760*/  FMUL.FTZ R76, R132.reuse, R76 ;  /* 0x0000004c844c7220 */ /* 0x040fe40000410000 */
[C---:B------:R-:W-:Y:S02]  /*14770*/  FMUL.FTZ R77, R132.reuse, R77 ;  /* 0x0000004d844d7220 */ /* 0x040fe40000410000 */
[C---:B------:R-:W-:Y:S02]  /*14780*/  FMUL.FTZ R78, R3.reuse, R78 ;  /* 0x0000004e034e7220 */ /* 0x040fe40000410000 */
[C---:B------:R-:W-:Y:S03]  /*14790*/  FMUL.FTZ R79, R3.reuse, R79 ;  /* 0x0000004f034f7220 */ /* 0x040fe60000410000 */
[C---:B------:R-:W-:Y:S01]  /*147a0*/  FMUL.FTZ R86, R3.reuse, R86 ;  /* 0x0000005603567220 */ /* 0x040fe20000410000 */
[----:B------:R-:W-:Y:S01]  /*147b0*/  MUFU.EX2 R231, R231 ;  /* 0x000000e700e77308 */ /* 0x000fe20000000800 */
[C---:B------:R-:W-:Y:S02]  /*147c0*/  FMUL.FTZ R87, R3.reuse, R87 ;  /* 0x0000005703577220 */ /* 0x040fe40000410000 */
[C---:B----4-:R-:W-:Y:S03]  /*147d0*/  HMMA.16816.F32 R76, R136.reuse, R100, R76 ;  /* 0x00000064884c723c */ /* 0x050fe6000000184c */
[C---:B------:R-:W-:Y:S02]  /*147e0*/  FMUL.FTZ R80, R132.reuse, R80 ;  /* 0x0000005084507220 */ /* 0x040fe40000410000 */
[C---:B------:R-:W-:Y:S02]  /*147f0*/  FMUL.FTZ R81, R132.reuse, R81 ;  /* 0x0000005184517220 */ /* 0x040fe40000410000 */
[----:B------:R-:W-:Y:S01]  /*14800*/  FMUL.FTZ R82, R3, R82 ;  /* 0x0000005203527220 */ /* 0x000fe20000410000 */
[----:B------:R-:W-:Y:S01]  /*14810*/  F2FP.PACK_AB R100, R179, R178 ;  /* 0x000000b2b364723e */ /* 0x000fe200000000ff */
[----:B------:R-:W-:Y:S01]  /*14820*/  FMUL.FTZ R83, R3, R83 ;  /* 0x0000005303537220 */ /* 0x000fe20000410000 */
[----:B------:R-:W4:Y:S02]  /*14830*/  MUFU.EX2 R232, R232 ;  /* 0x000000e800e87308 */ /* 0x000f240000000800 */
[C---:B------:R-:W-:Y:S01]  /*14840*/  FMUL.FTZ R88, R132.reuse, R88 ;  /* 0x0000005884587220 */ /* 0x040fe20000410000 */
[----:B--2---:R-:W-:Y:S01]  /*14850*/  F2FP.PACK_AB R101, R181, R180 ;  /* 0x000000b4b565723e */ /* 0x004fe200000000ff */
[C---:B------:R-:W-:Y:S02]  /*14860*/  FMUL.FTZ R89, R132.reuse, R89 ;  /* 0x0000005984597220 */ /* 0x040fe40000410000 */
[C---:B------:R-:W-:Y:S03]  /*14870*/  HMMA.16816.F32 R80, R136.reuse, R102, R80 ;  /* 0x000000668850723c */ /* 0x040fe60000001850 */
[C---:B------:R-:W-:Y:S01]  /*14880*/  FMUL.FTZ R90, R3.reuse, R90 ;  /* 0x0000005a035a7220 */ /* 0x040fe20000410000 */
[----:B------:R-:W2:Y:S01]  /*14890*/  MUFU.EX2 R233, R233 ;  /* 0x000000e900e97308 */ /* 0x000ea20000000800 */
[----:B------:R-:W-:Y:S02]  /*148a0*/  FMUL.FTZ R91, R3, R91 ;  /* 0x0000005b035b7220 */ /* 0x000fe40000410000 */
[C---:B------:R-:W-:Y:S01]  /*148b0*/  FMUL.FTZ R92, R132.reuse, R92 ;  /* 0x0000005c845c7220 */ /* 0x040fe20000410000 */
[C---:B------:R-:W-:Y:S04]  /*148c0*/  HMMA.16816.F32 R84, R136.reuse, R108, R84 ;  /* 0x0000006c8854723c */ /* 0x040fe80000001854 */
[C---:B------:R-:W-:Y:S01]  /*148d0*/  FMUL.FTZ R93, R132.reuse, R93 ;  /* 0x0000005d845d7220 */ /* 0x040fe20000410000 */
[----:B-----5:R-:W-:Y:S01]  /*148e0*/  F2FP.PACK_AB R102, R183, R182 ;  /* 0x000000b6b766723e */ /* 0x020fe200000000ff */
[----:B------:R-:W-:Y:S01]  /*148f0*/  FMUL.FTZ R94, R3, R94 ;  /* 0x0000005e035e7220 */ /* 0x000fe20000410000 */
[----:B---3--:R-:W-:Y:S01]  /*14900*/  F2FP.PACK_AB R103, R193, R192 ;  /* 0x000000c0c167723e */ /* 0x008fe200000000ff */
[C---:B------:R-:W-:Y:S01]  /*14910*/  HMMA.16816.F32 R88, R136.reuse, R110, R88 ;  /* 0x0000006e8858723c */ /* 0x040fe20000001858 */
[----:B------:R-:W3:Y:S01]  /*14920*/  LDSM.16.MT88.4 R108, [R168+0x900] ;  /* 0x00090000a86c783b */ /* 0x000ee20000004200 */
[----:B------:R-:W5:Y:S02]  /*14930*/  MUFU.EX2 R235, R235 ;  /* 0x000000eb00eb7308 */ /* 0x000f640000000800 */
        /* <DEDUP_REMOVED lines=10> */
[----:B------:R-:W-:Y:S02]  /*149e0*/  FADD.FTZ R176, R176, R177 ;  /* 0x000000b1b0b07221 */ /* 0x000fe40000010000 */
[----:B------:R-:W-:Y:S02]  /*149f0*/  FADD.FTZ R172, R172, R173 ;  /* 0x000000adacac7221 */ /* 0x000fe40000010000 */
[----:B------:R-:W-:Y:S01]  /*14a00*/  F2FP.PACK_AB R136, R230, R227 ;  /* 0x000000e3e688723e */ /* 0x000fe200000000ff */
[C---:B------:R-:W-:Y:S05]  /*14a10*/  HMMA.16816.F32 R4, R100.reuse, R112, R4 ;  /* 0x000000706404723c */ /* 0x040fea0000001804 */
[----:B----4-:R-:W-:Y:S01]  /*14a20*/  F2FP.PACK_AB R137, R232, R231 ;  /* 0x000000e7e889723e */ /* 0x010fe200000000ff */
[----:B------:R-:W-:Y:S01]  /*14a30*/  FADD.FTZ R3, R175, R176 ;  /* 0x000000b0af037221 */ /* 0x000fe20000010000 */
[----:B--2---:R-:W-:Y:S01]  /*14a40*/  F2FP.PACK_AB R138, R234, R233 ;  /* 0x000000e9ea8a723e */ /* 0x004fe200000000ff */
[C---:B------:R-:W-:Y:S01]  /*14a50*/  HMMA.16816.F32 R8, R100.reuse, R114, R8 ;  /* 0x000000726408723c */ /* 0x040fe20000001808 */
[----:B------:R-:W-:Y:S03]  /*14a60*/  LDSM.16.MT88.4 R112, [R168+0x4900] ;  /* 0x00490000a870783b */ /* 0x000fe60000004200 */
[----:B-----5:R-:W-:Y:S01]  /*14a70*/  F2FP.PACK_AB R139, R236, R235 ;  /* 0x000000ebec8b723e */ /* 0x020fe200000000ff */
[----:B------:R-:W-:Y:S03]  /*14a80*/  FADD.FTZ R3, R174, R3 ;  /* 0x00000003ae037221 */ /* 0x000fe60000010000 */
[C---:B---3--:R-:W-:Y:S04]  /*14a90*/  HMMA.16816.F32 R12, R100.reuse, R108, R12 ;  /* 0x0000006c640c723c */ /* 0x048fe8000000180c */
[----:B------:R-:W-:Y:S04]  /*14aa0*/  FADD.FTZ R178, R178, R3 ;  /* 0x00000003b2b27221 */ /* 0x000fe80000010000 */
[C---:B------:R-:W-:Y:S01]  /*14ab0*/  HMMA.16816.F32 R16, R100.reuse, R110, R16 ;  /* 0x0000006e6410723c */ /* 0x040fe20000001810 */
[----:B------:R-:W2:Y:S03]  /*14ac0*/  LDSM.16.MT88.4 R108, [R135+UR4+0x4900] ;  /* 0x00490004876c783b */ /* 0x000ea60008004200 */
        /* <DEDUP_REMOVED lines=32> */
[----:B------:R-:W-:Y:S02]  /*14cd0*/  F2FP.PACK_AB R100, R229, R194 ;  /* 0x000000c2e564723e */ /* 0x000fe400000000ff */
[----:B------:R-:W-:Y:S03]  /*14ce0*/  F2FP.PACK_AB R101, R225, R224 ;  /* 0x000000e0e165723e */ /* 0x000fe600000000ff */
[----:B------:R-:W-:Y:S02]  /*14cf0*/  F2FP.PACK_AB R102, R226, R223 ;  /* 0x000000dfe266723e */ /* 0x000fe400000000ff */
[----:B------:R-:W-:Y:S07]  /*14d00*/  F2FP.PACK_AB R103, R228, R195 ;  /* 0x000000c3e467723e */ /* 0x000fee00000000ff */
[C---:B--2---:R-:W-:Y:S08]  /*14d10*/  HMMA.16816.F32 R4, R100.reuse, R108, R4 ;  /* 0x0000006c6404723c */ /* 0x044ff00000001804 */
[C---:B------:R-:W-:Y:S01]  /*14d20*/  HMMA.16816.F32 R8, R100.reuse, R110, R8 ;  /* 0x0000006e6408723c */ /* 0x040fe20000001808 */
[----:B------:R-:W2:Y:S07]  /*14d30*/  LDSM.16.MT88.4 R108, [R134+UR4+0x3100] ;  /* 0x00310004866c783b */ /* 0x000eae0008004200 */
        /* <DEDUP_REMOVED lines=31> */
[C---:B------:R-:W-:Y:S08]  /*14f30*/  HMMA.16816.F32 R124, R136.reuse, R126, R8 ;  /* 0x0000007e887c723c */ /* 0x040ff00000001808 */
[C---:B-1----:R-:W-:Y:S08]  /*14f40*/  HMMA.16816.F32 R120, R136.reuse, R116, R12 ;  /* 0x000000748878723c */ /* 0x042ff0000000180c */
[C---:B------:R-:W-:Y:S08]  /*14f50*/  HMMA.16816.F32 R116, R136.reuse, R118, R16 ;  /* 0x000000768874723c */ /* 0x040ff00000001810 */
[C---:B------:R-:W-:Y:S01]  /*14f60*/  HMMA.16816.F32 R112, R136.reuse, R104, R20 ;  /* 0x000000688870723c */ /* 0x040fe20000001814 */
[----:B------:R-:W1:Y:S07]  /*14f70*/  LDSM.16.MT88.4 R20, [R134+UR4+0x5900] ;  /* 0x005900048614783b */ /* 0x000e6e0008004200 */
[C---:B------:R-:W-:Y:S01]  /*14f80*/  HMMA.16816.F32 R108, R136.reuse, R106, R24 ;  /* 0x0000006a886c723c */ /* 0x040fe20000001818 */
[----:B------:R-:W2:Y:S07]  /*14f90*/  LDSM.16.MT88.4 R24, [R169+0x5900] ;  /* 0x00590000a918783b */ /* 0x000eae0000004200 */
        /* <DEDUP_REMOVED lines=23> */
[----:B------:R-:W-:Y:S03]  /*15110*/  FADD.FTZ R20, R229, R20 ;  /* 0x00000014e5147221 */ /* 0x000fe60000010000 */
[----:B------:R-:W-:Y:S01]  /*15120*/  FADD.FTZ R22, R224, R193 ;  /* 0x000000c1e0167221 */ /* 0x000fe20000010000 */
[C---:B--2---:R-:W-:Y:S04]  /*15130*/  HMMA.16816.F32 R92, R136.reuse, R24, R92 ;  /* 0x00000018885c723c */ /* 0x044fe8000000185c */
[----:B------:R-:W-:Y:S02]  /*15140*/  FADD.FTZ R22, R225, R22 ;  /* 0x00000016e1167221 */ /* 0x000fe40000010000 */
[----:B------:R-:W-:Y:S02]  /*15150*/  FADD.FTZ R223, R223, R20 ;  /* 0x00000014dfdf7221 */ /* 0x000fe40000010000 */
[----:B------:R-:W-:Y:S01]  /*15160*/  FADD.FTZ R195, R195, R22 ;  /* 0x00000016c3c37221 */ /* 0x000fe20000010000 */
[----:B------:R-:W-:Y:S03]  /*15170*/  HMMA.16816.F32 R96, R136, R26, R96 ;  /* 0x0000001a8860723c */ /* 0x000fe60000001860 */
[----:B------:R-:W-:Y:S02]  /*15180*/  FADD.FTZ R226, R226, R223 ;  /* 0x000000dfe2e27221 */ /* 0x000fe40000010000 */
[----:B------:R-:W-:Y:S02]  /*15190*/  FADD.FTZ R228, R228, R195 ;  /* 0x000000c3e4e47221 */ /* 0x000fe40000010000 */
[----:B------:R-:W-:Y:S02]  /*151a0*/  FADD.FTZ R227, R227, R226 ;  /* 0x000000e2e3e37221 */ /* 0x000fe40000010000 */
[----:B------:R-:W-:Y:S03]  /*151b0*/  FADD.FTZ R231, R231, R228 ;  /* 0x000000e4e7e77221 */ /* 0x000fe60000010000 */
        /* <DEDUP_REMOVED lines=8> */
[----:B------:R-:W-:Y:S01]  /*15240*/  USHF.L.U32 UR4, UR13, 0x6, URZ ;  /* 0x000000060d047899 */ /* 0x000fe2000800063f */
[----:B------:R-:W-:Y:S05]  /*15250*/  IMAD.MOV.U32 R203, RZ, RZ, RZ ;  /* 0x000000ffffcb7224 */ /* 0x000fea00078e00ff */
[----:B------:R-:W-:Y:S05]  /*15260*/  IMAD.U32 R3, RZ, RZ, UR4 ;  /* 0x00000004ff037e24 */ /* 0x000fea000f8e00ff */
[----:B------:R-:W-:Y:S04]  /*15270*/  IADD3 R3, R206, UR8, R3 ;  /* 0x00000008ce037c10 */ /* 0x000fe8000fffe003 */
[----:B------:R-:W-:Y:S05]  /*15280*/  IADD3 R204, R3, -0x80, RZ ;  /* 0xffffff8003cc7810 */ /* 0x000fea0007ffe0ff */
[----:B------:R-:W-:Y:S04]  /*15290*/  @P2 IMAD.HI.U32 R4, R204, c[0x0][0x2bc], RZ ;  /* 0x0000af00cc042a27 */ /* 0x000fe800078e00ff */
[----:B------:R-:W-:Y:S01]  /*152a0*/  IMAD.MOV.U32 R3, RZ, RZ, R204 ;  /* 0x000000ffff037224 */ /* 0x000fe200078e00cc */
[----:B------:R-:W-:Y:S04]  /*152b0*/  @P2 SHF.R.U32.HI R3, RZ, c[0x0][0x2c0], R4 ;  /* 0x0000b000ff032a19 */ /* 0x000fe80000011604 */
        /* <DEDUP_REMOVED lines=8> */
[----:B------:R1:W2:Y:S04]  /*15340*/  @!P3 LDG.E R203, [R8.64] ;  /* 0x0000000a08cbb981 */ /* 0x0002a8000c1e1900 */
[----:B------:R-:W-:Y:S04]  /*15350*/  IMAD R3, R3, c[0x0][0x1e0], RZ ;  /* 0x0000780003037a24 */ /* 0x000fe800078e02ff */
[----:B------:R-:W-:Y:S04]  /*15360*/  IMAD R3, R204, c[0x0][0x1e4], R3 ;  /* 0x00007900cc037a24 */ /* 0x000fe800078e0203 */
[----:B------:R-:W-:Y:S01]  /*15370*/  IMAD.IADD R5, R5, 0x1, R3 ;  /* 0x0000000105057824 */ /* 0x000fe200078e0203 */
[----:B-1----:R-:W-:Y:S02]  /*15380*/  SEL R8, RZ, 0x10, P5 ;  /* 0x00000010ff087807 */ /* 0x002fe40002800000 */
[----:B------:R-:W-:Y:S02]  /*15390*/  IADD3 R9, -R216, 0x10, RZ ;  /* 0x00000010d8097810 */ /* 0x000fe40007ffe1ff */
[----:B------:R-:W-:Y:S02]  /*153a0*/  IADD3 R16, -R8, 0x10, RZ ;  /* 0x0000001008107810 */ /* 0x000fe40007ffe1ff */
[----:B------:R-:W-:Y:S02]  /*153b0*/  LOP3.LUT R9, R9, 0xf, RZ, 0xc0, !PT ;  /* 0x0000000f09097812 */ /* 0x000fe400078ec0ff */
[----:B------:R-:W-:Y:S02]  /*153c0*/  LOP3.LUT R16, R16, 0xf, RZ, 0xc0, !PT ;  /* 0x0000000f10107812 */ /* 0x000fe400078ec0ff */
[----:B------:R-:W-:Y:S02]  /*153d0*/  ISETP.NE.U32.AND P2, PT, R8, RZ, PT ;  /* 0x000000ff0800720c */ /* 0x000fe40003f45070 */
[----:B--2---:R-:W-:Y:S01]  /*153e0*/  SHF.R.S32.HI R6, RZ, 0x1f, R203 ;  /* 0x0000001fff067819 */ /* 0x004fe200000114cb */
[C---:B------:R-:W-:Y:S04]  /*153f0*/  IMAD.WIDE.U32 R4, R203.reuse, c[0x0][0x1f0], R4 ;  /* 0x00007c00cb047a25 */ /* 0x040fe800078e0004 */
[----:B------:R-:W-:Y:S01]  /*15400*/  IMAD R6, R6, c[0x0][0x1f0], RZ ;  /* 0x00007c0006067a24 */ /* 0x000fe200078e02ff */
[----:B------:R-:W-:Y:S03]  /*15410*/  IADD3 R4, P0, R208, R4, RZ ;  /* 0x00000004d0047210 */ /* 0x000fe60007f1e0ff */
[----:B------:R-:W-:Y:S05]  /*15420*/  IMAD R6, R203, c[0x0][0x1f4], R6 ;  /* 0x00007d00cb067a24 */ /* 0x000fea00078e0206 */
[----:B------:R-:W-:Y:S01]  /*15430*/  IADD3.X R3, R199, R5, R6, P0, !PT ;  /* 0x00000005c7037210 */ /* 0x000fe200007fe406 */
[----:B------:R-:W-:Y:S01]  /*15440*/  IMAD.SHL.U32 R5, R218, 0x2, RZ ;  /* 0x00000002da057824 */ /* 0x000fe200078e00ff */
[----:B------:R-:W-:Y:S02]  /*15450*/  LEA R7, P0, R4, c[0x0][0x1c8], 0x1 ;  /* 0x0000720004077a11 */ /* 0x000fe400078008ff */
[----:B------:R-:W-:Y:S02]  /*15460*/  SHF.L.U64.HI R6, R218, 0x1, R215 ;  /* 0x00000001da067819 */ /* 0x000fe400000102d7 */
[----:B------:R-:W-:Y:S01]  /*15470*/  LEA.HI.X R15, R4, c[0x0][0x1cc], R3, 0x1, P0 ;  /* 0x00007300040f7a11 */ /* 0x000fe200000f0c03 */
[----:B------:R-:W1:Y:S01]  /*15480*/  SHFL.IDX PT, R12, R7, 0x1, 0x181f ;  /* 0x00381f00070c7f89 */ /* 0x000e6200000e0000 */
[----:B------:R-:W-:Y:S01]  /*15490*/  SEL R4, RZ, 0x10, P4 ;  /* 0x00000010ff047807 */ /* 0x000fe20002000000 */
[----:B------:R-:W-:Y:S02]  /*154a0*/  IMAD.SHL.U32 R3, R214, 0x2, RZ ;  /* 0x00000002d6037824 */ /* 0x000fe400078e00ff */
[----:B------:R-:W2:Y:S01]  /*154b0*/  SHFL.IDX PT, R11, R15, 0x1, 0x181f ;  /* 0x00381f000f0b7f89 */ /* 0x000ea200000e0000 */
[----:B------:R-:W-:Y:S03]  /*154c0*/  IADD3 R10, -R4, 0x10, RZ ;  /* 0x00000010040a7810 */ /* 0x000fe60007ffe1ff */
[----:B------:R3:W4:Y:S01]  /*154d0*/  SHFL.IDX PT, R14, R7, RZ, 0x181f ;  /* 0x00181fff070e7589 */ /* 0x00072200000e0000 */
[----:B------:R-:W-:Y:S03]  /*154e0*/  LOP3.LUT R10, R10, 0xf, RZ, 0xc0, !PT ;  /* 0x0000000f0a0a7812 */ /* 0x000fe600078ec0ff */
[----:B------:R-:W5:Y:S01]  /*154f0*/  SHFL.IDX PT, R13, R15, RZ, 0x181f ;  /* 0x00181fff0f0d7589 */ /* 0x000f6200000e0000 */
[-C--:B-1----:R-:W-:Y:S04]  /*15500*/  IADD3 R16, P1, P0, R16, R12.reuse, R5 ;  /* 0x0000000c10107210 */ /* 0x082fe8000783e005 */
[-C--:B--2---:R-:W-:Y:S02]  /*15510*/  IADD3.X R17, RZ, R11.reuse, R6, P1, P0 ;  /* 0x0000000bff117210 */ /* 0x084fe40000fe0406 */
[-C--:B------:R-:W-:Y:S01]  /*15520*/  IADD3 R18, P1, P0, R10, R12.reuse, R3 ;  /* 0x0000000c0a127210 */ /* 0x080fe2000783e003 */
[----:B------:R-:W-:Y:S01]  /*15530*/  IMAD.U32 R10, RZ, RZ, UR6 ;  /* 0x00000006ff0a7e24 */ /* 0x000fe2000f8e00ff */
[----:B---3--:R-:W-:Y:S03]  /*15540*/  SHF.L.U64.HI R7, R214, 0x1, R217 ;  /* 0x00000001d6077819 */ /* 0x008fe600000102d9 */
[----:B------:R-:W-:Y:S01]  /*15550*/  IMAD R10, R10, 0x3000, R205 ;  /* 0x000030000a0a7824 */ /* 0x000fe200078e02cd */
[-C--:B------:R-:W-:Y:S02]  /*15560*/  IADD3.X R19, RZ, R11.reuse, R7, P1, P0 ;  /* 0x0000000bff137210 */ /* 0x080fe40000fe0407 */
[----:B------:R-:W-:Y:S04]  /*15570*/  IADD3 R20, P1, P0, R9, R12, R221 ;  /* 0x0000000c09147210 */ /* 0x000fe8000783e0dd */
[----:B------:R-:W-:Y:S02]  /*15580*/  IADD3.X R21, RZ, R11, R222, P1, P0 ;  /* 0x0000000bff157210 */ /* 0x000fe40000fe04de */
[C---:B----4-:R-:W-:Y:S02]  /*15590*/  IADD3 R22, P1, R14.reuse, R5, RZ ;  /* 0x000000050e167210 */ /* 0x050fe40007f3e0ff */
[----:B------:R-:W-:Y:S01]  /*155a0*/  IADD3 R24, P0, R14, R3, RZ ;  /* 0x000000030e187210 */ /* 0x000fe20007f1e0ff */
[----:B------:R-:W-:Y:S02]  /*155b0*/  IMAD.SHL.U32 R3, R10, 0x2, RZ ;  /* 0x000000020a037824 */ /* 0x000fe400078e00ff */
[C---:B-----5:R-:W-:Y:S01]  /*155c0*/  IMAD.X R23, R13.reuse, 0x1, R6, P1 ;  /* 0x000000010d177824 */ /* 0x060fe200008e0606 */
        /* <DEDUP_REMOVED lines=11> */
.L_x_1470:
[----:B------:R-:W-:Y:S01]  /*15680*/  UISETP.GT.AND UP0, UPT, UR13, UR7, UPT ;  /* 0x000000070d00728c */ /* 0x000fe2000bf04270 */
[----:B------:R-:W0:Y:S01]  /*15690*/  LDGDEPBAR ;  /* 0x00000000000079af */ /* 0x000e220000000000 */
[----:B------:R-:W-:Y:S01]  /*156a0*/  UIADD3 UR4, UR5, 0x1, URZ ;  /* 0x0000000105047890 */ /* 0x000fe2000fffe03f */
[----:B------:R-:W-:Y:S01]  /*156b0*/  IMAD.MOV.U32 R132, RZ, RZ, R0 ;  /* 0x000000ffff847224 */ /* 0x000fe200078e0000 */
[----:B------:R-:W-:Y:S01]  /*156c0*/  UISETP.GE.AND UP1, UPT, UR5, 0x1, UPT ;  /* 0x000000010500788c */ /* 0x000fe2000bf26270 */
[----:B-1----:R-:W-:Y:S01]  /*156d0*/  MOV R3, R2 ;  /* 0x0000000200037202 */ /* 0x002fe20000000f00 */
[----:B------:R-:W-:Y:S01]  /*156e0*/  UIADD3 UR13, UR13, -0x1, URZ ;  /* 0xffffffff0d0d7890 */ /* 0x000fe2000fffe03f */
[----:B------:R-:W-:Y:S01]  /*156f0*/  PLOP3.LUT P0, PT, PT, PT, UP0, 0x80, 0x0 ;  /* 0x000000000000781c */ /* 0x000fe20003f0f008 */
[----:B------:R-:W-:Y:S11]  /*15700*/  USEL UR5, UR4, URZ, !UP1 ;  /* 0x0000003f04057287 */ /* 0x000ff6000c800000 */
[----:B------:R-:W-:Y:S01]  /*15710*/  @!UPT UIADD3 URZ, URZ, URZ, URZ ;  /* 0x0000003f3f3ff290 */ /* 0x000fe2000fffe03f */
[----:B------:R-:W-:-:S05]  /*15720*/  @P0 BRA `(.L_x_1471) ;  /* 0xffffca0000000947 */ /* 0x000fca000383ffff */
.L_x_1468:
[----:B------:R-:W-:-:S13]  /*15730*/  ISETP.LE.AND P0, PT, RZ, UR13, PT ;  /* 0x0000000dff007c0c */ /* 0x000fda000bf03270 */
[----:B------:R-:W-:Y:S05]  /*15740*/  @!P0 BRA `(.L_x_1472) ;  /* 0x00002fb000008947 */ /* 0x000fea0003800000 */
[----:B------:R-:W2:Y:S01]  /*15750*/  S2R R4, SR_TID.X ;  /* 0x0000000000047919 */ /* 0x000ea20000002100 */
[----:B------:R-:W-:Y:S01]  /*15760*/  IMAD.MOV.U32 R192, RZ, RZ, 0x40 ;  /* 0x00000040ffc07424 */ /* 0x000fe200078e00ff */
[C---:B------:R-:W-:Y:S01]  /*15770*/  SHF.L.U64.HI R215, R218.reuse, 0x1, R215 ;  /* 0x00000001dad77819 */ /* 0x040fe200000102d7 */
[----:B------:R-:W-:Y:S01]  /*15780*/  IMAD.SHL.U32 R218, R218, 0x2, RZ ;  /* 0x00000002dada7824 */ /* 0x000fe200078e00ff */
[C---:B------:R-:W-:Y:S01]  /*15790*/  SHF.L.U64.HI R217, R214.reuse, 0x1, R217 ;  /* 0x00000001d6d97819 */ /* 0x040fe200000102d9 */
[----:B------:R-:W-:Y:S02]  /*157a0*/  IMAD.SHL.U32 R214, R214, 0x2, RZ ;  /* 0x00000002d6d67824 */ /* 0x000fe400078e00ff */
[----:B------:R-:W-:Y:S02]  /*157b0*/  IMAD.MOV.U32 R133, RZ, RZ, R2 ;  /* 0x000000ffff857224 */ /* 0x000fe400078e0002 */
[----:B------:R-:W-:Y:S01]  /*157c0*/  IMAD.IADD R190, R188, 0x1, R187 ;  /* 0x00000001bcbe7824 */ /* 0x000fe200078e02bb */
[----:B-12---:R-:W-:-:S04]  /*157d0*/  SHF.R.S32.HI R3, RZ, 0x1f, R4 ;  /* 0x0000001fff037819 */ /* 0x006fc80000011404 */
[----:B------:R-:W-:-:S04]  /*157e0*/  LEA.HI R3, R3, R4, RZ, 0x3 ;  /* 0x0000000403037211 */ /* 0x000fc800078f18ff */
[----:B------:R-:W-:-:S05]  /*157f0*/  LOP3.LUT R3, R3, 0xfffffff8, RZ, 0xc0, !PT ;  /* 0xfffffff803037812 */ /* 0x000fca00078ec0ff */
[----:B------:R-:W-:Y:S01]  /*15800*/  IMAD.IADD R3, R4, 0x1, -R3 ;  /* 0x0000000104037824 */ /* 0x000fe200078e0a03 */
[----:B------:R-:W-:-:S04]  /*15810*/  SHF.R.S32.HI R4, RZ, 0x1f, R213 ;  /* 0x0000001fff047819 */ /* 0x000fc800000114d5 */
[----:B------:R-:W-:Y:S01]  /*15820*/  LOP3.LUT P0, RZ, R3, 0x4, RZ, 0xc0, !PT ;  /* 0x0000000403ff7812 */ /* 0x000fe2000780c0ff */
[----:B------:R-:W-:Y:S01]  /*15830*/  IMAD.MOV.U32 R3, RZ, RZ, R0 ;  /* 0x000000ffff037224 */ /* 0x000fe200078e0000 */
[C---:B------:R-:W-:Y:S01]  /*15840*/  SHF.L.U64.HI R193, R213.reuse, 0x1, R4 ;  /* 0x00000001d5c17819 */ /* 0x040fe20000010204 */
[----:B------:R-:W-:Y:S01]  /*15850*/  IMAD.SHL.U32 R213, R213, 0x2, RZ ;  /* 0x00000002d5d57824 */ /* 0x000fe200078e00ff */
[----:B------:R-:W-:Y:S02]  /*15860*/  SEL R192, R192, 0xffffffc0, !P0 ;  /* 0xffffffc0c0c07807 */ /* 0x000fe40004000000 */
.L_x_1475:
        /* <DEDUP_REMOVED lines=26> */
[----:B------:R-:W-:Y:S05]  /*15a10*/  IMAD.WIDE.U32 R8, R203, c[0x0][0x218], R8 ;  /* 0x00008600cb087a25 */ /* 0x000fea00078e0008 */
[----:B------:R-:W-:Y:S04]  /*15a20*/  IADD3 R5, P0, R5, R8, RZ ;  /* 0x0000000805057210 */ /* 0x000fe80007f1e0ff */
[----:B------:R-:W-:Y:S02]  /*15a30*/  IADD3.X R0, R198, R9, R7, P0, !PT ;  /* 0x00000009c6007210 */ /* 0x000fe400007fe407 */
[C---:B------:R-:W-:Y:S04]  /*15a40*/  LEA R20, P0, R5.reuse, c[0x0][0x1f8], 0x1 ;  /* 0x00007e0005147a11 */ /* 0x040fe800078008ff */
[----:B------:R-:W-:Y:S01]  /*15a50*/  LEA.HI.X R6, R5, c[0x0][0x1fc], R0, 0x1, P0 ;  /* 0x00007f0005067a11 */ /* 0x000fe200000f0c00 */
[----:B------:R-:W5:Y:S01]  /*15a60*/  SHFL.IDX PT, R9, R20, RZ, 0x181f ;  /* 0x00181fff14097589 */ /* 0x000f6200000e0000 */
[----:B------:R-:W-:Y:S03]  /*15a70*/  IMAD.U32 R5, RZ, RZ, UR6 ;  /* 0x00000006ff057e24 */ /* 0x000fe6000f8e00ff */
[----:B------:R-:W4:Y:S01]  /*15a80*/  SHFL.IDX PT, R2, R6, RZ, 0x181f ;  /* 0x00181fff06027589 */ /* 0x000f2200000e0000 */
[----:B------:R-:W-:Y:S03]  /*15a90*/  IMAD R4, R5, 0x6000, R202 ;  /* 0x0000600005047824 */ /* 0x000fe600078e02ca */
[----:B------:R-:W3:Y:S04]  /*15aa0*/  SHFL.IDX PT, R7, R20, 0x1, 0x181f ;  /* 0x00381f0014077f89 */ /* 0x000ee800000e0000 */
[----:B------:R2:W1:Y:S01]  /*15ab0*/  SHFL.IDX PT, R0, R6, 0x1, 0x181f ;  /* 0x00381f0006007f89 */ /* 0x00046200000e0000 */
[C---:B-----5:R-:W-:Y:S02]  /*15ac0*/  IADD3 R10, P0, R9.reuse, R218, RZ ;  /* 0x000000da090a7210 */ /* 0x060fe40007f1e0ff */
[C---:B------:R-:W-:Y:S02]  /*15ad0*/  IADD3 R8, P1, R9.reuse, R214, RZ ;  /* 0x000000d609087210 */ /* 0x040fe40007f3e0ff */
[C---:B----4-:R-:W-:Y:S02]  /*15ae0*/  IADD3.X R11, R2.reuse, R215, RZ, P0, !PT ;  /* 0x000000d7020b7210 */ /* 0x050fe400007fe4ff */
[----:B------:R-:W-:Y:S01]  /*15af0*/  IADD3 R14, P0, R9, R213, RZ ;  /* 0x000000d5090e7210 */ /* 0x000fe20007f1e0ff */
[C---:B------:R-:W-:Y:S01]  /*15b00*/  IMAD.X R9, R2.reuse, 0x1, R217, P1 ;  /* 0x0000000102097824 */ /* 0x040fe200008e06d9 */
[C---:B---3--:R-:W-:Y:S01]  /*15b10*/  IADD3 R12, P2, R7.reuse, R218, RZ ;  /* 0x000000da070c7210 */ /* 0x048fe20007f5e0ff */
[----:B------:R3:W-:Y:S02]  /*15b20*/  LDGSTS.E.BYPASS.LTC128B.128 [R4], [R10.64], !P5 ;  /* 0x000000000a047fae */ /* 0x0007e4000e901d4a */
[----:B------:R-:W-:Y:S01]  /*15b30*/  IMAD.X R15, R2, 0x1, R193, P0 ;  /* 0x00000001020f7824 */ /* 0x000fe200000e06c1 */
[C---:B--2---:R-:W-:Y:S01]  /*15b40*/  IADD3 R6, P1, R7.reuse, R214, RZ ;  /* 0x000000d607067210 */ /* 0x044fe20007f3e0ff */
[----:B------:R3:W-:Y:S01]  /*15b50*/  LDGSTS.E.BYPASS.LTC128B.128 [R4+0x2000], [R8.64], !P4 ;  /* 0x0200000008047fae */ /* 0x0007e2000e101d4a */
[C---:B-1----:R-:W-:Y:S02]  /*15b60*/  IADD3.X R13, R0.reuse, R215, RZ, P2, !PT ;  /* 0x000000d7000d7210 */ /* 0x042fe400017fe4ff */
[----:B------:R-:W-:Y:S01]  /*15b70*/  IADD3 R20, P0, R7, R213, RZ ;  /* 0x000000d507147210 */ /* 0x000fe20007f1e0ff */
[----:B------:R3:W-:Y:S01]  /*15b80*/  LDGSTS.E.BYPASS.LTC128B.128 [R4+0x4000], [R14.64], !P6 ;  /* 0x040000000e047fae */ /* 0x0007e2000f101d4a */
[C---:B------:R-:W-:Y:S02]  /*15b90*/  IMAD.X R7, R0.reuse, 0x1, R217, P1 ;  /* 0x0000000100077824 */ /* 0x040fe400008e06d9 */
[----:B------:R-:W-:Y:S01]  /*15ba0*/  IADD3.X R21, R0, R193, RZ, P0, !PT ;  /* 0x000000c100157210 */ /* 0x000fe200007fe4ff */
[----:B------:R3:W-:Y:S04]  /*15bb0*/  LDGSTS.E.BYPASS.LTC128B.128 [R4+0x1000], [R12.64], !P5 ;  /* 0x010000000c047fae */ /* 0x0007e8000e901d4a */
[----:B------:R3:W-:Y:S04]  /*15bc0*/  LDGSTS.E.BYPASS.LTC128B.128 [R4+0x3000], [R6.64], !P4 ;  /* 0x0300000006047fae */ /* 0x0007e8000e101d4a */
[----:B------:R3:W-:Y:S02]  /*15bd0*/  LDGSTS.E.BYPASS.LTC128B.128 [R4+0x5000], [R20.64], !P6 ;  /* 0x0500000014047fae */ /* 0x0007e4000f101d4a */
.L_x_1473:
        /* <DEDUP_REMOVED lines=218> */
[----:B---3--:R-:W-:Y:S02]  /*16980*/  FMNMX.FTZ R0, R181, R0, !PT ;  /* 0x00000000b5007209 */ /* 0x008fe40007810000 */
[----:B------:R-:W-:Y:S07]  /*16990*/  IADD3 R16, R134, UR4, RZ ;  /* 0x0000000486107c10 */ /* 0x000fee000fffe0ff */
        /* <DEDUP_REMOVED lines=43> */
[----:B------:R-:W-:Y:S02]  /*16c50*/  IADD3 R8, R135, UR4, RZ ;  /* 0x0000000487087c10 */ /* 0x000fe4000fffe0ff */
[----:B-1----:R-:W-:Y:S05]  /*16c60*/  FMNMX.FTZ R2, R11, R2, !PT ;  /* 0x000000020b027209 */ /* 0x002fea0007810000 */
[----:B------:R-:W1:Y:S01]  /*16c70*/  SHFL.BFLY PT, R0, R9, 0x1, 0x1f ;  /* 0x0c201f0009007f89 */ /* 0x000e6200000e0000 */
[C---:B------:R-:W-:Y:S01]  /*16c80*/  FADD.FTZ R4, -R2.reuse, R133 ;  /* 0x0000008502047221 */ /* 0x040fe20000010100 */
[----:B------:R-:W-:Y:S01]  /*16c90*/  IADD3 R133, R187, R8, RZ ;  /* 0x00000008bb857210 */ /* 0x000fe20007ffe0ff */
[----:B------:R-:W-:Y:S02]  /*16ca0*/  FMUL.FTZ R148, R2, c[0x0][0x2d0] ;  /* 0x0000b40002947a20 */ /* 0x000fe40000410000 */
[----:B------:R-:W-:Y:S02]  /*16cb0*/  FMUL.FTZ R132, R4, c[0x0][0x2d0] ;  /* 0x0000b40004847a20 */ /* 0x000fe40000410000 */
[--C-:B------:R-:W-:Y:S01]  /*16cc0*/  FFMA.FTZ R171, R145, c[0x0][0x2d0], -R148.reuse ;  /* 0x0000b40091ab7a23 */ /* 0x100fe20000010894 */
[----:B------:R-:W2:Y:S01]  /*16cd0*/  LDSM.16.MT88.4 R20, [R133+0x100] ;  /* 0x000100008514783b */ /* 0x000ea20000004200 */
[--C-:B------:R-:W-:Y:S02]  /*16ce0*/  FFMA.FTZ R172, R165, c[0x0][0x2d0], -R148.reuse ;  /* 0x0000b400a5ac7a23 */ /* 0x100fe40000010894 */
[--C-:B------:R-:W-:Y:S01]  /*16cf0*/  FFMA.FTZ R170, R167, c[0x0][0x2d0], -R148.reuse ;  /* 0x0000b400a7aa7a23 */ /* 0x100fe20000010894 */
[----:B------:R-:W3:Y:S01]  /*16d00*/  MUFU.EX2 R132, R132 ;  /* 0x0000008400847308 */ /* 0x000ee20000000800 */
[--C-:B------:R-:W-:Y:S02]  /*16d10*/  FFMA.FTZ R169, R169, c[0x0][0x2d0], -R148.reuse ;  /* 0x0000b400a9a97a23 */ /* 0x100fe40000010894 */
[--C-:B------:R-:W-:Y:S01]  /*16d20*/  FFMA.FTZ R178, R163, c[0x0][0x2d0], -R148.reuse ;  /* 0x0000b400a3b27a23 */ /* 0x100fe20000010894 */
[----:B------:R-:W-:Y:S01]  /*16d30*/  LDSM.16.MT88.4 R136, [R133+0x2900] ;  /* 0x002900008588783b */ /* 0x000fe20000004200 */
[--C-:B------:R-:W-:Y:S02]  /*16d40*/  FFMA.FTZ R191, R157, c[0x0][0x2d0], -R148.reuse ;  /* 0x0000b4009dbf7a23 */ /* 0x100fe40000010894 */
[--C-:B------:R-:W-:Y:S01]  /*16d50*/  FFMA.FTZ R219, R153, c[0x0][0x2d0], -R148.reuse ;  /* 0x0000b40099db7a23 */ /* 0x100fe20000010894 */
[----:B-1----:R-:W-:Y:S02]  /*16d60*/  FMNMX.FTZ R0, R9, R0, !PT ;  /* 0x0000000009007209 */ /* 0x002fe40007810000 */
[----:B------:R-:W-:Y:S01]  /*16d70*/  MUFU.EX2 R172, R172 ;  /* 0x000000ac00ac7308 */ /* 0x000fe20000000800 */
[--C-:B------:R-:W-:Y:S02]  /*16d80*/  FFMA.FTZ R222, R151, c[0x0][0x2d0], -R148.reuse ;  /* 0x0000b40097de7a23 */ /* 0x100fe40000010894 */
[--C-:B------:R-:W-:Y:S02]  /*16d90*/  FFMA.FTZ R223, R149, c[0x0][0x2d0], -R148.reuse ;  /* 0x0000b40095df7a23 */ /* 0x100fe40000010894 */
[C---:B------:R-:W-:Y:S02]  /*16da0*/  FMUL.FTZ R145, R0.reuse, c[0x0][0x2d0] ;  /* 0x0000b40000917a20 */ /* 0x040fe40000410000 */
[----:B------:R-:W-:Y:S02]  /*16db0*/  FADD.FTZ R4, -R0, R3 ;  /* 0x0000000300047221 */ /* 0x000fe40000010100 */
[--C-:B------:R-:W-:Y:S01]  /*16dc0*/  FFMA.FTZ R168, R166, c[0x0][0x2d0], -R145.reuse ;  /* 0x0000b400a6a87a23 */ /* 0x100fe20000010891 */
[----:B------:R-:W1:Y:S01]  /*16dd0*/  MUFU.EX2 R171, R171 ;  /* 0x000000ab00ab7308 */ /* 0x000e620000000800 */
[--C-:B------:R-:W-:Y:S01]  /*16de0*/  FFMA.FTZ R167, R164, c[0x0][0x2d0], -R145.reuse ;  /* 0x0000b400a4a77a23 */ /* 0x100fe20000010891 */
[----:B------:R-:W-:Y:S01]  /*16df0*/  IADD3 R164, R187, R16, RZ ;  /* 0x00000010bba47210 */ /* 0x000fe20007ffe0ff */
[--C-:B------:R-:W-:Y:S02]  /*16e00*/  FFMA.FTZ R166, R216, c[0x0][0x2d0], -R145.reuse ;  /* 0x0000b400d8a67a23 */ /* 0x100fe40000010891 */
[--C-:B------:R-:W-:Y:S02]  /*16e10*/  FFMA.FTZ R165, R174, c[0x0][0x2d0], -R145.reuse ;  /* 0x0000b400aea57a23 */ /* 0x100fe40000010891 */
[----:B------:R-:W-:Y:S02]  /*16e20*/  FMUL.FTZ R3, R4, c[0x0][0x2d0] ;  /* 0x0000b40004037a20 */ /* 0x000fe40000410000 */
[C---:B---3--:R-:W-:Y:S01]  /*16e30*/  FMUL.FTZ R4, R132.reuse, R128 ;  /* 0x0000008084047220 */ /* 0x048fe20000410000 */
        /* <DEDUP_REMOVED lines=8> */
[C---:B------:R-:W-:Y:S01]  /*16ec0*/  FMUL.FTZ R25, R132.reuse, R109 ;  /* 0x0000006d84197220 */ /* 0x040fe20000410000 */
[----:B-1----:R-:W-:Y:S01]  /*16ed0*/  F2FP.PACK_AB R128, R171, R172 ;  /* 0x000000acab80723e */ /* 0x002fe200000000ff */
[C---:B------:R-:W-:Y:S02]  /*16ee0*/  FMUL.FTZ R32, R132.reuse, R100 ;  /* 0x0000006484207220 */ /* 0x040fe40000410000 */
[----:B------:R-:W-:Y:S02]  /*16ef0*/  FMUL.FTZ R33, R132, R101 ;  /* 0x0000006584217220 */ /* 0x000fe40000410000 */
[--C-:B------:R-:W-:Y:S01]  /*16f00*/  FFMA.FTZ R183, R160, c[0x0][0x2d0], -R145.reuse ;  /* 0x0000b400a0b77a23 */ /* 0x100fe20000010891 */
[----:B------:R-:W1:Y:S01]  /*16f10*/  MUFU.EX2 R169, R169 ;  /* 0x000000a900a97308 */ /* 0x000e620000000800 */
[--C-:B------:R-:W-:Y:S02]  /*16f20*/  FFMA.FTZ R216, R155, c[0x0][0x2d0], -R148.reuse ;  /* 0x0000b4009bd87a23 */ /* 0x100fe40000010894 */
[--C-:B------:R-:W-:Y:S02]  /*16f30*/  FFMA.FTZ R195, R156, c[0x0][0x2d0], -R145.reuse ;  /* 0x0000b4009cc37a23 */ /* 0x100fe40000010891 */
[--C-:B------:R-:W-:Y:S02]  /*16f40*/  FFMA.FTZ R220, R154, c[0x0][0x2d0], -R145.reuse ;  /* 0x0000b4009adc7a23 */ /* 0x100fe40000010891 */
[--C-:B------:R-:W-:Y:S02]  /*16f50*/  FFMA.FTZ R221, R152, c[0x0][0x2d0], -R145.reuse ;  /* 0x0000b40098dd7a23 */ /* 0x100fe40000010891 */
[----:B------:R-:W-:Y:S01]  /*16f60*/  LDSM.16.MT88.4 R152, [R134+UR4+0x3900] ;  /* 0x003900048698783b */ /* 0x000fe20008004200 */
[----:B------:R-:W-:Y:S01]  /*16f70*/  MUFU.EX2 R168, R168 ;  /* 0x000000a800a87308 */ /* 0x000fe20000000800 */
[--C-:B------:R-:W-:Y:S02]  /*16f80*/  FFMA.FTZ R224, R150, c[0x0][0x2d0], -R145.reuse ;  /* 0x0000b40096e07a23 */ /* 0x100fe40000010891 */
[--C-:B------:R-:W-:Y:S02]  /*16f90*/  FFMA.FTZ R225, R146, c[0x0][0x2d0], -R145.reuse ;  /* 0x0000b40092e17a23 */ /* 0x100fe40000010891 */
[C---:B---3--:R-:W-:Y:S02]  /*16fa0*/  FMUL.FTZ R6, R3.reuse, R130 ;  /* 0x0000008203067220 */ /* 0x048fe40000410000 */
[C---:B------:R-:W-:Y:S02]  /*16fb0*/  FMUL.FTZ R7, R3.reuse, R131 ;  /* 0x0000008303077220 */ /* 0x040fe40000410000 */
[C---:B------:R-:W-:Y:S01]  /*16fc0*/  FMUL.FTZ R10, R3.reuse, R126 ;  /* 0x0000007e030a7220 */ /* 0x040fe20000410000 */
[----:B------:R-:W3:Y:S01]  /*16fd0*/  MUFU.EX2 R167, R167 ;  /* 0x000000a700a77308 */ /* 0x000ee20000000800 */
        /* <DEDUP_REMOVED lines=18> */
[----:B---3--:R-:W-:Y:S01]  /*17100*/  F2FP.PACK_AB R129, R167, R168 ;  /* 0x000000a8a781723e */ /* 0x008fe200000000ff */
        /* <DEDUP_REMOVED lines=306> */
[----:B------:R-:W-:Y:S05]  /*18430*/  IMAD R3, R204, c[0x0][0x1e4], R3 ;  /* 0x00007900cc037a24 */ /* 0x000fea00078e0203 */
[----:B------:R-:W-:Y:S01]  /*18440*/  IADD3 R5, R5, R3, RZ ;  /* 0x0000000305057210 */ /* 0x000fe20007ffe0ff */
[----:B-1----:R-:W-:Y:S04]  /*18450*/  IMAD.U32 R8, RZ, RZ, UR6 ;  /* 0x00000006ff087e24 */ /* 0x002fe8000f8e00ff */
[----:B------:R-:W-:Y:S01]  /*18460*/  IMAD R8, R8, 0x3000, R205 ;  /* 0x0000300008087824 */ /* 0x000fe200078e02cd */
[----:B--2---:R-:W-:Y:S01]  /*18470*/  SHF.R.S32.HI R6, RZ, 0x1f, R203 ;  /* 0x0000001fff067819 */ /* 0x004fe200000114cb */
[C---:B------:R-:W-:Y:S04]  /*18480*/  IMAD.WIDE.U32 R4, R203.reuse, c[0x0][0x1f0], R4 ;  /* 0x00007c00cb047a25 */ /* 0x040fe800078e0004 */
[----:B------:R-:W-:Y:S01]  /*18490*/  IMAD R6, R6, c[0x0][0x1f0], RZ ;  /* 0x00007c0006067a24 */ /* 0x000fe200078e02ff */
[----:B------:R-:W-:Y:S03]  /*184a0*/  IADD3 R4, P0, R208, R4, RZ ;  /* 0x00000004d0047210 */ /* 0x000fe60007f1e0ff */
[----:B------:R-:W-:Y:S05]  /*184b0*/  IMAD R6, R203, c[0x0][0x1f4], R6 ;  /* 0x00007d00cb067a24 */ /* 0x000fea00078e0206 */
[----:B------:R-:W-:Y:S02]  /*184c0*/  IADD3.X R3, R199, R5, R6, P0, !PT ;  /* 0x00000005c7037210 */ /* 0x000fe400007fe406 */
[C---:B------:R-:W-:Y:S04]  /*184d0*/  LEA R17, P0, R4.reuse, c[0x0][0x1c8], 0x1 ;  /* 0x0000720004117a11 */ /* 0x040fe800078008ff */
[----:B------:R-:W-:Y:S01]  /*184e0*/  LEA.HI.X R16, R4, c[0x0][0x1cc], R3, 0x1, P0 ;  /* 0x0000730004107a11 */ /* 0x000fe200000f0c03 */
[----:B------:R-:W1:Y:S01]  /*184f0*/  SHFL.IDX PT, R7, R17, RZ, 0x181f ;  /* 0x00181fff11077589 */ /* 0x000e6200000e0000 */
[----:B------:R-:W-:Y:S03]  /*18500*/  IMAD.SHL.U32 R3, R8, 0x2, RZ ;  /* 0x0000000208037824 */ /* 0x000fe600078e00ff */
[----:B------:R-:W2:Y:S04]  /*18510*/  SHFL.IDX PT, R6, R16, RZ, 0x181f ;  /* 0x00181fff10067589 */ /* 0x000ea800000e0000 */
[----:B------:R-:W3:Y:S04]  /*18520*/  SHFL.IDX PT, R5, R17, 0x1, 0x181f ;  /* 0x00381f0011057f89 */ /* 0x000ee800000e0000 */
[----:B------:R4:W5:Y:S01]  /*18530*/  SHFL.IDX PT, R4, R16, 0x1, 0x181f ;  /* 0x00381f0010047f89 */ /* 0x00096200000e0000 */
[C---:B-1----:R-:W-:Y:S02]  /*18540*/  IADD3 R12, P0, R7.reuse, R218, RZ ;  /* 0x000000da070c7210 */ /* 0x042fe40007f1e0ff */
[C---:B------:R-:W-:Y:S03]  /*18550*/  IADD3 R10, P1, R7.reuse, R214, RZ ;  /* 0x000000d6070a7210 */ /* 0x040fe60007f3e0ff */
[C---:B--2---:R-:W-:Y:S01]  /*18560*/  IMAD.X R13, R6.reuse, 0x1, R215, P0 ;  /* 0x00000001060d7824 */ /* 0x044fe200000e06d7 */
[----:B------:R-:W-:Y:S02]  /*18570*/  IADD3 R14, P0, R7, R213, RZ ;  /* 0x000000d5070e7210 */ /* 0x000fe40007f1e0ff */
[C---:B------:R-:W-:Y:S02]  /*18580*/  IADD3.X R11, R6.reuse, R217, RZ, P1, !PT ;  /* 0x000000d9060b7210 */ /* 0x040fe40000ffe4ff */
[----:B------:R1:W-:Y:S01]  /*18590*/  LDGSTS.E.BYPASS.LTC128B.128 [R3+0xc100], [R12.64], !P5 ;  /* 0x0c1000000c037fae */ /* 0x0003e2000e901d4a */
[C---:B---3--:R-:W-:Y:S01]  /*185a0*/  IADD3 R8, P2, R5.reuse, R218, RZ ;  /* 0x000000da05087210 */ /* 0x048fe20007f5e0ff */
[----:B------:R-:W-:Y:S01]  /*185b0*/  IMAD.X R15, R6, 0x1, R193, P0 ;  /* 0x00000001060f7824 */ /* 0x000fe200000e06c1 */
        /* <DEDUP_REMOVED lines=10> */
.L_x_1474:
        /* <DEDUP_REMOVED lines=10> */
.L_x_1472:
[----:B------:R-:W2:Y:S01]  /*18700*/  SHFL.BFLY PT, R4, R207, 0x2, 0x1f ;  /* 0x0c401f00cf047f89 */ /* 0x000ea200000e0000 */
[----:B------:R-:W-:-:S02]  /*18710*/  MOV R11, 0xff800000 ;  /* 0xff800000000b7802 */ /* 0x000fc40000000f00 */
[----:B------:R-:W-:Y:S01]  /*18720*/  MOV R12, 0xff800000 ;  /* 0xff800000000c7802 */ /* 0x000fe20000000f00 */
[----:B-1----:R-:W1:Y:S01]  /*18730*/  SHFL.BFLY PT, R3, R212, 0x2, 0x1f ;  /* 0x0c401f00d4037f89 */ /* 0x002e6200000e0000 */
[----:B------:R-:W-:Y:S01]  /*18740*/  PLOP3.LUT P2, PT, PT, PT, PT, 0x8, 0x0 ;  /* 0x000000000000781c */ /* 0x000fe20003f4e170 */
        /* <DEDUP_REMOVED lines=117> */
.L_x_1414:
[----:B------:R-:W-:Y:S01]  /*18ea0*/  SHF.R.S32.HI R0, RZ, 0x1f, R196 ;  /* 0x0000001fff007819 */ /* 0x000fe200000114c4 */
[----:B------:R-:W-:Y:S05]  /*18eb0*/  @P2 BRA `(.L_x_1476) ;  /* 0x0000169000002947 */ /* 0x000fea0003800000 */
[----:B------:R-:W1:Y:S01]  /*18ec0*/  S2R R2, SR_TID.X ;  /* 0x0000000000027919 */ /* 0x000e620000002100 */
[----:B------:R-:W-:-:S02]  /*18ed0*/  F2FP.PACK_AB R7, R8, R7 ;  /* 0x000000070807723e */ /* 0x000fc400000000ff */
[----:B------:R-:W-:Y:S01]  /*18ee0*/  F2FP.PACK_AB R9, R10, R9 ;  /* 0x000000090a09723e */ /* 0x000fe200000000ff */
[----:B------:R-:W-:Y:S01]  /*18ef0*/  BAR.SYNC.DEFER_BLOCKING 0x1, 0x100 ;  /* 0x0044000000007b1d */ /* 0x000fe20000010000 */
[----:B------:R-:W-:Y:S01]  /*18f00*/  F2FP.PACK_AB R96, R5, R96 ;  /* 0x000000600560723e */ /* 0x000fe200000000ff */
[----:B------:R-:W-:Y:S01]  /*18f10*/  IMAD.MOV.U32 R10, RZ, RZ, 0x20 ;  /* 0x00000020ff0a7424 */ /* 0x000fe200078e00ff */
        /* <DEDUP_REMOVED lines=9> */
[----:B-1----:R-:W-:-:S02]  /*18fb0*/  SHF.R.S32.HI R3, RZ, 0x1f, R2 ;  /* 0x0000001fff037819 */ /* 0x002fc40000011402 */
        /* <DEDUP_REMOVED lines=22> */
[----:B------:R-:W-:Y:S02]  /*19120*/  R2P PR, R13, 0x6 ;  /* 0x000000060d007804 */ /* 0x000fe40000000000 */
[----:B------:R-:W-:Y:S01]  /*19130*/  F2FP.PACK_AB R102, R103, R102 ;  /* 0x000000666766723e */ /* 0x000fe200000000ff */
[----:B------:R-:W-:Y:S01]  /*19140*/  IMAD.U32 R16, R16, 0x2, R19 ;  /* 0x0000000210107824 */ /* 0x000fe200078e0013 */
[----:B------:R-:W-:Y:S02]  /*19150*/  F2FP.PACK_AB R36, R37, R36 ;  /* 0x000000242524723e */ /* 0x000fe400000000ff */
[----:B------:R-:W-:Y:S01]  /*19160*/  SEL R10, R10, 0xffffffe0, !P1 ;  /* 0xffffffe00a0a7807 */ /* 0x000fe20004800000 */
[----:B------:R-:W-:Y:S01]  /*19170*/  IMAD.SHL.U32 R17, R16, 0x2, RZ ;  /* 0x0000000210117824 */ /* 0x000fe200078e00ff */
[----:B------:R-:W-:Y:S02]  /*19180*/  F2FP.PACK_AB R38, R39, R38 ;  /* 0x000000262726723e */ /* 0x000fe400000000ff */
[----:B------:R-:W-:Y:S01]  /*19190*/  F2FP.PACK_AB R40, R41, R40 ;  /* 0x000000282928723e */ /* 0x000fe200000000ff */
[C---:B------:R-:W-:Y:S01]  /*191a0*/  IMAD.IADD R13, R17.reuse, 0x1, R10 ;  /* 0x00000001110d7824 */ /* 0x040fe200078e020a */
[C---:B------:R-:W-:Y:S01]  /*191b0*/  IADD3 R8, R17.reuse, 0x80, RZ ;  /* 0x0000008011087810 */ /* 0x040fe20007ffe0ff */
[----:B------:R-:W-:Y:S01]  /*191c0*/  STS [R17+0x80], R128 ;  /* 0x0000808011007388 */ /* 0x000fe20000000800 */
[----:B------:R-:W-:-:S02]  /*191d0*/  IADD3 R5, R17, 0x70, RZ ;  /* 0x0000007011057810 */ /* 0x000fc40007ffe0ff */
[----:B------:R-:W-:Y:S01]  /*191e0*/  @P0 IADD3 R5, R8, 0x10, RZ ;  /* 0x0000001008050810 */ /* 0x000fe20007ffe0ff */
[----:B------:R-:W-:Y:S01]  /*191f0*/  IMAD.MOV.U32 R8, RZ, RZ, 0x40 ;  /* 0x00000040ff087424 */ /* 0x000fe200078e00ff */
[----:B------:R-:W-:Y:S01]  /*19200*/  STS [R17+0x480], R130 ;  /* 0x0004808211007388 */ /* 0x000fe20000000800 */
[----:B------:R-:W-:Y:S02]  /*19210*/  F2FP.PACK_AB R42, R43, R42 ;  /* 0x0000002a2b2a723e */ /* 0x000fe400000000ff */
        /* <DEDUP_REMOVED lines=18> */
[----:B------:R-:W-:Y:S01]  /*19340*/  F2FP.PACK_AB R56, R57, R56 ;  /* 0x000000383938723e */ /* 0x000fe200000000ff */
[----:B------:R-:W-:Y:S01]  /*19350*/  IMAD.WIDE R28, R197, R8, c[0x0][0x500] ;  /* 0x00014000c51c7625 */ /* 0x000fe200078e0208 */
        /* <DEDUP_REMOVED lines=65> */
[----:B--2---:R-:W-:-:S03]  /*19770*/  @P1 IMAD.WIDE R8, R197, R8, c[0x0][0x508] ;  /* 0x00014200c5081625 */ /* 0x004fc600078e0208 */
[----:B---3--:R-:W2:Y:S04]  /*19780*/  @P0 LDG.E R7, [R28.64] ;  /* 0x0000000a1c070981 */ /* 0x008ea8000c1e1900 */
[----:B------:R4:W5:Y:S01]  /*19790*/  @P1 LDG.E R5, [R8.64] ;  /* 0x0000000a08051981 */ /* 0x000962000c1e1900 */
[----:B------:R-:W-:Y:S02]  /*197a0*/  CS2R R16, SRZ ;  /* 0x0000000000107805 */ /* 0x000fe4000001ff00 */
[--C-:B--2---:R-:W-:Y:S01]  /*197b0*/  @P0 SHF.R.S32.HI R17, RZ, 0x1f, R7.reuse ;  /* 0x0000001fff110819 */ /* 0x104fe20000011407 */
[----:B------:R-:W-:Y:S01]  /*197c0*/  @P0 IMAD.MOV.U32 R16, RZ, RZ, R7 ;  /* 0x000000ffff100224 */ /* 0x000fe200078e0007 */
[----:B------:R-:W-:Y:S05]  /*197d0*/  @P1 BRA `(.L_x_1477) ;  /* 0x0000004000001947 */ /* 0x000fea0003800000 */
[----:B----4-:R-:W-:Y:S05]  /*197e0*/  @!P0 BRA `(.L_x_1477) ;  /* 0x0000003000008947 */ /* 0x010fea0003800000 */
[----:B-----5:R-:W2:Y:S04]  /*197f0*/  LDG.E R5, [R28.64] ;  /* 0x0000000a1c057981 */ /* 0x020ea8000c1e1900 */
[----:B------:R-:W2:Y:S02]  /*19800*/  LDG.E R8, [R28.64+0x4] ;  /* 0x0000040a1c087981 */ /* 0x000ea4000c1e1900 */
[----:B--2---:R-:W-:-:S02]  /*19810*/  IADD3 R5, -R5, R8, RZ ;  /* 0x0000000805057210 */ /* 0x004fc40007ffe1ff */
.L_x_1477:
[----:B----4-:R-:W-:Y:S01]  /*19820*/  LOP3.LUT R7, R6, 0xffffffe0, RZ, 0xc0, !PT ;  /* 0xffffffe006077812 */ /* 0x010fe200078ec0ff */
        /* <DEDUP_REMOVED lines=8> */
[----:B------:R-:W-:Y:S01]  /*198b0*/  BSSY B0, `(.L_x_1478) ;  /* 0x0000081000007945 */ /* 0x000fe20003800000 */
[----:B------:R-:W-:-:S02]  /*198c0*/  SHF.R.S32.HI R7, RZ, 0x1f, R8 ;  /* 0x0000001fff077819 */ /* 0x000fc40000011408 */
[----:B------:R-:W-:Y:S01]  /*198d0*/  LOP3.LUT R13, R13, 0xffffff8, RZ, 0xc0, !PT ;  /* 0x0ffffff80d0d7812 */ /* 0x000fe200078ec0ff */
[----:B------:R-:W-:Y:S01]  /*198e0*/  IMAD.IADD R15, R15, 0x1, -R6 ;  /* 0x000000010f0f7824 */ /* 0x000fe200078e0a06 */
[----:B------:R-:W-:Y:S02]  /*198f0*/  LEA.HI R7, R7, R8, RZ, 0x2 ;  /* 0x0000000807077211 */ /* 0x000fe400078f10ff */
[----:B------:R-:W-:Y:S01]  /*19900*/  IADD3 R4, R4, -R13, RZ ;  /* 0x8000000d04047210 */ /* 0x000fe20007ffe0ff */
[----:B------:R-:W-:Y:S01]  /*19910*/  IMAD R13, R17, c[0x0][0x3a0], RZ ;  /* 0x0000e800110d7a24 */ /* 0x000fe200078e02ff */
[----:B------:R-:W-:Y:S02]  /*19920*/  SHF.R.S32.HI R7, RZ, 0x2, R7 ;  /* 0x00000002ff077819 */ /* 0x000fe40000011407 */
[----:B------:R-:W-:Y:S01]  /*19930*/  ISETP.NE.AND P1, PT, R9, 0x1, PT ;  /* 0x000000010900780c */ /* 0x000fe20003f25270 */
[----:B------:R-:W-:Y:S01]  /*19940*/  IMAD R13, R16, c[0x0][0x3a4], R13 ;  /* 0x0000e900100d7a24 */ /* 0x000fe200078e020d */
[----:B------:R-:W-:Y:S01]  /*19950*/  LOP3.LUT P2, RZ, R8, 0x3, RZ, 0xc0, !PT ;  /* 0x0000000308ff7812 */ /* 0x000fe2000784c0ff */
[----:B------:R-:W-:Y:S01]  /*19960*/  IMAD R4, R4, 0x10, R7 ;  /* 0x0000001004047824 */ /* 0x000fe200078e0207 */
[----:B------:R-:W-:Y:S01]  /*19970*/  LEA.HI R8, R3, R2, RZ, 0x3 ;  /* 0x0000000203087211 */ /* 0x000fe200078f18ff */
[----:B------:R-:W-:Y:S01]  /*19980*/  IMAD R7, R0, c[0x0][0x490], RZ ;  /* 0x0001240000077a24 */ /* 0x000fe200078e02ff */
[----:B------:R-:W-:Y:S01]  /*19990*/  MOV R18, R16 ;  /* 0x0000001000127202 */ /* 0x000fe20000000f00 */
[----:B------:R-:W-:Y:S01]  /*199a0*/  IMAD R6, R15, 0x8, R4 ;  /* 0x000000080f067824 */ /* 0x000fe200078e0204 */
[----:B------:R-:W-:Y:S01]  /*199b0*/  LEA.HI R3, R3, R2, RZ, 0x6 ;  /* 0x0000000203037211 */ /* 0x000fe200078f30ff */
[----:B------:R-:W-:Y:S01]  /*199c0*/  IMAD R17, R196, c[0x0][0x494], R7 ;  /* 0x00012500c4117a24 */ /* 0x000fe200078e0207 */
[----:B------:R-:W-:Y:S01]  /*199d0*/  LOP3.LUT R7, R8, 0xfffffff8, RZ, 0xc0, !PT ;  /* 0xfffffff808077812 */ /* 0x000fe200078ec0ff */
[----:B------:R-:W-:Y:S01]  /*199e0*/  IMAD.WIDE.U32 R14, R16, c[0x0][0x3a0], RZ ;  /* 0x0000e800100e7a25 */ /* 0x000fe200078e00ff */
[----:B-1----:R-:W-:-:S02]  /*199f0*/  LEA R9, R57, R6, 0x7 ;  /* 0x0000000639097211 */ /* 0x002fc400078e38ff */
[----:B------:R-:W-:Y:S01]  /*19a00*/  SHF.R.S32.HI R8, RZ, 0x3, R8 ;  /* 0x00000003ff087819 */ /* 0x000fe20000011408 */
[----:B------:R-:W-:Y:S01]  /*19a10*/  IMAD.WIDE.U32 R18, R196, c[0x0][0x490], R18 ;  /* 0x00012400c4127a25 */ /* 0x000fe200078e0012 */
[----:B------:R-:W-:-:S03]  /*19a20*/  IADD3 R15, R15, R13, RZ ;  /* 0x0000000d0f0f7210 */ /* 0x000fc60007ffe0ff */
[----:B------:R-:W-:-:S04]  /*19a30*/  @P1 IMAD.HI.U32 R10, R9, c[0x0][0x4ec], RZ ;  /* 0x00013b00090a1a27 */ /* 0x000fc800078e00ff */
[----:B------:R-:W-:Y:S01]  /*19a40*/  IMAD.MOV.U32 R6, RZ, RZ, R9 ;  /* 0x000000ffff067224 */ /* 0x000fe200078e0009 */
[----:B------:R-:W-:Y:S01]  /*19a50*/  @P1 SHF.R.U32.HI R6, RZ, c[0x0][0x4f0], R10 ;  /* 0x00013c00ff061a19 */ /* 0x000fe2000001160a */
[----:B------:R-:W-:Y:S01]  /*19a60*/  IMAD.IADD R7, R2, 0x1, -R7 ;  /* 0x0000000102077824 */ /* 0x000fe200078e0a07 */
[----:B------:R-:W-:Y:S01]  /*19a70*/  SHF.R.S32.HI R2, RZ, 0x1f, R197 ;  /* 0x0000001fff027819 */ /* 0x000fe200000114c5 */
[----:B------:R-:W-:Y:S01]  /*19a80*/  IMAD.IADD R19, R19, 0x1, R17 ;  /* 0x0000000113137824 */ /* 0x000fe200078e0211 */
[----:B------:R-:W-:Y:S01]  /*19a90*/  SEL R197, R197, RZ, !P0 ;  /* 0x000000ffc5c57207 */ /* 0x000fe20004000000 */
[----:B------:R-:W-:Y:S01]  /*19aa0*/  IMAD R17, R0, c[0x0][0x3e8], RZ ;  /* 0x0000fa0000117a24 */ /* 0x000fe200078e02ff */
[----:B------:R-:W-:Y:S01]  /*19ab0*/  SEL R2, R2, RZ, !P0 ;  /* 0x000000ff02027207 */ /* 0x000fe20004000000 */
[----:B------:R-:W-:Y:S01]  /*19ac0*/  IMAD.MOV R10, RZ, RZ, -R6 ;  /* 0x000000ffff0a7224 */ /* 0x000fe200078e0a06 */
[----:B------:R-:W-:Y:S01]  /*19ad0*/  LEA R0, R7, R8, 0x5 ;  /* 0x0000000807007211 */ /* 0x000fe200078e28ff */
[----:B------:R-:W-:-:S02]  /*19ae0*/  IMAD R17, R196, c[0x0][0x3ec], R17 ;  /* 0x0000fb00c4117a24 */ /* 0x000fc400078e0211 */
[----:B------:R-:W-:-:S04]  /*19af0*/  IMAD.WIDE.U32 R14, R196, c[0x0][0x3e8], R14 ;  /* 0x0000fa00c40e7a25 */ /* 0x000fc800078e000e */
[----:B------:R-:W-:Y:S01]  /*19b00*/  IMAD R10, R10, c[0x0][0x4e8], R9 ;  /* 0x00013a000a0a7a24 */ /* 0x000fe200078e0209 */
[----:B------:R-:W-:Y:S01]  /*19b10*/  IADD3 R15, R15, R17, RZ ;  /* 0x000000110f0f7210 */ /* 0x000fe20007ffe0ff */
[----:B------:R-:W-:-:S04]  /*19b20*/  IMAD.WIDE.U32 R18, R197, c[0x0][0x498], R18 ;  /* 0x00012600c5127a25 */ /* 0x000fc800078e0012 */
[----:B------:R-:W-:Y:S01]  /*19b30*/  IMAD R16, R2, c[0x0][0x498], RZ ;  /* 0x0001260002107a24 */ /* 0x000fe200078e02ff */
[----:B------:R-:W-:Y:S01]  /*19b40*/  IADD3 R20, P0, R6, R18, RZ ;  /* 0x0000001206147210 */ /* 0x000fe20007f1e0ff */
[----:B------:R-:W-:Y:S01]  /*19b50*/  IMAD R9, R57, 0x80, R0 ;  /* 0x0000008039097824 */ /* 0x000fe200078e0200 */
[----:B------:R-:W-:Y:S01]  /*19b60*/  SHF.R.S32.HI R18, RZ, 0x1f, R10 ;  /* 0x0000001fff127819 */ /* 0x000fe2000001140a */
[----:B------:R-:W-:Y:S01]  /*19b70*/  IMAD R13, R197, c[0x0][0x49c], R16 ;  /* 0x00012700c50d7a24 */ /* 0x000fe200078e0210 */
[----:B------:R-:W-:Y:S01]  /*19b80*/  SHF.R.S32.HI R16, RZ, 0x1f, R6 ;  /* 0x0000001fff107819 */ /* 0x000fe20000011406 */
        /* <DEDUP_REMOVED lines=9> */
[----:B------:R-:W-:Y:S02]  /*19c20*/  IMAD R17, R10, c[0x0][0x48c], R17 ;  /* 0x000123000a117a24 */ /* 0x000fe400078e0211 */
[----:B------:R-:W-:Y:S01]  /*19c30*/  IMAD.SHL.U32 R0, R7, 0x8, RZ ;  /* 0x0000000807007824 */ /* 0x000fe200078e00ff */
[----:B------:R-:W-:Y:S01]  /*19c40*/  LEA R7, P0, R20, c[0x0][0x450], 0x2 ;  /* 0x0001140014077a11 */ /* 0x000fe200078010ff */
[----:B------:R-:W-:Y:S01]  /*19c50*/  IMAD R10, R2, c[0x0][0x3f0], RZ ;  /* 0x0000fc00020a7a24 */ /* 0x000fe200078e02ff */
[----:B------:R-:W-:Y:S01]  /*19c60*/  IADD3 R17, R21, R17, RZ ;  /* 0x0000001115117210 */ /* 0x000fe20007ffe0ff */
[----:B------:R-:W-:Y:S01]  /*19c70*/  IMAD.WIDE.U32 R14, R197, c[0x0][0x3f0], R14 ;  /* 0x0000fc00c50e7a25 */ /* 0x000fe200078e000e */
[----:B------:R-:W-:Y:S01]  /*19c80*/  SHF.R.U32.HI R2, RZ, 0x3, R13 ;  /* 0x00000003ff027819 */ /* 0x000fe2000001160d */
[----:B------:R-:W-:Y:S01]  /*19c90*/  SHFL.IDX PT, R48, R7, RZ, 0x1c1f ;  /* 0x001c1fff07307589 */ /* 0x000fe200000e0000 */
[----:B------:R-:W-:Y:S01]  /*19ca0*/  LOP3.LUT R13, R13, 0x38, R0, 0xf8, !PT ;  /* 0x000000380d0d7812 */ /* 0x000fe200078ef800 */
[----:B------:R-:W-:Y:S01]  /*19cb0*/  IMAD R10, R197, c[0x0][0x3f4], R10 ;  /* 0x0000fd00c50a7a24 */ /* 0x000fe200078e020a */
[----:B------:R-:W-:Y:S01]  /*19cc0*/  LEA.HI.X R17, R20, c[0x0][0x454], R17, 0x2, P0 ;  /* 0x0001150014117a11 */ /* 0x000fe200000f1411 */
[----:B------:R-:W-:Y:S01]  /*19cd0*/  SHFL.IDX PT, R50, R7, 0x1, 0x1c1f ;  /* 0x003c1f0007327f89 */ /* 0x000fe200000e0000 */
[----:B------:R-:W-:Y:S01]  /*19ce0*/  LOP3.LUT R13, R13, R2, RZ, 0x3c, !PT ;  /* 0x000000020d0d7212 */ /* 0x000fe200078e3cff */
[----:B------:R-:W-:-:S02]  /*19cf0*/  IMAD.MOV R2, RZ, RZ, -R6 ;  /* 0x000000ffff027224 */ /* 0x000fc400078e0a06 */
[----:B------:R-:W1:Y:S01]  /*19d00*/  SHFL.IDX PT, R49, R17, RZ, 0x1c1f ;  /* 0x001c1fff11317589 */ /* 0x000e6200000e0000 */
[----:B------:R-:W-:Y:S02]  /*19d10*/  IMAD.IADD R19, R15, 0x1, R10 ;  /* 0x000000010f137824 */ /* 0x000fe400078e020a */
[----:B------:R-:W-:Y:S01]  /*19d20*/  IMAD R15, R2, c[0x0][0x4e8], R9 ;  /* 0x00013a00020f7a24 */ /* 0x000fe200078e0209 */
[----:B------:R-:W2:Y:S01]  /*19d30*/  SHFL.IDX PT, R51, R17, 0x1, 0x1c1f ;  /* 0x003c1f0011337f89 */ /* 0x000ea200000e0000 */
[----:B------:R-:W-:Y:S01]  /*19d40*/  LEA R9, R57, R4, 0x7 ;  /* 0x0000000439097211 */ /* 0x000fe200078e38ff */
[----:B-----5:R-:W-:Y:S01]  /*19d50*/  IMAD R2, R5, c[0x0][0x4e8], RZ ;  /* 0x00013a0005027a24 */ /* 0x020fe200078e02ff */
[----:B------:R-:W-:Y:S01]  /*19d60*/  LEA R57, R57, R8, 0x7 ;  /* 0x0000000839397211 */ /* 0x000fe200078e38ff */
[----:B------:R-:W-:Y:S01]  /*19d70*/  IMAD R21, R16, c[0x0][0x3e0], RZ ;  /* 0x0000f80010157a24 */ /* 0x000fe200078e02ff */
[C---:B------:R-:W-:Y:S01]  /*19d80*/  IADD3 R5, R9.reuse, 0x8, RZ ;  /* 0x0000000809057810 */ /* 0x040fe20007ffe0ff */
[----:B------:R-:W-:Y:S01]  /*19d90*/  IMAD.MOV.U32 R18, RZ, RZ, R14 ;  /* 0x000000ffff127224 */ /* 0x000fe200078e000e */
[-C--:B------:R-:W-:Y:S01]  /*19da0*/  ISETP.GE.OR P1, PT, R9, R2.reuse, P2 ;  /* 0x000000020900720c */ /* 0x080fe20001726670 */
[C---:B------:R-:W-:Y:S01]  /*19db0*/  IMAD R21, R6.reuse, c[0x0][0x3e4], R21 ;  /* 0x0000f90006157a24 */ /* 0x040fe200078e0215 */
[----:B------:R-:W-:Y:S01]  /*19dc0*/  ISETP.GE.OR P0, PT, R5, R2, P2 ;  /* 0x000000020500720c */ /* 0x000fe20001706670 */
[----:B------:R-:W-:Y:S01]  /*19dd0*/  IMAD.WIDE.U32 R18, R6, c[0x0][0x3e0], R18 ;  /* 0x0000f80006127a25 */ /* 0x000fe200078e0012 */
[----:B------:R-:W-:-:S02]  /*19de0*/  SHF.L.U32 R6, R3, 0x3, RZ ;  /* 0x0000000303067819 */ /* 0x000fc400000006ff */
        /* <DEDUP_REMOVED lines=45> */
.L_x_1479:
[----:B--2---:R-:W-:Y:S05]  /*1a0c0*/  BSYNC B0 ;  /* 0x0000000000007941 */ /* 0x004fea0003800000 */
.L_x_1478:
        /* <DEDUP_REMOVED lines=23> */
.L_x_1481:
[----:B------:R-:W-:Y:S05]  /*1a240*/  BSYNC B0 ;  /* 0x0000000000007941 */ /* 0x000fea0003800000 */
.L_x_1480:
        /* <DEDUP_REMOVED lines=23> */
.L_x_1483:
[----:B------:R-:W-:Y:S05]  /*1a3c0*/  BSYNC B0 ;  /* 0x0000000000007941 */ /* 0x000fea0003800000 */
.L_x_1482:
        /* <DEDUP_REMOVED lines=24> */
.L_x_1476:
        /* <DEDUP_REMOVED lines=18> */
.L_x_1484:
[----:B-1----:R-:W1:Y:S01]  /*1a670*/  S2R R2, SR_TID.X ;  /* 0x0000000000027919 */ /* 0x002e620000002100 */
[----:B------:R-:W-:Y:S01]  /*1a680*/  SHF.R.S32.HI R5, RZ, 0x1f, R197 ;  /* 0x0000001fff057819 */ /* 0x000fe200000114c5 */
[----:B------:R-:W-:Y:S01]  /*1a690*/  BSSY B0, `(.L_x_1485) ;  /* 0x0000026000007945 */ /* 0x000fe20003800000 */
[----:B------:R-:W-:-:S02]  /*1a6a0*/  SEL R197, R197, RZ, !P0 ;  /* 0x000000ffc5c57207 */ /* 0x000fc40004000000 */
[----:B------:R-:W-:Y:S02]  /*1a6b0*/  SEL R5, R5, RZ, !P0 ;  /* 0x000000ff05057207 */ /* 0x000fe40004000000 */
[----:B-1----:R-:W-:-:S13]  /*1a6c0*/  ISETP.GT.AND P1, PT, R2, 0x7f, PT ;  /* 0x0000007f0200780c */ /* 0x002fda0003f24270 */
        /* <DEDUP_REMOVED lines=34> */
.L_x_1486:
[----:B------:R-:W-:Y:S05]  /*1a8f0*/  BSYNC B0 ;  /* 0x0000000000007941 */ /* 0x000fea0003800000 */
.L_x_1485:
        /* <DEDUP_REMOVED lines=64> */
.L_x_1488:
[----:B------:R-:W-:Y:S05]  /*1ad00*/  BSYNC B0 ;  /* 0x0000000000007941 */ /* 0x000fea0003800000 */
.L_x_1487:
        /* <DEDUP_REMOVED lines=21> */
.L_x_1490:
[----:B------:R-:W-:Y:S05]  /*1ae60*/  BSYNC B0 ;  /* 0x0000000000007941 */ /* 0x000fea0003800000 */
.L_x_1489:
        /* <DEDUP_REMOVED lines=21> */
.L_x_1492:
[----:B------:R-:W-:Y:S05]  /*1afc0*/  BSYNC B0 ;  /* 0x0000000000007941 */ /* 0x000fea0003800000 */
.L_x_1491:
        /* <DEDUP_REMOVED lines=22> */
.L_x_1493:
        /* <DEDUP_REMOVED lines=13> */
.L_x_1515:


//--------------------- .nv.shared._ZN7cutlass13device_kernelIN5flash19enable_sm80_to_sm89INS1_16FlashAttnFwdSm80INS1_25CollectiveMainloopFwdSm80ILi8ELi1ELb0EN4cute5tupleIJNS5_1CILi128EEENS7_ILi64EEENS7_ILi192EEEEEELi192ENS_6half_tEfNS_4arch4Sm80ELb0ELb0ELb1ELb0ELb1ELb0ELb1ELb0EEENS1_21CollectiveEpilogueFwdINS6_IJS8_SA_S9_EEENS6_IJNS7_ILi1EEESI_SI_EEESC_SE_Li256ELb0ELb1ELb0ELb0EEENS1_19SingleTileSchedulerILb0ELb0ELb1ELi128EEEEEEEEEvNT_6ParamsE --------------------------
	.section	.nv.shared._ZN7cutlass13device_kernelIN5flash19enable_sm80_to_sm89INS1_16FlashAttnFwdSm80INS1_25CollectiveMainloopFwdSm80ILi8ELi1ELb0EN4cute5tupleIJNS5_1CILi128EEENS7_ILi64EEENS7_ILi192EEEEEELi192ENS_6half_tEfNS_4arch4Sm80ELb0ELb0ELb1ELb0ELb1ELb0ELb1ELb0EEENS1_21CollectiveEpilogueFwdINS6_IJS8_SA_S9_EEENS6_IJNS7_ILi1EEESI_SI_EEESC_SE_Li256ELb0ELb1ELb0ELb0EEENS1_19SingleTileSchedulerILb0ELb0ELb1ELi128EEEEEEEEEvNT_6ParamsE,"aw",@nobits
	.sectionflags	@""
	.align	16


//--------------------- .nv.global                --------------------------
	.section	.nv.global,"aw",@nobits
.nv.global:
	.type		_ZN80_INTERNAL_72fa9827_44_flash_fwd_hdim192_fp16_paged_softcap_sm80_cu_ef95aea4_35444cute1_E,@object
	.size		_ZN80_INTERNAL_72fa9827_44_flash_fwd_hdim192_fp16_paged_softcap_sm80_cu_ef95aea4_35444cute1_E,(_ZN80_INTERNAL_72fa9827_44_flash_fwd_hdim192_fp16_paged_softcap_sm80_cu_ef95aea4_35444cuda3std3__45__cpo6cbeginE - _ZN80_INTERNAL_72fa9827_44_flash_fwd_hdim192_fp16_paged_softcap_sm80_cu_ef95aea4_35444cute1_E)
_ZN80_INTERNAL_72fa9827_44_flash_fwd_hdim192_fp16_paged_softcap_sm80_cu_ef95aea4_35444cute1_E:
	.zero		1
	.type		_ZN80_INTERNAL_72fa9827_44_flash_fwd_hdim192_fp16_paged_softcap_sm80_cu_ef95aea4_35444cuda3std3__45__cpo6cbeginE,@object
	.size		_ZN80_INTERNAL_72fa9827_44_flash_fwd_hdim192_fp16_paged_softcap_sm80_cu_ef95aea4_35444cuda3std3__45__cpo6cbeginE,(_ZN80_INTERNAL_72fa9827_44_flash_fwd_hdim192_fp16_paged_softcap_sm80_cu_ef95aea4_35444cuda3std3__48in_placeE - _ZN80_INTERNAL_72fa9827_44_flash_fwd_hdim192_fp16_paged_softcap_sm80_cu_ef95aea4_35444cuda3std3__45__cpo6cbeginE)
_ZN80_INTERNAL_72fa9827_44_flash_fwd_hdim192_fp16_paged_softcap_sm80_cu_ef95aea4_35444cuda3std3__45__cpo6cbeginE:
	.zero		1
	.type		_ZN80_INTERNAL_72fa9827_44_flash_fwd_hdim192_fp16_paged_softcap_sm80_cu_ef95aea4_35444cuda3std3__48in_placeE,@object
	.size		_ZN80_INTERNAL_72fa9827_44_flash_fwd_hdim192_fp16_paged_softcap_sm80_cu_ef95aea4_35444cuda3std3__48in_placeE,(_ZN80_INTERNAL_72fa9827_44_flash_fwd_hdim192_fp16_paged_softcap_sm80_cu_ef95aea4_35444cuda3std6ranges3__45__cpo9iter_moveE - _ZN80_INTERNAL_72fa9827_44_flash_fwd_hdim192_fp16_paged_softcap_sm80_cu_ef95aea4_35444cuda3std3__48in_placeE)
_ZN80_INTERNAL_72fa9827_44_flash_fwd_hdim192_fp16_paged_softcap_sm80_cu_ef95aea4_35444cuda3std3__48in_placeE:
	.zero		1
	.type		_ZN80_INTERNAL_72fa9827_44_flash_fwd_hdim192_fp16_paged_softcap_sm80_cu_ef95aea4_35444cuda3std6ranges3__45__cpo9iter_moveE,@object
	.size		_ZN80_INTERNAL_72fa9827_44_flash_fwd_hdim192_fp16_paged_softcap_sm80_cu_ef95aea4_35444cuda3std6ranges3__45__cpo9iter_moveE,(_ZN80_INTERNAL_72fa9827_44_flash_fwd_hdim192_fp16_paged_softcap_sm80_cu_ef95aea4_35444cuda3std3__45__cpo5beginE - _ZN80_INTERNAL_72fa9827_44_flash_fwd_hdim192_fp16_paged_softcap_sm80_cu_ef95aea4_35444cuda3std6ranges3__45__cpo9iter_moveE)
_ZN80_INTERNAL_72fa9827_44_flash_fwd_hdim192_fp16_paged_softcap_sm80_cu_ef95aea4_35444cuda3std6ranges3__45__cpo9iter_moveE:
	.zero		1
	.type		_ZN80_INTERNAL_72fa9827_44_flash_fwd_hdim192_fp16_paged_softcap_sm80_cu_ef95aea4_35444cuda3std3__45__cpo5beginE,@object
	.size		_ZN80_INTERNAL_72fa9827_44_flash_fwd_hdim192_fp16_paged_softcap_sm80_cu_ef95aea4_35444cuda3std3__45__cpo5beginE,(_ZN80_INTERNAL_72fa9827_44_flash_fwd_hdim192_fp16_paged_softcap_sm80_cu_ef95aea4_35444cuda3std3__482_GLOBAL__N__72fa9827_44_flash_fwd_hdim192_fp16_paged_softcap_sm80_cu_ef95aea4_35446ignoreE - _ZN80_INTERNAL_72fa9827_44_flash_fwd_hdim192_fp16_paged_softcap_sm80_cu_ef95aea4_35444cuda3std3__45__cpo5beginE)
_ZN80_INTERNAL_72fa9827_44_flash_fwd_hdim192_fp16_paged_softcap_sm80_cu_ef95aea4_35444cuda3std3__45__cpo5beginE:
	.zero		1
	.type		_ZN80_INTERNAL_72fa9827_44_flash_fwd_hdim192_fp16_paged_softcap_sm80_cu_ef95aea4_35444cuda3std3__482_GLOBAL__N__72fa9827_44_flash_fwd_hdim192_fp16_paged_softcap_sm80_cu_ef95aea4_35446ignoreE,@object
	.size		_ZN80_INTERNAL_72fa9827_44_flash_fwd_hdim192_fp16_paged_softcap_sm80_cu_ef95aea4_35444cuda3std3__482_GLOBAL__N__72fa9827_44_flash_fwd_hdim192_fp16_paged_softcap_sm80_cu_ef95aea4_35446ignoreE,(_ZN80_INTERNAL_72fa9827_44_flash_fwd_hdim192_fp16_paged_softcap_sm80_cu_ef95aea4_35444cute7productE - _ZN80_INTERNAL_72fa9827_44_flash_fwd_hdim192_fp16_paged_softcap_sm80_cu_ef95aea4_35444cuda3std3__482_GLOBAL__N__72fa9827_44_flash_fwd_hdim192_fp16_paged_softcap_sm80_cu_ef95aea4_35446ignoreE)
_ZN80_INTERNAL_72fa9827_44_flash_fwd_hdim192_fp16_paged_softcap_sm80_cu_ef95aea4_35444cuda3std3__482_GLOBAL__N__72fa9827_44_flash_fwd_hdim192_fp16_paged_softcap_sm80_cu_ef95aea4_35446ignoreE:
	.zero		1
	.type		_ZN80_INTERNAL_72fa9827_44_flash_fwd_hdim192_fp16_paged_softcap_sm80_cu_ef95aea4_35444cute7productE,@object
	.size		_ZN80_INTERNAL_72fa9827_44_flash_fwd_hdim192_fp16_paged_softcap_sm80_cu_ef95aea4_35444cute7productE,(_ZN80_INTERNAL_72fa9827_44_flash_fwd_hdim192_fp16_paged_softcap_sm80_cu_ef95aea4_35444cuda3std3__45__cpo3endE - _ZN80_INTERNAL_72fa9827_44_flash_fwd_hdim192_fp16_paged_softcap_sm80_cu_ef95aea4_35444cute7productE)
_ZN80_INTERNAL_72fa9827_44_flash_fwd_hdim192_fp16_paged_softcap_sm80_cu_ef95aea4_35444cute7productE:
	.zero		1
	.type		_ZN80_INTERNAL_72fa9827_44_flash_fwd_hdim192_fp16_paged_softcap_sm80_cu_ef95aea4_35444cuda3std3__45__cpo3endE,@object
	.size		_ZN80_INTERNAL_72fa9827_44_flash_fwd_hdim192_fp16_paged_softcap_sm80_cu_ef95aea4_35444cuda3std3__45__cpo3endE,(_ZN80_INTERNAL_72fa9827_44_flash_fwd_hdim192_fp16_paged_softcap_sm80_cu_ef95aea4_35444cuda3std3__419piecewise_constructE - _ZN80_INTERNAL_72fa9827_44_flash_fwd_hdim192_fp16_paged_softcap_sm80_cu_ef95aea4_35444cuda3std3__45__cpo3endE)
_ZN80_INTERNAL_72fa9827_44_flash_fwd_hdim192_fp16_paged_softcap_sm80_cu_ef95aea4_35444cuda3std3__45__cpo3endE:
	.zero		1
	.type		_ZN80_INTERNAL_72fa9827_44_flash_fwd_hdim192_fp16_paged_softcap_sm80_cu_ef95aea4_35444cuda3std3__419piecewise_constructE,@object
	.size		_ZN80_INTERNAL_72fa9827_44_flash_fwd_hdim192_fp16_paged_softcap_sm80_cu_ef95aea4_35444cuda3std3__419piecewise_constructE,(_ZN80_INTERNAL_72fa9827_44_flash_fwd_hdim192_fp16_paged_softcap_sm80_cu_ef95aea4_35444cuda3std3__45__cpo4cendE - _ZN80_INTERNAL_72fa9827_44_flash_fwd_hdim192_fp16_paged_softcap_sm80_cu_ef95aea4_35444cuda3std3__419piecewise_constructE)
_ZN80_INTERNAL_72fa9827_44_flash_fwd_hdim192_fp16_paged_softcap_sm80_cu_ef95aea4_35444cuda3std3__419piecewise_constructE:
	.zero		1
	.type		_ZN80_INTERNAL_72fa9827_44_flash_fwd_hdim192_fp16_paged_softcap_sm80_cu_ef95aea4_35444cuda3std3__45__cpo4cendE,@object
	.size		_ZN80_INTERNAL_72fa9827_44_flash_fwd_hdim192_fp16_paged_softcap_sm80_cu_ef95aea4_35444cuda3std3__45__cpo4cendE,(_ZN80_INTERNAL_72fa9827_44_flash_fwd_hdim192_fp16_paged_softcap_sm80_cu_ef95aea4_35444cuda3std6ranges3__45__cpo4swapE - _ZN80_INTERNAL_72fa9827_44_flash_fwd_hdim192_fp16_paged_softcap_sm80_cu_ef95aea4_35444cuda3std3__45__cpo4cendE)
_ZN80_INTERNAL_72fa9827_44_flash_fwd_hdim192_fp16_paged_softcap_sm80_cu_ef95aea4_35444cuda3std3__45__cpo4cendE:
	.zero		1
	.type		_ZN80_INTERNAL_72fa9827_44_flash_fwd_hdim192_fp16_paged_softcap_sm80_cu_ef95aea4_35444cuda3std6ranges3__45__cpo4swapE,@object
	.size		_ZN80_INTERNAL_72fa9827_44_flash_fwd_hdim192_fp16_paged_softcap_sm80_cu_ef95aea4_35444cuda3std6ranges3__45__cpo4swapE,(.L_7 - _ZN80_INTERNAL_72fa9827_44_flash_fwd_hdim192_fp16_paged_softcap_sm80_cu_ef95aea4_35444cuda3std6ranges3__45__cpo4swapE)
_ZN80_INTERNAL_72fa9827_44_flash_fwd_hdim192_fp16_paged_softcap_sm80_cu_ef95aea4_35444cuda3std6ranges3__45__cpo4swapE:
	.zero		1
.L_7:


//--------------------- .nv.shared._ZN7cutlass13device_kernelIN5flash19enable_sm80_to_sm89INS1_16FlashAttnFwdSm80INS1_25CollectiveMainloopFwdSm80ILi8ELi1ELb0EN4cute5tupleIJNS5_1CILi128EEENS7_ILi64EEENS7_ILi192EEEEEELi192ENS_6half_tEfNS_4arch4Sm80ELb0ELb0ELb1ELb1ELb1ELb0ELb1ELb0EEENS1_21CollectiveEpilogueFwdINS6_IJS8_SA_S9_EEENS6_IJNS7_ILi1EEESI_SI_EEESC_SE_Li256ELb1ELb1ELb0ELb0EEENS1_19SingleTileSchedulerILb1ELb0ELb1ELi128EEEEEEEEEvNT_6ParamsE --------------------------
	.section	.nv.shared._ZN7cutlass13device_kernelIN5flash19enable_sm80_to_sm89INS1_16FlashAttnFwdSm80INS1_25CollectiveMainloopFwdSm80ILi8ELi1ELb0EN4cute5tupleIJNS5_1CILi128EEENS7_ILi64EEENS7_ILi192EEEEEELi192ENS_6half_tEfNS_4arch4Sm80ELb0ELb0ELb1ELb1ELb1ELb0ELb1ELb0EEENS1_21CollectiveEpilogueFwdINS6_IJS8_SA_S9_EEENS6_IJNS7_ILi1EEESI_SI_EEESC_SE_Li256ELb1ELb1ELb0ELb0EEENS1_19SingleTileSchedulerILb1ELb0ELb1ELi128EEEEEEEEEvNT_6ParamsE,"aw",@nobits
	.sectionflags	@""
	.align	16


//--------------------- .nv.shared._ZN7cutlass13device_kernelIN5flash19enable_sm80_to_sm89INS1_16FlashAttnFwdSm80INS1_25CollectiveMainloopFwdSm80ILi8ELi1ELb0EN4cute5tupleIJNS5_1CILi128EEENS7_ILi64EEENS7_ILi192EEEEEELi192ENS_6half_tEfNS_4arch4Sm80ELb0ELb0ELb1ELb1ELb1ELb1ELb1ELb0EEENS1_21CollectiveEpilogueFwdINS6_IJS8_SA_S9_EEENS6_IJNS7_ILi1EEESI_SI_EEESC_SE_Li256ELb1ELb1ELb0ELb0EEENS1_19SingleTileSchedulerILb1ELb0ELb1ELi128EEEEEEEEEvNT_6ParamsE --------------------------
	.section	.nv.shared._ZN7cutlass13device_kernelIN5flash19enable_sm80_to_sm89INS1_16FlashAttnFwdSm80INS1_25CollectiveMainloopFwdSm80ILi8ELi1ELb0EN4cute5tupleIJNS5_1CILi128EEENS7_ILi64EEENS7_ILi192EEEEEELi192ENS_6half_tEfNS_4arch4Sm80ELb0ELb0ELb1ELb1ELb1ELb1ELb1ELb0EEENS1_21CollectiveEpilogueFwdINS6_IJS8_SA_S9_EEENS6_IJNS7_ILi1EEESI_SI_EEESC_SE_Li256ELb1ELb1ELb0ELb0EEENS1_19SingleTileSchedulerILb1ELb0ELb1ELi128EEEEEEEEEvNT_6ParamsE,"aw",@nobits
	.sectionflags	@""
	.align	16


//--------------------- .nv.shared._ZN7cutlass13device_kernelIN5flash19enable_sm80_to_sm89INS1_16FlashAttnFwdSm80INS1_25CollectiveMainloopFwdSm80ILi8ELi1ELb0EN4cute5tupleIJNS5_1CILi128EEENS7_ILi64EEENS7_ILi192EEEEEELi192ENS_6half_tEfNS_4arch4Sm80ELb0ELb1ELb1ELb0ELb1ELb0ELb1ELb0EEENS1_21CollectiveEpilogueFwdINS6_IJS8_SA_S9_EEENS6_IJNS7_ILi1EEESI_SI_EEESC_SE_Li256ELb0ELb1ELb0ELb0EEENS1_19SingleTileSchedulerILb0ELb0ELb1ELi128EEEEEEEEEvNT_6ParamsE --------------------------
	.section	.nv.shared._ZN7cutlass13device_kernelIN5flash19enable_sm80_to_sm89INS1_16FlashAttnFwdSm80INS1_25CollectiveMainloopFwdSm80ILi8ELi1ELb0EN4cute5tupleIJNS5_1CILi128EEENS7_ILi64EEENS7_ILi192EEEEEELi192ENS_6half_tEfNS_4arch4Sm80ELb0ELb1ELb1ELb0ELb1ELb0ELb1ELb0EEENS1_21CollectiveEpilogueFwdINS6_IJS8_SA_S9_EEENS6_IJNS7_ILi1EEESI_SI_EEESC_SE_Li256ELb0ELb1ELb0ELb0EEENS1_19SingleTileSchedulerILb0ELb0ELb1ELi128EEEEEEEEEvNT_6ParamsE,"aw",@nobits
	.sectionflags	@""
	.align	16


//--------------------- .nv.shared._ZN7cutlass13device_kernelIN5flash19enable_sm80_to_sm89INS1_16FlashAttnFwdSm80INS1_25CollectiveMainloopFwdSm80ILi8ELi1ELb0EN4cute5tupleIJNS5_1CILi128EEENS7_ILi64EEENS7_ILi192EEEEEELi192ENS_6half_tEfNS_4arch4Sm80ELb0ELb1ELb1ELb1ELb1ELb0ELb1ELb0EEENS1_21CollectiveEpilogueFwdINS6_IJS8_SA_S9_EEENS6_IJNS7_ILi1EEESI_SI_EEESC_SE_Li256ELb1ELb1ELb0ELb0EEENS1_19SingleTileSchedulerILb1ELb0ELb1ELi128EEEEEEEEEvNT_6ParamsE --------------------------
	.section	.nv.shared._ZN7cutlass13device_kernelIN5flash19enable_sm80_to_sm89INS1_16FlashAttnFwdSm80INS1_25CollectiveMainloopFwdSm80ILi8ELi1ELb0EN4cute5tupleIJNS5_1CILi128EEENS7_ILi64EEENS7_ILi192EEEEEELi192ENS_6half_tEfNS_4arch4Sm80ELb0ELb1ELb1ELb1ELb1ELb0ELb1ELb0EEENS1_21CollectiveEpilogueFwdINS6_IJS8_SA_S9_EEENS6_IJNS7_ILi1EEESI_SI_EEESC_SE_Li256ELb1ELb1ELb0ELb0EEENS1_19SingleTileSchedulerILb1ELb0ELb1ELi128EEEEEEEEEvNT_6ParamsE,"aw",@nobits
	.sectionflags	@""
	.align	16


//--------------------- .nv.shared._ZN7cutlass13device_kernelIN5flash19enable_sm80_to_sm89INS1_16FlashAttnFwdSm80INS1_25CollectiveMainloopFwdSm80ILi8ELi1ELb0EN4cute5tupleIJNS5_1CILi128EEENS7_ILi64EEENS7_ILi192EEEEEELi192ENS_6half_tEfNS_4arch4Sm80ELb0ELb1ELb1ELb1ELb1ELb1ELb1ELb0EEENS1_21CollectiveEpilogueFwdINS6_IJS8_SA_S9_EEENS6_IJNS7_ILi1EEESI_SI_EEESC_SE_Li256ELb1ELb1ELb0ELb0EEENS1_19SingleTileSchedulerILb1ELb0ELb1ELi128EEEEEEEEEvNT_6ParamsE --------------------------
	.section	.nv.shared._ZN7cutlass13device_kernelIN5flash19enable_sm80_to_sm89INS1_16FlashAttnFwdSm80INS1_25CollectiveMainloopFwdSm80ILi8ELi1ELb0EN4cute5tupleIJNS5_1CILi128EEENS7_ILi64EEENS7_ILi192EEEEEELi192ENS_6half_tEfNS_4arch4Sm80ELb0ELb1ELb1ELb1ELb1ELb1ELb1ELb0EEENS1_21CollectiveEpilogueFwdINS6_IJS8_SA_S9_EEENS6_IJNS7_ILi1EEESI_SI_EEESC_SE_Li256ELb1ELb1ELb0ELb0EEENS1_19SingleTileSchedulerILb1ELb0ELb1ELi128EEEEEEEEEvNT_6ParamsE,"aw",@nobits
	.sectionflags	@""
	.align	16


//--------------------- .nv.shared._ZN7cutlass13device_kernelIN5flash19enable_sm80_to_sm89INS1_16FlashAttnFwdSm80INS1_25CollectiveMainloopFwdSm80ILi8ELi1ELb0EN4cute5tupleIJNS5_1CILi128EEENS7_ILi64EEENS7_ILi192EEEEEELi192ENS_6half_tEfNS_4arch4Sm80ELb1ELb0ELb1ELb0ELb1ELb0ELb1ELb0EEENS1_21CollectiveEpilogueFwdINS6_IJS8_SA_S9_EEENS6_IJNS7_ILi1EEESI_SI_EEESC_SE_Li256ELb0ELb1ELb0ELb0EEENS1_30DynamicPersistentTileSchedulerILi256ELi256ELb0ELb1ELb0EEEEEEEEEvNT_6ParamsE --------------------------
	.section	.nv.shared._ZN7cutlass13device_kernelIN5flash19enable_sm80_to_sm89INS1_16FlashAttnFwdSm80INS1_25CollectiveMainloopFwdSm80ILi8ELi1ELb0EN4cute5tupleIJNS5_1CILi128EEENS7_ILi64EEENS7_ILi192EEEEEELi192ENS_6half_tEfNS_4arch4Sm80ELb1ELb0ELb1ELb0ELb1ELb0ELb1ELb0EEENS1_21CollectiveEpilogueFwdINS6_IJS8_SA_S9_EEENS6_IJNS7_ILi1EEESI_SI_EEESC_SE_Li256ELb0ELb1ELb0ELb0EEENS1_30DynamicPersistentTileSchedulerILi256ELi256ELb0ELb1ELb0EEEEEEEEEvNT_6ParamsE,"aw",@nobits
	.sectionflags	@""
	.align	16


//--------------------- .nv.shared._ZN7cutlass13device_kernelIN5flash19enable_sm80_to_sm89INS1_16FlashAttnFwdSm80INS1_25CollectiveMainloopFwdSm80ILi8ELi1ELb0EN4cute5tupleIJNS5_1CILi128EEENS7_ILi64EEENS7_ILi192EEEEEELi192ENS_6half_tEfNS_4arch4Sm80ELb1ELb0ELb1ELb1ELb1ELb0ELb1ELb0EEENS1_21CollectiveEpilogueFwdINS6_IJS8_SA_S9_EEENS6_IJNS7_ILi1EEESI_SI_EEESC_SE_Li256ELb1ELb1ELb0ELb0EEENS1_19SingleTileSchedulerILb1ELb0ELb1ELi128EEEEEEEEEvNT_6ParamsE --------------------------
	.section	.nv.shared._ZN7cutlass13device_kernelIN5flash19enable_sm80_to_sm89INS1_16FlashAttnFwdSm80INS1_25CollectiveMainloopFwdSm80ILi8ELi1ELb0EN4cute5tupleIJNS5_1CILi128EEENS7_ILi64EEENS7_ILi192EEEEEELi192ENS_6half_tEfNS_4arch4Sm80ELb1ELb0ELb1ELb1ELb1ELb0ELb1ELb0EEENS1_21CollectiveEpilogueFwdINS6_IJS8_SA_S9_EEENS6_IJNS7_ILi1EEESI_SI_EEESC_SE_Li256ELb1ELb1ELb0ELb0EEENS1_19SingleTileSchedulerILb1ELb0ELb1ELi128EEEEEEEEEvNT_6ParamsE,"aw",@nobits
	.sectionflags	@""
	.align	16


//--------------------- .nv.shared._ZN7cutlass13device_kernelIN5flash19enable_sm80_to_sm89INS1_16FlashAttnFwdSm80INS1_25CollectiveMainloopFwdSm80ILi8ELi1ELb0EN4cute5tupleIJNS5_1CILi128EEENS7_ILi64EEENS7_ILi192EEEEEELi192ENS_6half_tEfNS_4arch4Sm80ELb1ELb0ELb1ELb1ELb1ELb1ELb1ELb0EEENS1_21CollectiveEpilogueFwdINS6_IJS8_SA_S9_EEENS6_IJNS7_ILi1EEESI_SI_EEESC_SE_Li256ELb1ELb1ELb0ELb0EEENS1_19SingleTileSchedulerILb1ELb0ELb1ELi128EEEEEEEEEvNT_6ParamsE --------------------------
	.section	.nv.shared._ZN7cutlass13device_kernelIN5flash19enable_sm80_to_sm89INS1_16FlashAttnFwdSm80INS1_25CollectiveMainloopFwdSm80ILi8ELi1ELb0EN4cute5tupleIJNS5_1CILi128EEENS7_ILi64EEENS7_ILi192EEEEEELi192ENS_6half_tEfNS_4arch4Sm80ELb1ELb0ELb1ELb1ELb1ELb1ELb1ELb0EEENS1_21CollectiveEpilogueFwdINS6_IJS8_SA_S9_EEENS6_IJNS7_ILi1EEESI_SI_EEESC_SE_Li256ELb1ELb1ELb0ELb0EEENS1_19SingleTileSchedulerILb1ELb0ELb1ELi128EEEEEEEEEvNT_6ParamsE,"aw",@nobits
	.sectionflags	@""
	.align	16


//--------------------- .nv.shared._ZN7cutlass13device_kernelIN5flash19enable_sm80_to_sm89INS1_16FlashAttnFwdSm80INS1_25CollectiveMainloopFwdSm80ILi8ELi2ELb0EN4cute5tupleIJNS5_1CILi128EEENS7_ILi64EEENS7_ILi192EEEEEELi192ENS_6half_tEfNS_4arch4Sm80ELb0ELb0ELb1ELb0ELb1ELb0ELb1ELb0EEENS1_21CollectiveEpilogueFwdINS6_IJS8_SA_S9_EEENS6_IJNS7_ILi1EEESI_SI_EEESC_SE_Li256ELb0ELb1ELb0ELb0EEENS1_19SingleTileSchedulerILb0ELb0ELb1ELi128EEEEEEEEEvNT_6ParamsE --------------------------
	.section	.nv.shared._ZN7cutlass13device_kernelIN5flash19enable_sm80_to_sm89INS1_16FlashAttnFwdSm80INS1_25CollectiveMainloopFwdSm80ILi8ELi2ELb0EN4cute5tupleIJNS5_1CILi128EEENS7_ILi64EEENS7_ILi192EEEEEELi192ENS_6half_tEfNS_4arch4Sm80ELb0ELb0ELb1ELb0ELb1ELb0ELb1ELb0EEENS1_21CollectiveEpilogueFwdINS6_IJS8_SA_S9_EEENS6_IJNS7_ILi1EEESI_SI_EEESC_SE_Li256ELb0ELb1ELb0ELb0EEENS1_19SingleTileSchedulerILb0ELb0ELb1ELi128EEEEEEEEEvNT_6ParamsE,"aw",@nobits
	.sectionflags	@""
	.align	16


//--------------------- .nv.shared._ZN7cutlass13device_kernelIN5flash19enable_sm80_to_sm89INS1_16FlashAttnFwdSm80INS1_25CollectiveMainloopFwdSm80ILi8ELi2ELb0EN4cute5tupleIJNS5_1CILi128EEENS7_ILi64EEENS7_ILi192EEEEEELi192ENS_6half_tEfNS_4arch4Sm80ELb0ELb0ELb1ELb1ELb1ELb0ELb1ELb0EEENS1_21CollectiveEpilogueFwdINS6_IJS8_SA_S9_EEENS6_IJNS7_ILi1EEESI_SI_EEESC_SE_Li256ELb1ELb1ELb0ELb0EEENS1_19SingleTileSchedulerILb1ELb0ELb1ELi128EEEEEEEEEvNT_6ParamsE --------------------------
	.section	.nv.shared._ZN7cutlass13device_kernelIN5flash19enable_sm80_to_sm89INS1_16FlashAttnFwdSm80INS1_25CollectiveMainloopFwdSm80ILi8ELi2ELb0EN4cute5tupleIJNS5_1CILi128EEENS7_ILi64EEENS7_ILi192EEEEEELi192ENS_6half_tEfNS_4arch4Sm80ELb0ELb0ELb1ELb1ELb1ELb0ELb1ELb0EEENS1_21CollectiveEpilogueFwdINS6_IJS8_SA_S9_EEENS6_IJNS7_ILi1EEESI_SI_EEESC_SE_Li256ELb1ELb1ELb0ELb0EEENS1_19SingleTileSchedulerILb1ELb0ELb1ELi128EEEEEEEEEvNT_6ParamsE,"aw",@nobits
	.sectionflags	@""
	.align	16


//--------------------- .nv.shared._ZN7cutlass13device_kernelIN5flash19enable_sm80_to_sm89INS1_16FlashAttnFwdSm80INS1_25CollectiveMainloopFwdSm80ILi8ELi2ELb0EN4cute5tupleIJNS5_1CILi128EEENS7_ILi64EEENS7_ILi192EEEEEELi192ENS_6half_tEfNS_4arch4Sm80ELb0ELb0ELb1ELb1ELb1ELb1ELb1ELb0EEENS1_21CollectiveEpilogueFwdINS6_IJS8_SA_S9_EEENS6_IJNS7_ILi1EEESI_SI_EEESC_SE_Li256ELb1ELb1ELb0ELb0EEENS1_19SingleTileSchedulerILb1ELb0ELb1ELi128EEEEEEEEEvNT_6ParamsE --------------------------
	.section	.nv.shared._ZN7cutlass13device_kernelIN5flash19enable_sm80_to_sm89INS1_16FlashAttnFwdSm80INS1_25CollectiveMainloopFwdSm80ILi8ELi2ELb0EN4cute5tupleIJNS5_1CILi128EEENS7_ILi64EEENS7_ILi192EEEEEELi192ENS_6half_tEfNS_4arch4Sm80ELb0ELb0ELb1ELb1ELb1ELb1ELb1ELb0EEENS1_21CollectiveEpilogueFwdINS6_IJS8_SA_S9_EEENS6_IJNS7_ILi1EEESI_SI_EEESC_SE_Li256ELb1ELb1ELb0ELb0EEENS1_19SingleTileSchedulerILb1ELb0ELb1ELi128EEEEEEEEEvNT_6ParamsE,"aw",@nobits
	.sectionflags	@""
	.align	16


//--------------------- .nv.shared._ZN7cutlass13device_kernelIN5flash19enable_sm80_to_sm89INS1_16FlashAttnFwdSm80INS1_25CollectiveMainloopFwdSm80ILi8ELi2ELb0EN4cute5tupleIJNS5_1CILi128EEENS7_ILi64EEENS7_ILi192EEEEEELi192ENS_6half_tEfNS_4arch4Sm80ELb0ELb1ELb1ELb0ELb1ELb0ELb1ELb0EEENS1_21CollectiveEpilogueFwdINS6_IJS8_SA_S9_EEENS6_IJNS7_ILi1EEESI_SI_EEESC_SE_Li256ELb0ELb1ELb0ELb0EEENS1_19SingleTileSchedulerILb0ELb0ELb1ELi128EEEEEEEEEvNT_6ParamsE --------------------------
	.section	.nv.shared._ZN7cutlass13device_kernelIN5flash19enable_sm80_to_sm89INS1_16FlashAttnFwdSm80INS1_25CollectiveMainloopFwdSm80ILi8ELi2ELb0EN4cute5tupleIJNS5_1CILi128EEENS7_ILi64EEENS7_ILi192EEEEEELi192ENS_6half_tEfNS_4arch4Sm80ELb0ELb1ELb1ELb0ELb1ELb0ELb1ELb0EEENS1_21CollectiveEpilogueFwdINS6_IJS8_SA_S9_EEENS6_IJNS7_ILi1EEESI_SI_EEESC_SE_Li256ELb0ELb1ELb0ELb0EEENS1_19SingleTileSchedulerILb0ELb0ELb1ELi128EEEEEEEEEvNT_6ParamsE,"aw",@nobits
	.sectionflags	@""
	.align	16


//--------------------- .nv.shared._ZN7cutlass13device_kernelIN5flash19enable_sm80_to_sm89INS1_16FlashAttnFwdSm80INS1_25CollectiveMainloopFwdSm80ILi8ELi2ELb0EN4cute5tupleIJNS5_1CILi128EEENS7_ILi64EEENS7_ILi192EEEEEELi192ENS_6half_tEfNS_4arch4Sm80ELb0ELb1ELb1ELb1ELb1ELb0ELb1ELb0EEENS1_21CollectiveEpilogueFwdINS6_IJS8_SA_S9_EEENS6_IJNS7_ILi1EEESI_SI_EEESC_SE_Li256ELb1ELb1ELb0ELb0EEENS1_19SingleTileSchedulerILb1ELb0ELb1ELi128EEEEEEEEEvNT_6ParamsE --------------------------
	.section	.nv.shared._ZN7cutlass13device_kernelIN5flash19enable_sm80_to_sm89INS1_16FlashAttnFwdSm80INS1_25CollectiveMainloopFwdSm80ILi8ELi2ELb0EN4cute5tupleIJNS5_1CILi128EEENS7_ILi64EEENS7_ILi192EEEEEELi192ENS_6half_tEfNS_4arch4Sm80ELb0ELb1ELb1ELb1ELb1ELb0ELb1ELb0EEENS1_21CollectiveEpilogueFwdINS6_IJS8_SA_S9_EEENS6_IJNS7_ILi1EEESI_SI_EEESC_SE_Li256ELb1ELb1ELb0ELb0EEENS1_19SingleTileSchedulerILb1ELb0ELb1ELi128EEEEEEEEEvNT_6ParamsE,"aw",@nobits
	.sectionflags	@""
	.align	16


//--------------------- .nv.shared._ZN7cutlass13device_kernelIN5flash19enable_sm80_to_sm89INS1_16FlashAttnFwdSm80INS1_25CollectiveMainloopFwdSm80ILi8ELi2ELb0EN4cute5tupleIJNS5_1CILi128EEENS7_ILi64EEENS7_ILi192EEEEEELi192ENS_6half_tEfNS_4arch4Sm80ELb0ELb1ELb1ELb1ELb1ELb1ELb1ELb0EEENS1_21CollectiveEpilogueFwdINS6_IJS8_SA_S9_EEENS6_IJNS7_ILi1EEESI_SI_EEESC_SE_Li256ELb1ELb1ELb0ELb0EEENS1_19SingleTileSchedulerILb1ELb0ELb1ELi128EEEEEEEEEvNT_6ParamsE --------------------------
	.section	.nv.shared._ZN7cutlass13device_kernelIN5flash19enable_sm80_to_sm89INS1_16FlashAttnFwdSm80INS1_25CollectiveMainloopFwdSm80ILi8ELi2ELb0EN4cute5tupleIJNS5_1CILi128EEENS7_ILi64EEENS7_ILi192EEEEEELi192ENS_6half_tEfNS_4arch4Sm80ELb0ELb1ELb1ELb1ELb1ELb1ELb1ELb0EEENS1_21CollectiveEpilogueFwdINS6_IJS8_SA_S9_EEENS6_IJNS7_ILi1EEESI_SI_EEESC_SE_Li256ELb1ELb1ELb0ELb0EEENS1_19SingleTileSchedulerILb1ELb0ELb1ELi128EEEEEEEEEvNT_6ParamsE,"aw",@nobits
	.sectionflags	@""
	.align	16


//--------------------- .nv.shared._ZN7cutlass13device_kernelIN5flash19enable_sm80_to_sm89INS1_16FlashAttnFwdSm80INS1_25CollectiveMainloopFwdSm80ILi8ELi2ELb0EN4cute5tupleIJNS5_1CILi128EEENS7_ILi64EEENS7_ILi192EEEEEELi192ENS_6half_tEfNS_4arch4Sm80ELb1ELb0ELb1ELb0ELb1ELb0ELb1ELb0EEENS1_21CollectiveEpilogueFwdINS6_IJS8_SA_S9_EEENS6_IJNS7_ILi1EEESI_SI_EEESC_SE_Li256ELb0ELb1ELb0ELb0EEENS1_30DynamicPersistentTileSchedulerILi256ELi256ELb0ELb1ELb0EEEEEEEEEvNT_6ParamsE --------------------------
	.section	.nv.shared._ZN7cutlass13device_kernelIN5flash19enable_sm80_to_sm89INS1_16FlashAttnFwdSm80INS1_25CollectiveMainloopFwdSm80ILi8ELi2ELb0EN4cute5tupleIJNS5_1CILi128EEENS7_ILi64EEENS7_ILi192EEEEEELi192ENS_6half_tEfNS_4arch4Sm80ELb1ELb0ELb1ELb0ELb1ELb0ELb1ELb0EEENS1_21CollectiveEpilogueFwdINS6_IJS8_SA_S9_EEENS6_IJNS7_ILi1EEESI_SI_EEESC_SE_Li256ELb0ELb1ELb0ELb0EEENS1_30DynamicPersistentTileSchedulerILi256ELi256ELb0ELb1ELb0EEEEEEEEEvNT_6ParamsE,"aw",@nobits
	.sectionflags	@""
	.align	16


//--------------------- .nv.shared._ZN7cutlass13device_kernelIN5flash19enable_sm80_to_sm89INS1_16FlashAttnFwdSm80INS1_25CollectiveMainloopFwdSm80ILi8ELi2ELb0EN4cute5tupleIJNS5_1CILi128EEENS7_ILi64EEENS7_ILi192EEEEEELi192ENS_6half_tEfNS_4arch4Sm80ELb1ELb0ELb1ELb1ELb1ELb0ELb1ELb0EEENS1_21CollectiveEpilogueFwdINS6_IJS8_SA_S9_EEENS6_IJNS7_ILi1EEESI_SI_EEESC_SE_Li256ELb1ELb1ELb0ELb0EEENS1_19SingleTileSchedulerILb1ELb0ELb1ELi128EEEEEEEEEvNT_6ParamsE --------------------------
	.section	.nv.shared._ZN7cutlass13device_kernelIN5flash19enable_sm80_to_sm89INS1_16FlashAttnFwdSm80INS1_25CollectiveMainloopFwdSm80ILi8ELi2ELb0EN4cute5tupleIJNS5_1CILi128EEENS7_ILi64EEENS7_ILi192EEEEEELi192ENS_6half_tEfNS_4arch4Sm80ELb1ELb0ELb1ELb1ELb1ELb0ELb1ELb0EEENS1_21CollectiveEpilogueFwdINS6_IJS8_SA_S9_EEENS6_IJNS7_ILi1EEESI_SI_EEESC_SE_Li256ELb1ELb1ELb0ELb0EEENS1_19SingleTileSchedulerILb1ELb0ELb1ELi128EEEEEEEEEvNT_6ParamsE,"aw",@nobits
	.sectionflags	@""
	.align	16


//--------------------- .nv.shared._ZN7cutlass13device_kernelIN5flash19enable_sm80_to_sm89INS1_16FlashAttnFwdSm80INS1_25CollectiveMainloopFwdSm80ILi8ELi2ELb0EN4cute5tupleIJNS5_1CILi128EEENS7_ILi64EEENS7_ILi192EEEEEELi192ENS_6half_tEfNS_4arch4Sm80ELb1ELb0ELb1ELb1ELb1ELb1ELb1ELb0EEENS1_21CollectiveEpilogueFwdINS6_IJS8_SA_S9_EEENS6_IJNS7_ILi1EEESI_SI_EEESC_SE_Li256ELb1ELb1ELb0ELb0EEENS1_19SingleTileSchedulerILb1ELb0ELb1ELi128EEEEEEEEEvNT_6ParamsE --------------------------
	.section	.nv.shared._ZN7cutlass13device_kernelIN5flash19enable_sm80_to_sm89INS1_16FlashAttnFwdSm80INS1_25CollectiveMainloopFwdSm80ILi8ELi2ELb0EN4cute5tupleIJNS5_1CILi128EEENS7_ILi64EEENS7_ILi192EEEEEELi192ENS_6half_tEfNS_4arch4Sm80ELb1ELb0ELb1ELb1ELb1ELb1ELb1ELb0EEENS1_21CollectiveEpilogueFwdINS6_IJS8_SA_S9_EEENS6_IJNS7_ILi1EEESI_SI_EEESC_SE_Li256ELb1ELb1ELb0ELb0EEENS1_19SingleTileSchedulerILb1ELb0ELb1ELi128EEEEEEEEEvNT_6ParamsE,"aw",@nobits
	.sectionflags	@""
	.align	16
